	.target	sm_103a

	.elftype	@"ET_EXEC"


//--------------------- .note.nv.tkinfo           --------------------------
	.section	.note.nv.tkinfo,"",@"SHT_NOTE"
	.sectionflags	@"SHF_NOTE_NV_TKINFO"
	.tkinfo
        /*0018*/ 	.word	0x00000002
        /*0030*/ 	.string	""
        /*0030*/ 	.string	"ptxas"
        /*0030*/ 	.string	"Cuda compilation tools, release 13.0, V13.0.88"
        /*0030*/ 	.string	"Build cuda_13.0.r13.0/compiler.36424714_0"
        /*0030*/ 	.string	"-arch sm_103a -m 64 "



//--------------------- .note.nv.cuinfo           --------------------------
	.section	.note.nv.cuinfo,"",@"SHT_NOTE"
	.sectionflags	@"SHF_NOTE_NV_CUINFO"
        /*0018*/ 	.short	0x0002
        /*001a*/ 	.short	0x0067
        /*001c*/ 	.short	0x0082
	.zero		2


//--------------------- .nv.info                  --------------------------
	.section	.nv.info,"",@"SHT_CUDA_INFO"
	.align	4


	//----- nvinfo : EIATTR_REGCOUNT
	.align		4
        /*0000*/ 	.byte	0x04, 0x2f
        /*0002*/ 	.short	(.L_12 - .L_11)
	.align		4
.L_11:
        /*0004*/ 	.word	index@(_ZN5flash25flash_bwd_dot_do_o_kernelILb1E23Flash_bwd_kernel_traitsILi256ELi64ELi64ELi8ELi4ELi2ELi2ELb0ELb0EN7cutlass6half_tE19Flash_kernel_traitsILi256ELi64ELi64ELi8ES3_EEEEvNS_16Flash_bwd_paramsE)
        /*0008*/ 	.word	0x0000005a


	//----- nvinfo : EIATTR_FRAME_SIZE
	.align		4
.L_12:
        /*000c*/ 	.byte	0x04, 0x11
        /*000e*/ 	.short	(.L_14 - .L_13)
	.align		4
.L_13:
        /*0010*/ 	.word	index@(_ZN5flash25flash_bwd_dot_do_o_kernelILb1E23Flash_bwd_kernel_traitsILi256ELi64ELi64ELi8ELi4ELi2ELi2ELb0ELb0EN7cutlass6half_tE19Flash_kernel_traitsILi256ELi64ELi64ELi8ES3_EEEEvNS_16Flash_bwd_paramsE)
        /*0014*/ 	.word	0x00000000


	//----- nvinfo : EIATTR_REGCOUNT
	.align		4
.L_14:
        /*0018*/ 	.byte	0x04, 0x2f
        /*001a*/ 	.short	(.L_16 - .L_15)
	.align		4
.L_15:
        /*001c*/ 	.word	index@(_ZN5flash25flash_bwd_dot_do_o_kernelILb0E23Flash_bwd_kernel_traitsILi256ELi64ELi64ELi8ELi4ELi2ELi2ELb0ELb0EN7cutlass6half_tE19Flash_kernel_traitsILi256ELi64ELi64ELi8ES3_EEEEvNS_16Flash_bwd_paramsE)
        /*0020*/ 	.word	0x00000051


	//----- nvinfo : EIATTR_FRAME_SIZE
	.align		4
.L_16:
        /*0024*/ 	.byte	0x04, 0x11
        /*0026*/ 	.short	(.L_18 - .L_17)
	.align		4
.L_17:
        /*0028*/ 	.word	index@(_ZN5flash25flash_bwd_dot_do_o_kernelILb0E23Flash_bwd_kernel_traitsILi256ELi64ELi64ELi8ELi4ELi2ELi2ELb0ELb0EN7cutlass6half_tE19Flash_kernel_traitsILi256ELi64ELi64ELi8ES3_EEEEvNS_16Flash_bwd_paramsE)
        /*002c*/ 	.word	0x00000000


	//----- nvinfo : EIATTR_REGCOUNT
	.align		4
.L_18:
        /*0030*/ 	.byte	0x04, 0x2f
        /*0032*/ 	.short	(.L_20 - .L_19)
	.align		4
.L_19:
        /*0034*/ 	.word	index@(_ZN5flash44flash_bwd_dq_dk_dv_loop_seqk_parallel_kernelI23Flash_bwd_kernel_traitsILi256ELi64ELi64ELi8ELi4ELi2ELi2ELb0ELb0EN7cutlass6half_tE19Flash_kernel_traitsILi256ELi64ELi64ELi8ES3_EELb0ELb0ELb1ELb1ELb0ELb0ELb1EEEvNS_16Flash_bwd_paramsE)
        /*0038*/ 	.word	0x000000ff


	//----- nvinfo : EIATTR_FRAME_SIZE
	.align		4
.L_20:
        /*003c*/ 	.byte	0x04, 0x11
        /*003e*/ 	.short	(.L_22 - .L_21)
	.align		4
.L_21:
        /*0040*/ 	.word	index@(_ZN5flash44flash_bwd_dq_dk_dv_loop_seqk_parallel_kernelI23Flash_bwd_kernel_traitsILi256ELi64ELi64ELi8ELi4ELi2ELi2ELb0ELb0EN7cutlass6half_tE19Flash_kernel_traitsILi256ELi64ELi64ELi8ES3_EELb0ELb0ELb1ELb1ELb0ELb0ELb1EEEvNS_16Flash_bwd_paramsE)
        /*0044*/ 	.word	0x00000000


	//----- nvinfo : EIATTR_REGCOUNT
	.align		4
.L_22:
        /*0048*/ 	.byte	0x04, 0x2f
        /*004a*/ 	.short	(.L_24 - .L_23)
	.align		4
.L_23:
        /*004c*/ 	.word	index@(_ZN5flash44flash_bwd_dq_dk_dv_loop_seqk_parallel_kernelI23Flash_bwd_kernel_traitsILi256ELi64ELi64ELi8ELi4ELi2ELi2ELb0ELb0EN7cutlass6half_tE19Flash_kernel_traitsILi256ELi64ELi64ELi8ES3_EELb1ELb0ELb1ELb1ELb0ELb0ELb0EEEvNS_16Flash_bwd_paramsE)
        /*0050*/ 	.word	0x000000fd


	//----- nvinfo : EIATTR_FRAME_SIZE
	.align		4
.L_24:
        /*0054*/ 	.byte	0x04, 0x11
        /*0056*/ 	.short	(.L_26 - .L_25)
	.align		4
.L_25:
        /*0058*/ 	.word	index@(_ZN5flash44flash_bwd_dq_dk_dv_loop_seqk_parallel_kernelI23Flash_bwd_kernel_traitsILi256ELi64ELi64ELi8ELi4ELi2ELi2ELb0ELb0EN7cutlass6half_tE19Flash_kernel_traitsILi256ELi64ELi64ELi8ES3_EELb1ELb0ELb1ELb1ELb0ELb0ELb0EEEvNS_16Flash_bwd_paramsE)
        /*005c*/ 	.word	0x00000008


	//----- nvinfo : EIATTR_REGCOUNT
	.align		4
.L_26:
        /*0060*/ 	.byte	0x04, 0x2f
        /*0062*/ 	.short	(.L_28 - .L_27)
	.align		4
.L_27:
        /*0064*/ 	.word	index@(_ZN5flash44flash_bwd_dq_dk_dv_loop_seqk_parallel_kernelI23Flash_bwd_kernel_traitsILi256ELi64ELi64ELi8ELi4ELi2ELi2ELb0ELb0EN7cutlass6half_tE19Flash_kernel_traitsILi256ELi64ELi64ELi8ES3_EELb0ELb0ELb1ELb0ELb0ELb1ELb1EEEvNS_16Flash_bwd_paramsE)
        /*0068*/ 	.word	0x000000fd


	//----- nvinfo : EIATTR_FRAME_SIZE
	.align		4
.L_28:
        /*006c*/ 	.byte	0x04, 0x11
        /*006e*/ 	.short	(.L_30 - .L_29)
	.align		4
.L_29:
        /*0070*/ 	.word	index@(_ZN5flash44flash_bwd_dq_dk_dv_loop_seqk_parallel_kernelI23Flash_bwd_kernel_traitsILi256ELi64ELi64ELi8ELi4ELi2ELi2ELb0ELb0EN7cutlass6half_tE19Flash_kernel_traitsILi256ELi64ELi64ELi8ES3_EELb0ELb0ELb1ELb0ELb0ELb1ELb1EEEvNS_16Flash_bwd_paramsE)
        /*0074*/ 	.word	0x00000010


	//----- nvinfo : EIATTR_REGCOUNT
	.align		4
.L_30:
        /*0078*/ 	.byte	0x04, 0x2f
        /*007a*/ 	.short	(.L_32 - .L_31)
	.align		4
.L_31:
        /*007c*/ 	.word	index@(_ZN5flash44flash_bwd_dq_dk_dv_loop_seqk_parallel_kernelI23Flash_bwd_kernel_traitsILi256ELi64ELi64ELi8ELi4ELi2ELi2ELb0ELb0EN7cutlass6half_tE19Flash_kernel_traitsILi256ELi64ELi64ELi8ES3_EELb1ELb0ELb1ELb0ELb0ELb1ELb0EEEvNS_16Flash_bwd_paramsE)
        /*0080*/ 	.word	0x000000fe


	//----- nvinfo : EIATTR_FRAME_SIZE
	.align		4
.L_32:
        /*0084*/ 	.byte	0x04, 0x11
        /*0086*/ 	.short	(.L_34 - .L_33)
	.align		4
.L_33:
        /*0088*/ 	.word	index@(_ZN5flash44flash_bwd_dq_dk_dv_loop_seqk_parallel_kernelI23Flash_bwd_kernel_traitsILi256ELi64ELi64ELi8ELi4ELi2ELi2ELb0ELb0EN7cutlass6half_tE19Flash_kernel_traitsILi256ELi64ELi64ELi8ES3_EELb1ELb0ELb1ELb0ELb0ELb1ELb0EEEvNS_16Flash_bwd_paramsE)
        /*008c*/ 	.word	0x00000008


	//----- nvinfo : EIATTR_REGCOUNT
	.align		4
.L_34:
        /*0090*/ 	.byte	0x04, 0x2f
        /*0092*/ 	.short	(.L_36 - .L_35)
	.align		4
.L_35:
        /*0094*/ 	.word	index@(_ZN5flash44flash_bwd_dq_dk_dv_loop_seqk_parallel_kernelI23Flash_bwd_kernel_traitsILi256ELi64ELi64ELi8ELi4ELi2ELi2ELb0ELb0EN7cutlass6half_tE19Flash_kernel_traitsILi256ELi64ELi64ELi8ES3_EELb0ELb0ELb0ELb1ELb0ELb0ELb1EEEvNS_16Flash_bwd_paramsE)
        /*0098*/ 	.word	0x000000ff


	//----- nvinfo : EIATTR_FRAME_SIZE
	.align		4
.L_36:
        /*009c*/ 	.byte	0x04, 0x11
        /*009e*/ 	.short	(.L_38 - .L_37)
	.align		4
.L_37:
        /*00a0*/ 	.word	index@(_ZN5flash44flash_bwd_dq_dk_dv_loop_seqk_parallel_kernelI23Flash_bwd_kernel_traitsILi256ELi64ELi64ELi8ELi4ELi2ELi2ELb0ELb0EN7cutlass6half_tE19Flash_kernel_traitsILi256ELi64ELi64ELi8ES3_EELb0ELb0ELb0ELb1ELb0ELb0ELb1EEEvNS_16Flash_bwd_paramsE)
        /*00a4*/ 	.word	0x00000008


	//----- nvinfo : EIATTR_REGCOUNT
	.align		4
.L_38:
        /*00a8*/ 	.byte	0x04, 0x2f
        /*00aa*/ 	.short	(.L_40 - .L_39)
	.align		4
.L_39:
        /*00ac*/ 	.word	index@(_ZN5flash44flash_bwd_dq_dk_dv_loop_seqk_parallel_kernelI23Flash_bwd_kernel_traitsILi256ELi64ELi64ELi8ELi4ELi2ELi2ELb0ELb0EN7cutlass6half_tE19Flash_kernel_traitsILi256ELi64ELi64ELi8ES3_EELb1ELb0ELb0ELb1ELb0ELb0ELb0EEEvNS_16Flash_bwd_paramsE)
        /*00b0*/ 	.word	0x000000ff


	//----- nvinfo : EIATTR_FRAME_SIZE
	.align		4
.L_40:
        /*00b4*/ 	.byte	0x04, 0x11
        /*00b6*/ 	.short	(.L_42 - .L_41)
	.align		4
.L_41:
        /*00b8*/ 	.word	index@(_ZN5flash44flash_bwd_dq_dk_dv_loop_seqk_parallel_kernelI23Flash_bwd_kernel_traitsILi256ELi64ELi64ELi8ELi4ELi2ELi2ELb0ELb0EN7cutlass6half_tE19Flash_kernel_traitsILi256ELi64ELi64ELi8ES3_EELb1ELb0ELb0ELb1ELb0ELb0ELb0EEEvNS_16Flash_bwd_paramsE)
        /*00bc*/ 	.word	0x00000020


	//----- nvinfo : EIATTR_REGCOUNT
	.align		4
.L_42:
        /*00c0*/ 	.byte	0x04, 0x2f
        /*00c2*/ 	.short	(.L_44 - .L_43)
	.align		4
.L_43:
        /*00c4*/ 	.word	index@(_ZN5flash44flash_bwd_dq_dk_dv_loop_seqk_parallel_kernelI23Flash_bwd_kernel_traitsILi256ELi64ELi64ELi8ELi4ELi2ELi2ELb0ELb0EN7cutlass6half_tE19Flash_kernel_traitsILi256ELi64ELi64ELi8ES3_EELb0ELb0ELb0ELb0ELb0ELb1ELb1EEEvNS_16Flash_bwd_paramsE)
        /*00c8*/ 	.word	0x000000fe


	//----- nvinfo : EIATTR_FRAME_SIZE
	.align		4
.L_44:
        /*00cc*/ 	.byte	0x04, 0x11
        /*00ce*/ 	.short	(.L_46 - .L_45)
	.align		4
.L_45:
        /*00d0*/ 	.word	index@(_ZN5flash44flash_bwd_dq_dk_dv_loop_seqk_parallel_kernelI23Flash_bwd_kernel_traitsILi256ELi64ELi64ELi8ELi4ELi2ELi2ELb0ELb0EN7cutlass6half_tE19Flash_kernel_traitsILi256ELi64ELi64ELi8ES3_EELb0ELb0ELb0ELb0ELb0ELb1ELb1EEEvNS_16Flash_bwd_paramsE)
        /*00d4*/ 	.word	0x00000008


	//----- nvinfo : EIATTR_REGCOUNT
	.align		4
.L_46:
        /*00d8*/ 	.byte	0x04, 0x2f
        /*00da*/ 	.short	(.L_48 - .L_47)
	.align		4
.L_47:
        /*00dc*/ 	.word	index@(_ZN5flash44flash_bwd_dq_dk_dv_loop_seqk_parallel_kernelI23Flash_bwd_kernel_traitsILi256ELi64ELi64ELi8ELi4ELi2ELi2ELb0ELb0EN7cutlass6half_tE19Flash_kernel_traitsILi256ELi64ELi64ELi8ES3_EELb1ELb0ELb0ELb0ELb0ELb1ELb0EEEvNS_16Flash_bwd_paramsE)
        /*00e0*/ 	.word	0x000000ff


	//----- nvinfo : EIATTR_FRAME_SIZE
	.align		4
.L_48:
        /*00e4*/ 	.byte	0x04, 0x11
        /*00e6*/ 	.short	(.L_50 - .L_49)
	.align		4
.L_49:
        /*00e8*/ 	.word	index@(_ZN5flash44flash_bwd_dq_dk_dv_loop_seqk_parallel_kernelI23Flash_bwd_kernel_traitsILi256ELi64ELi64ELi8ELi4ELi2ELi2ELb0ELb0EN7cutlass6half_tE19Flash_kernel_traitsILi256ELi64ELi64ELi8ES3_EELb1ELb0ELb0ELb0ELb0ELb1ELb0EEEvNS_16Flash_bwd_paramsE)
        /*00ec*/ 	.word	0x00000000


	//----- nvinfo : EIATTR_REGCOUNT
	.align		4
.L_50:
        /*00f0*/ 	.byte	0x04, 0x2f
        /*00f2*/ 	.short	(.L_52 - .L_51)
	.align		4
.L_51:
        /*00f4*/ 	.word	index@(_ZN5flash44flash_bwd_dq_dk_dv_loop_seqk_parallel_kernelI23Flash_bwd_kernel_traitsILi256ELi64ELi64ELi8ELi4ELi2ELi2ELb0ELb0EN7cutlass6half_tE19Flash_kernel_traitsILi256ELi64ELi64ELi8ES3_EELb0ELb0ELb1ELb0ELb0ELb0ELb1EEEvNS_16Flash_bwd_paramsE)
        /*00f8*/ 	.word	0x000000ff


	//----- nvinfo : EIATTR_FRAME_SIZE
	.align		4
.L_52:
        /*00fc*/ 	.byte	0x04, 0x11
        /*00fe*/ 	.short	(.L_54 - .L_53)
	.align		4
.L_53:
        /*0100*/ 	.word	index@(_ZN5flash44flash_bwd_dq_dk_dv_loop_seqk_parallel_kernelI23Flash_bwd_kernel_traitsILi256ELi64ELi64ELi8ELi4ELi2ELi2ELb0ELb0EN7cutlass6half_tE19Flash_kernel_traitsILi256ELi64ELi64ELi8ES3_EELb0ELb0ELb1ELb0ELb0ELb0ELb1EEEvNS_16Flash_bwd_paramsE)
        /*0104*/ 	.word	0x00000000


	//----- nvinfo : EIATTR_REGCOUNT
	.align		4
.L_54:
        /*0108*/ 	.byte	0x04, 0x2f
        /*010a*/ 	.short	(.L_56 - .L_55)
	.align		4
.L_55:
        /*010c*/ 	.word	index@(_ZN5flash44flash_bwd_dq_dk_dv_loop_seqk_parallel_kernelI23Flash_bwd_kernel_traitsILi256ELi64ELi64ELi8ELi4ELi2ELi2ELb0ELb0EN7cutlass6half_tE19Flash_kernel_traitsILi256ELi64ELi64ELi8ES3_EELb1ELb0ELb1ELb0ELb0ELb0ELb0EEEvNS_16Flash_bwd_paramsE)
        /*0110*/ 	.word	0x000000fd


	//----- nvinfo : EIATTR_FRAME_SIZE
	.align		4
.L_56:
        /*0114*/ 	.byte	0x04, 0x11
        /*0116*/ 	.short	(.L_58 - .L_57)
	.align		4
.L_57:
        /*0118*/ 	.word	index@(_ZN5flash44flash_bwd_dq_dk_dv_loop_seqk_parallel_kernelI23Flash_bwd_kernel_traitsILi256ELi64ELi64ELi8ELi4ELi2ELi2ELb0ELb0EN7cutlass6half_tE19Flash_kernel_traitsILi256ELi64ELi64ELi8ES3_EELb1ELb0ELb1ELb0ELb0ELb0ELb0EEEvNS_16Flash_bwd_paramsE)
        /*011c*/ 	.word	0x00000008


	//----- nvinfo : EIATTR_REGCOUNT
	.align		4
.L_58:
        /*0120*/ 	.byte	0x04, 0x2f
        /*0122*/ 	.short	(.L_60 - .L_59)
	.align		4
.L_59:
        /*0124*/ 	.word	index@(_ZN5flash44flash_bwd_dq_dk_dv_loop_seqk_parallel_kernelI23Flash_bwd_kernel_traitsILi256ELi64ELi64ELi8ELi4ELi2ELi2ELb0ELb0EN7cutlass6half_tE19Flash_kernel_traitsILi256ELi64ELi64ELi8ES3_EELb0ELb0ELb0ELb0ELb0ELb0ELb1EEEvNS_16Flash_bwd_paramsE)
        /*0128*/ 	.word	0x000000ff


	//----- nvinfo : EIATTR_FRAME_SIZE
	.align		4
.L_60:
        /*012c*/ 	.byte	0x04, 0x11
        /*012e*/ 	.short	(.L_62 - .L_61)
	.align		4
.L_61:
        /*0130*/ 	.word	index@(_ZN5flash44flash_bwd_dq_dk_dv_loop_seqk_parallel_kernelI23Flash_bwd_kernel_traitsILi256ELi64ELi64ELi8ELi4ELi2ELi2ELb0ELb0EN7cutlass6half_tE19Flash_kernel_traitsILi256ELi64ELi64ELi8ES3_EELb0ELb0ELb0ELb0ELb0ELb0ELb1EEEvNS_16Flash_bwd_paramsE)
        /*0134*/ 	.word	0x00000018


	//----- nvinfo : EIATTR_REGCOUNT
	.align		4
.L_62:
        /*0138*/ 	.byte	0x04, 0x2f
        /*013a*/ 	.short	(.L_64 - .L_63)
	.align		4
.L_63:
        /*013c*/ 	.word	index@(_ZN5flash44flash_bwd_dq_dk_dv_loop_seqk_parallel_kernelI23Flash_bwd_kernel_traitsILi256ELi64ELi64ELi8ELi4ELi2ELi2ELb0ELb0EN7cutlass6half_tE19Flash_kernel_traitsILi256ELi64ELi64ELi8ES3_EELb1ELb0ELb0ELb0ELb0ELb0ELb0EEEvNS_16Flash_bwd_paramsE)
        /*0140*/ 	.word	0x000000ff


	//----- nvinfo : EIATTR_FRAME_SIZE
	.align		4
.L_64:
        /*0144*/ 	.byte	0x04, 0x11
        /*0146*/ 	.short	(.L_66 - .L_65)
	.align		4
.L_65:
        /*0148*/ 	.word	index@(_ZN5flash44flash_bwd_dq_dk_dv_loop_seqk_parallel_kernelI23Flash_bwd_kernel_traitsILi256ELi64ELi64ELi8ELi4ELi2ELi2ELb0ELb0EN7cutlass6half_tE19Flash_kernel_traitsILi256ELi64ELi64ELi8ES3_EELb1ELb0ELb0ELb0ELb0ELb0ELb0EEEvNS_16Flash_bwd_paramsE)
        /*014c*/ 	.word	0x00000020


	//----- nvinfo : EIATTR_REGCOUNT
	.align		4
.L_66:
        /*0150*/ 	.byte	0x04, 0x2f
        /*0152*/ 	.short	(.L_68 - .L_67)
	.align		4
.L_67:
        /*0154*/ 	.word	index@(_ZN5flash27flash_bwd_convert_dq_kernelI23Flash_bwd_kernel_traitsILi256ELi64ELi64ELi8ELi4ELi2ELi2ELb0ELb0EN7cutlass6half_tE19Flash_kernel_traitsILi256ELi64ELi64ELi8ES3_EEEEvNS_16Flash_bwd_paramsEi)
        /*0158*/ 	.word	0x00000050


	//----- nvinfo : EIATTR_FRAME_SIZE
	.align		4
.L_68:
        /*015c*/ 	.byte	0x04, 0x11
        /*015e*/ 	.short	(.L_70 - .L_69)
	.align		4
.L_69:
        /*0160*/ 	.word	index@(_ZN5flash27flash_bwd_convert_dq_kernelI23Flash_bwd_kernel_traitsILi256ELi64ELi64ELi8ELi4ELi2ELi2ELb0ELb0EN7cutlass6half_tE19Flash_kernel_traitsILi256ELi64ELi64ELi8ES3_EEEEvNS_16Flash_bwd_paramsEi)
        /*0164*/ 	.word	0x00000000


	//----- nvinfo : EIATTR_REGCOUNT
	.align		4
.L_70:
        /*0168*/ 	.byte	0x04, 0x2f
        /*016a*/ 	.short	(.L_72 - .L_71)
	.align		4
.L_71:
        /*016c*/ 	.word	index@(_ZN5flash25flash_bwd_dot_do_o_kernelILb1E23Flash_bwd_kernel_traitsILi256ELi64ELi64ELi8ELi4ELi2ELi2ELb0ELb1EN7cutlass6half_tE19Flash_kernel_traitsILi256ELi64ELi64ELi8ES3_EEEEvNS_16Flash_bwd_paramsE)
        /*0170*/ 	.word	0x0000005a


	//----- nvinfo : EIATTR_FRAME_SIZE
	.align		4
.L_72:
        /*0174*/ 	.byte	0x04, 0x11
        /*0176*/ 	.short	(.L_74 - .L_73)
	.align		4
.L_73:
        /*0178*/ 	.word	index@(_ZN5flash25flash_bwd_dot_do_o_kernelILb1E23Flash_bwd_kernel_traitsILi256ELi64ELi64ELi8ELi4ELi2ELi2ELb0ELb1EN7cutlass6half_tE19Flash_kernel_traitsILi256ELi64ELi64ELi8ES3_EEEEvNS_16Flash_bwd_paramsE)
        /*017c*/ 	.word	0x00000000


	//----- nvinfo : EIATTR_REGCOUNT
	.align		4
.L_74:
        /*0180*/ 	.byte	0x04, 0x2f
        /*0182*/ 	.short	(.L_76 - .L_75)
	.align		4
.L_75:
        /*0184*/ 	.word	index@(_ZN5flash25flash_bwd_dot_do_o_kernelILb0E23Flash_bwd_kernel_traitsILi256ELi64ELi64ELi8ELi4ELi2ELi2ELb0ELb1EN7cutlass6half_tE19Flash_kernel_traitsILi256ELi64ELi64ELi8ES3_EEEEvNS_16Flash_bwd_paramsE)
        /*0188*/ 	.word	0x00000051


	//----- nvinfo : EIATTR_FRAME_SIZE
	.align		4
.L_76:
        /*018c*/ 	.byte	0x04, 0x11
        /*018e*/ 	.short	(.L_78 - .L_77)
	.align		4
.L_77:
        /*0190*/ 	.word	index@(_ZN5flash25flash_bwd_dot_do_o_kernelILb0E23Flash_bwd_kernel_traitsILi256ELi64ELi64ELi8ELi4ELi2ELi2ELb0ELb1EN7cutlass6half_tE19Flash_kernel_traitsILi256ELi64ELi64ELi8ES3_EEEEvNS_16Flash_bwd_paramsE)
        /*0194*/ 	.word	0x00000000


	//----- nvinfo : EIATTR_REGCOUNT
	.align		4
.L_78:
        /*0198*/ 	.byte	0x04, 0x2f
        /*019a*/ 	.short	(.L_80 - .L_79)
	.align		4
.L_79:
        /*019c*/ 	.word	index@(_ZN5flash44flash_bwd_dq_dk_dv_loop_seqk_parallel_kernelI23Flash_bwd_kernel_traitsILi256ELi64ELi64ELi8ELi4ELi2ELi2ELb0ELb1EN7cutlass6half_tE19Flash_kernel_traitsILi256ELi64ELi64ELi8ES3_EELb0ELb0ELb1ELb1ELb0ELb0ELb1EEEvNS_16Flash_bwd_paramsE)
        /*01a0*/ 	.word	0x000000fd


	//----- nvinfo : EIATTR_FRAME_SIZE
	.align		4
.L_80:
        /*01a4*/ 	.byte	0x04, 0x11
        /*01a6*/ 	.short	(.L_82 - .L_81)
	.align		4
.L_81:
        /*01a8*/ 	.word	index@(_ZN5flash44flash_bwd_dq_dk_dv_loop_seqk_parallel_kernelI23Flash_bwd_kernel_traitsILi256ELi64ELi64ELi8ELi4ELi2ELi2ELb0ELb1EN7cutlass6half_tE19Flash_kernel_traitsILi256ELi64ELi64ELi8ES3_EELb0ELb0ELb1ELb1ELb0ELb0ELb1EEEvNS_16Flash_bwd_paramsE)
        /*01ac*/ 	.word	0x00000008


	//----- nvinfo : EIATTR_REGCOUNT
	.align		4
.L_82:
        /*01b0*/ 	.byte	0x04, 0x2f
        /*01b2*/ 	.short	(.L_84 - .L_83)
	.align		4
.L_83:
        /*01b4*/ 	.word	index@(_ZN5flash44flash_bwd_dq_dk_dv_loop_seqk_parallel_kernelI23Flash_bwd_kernel_traitsILi256ELi64ELi64ELi8ELi4ELi2ELi2ELb0ELb1EN7cutlass6half_tE19Flash_kernel_traitsILi256ELi64ELi64ELi8ES3_EELb1ELb0ELb1ELb1ELb0ELb0ELb0EEEvNS_16Flash_bwd_paramsE)
        /*01b8*/ 	.word	0x000000fe


	//----- nvinfo : EIATTR_FRAME_SIZE
	.align		4
.L_84:
        /*01bc*/ 	.byte	0x04, 0x11
        /*01be*/ 	.short	(.L_86 - .L_85)
	.align		4
.L_85:
        /*01c0*/ 	.word	index@(_ZN5flash44flash_bwd_dq_dk_dv_loop_seqk_parallel_kernelI23Flash_bwd_kernel_traitsILi256ELi64ELi64ELi8ELi4ELi2ELi2ELb0ELb1EN7cutlass6half_tE19Flash_kernel_traitsILi256ELi64ELi64ELi8ES3_EELb1ELb0ELb1ELb1ELb0ELb0ELb0EEEvNS_16Flash_bwd_paramsE)
        /*01c4*/ 	.word	0x00000008


	//----- nvinfo : EIATTR_REGCOUNT
	.align		4
.L_86:
        /*01c8*/ 	.byte	0x04, 0x2f
        /*01ca*/ 	.short	(.L_88 - .L_87)
	.align		4
.L_87:
        /*01cc*/ 	.word	index@(_ZN5flash44flash_bwd_dq_dk_dv_loop_seqk_parallel_kernelI23Flash_bwd_kernel_traitsILi256ELi64ELi64ELi8ELi4ELi2ELi2ELb0ELb1EN7cutlass6half_tE19Flash_kernel_traitsILi256ELi64ELi64ELi8ES3_EELb0ELb0ELb1ELb0ELb0ELb1ELb1EEEvNS_16Flash_bwd_paramsE)
        /*01d0*/ 	.word	0x000000fe


	//----- nvinfo : EIATTR_FRAME_SIZE
	.align		4
.L_88:
        /*01d4*/ 	.byte	0x04, 0x11
        /*01d6*/ 	.short	(.L_90 - .L_89)
	.align		4
.L_89:
        /*01d8*/ 	.word	index@(_ZN5flash44flash_bwd_dq_dk_dv_loop_seqk_parallel_kernelI23Flash_bwd_kernel_traitsILi256ELi64ELi64ELi8ELi4ELi2ELi2ELb0ELb1EN7cutlass6half_tE19Flash_kernel_traitsILi256ELi64ELi64ELi8ES3_EELb0ELb0ELb1ELb0ELb0ELb1ELb1EEEvNS_16Flash_bwd_paramsE)
        /*01dc*/ 	.word	0x00000008


	//----- nvinfo : EIATTR_REGCOUNT
	.align		4
.L_90:
        /*01e0*/ 	.byte	0x04, 0x2f
        /*01e2*/ 	.short	(.L_92 - .L_91)
	.align		4
.L_91:
        /*01e4*/ 	.word	index@(_ZN5flash44flash_bwd_dq_dk_dv_loop_seqk_parallel_kernelI23Flash_bwd_kernel_traitsILi256ELi64ELi64ELi8ELi4ELi2ELi2ELb0ELb1EN7cutlass6half_tE19Flash_kernel_traitsILi256ELi64ELi64ELi8ES3_EELb1ELb0ELb1ELb0ELb0ELb1ELb0EEEvNS_16Flash_bwd_paramsE)
        /*01e8*/ 	.word	0x000000fe


	//----- nvinfo : EIATTR_FRAME_SIZE
	.align		4
.L_92:
        /*01ec*/ 	.byte	0x04, 0x11
        /*01ee*/ 	.short	(.L_94 - .L_93)
	.align		4
.L_93:
        /*01f0*/ 	.word	index@(_ZN5flash44flash_bwd_dq_dk_dv_loop_seqk_parallel_kernelI23Flash_bwd_kernel_traitsILi256ELi64ELi64ELi8ELi4ELi2ELi2ELb0ELb1EN7cutlass6half_tE19Flash_kernel_traitsILi256ELi64ELi64ELi8ES3_EELb1ELb0ELb1ELb0ELb0ELb1ELb0EEEvNS_16Flash_bwd_paramsE)
        /*01f4*/ 	.word	0x00000010


	//----- nvinfo : EIATTR_REGCOUNT
	.align		4
.L_94:
        /*01f8*/ 	.byte	0x04, 0x2f
        /*01fa*/ 	.short	(.L_96 - .L_95)
	.align		4
.L_95:
        /*01fc*/ 	.word	index@(_ZN5flash44flash_bwd_dq_dk_dv_loop_seqk_parallel_kernelI23Flash_bwd_kernel_traitsILi256ELi64ELi64ELi8ELi4ELi2ELi2ELb0ELb1EN7cutlass6half_tE19Flash_kernel_traitsILi256ELi64ELi64ELi8ES3_EELb0ELb0ELb0ELb1ELb0ELb0ELb1EEEvNS_16Flash_bwd_paramsE)
        /*0200*/ 	.word	0x000000ff


	//----- nvinfo : EIATTR_FRAME_SIZE
	.align		4
.L_96:
        /*0204*/ 	.byte	0x04, 0x11
        /*0206*/ 	.short	(.L_98 - .L_97)
	.align		4
.L_97:
        /*0208*/ 	.word	index@(_ZN5flash44flash_bwd_dq_dk_dv_loop_seqk_parallel_kernelI23Flash_bwd_kernel_traitsILi256ELi64ELi64ELi8ELi4ELi2ELi2ELb0ELb1EN7cutlass6half_tE19Flash_kernel_traitsILi256ELi64ELi64ELi8ES3_EELb0ELb0ELb0ELb1ELb0ELb0ELb1EEEvNS_16Flash_bwd_paramsE)
        /*020c*/ 	.word	0x00000000


	//----- nvinfo : EIATTR_REGCOUNT
	.align		4
.L_98:
        /*0210*/ 	.byte	0x04, 0x2f
        /*0212*/ 	.short	(.L_100 - .L_99)
	.align		4
.L_99:
        /*0214*/ 	.word	index@(_ZN5flash44flash_bwd_dq_dk_dv_loop_seqk_parallel_kernelI23Flash_bwd_kernel_traitsILi256ELi64ELi64ELi8ELi4ELi2ELi2ELb0ELb1EN7cutlass6half_tE19Flash_kernel_traitsILi256ELi64ELi64ELi8ES3_EELb1ELb0ELb0ELb1ELb0ELb0ELb0EEEvNS_16Flash_bwd_paramsE)
        /*0218*/ 	.word	0x000000fe


	//----- nvinfo : EIATTR_FRAME_SIZE
	.align		4
.L_100:
        /*021c*/ 	.byte	0x04, 0x11
        /*021e*/ 	.short	(.L_102 - .L_101)
	.align		4
.L_101:
        /*0220*/ 	.word	index@(_ZN5flash44flash_bwd_dq_dk_dv_loop_seqk_parallel_kernelI23Flash_bwd_kernel_traitsILi256ELi64ELi64ELi8ELi4ELi2ELi2ELb0ELb1EN7cutlass6half_tE19Flash_kernel_traitsILi256ELi64ELi64ELi8ES3_EELb1ELb0ELb0ELb1ELb0ELb0ELb0EEEvNS_16Flash_bwd_paramsE)
        /*0224*/ 	.word	0x00000000


	//----- nvinfo : EIATTR_REGCOUNT
	.align		4
.L_102:
        /*0228*/ 	.byte	0x04, 0x2f
        /*022a*/ 	.short	(.L_104 - .L_103)
	.align		4
.L_103:
        /*022c*/ 	.word	index@(_ZN5flash44flash_bwd_dq_dk_dv_loop_seqk_parallel_kernelI23Flash_bwd_kernel_traitsILi256ELi64ELi64ELi8ELi4ELi2ELi2ELb0ELb1EN7cutlass6half_tE19Flash_kernel_traitsILi256ELi64ELi64ELi8ES3_EELb0ELb0ELb0ELb0ELb0ELb1ELb1EEEvNS_16Flash_bwd_paramsE)
        /*0230*/ 	.word	0x000000ff


	//----- nvinfo : EIATTR_FRAME_SIZE
	.align		4
.L_104:
        /*0234*/ 	.byte	0x04, 0x11
        /*0236*/ 	.short	(.L_106 - .L_105)
	.align		4
.L_105:
        /*0238*/ 	.word	index@(_ZN5flash44flash_bwd_dq_dk_dv_loop_seqk_parallel_kernelI23Flash_bwd_kernel_traitsILi256ELi64ELi64ELi8ELi4ELi2ELi2ELb0ELb1EN7cutlass6half_tE19Flash_kernel_traitsILi256ELi64ELi64ELi8ES3_EELb0ELb0ELb0ELb0ELb0ELb1ELb1EEEvNS_16Flash_bwd_paramsE)
        /*023c*/ 	.word	0x00000000


	//----- nvinfo : EIATTR_REGCOUNT
	.align		4
.L_106:
        /*0240*/ 	.byte	0x04, 0x2f
        /*0242*/ 	.short	(.L_108 - .L_107)
	.align		4
.L_107:
        /*0244*/ 	.word	index@(_ZN5flash44flash_bwd_dq_dk_dv_loop_seqk_parallel_kernelI23Flash_bwd_kernel_traitsILi256ELi64ELi64ELi8ELi4ELi2ELi2ELb0ELb1EN7cutlass6half_tE19Flash_kernel_traitsILi256ELi64ELi64ELi8ES3_EELb1ELb0ELb0ELb0ELb0ELb1ELb0EEEvNS_16Flash_bwd_paramsE)
        /*0248*/ 	.word	0x000000fe


	//----- nvinfo : EIATTR_FRAME_SIZE
	.align		4
.L_108:
        /*024c*/ 	.byte	0x04, 0x11
        /*024e*/ 	.short	(.L_110 - .L_109)
	.align		4
.L_109:
        /*0250*/ 	.word	index@(_ZN5flash44flash_bwd_dq_dk_dv_loop_seqk_parallel_kernelI23Flash_bwd_kernel_traitsILi256ELi64ELi64ELi8ELi4ELi2ELi2ELb0ELb1EN7cutlass6half_tE19Flash_kernel_traitsILi256ELi64ELi64ELi8ES3_EELb1ELb0ELb0ELb0ELb0ELb1ELb0EEEvNS_16Flash_bwd_paramsE)
        /*0254*/ 	.word	0x00000000


	//----- nvinfo : EIATTR_REGCOUNT
	.align		4
.L_110:
        /*0258*/ 	.byte	0x04, 0x2f
        /*025a*/ 	.short	(.L_112 - .L_111)
	.align		4
.L_111:
        /*025c*/ 	.word	index@(_ZN5flash44flash_bwd_dq_dk_dv_loop_seqk_parallel_kernelI23Flash_bwd_kernel_traitsILi256ELi64ELi64ELi8ELi4ELi2ELi2ELb0ELb1EN7cutlass6half_tE19Flash_kernel_traitsILi256ELi64ELi64ELi8ES3_EELb0ELb0ELb1ELb0ELb0ELb0ELb1EEEvNS_16Flash_bwd_paramsE)
        /*0260*/ 	.word	0x000000fe


	//----- nvinfo : EIATTR_FRAME_SIZE
	.align		4
.L_112:
        /*0264*/ 	.byte	0x04, 0x11
        /*0266*/ 	.short	(.L_114 - .L_113)
	.align		4
.L_113:
        /*0268*/ 	.word	index@(_ZN5flash44flash_bwd_dq_dk_dv_loop_seqk_parallel_kernelI23Flash_bwd_kernel_traitsILi256ELi64ELi64ELi8ELi4ELi2ELi2ELb0ELb1EN7cutlass6half_tE19Flash_kernel_traitsILi256ELi64ELi64ELi8ES3_EELb0ELb0ELb1ELb0ELb0ELb0ELb1EEEvNS_16Flash_bwd_paramsE)
        /*026c*/ 	.word	0x00000008


	//----- nvinfo : EIATTR_REGCOUNT
	.align		4
.L_114:
        /*0270*/ 	.byte	0x04, 0x2f
        /*0272*/ 	.short	(.L_116 - .L_115)
	.align		4
.L_115:
        /*0274*/ 	.word	index@(_ZN5flash44flash_bwd_dq_dk_dv_loop_seqk_parallel_kernelI23Flash_bwd_kernel_traitsILi256ELi64ELi64ELi8ELi4ELi2ELi2ELb0ELb1EN7cutlass6half_tE19Flash_kernel_traitsILi256ELi64ELi64ELi8ES3_EELb1ELb0ELb1ELb0ELb0ELb0ELb0EEEvNS_16Flash_bwd_paramsE)
        /*0278*/ 	.word	0x000000fe


	//----- nvinfo : EIATTR_FRAME_SIZE
	.align		4
.L_116:
        /*027c*/ 	.byte	0x04, 0x11
        /*027e*/ 	.short	(.L_118 - .L_117)
	.align		4
.L_117:
        /*0280*/ 	.word	index@(_ZN5flash44flash_bwd_dq_dk_dv_loop_seqk_parallel_kernelI23Flash_bwd_kernel_traitsILi256ELi64ELi64ELi8ELi4ELi2ELi2ELb0ELb1EN7cutlass6half_tE19Flash_kernel_traitsILi256ELi64ELi64ELi8ES3_EELb1ELb0ELb1ELb0ELb0ELb0ELb0EEEvNS_16Flash_bwd_paramsE)
        /*0284*/ 	.word	0x00000008


	//----- nvinfo : EIATTR_REGCOUNT
	.align		4
.L_118:
        /*0288*/ 	.byte	0x04, 0x2f
        /*028a*/ 	.short	(.L_120 - .L_119)
	.align		4
.L_119:
        /*028c*/ 	.word	index@(_ZN5flash44flash_bwd_dq_dk_dv_loop_seqk_parallel_kernelI23Flash_bwd_kernel_traitsILi256ELi64ELi64ELi8ELi4ELi2ELi2ELb0ELb1EN7cutlass6half_tE19Flash_kernel_traitsILi256ELi64ELi64ELi8ES3_EELb0ELb0ELb0ELb0ELb0ELb0ELb1EEEvNS_16Flash_bwd_paramsE)
        /*0290*/ 	.word	0x000000fe


	//----- nvinfo : EIATTR_FRAME_SIZE
	.align		4
.L_120:
        /*0294*/ 	.byte	0x04, 0x11
        /*0296*/ 	.short	(.L_122 - .L_121)
	.align		4
.L_121:
        /*0298*/ 	.word	index@(_ZN5flash44flash_bwd_dq_dk_dv_loop_seqk_parallel_kernelI23Flash_bwd_kernel_traitsILi256ELi64ELi64ELi8ELi4ELi2ELi2ELb0ELb1EN7cutlass6half_tE19Flash_kernel_traitsILi256ELi64ELi64ELi8ES3_EELb0ELb0ELb0ELb0ELb0ELb0ELb1EEEvNS_16Flash_bwd_paramsE)
        /*029c*/ 	.word	0x00000000


	//----- nvinfo : EIATTR_REGCOUNT
	.align		4
.L_122:
        /*02a0*/ 	.byte	0x04, 0x2f
        /*02a2*/ 	.short	(.L_124 - .L_123)
	.align		4
.L_123:
        /*02a4*/ 	.word	index@(_ZN5flash44flash_bwd_dq_dk_dv_loop_seqk_parallel_kernelI23Flash_bwd_kernel_traitsILi256ELi64ELi64ELi8ELi4ELi2ELi2ELb0ELb1EN7cutlass6half_tE19Flash_kernel_traitsILi256ELi64ELi64ELi8ES3_EELb1ELb0ELb0ELb0ELb0ELb0ELb0EEEvNS_16Flash_bwd_paramsE)
        /*02a8*/ 	.word	0x000000fe


	//----- nvinfo : EIATTR_FRAME_SIZE
	.align		4
.L_124:
        /*02ac*/ 	.byte	0x04, 0x11
        /*02ae*/ 	.short	(.L_126 - .L_125)
	.align		4
.L_125:
        /*02b0*/ 	.word	index@(_ZN5flash44flash_bwd_dq_dk_dv_loop_seqk_parallel_kernelI23Flash_bwd_kernel_traitsILi256ELi64ELi64ELi8ELi4ELi2ELi2ELb0ELb1EN7cutlass6half_tE19Flash_kernel_traitsILi256ELi64ELi64ELi8ES3_EELb1ELb0ELb0ELb0ELb0ELb0ELb0EEEvNS_16Flash_bwd_paramsE)
        /*02b4*/ 	.word	0x00000000


	//----- nvinfo : EIATTR_REGCOUNT
	.align		4
.L_126:
        /*02b8*/ 	.byte	0x04, 0x2f
        /*02ba*/ 	.short	(.L_128 - .L_127)
	.align		4
.L_127:
        /*02bc*/ 	.word	index@(_ZN5flash27flash_bwd_convert_dq_kernelI23Flash_bwd_kernel_traitsILi256ELi64ELi64ELi8ELi4ELi2ELi2ELb0ELb1EN7cutlass6half_tE19Flash_kernel_traitsILi256ELi64ELi64ELi8ES3_EEEEvNS_16Flash_bwd_paramsEi)
        /*02c0*/ 	.word	0x00000050


	//----- nvinfo : EIATTR_FRAME_SIZE
	.align		4
.L_128:
        /*02c4*/ 	.byte	0x04, 0x11
        /*02c6*/ 	.short	(.L_130 - .L_129)
	.align		4
.L_129:
        /*02c8*/ 	.word	index@(_ZN5flash27flash_bwd_convert_dq_kernelI23Flash_bwd_kernel_traitsILi256ELi64ELi64ELi8ELi4ELi2ELi2ELb0ELb1EN7cutlass6half_tE19Flash_kernel_traitsILi256ELi64ELi64ELi8ES3_EEEEvNS_16Flash_bwd_paramsEi)
        /*02cc*/ 	.word	0x00000000


	//----- nvinfo : EIATTR_REGCOUNT
	.align		4
.L_130:
        /*02d0*/ 	.byte	0x04, 0x2f
        /*02d2*/ 	.short	(.L_132 - .L_131)
	.align		4
.L_131:
        /*02d4*/ 	.word	index@(_ZN5flash44flash_bwd_dq_dk_dv_loop_seqk_parallel_kernelI23Flash_bwd_kernel_traitsILi256ELi64ELi64ELi8ELi4ELi2ELi2ELb0ELb0EN7cutlass6half_tE19Flash_kernel_traitsILi256ELi64ELi64ELi8ES3_EELb0ELb0ELb1ELb1ELb0ELb0ELb0EEEvNS_16Flash_bwd_paramsE)
        /*02d8*/ 	.word	0x000000fe


	//----- nvinfo : EIATTR_FRAME_SIZE
	.align		4
.L_132:
        /*02dc*/ 	.byte	0x04, 0x11
        /*02de*/ 	.short	(.L_134 - .L_133)
	.align		4
.L_133:
        /*02e0*/ 	.word	index@(_ZN5flash44flash_bwd_dq_dk_dv_loop_seqk_parallel_kernelI23Flash_bwd_kernel_traitsILi256ELi64ELi64ELi8ELi4ELi2ELi2ELb0ELb0EN7cutlass6half_tE19Flash_kernel_traitsILi256ELi64ELi64ELi8ES3_EELb0ELb0ELb1ELb1ELb0ELb0ELb0EEEvNS_16Flash_bwd_paramsE)
        /*02e4*/ 	.word	0x00000008


	//----- nvinfo : EIATTR_REGCOUNT
	.align		4
.L_134:
        /*02e8*/ 	.byte	0x04, 0x2f
        /*02ea*/ 	.short	(.L_136 - .L_135)
	.align		4
.L_135:
        /*02ec*/ 	.word	index@(_ZN5flash44flash_bwd_dq_dk_dv_loop_seqk_parallel_kernelI23Flash_bwd_kernel_traitsILi256ELi64ELi64ELi8ELi4ELi2ELi2ELb0ELb0EN7cutlass6half_tE19Flash_kernel_traitsILi256ELi64ELi64ELi8ES3_EELb0ELb0ELb1ELb0ELb0ELb1ELb0EEEvNS_16Flash_bwd_paramsE)
        /*02f0*/ 	.word	0x000000fd


	//----- nvinfo : EIATTR_FRAME_SIZE
	.align		4
.L_136:
        /*02f4*/ 	.byte	0x04, 0x11
        /*02f6*/ 	.short	(.L_138 - .L_137)
	.align		4
.L_137:
        /*02f8*/ 	.word	index@(_ZN5flash44flash_bwd_dq_dk_dv_loop_seqk_parallel_kernelI23Flash_bwd_kernel_traitsILi256ELi64ELi64ELi8ELi4ELi2ELi2ELb0ELb0EN7cutlass6half_tE19Flash_kernel_traitsILi256ELi64ELi64ELi8ES3_EELb0ELb0ELb1ELb0ELb0ELb1ELb0EEEvNS_16Flash_bwd_paramsE)
        /*02fc*/ 	.word	0x00000000


	//----- nvinfo : EIATTR_REGCOUNT
	.align		4
.L_138:
        /*0300*/ 	.byte	0x04, 0x2f
        /*0302*/ 	.short	(.L_140 - .L_139)
	.align		4
.L_139:
        /*0304*/ 	.word	index@(_ZN5flash44flash_bwd_dq_dk_dv_loop_seqk_parallel_kernelI23Flash_bwd_kernel_traitsILi256ELi64ELi64ELi8ELi4ELi2ELi2ELb0ELb0EN7cutlass6half_tE19Flash_kernel_traitsILi256ELi64ELi64ELi8ES3_EELb0ELb0ELb0ELb1ELb0ELb0ELb0EEEvNS_16Flash_bwd_paramsE)
        /*0308*/ 	.word	0x000000ff


	//----- nvinfo : EIATTR_FRAME_SIZE
	.align		4
.L_140:
        /*030c*/ 	.byte	0x04, 0x11
        /*030e*/ 	.short	(.L_142 - .L_141)
	.align		4
.L_141:
        /*0310*/ 	.word	index@(_ZN5flash44flash_bwd_dq_dk_dv_loop_seqk_parallel_kernelI23Flash_bwd_kernel_traitsILi256ELi64ELi64ELi8ELi4ELi2ELi2ELb0ELb0EN7cutlass6half_tE19Flash_kernel_traitsILi256ELi64ELi64ELi8ES3_EELb0ELb0ELb0ELb1ELb0ELb0ELb0EEEvNS_16Flash_bwd_paramsE)
        /*0314*/ 	.word	0x00000000


	//----- nvinfo : EIATTR_REGCOUNT
	.align		4
.L_142:
        /*0318*/ 	.byte	0x04, 0x2f
        /*031a*/ 	.short	(.L_144 - .L_143)
	.align		4
.L_143:
        /*031c*/ 	.word	index@(_ZN5flash44flash_bwd_dq_dk_dv_loop_seqk_parallel_kernelI23Flash_bwd_kernel_traitsILi256ELi64ELi64ELi8ELi4ELi2ELi2ELb0ELb0EN7cutlass6half_tE19Flash_kernel_traitsILi256ELi64ELi64ELi8ES3_EELb0ELb0ELb0ELb0ELb0ELb1ELb0EEEvNS_16Flash_bwd_paramsE)
        /*0320*/ 	.word	0x000000fe


	//----- nvinfo : EIATTR_FRAME_SIZE
	.align		4
.L_144:
        /*0324*/ 	.byte	0x04, 0x11
        /*0326*/ 	.short	(.L_146 - .L_145)
	.align		4
.L_145:
        /*0328*/ 	.word	index@(_ZN5flash44flash_bwd_dq_dk_dv_loop_seqk_parallel_kernelI23Flash_bwd_kernel_traitsILi256ELi64ELi64ELi8ELi4ELi2ELi2ELb0ELb0EN7cutlass6half_tE19Flash_kernel_traitsILi256ELi64ELi64ELi8ES3_EELb0ELb0ELb0ELb0ELb0ELb1ELb0EEEvNS_16Flash_bwd_paramsE)
        /*032c*/ 	.word	0x00000000


	//----- nvinfo : EIATTR_REGCOUNT
	.align		4
.L_146:
        /*0330*/ 	.byte	0x04, 0x2f
        /*0332*/ 	.short	(.L_148 - .L_147)
	.align		4
.L_147:
        /*0334*/ 	.word	index@(_ZN5flash44flash_bwd_dq_dk_dv_loop_seqk_parallel_kernelI23Flash_bwd_kernel_traitsILi256ELi64ELi64ELi8ELi4ELi2ELi2ELb0ELb0EN7cutlass6half_tE19Flash_kernel_traitsILi256ELi64ELi64ELi8ES3_EELb0ELb0ELb1ELb0ELb0ELb0ELb0EEEvNS_16Flash_bwd_paramsE)
        /*0338*/ 	.word	0x000000fe


	//----- nvinfo : EIATTR_FRAME_SIZE
	.align		4
.L_148:
        /*033c*/ 	.byte	0x04, 0x11
        /*033e*/ 	.short	(.L_150 - .L_149)
	.align		4
.L_149:
        /*0340*/ 	.word	index@(_ZN5flash44flash_bwd_dq_dk_dv_loop_seqk_parallel_kernelI23Flash_bwd_kernel_traitsILi256ELi64ELi64ELi8ELi4ELi2ELi2ELb0ELb0EN7cutlass6half_tE19Flash_kernel_traitsILi256ELi64ELi64ELi8ES3_EELb0ELb0ELb1ELb0ELb0ELb0ELb0EEEvNS_16Flash_bwd_paramsE)
        /*0344*/ 	.word	0x00000008


	//----- nvinfo : EIATTR_REGCOUNT
	.align		4
.L_150:
        /*0348*/ 	.byte	0x04, 0x2f
        /*034a*/ 	.short	(.L_152 - .L_151)
	.align		4
.L_151:
        /*034c*/ 	.word	index@(_ZN5flash44flash_bwd_dq_dk_dv_loop_seqk_parallel_kernelI23Flash_bwd_kernel_traitsILi256ELi64ELi64ELi8ELi4ELi2ELi2ELb0ELb0EN7cutlass6half_tE19Flash_kernel_traitsILi256ELi64ELi64ELi8ES3_EELb0ELb0ELb0ELb0ELb0ELb0ELb0EEEvNS_16Flash_bwd_paramsE)
        /*0350*/ 	.word	0x000000ff


	//----- nvinfo : EIATTR_FRAME_SIZE
	.align		4
.L_152:
        /*0354*/ 	.byte	0x04, 0x11
        /*0356*/ 	.short	(.L_154 - .L_153)
	.align		4
.L_153:
        /*0358*/ 	.word	index@(_ZN5flash44flash_bwd_dq_dk_dv_loop_seqk_parallel_kernelI23Flash_bwd_kernel_traitsILi256ELi64ELi64ELi8ELi4ELi2ELi2ELb0ELb0EN7cutlass6half_tE19Flash_kernel_traitsILi256ELi64ELi64ELi8ES3_EELb0ELb0ELb0ELb0ELb0ELb0ELb0EEEvNS_16Flash_bwd_paramsE)
        /*035c*/ 	.word	0x00000000


	//----- nvinfo : EIATTR_REGCOUNT
	.align		4
.L_154:
        /*0360*/ 	.byte	0x04, 0x2f
        /*0362*/ 	.short	(.L_156 - .L_155)
	.align		4
.L_155:
        /*0364*/ 	.word	index@(_ZN5flash44flash_bwd_dq_dk_dv_loop_seqk_parallel_kernelI23Flash_bwd_kernel_traitsILi256ELi64ELi64ELi8ELi4ELi2ELi2ELb0ELb1EN7cutlass6half_tE19Flash_kernel_traitsILi256ELi64ELi64ELi8ES3_EELb0ELb0ELb1ELb1ELb0ELb0ELb0EEEvNS_16Flash_bwd_paramsE)
        /*0368*/ 	.word	0x000000fe


	//----- nvinfo : EIATTR_FRAME_SIZE
	.align		4
.L_156:
        /*036c*/ 	.byte	0x04, 0x11
        /*036e*/ 	.short	(.L_158 - .L_157)
	.align		4
.L_157:
        /*0370*/ 	.word	index@(_ZN5flash44flash_bwd_dq_dk_dv_loop_seqk_parallel_kernelI23Flash_bwd_kernel_traitsILi256ELi64ELi64ELi8ELi4ELi2ELi2ELb0ELb1EN7cutlass6half_tE19Flash_kernel_traitsILi256ELi64ELi64ELi8ES3_EELb0ELb0ELb1ELb1ELb0ELb0ELb0EEEvNS_16Flash_bwd_paramsE)
        /*0374*/ 	.word	0x00000008


	//----- nvinfo : EIATTR_REGCOUNT
	.align		4
.L_158:
        /*0378*/ 	.byte	0x04, 0x2f
        /*037a*/ 	.short	(.L_160 - .L_159)
	.align		4
.L_159:
        /*037c*/ 	.word	index@(_ZN5flash44flash_bwd_dq_dk_dv_loop_seqk_parallel_kernelI23Flash_bwd_kernel_traitsILi256ELi64ELi64ELi8ELi4ELi2ELi2ELb0ELb1EN7cutlass6half_tE19Flash_kernel_traitsILi256ELi64ELi64ELi8ES3_EELb0ELb0ELb1ELb0ELb0ELb1ELb0EEEvNS_16Flash_bwd_paramsE)
        /*0380*/ 	.word	0x000000fe


	//----- nvinfo : EIATTR_FRAME_SIZE
	.align		4
.L_160:
        /*0384*/ 	.byte	0x04, 0x11
        /*0386*/ 	.short	(.L_162 - .L_161)
	.align		4
.L_161:
        /*0388*/ 	.word	index@(_ZN5flash44flash_bwd_dq_dk_dv_loop_seqk_parallel_kernelI23Flash_bwd_kernel_traitsILi256ELi64ELi64ELi8ELi4ELi2ELi2ELb0ELb1EN7cutlass6half_tE19Flash_kernel_traitsILi256ELi64ELi64ELi8ES3_EELb0ELb0ELb1ELb0ELb0ELb1ELb0EEEvNS_16Flash_bwd_paramsE)
        /*038c*/ 	.word	0x00000008


	//----- nvinfo : EIATTR_REGCOUNT
	.align		4
.L_162:
        /*0390*/ 	.byte	0x04, 0x2f
        /*0392*/ 	.short	(.L_164 - .L_163)
	.align		4
.L_163:
        /*0394*/ 	.word	index@(_ZN5flash44flash_bwd_dq_dk_dv_loop_seqk_parallel_kernelI23Flash_bwd_kernel_traitsILi256ELi64ELi64ELi8ELi4ELi2ELi2ELb0ELb1EN7cutlass6half_tE19Flash_kernel_traitsILi256ELi64ELi64ELi8ES3_EELb0ELb0ELb0ELb1ELb0ELb0ELb0EEEvNS_16Flash_bwd_paramsE)
        /*0398*/ 	.word	0x000000ff


	//----- nvinfo : EIATTR_FRAME_SIZE
	.align		4
.L_164:
        /*039c*/ 	.byte	0x04, 0x11
        /*039e*/ 	.short	(.L_166 - .L_165)
	.align		4
.L_165:
        /*03a0*/ 	.word	index@(_ZN5flash44flash_bwd_dq_dk_dv_loop_seqk_parallel_kernelI23Flash_bwd_kernel_traitsILi256ELi64ELi64ELi8ELi4ELi2ELi2ELb0ELb1EN7cutlass6half_tE19Flash_kernel_traitsILi256ELi64ELi64ELi8ES3_EELb0ELb0ELb0ELb1ELb0ELb0ELb0EEEvNS_16Flash_bwd_paramsE)
        /*03a4*/ 	.word	0x00000000


	//----- nvinfo : EIATTR_REGCOUNT
	.align		4
.L_166:
        /*03a8*/ 	.byte	0x04, 0x2f
        /*03aa*/ 	.short	(.L_168 - .L_167)
	.align		4
.L_167:
        /*03ac*/ 	.word	index@(_ZN5flash44flash_bwd_dq_dk_dv_loop_seqk_parallel_kernelI23Flash_bwd_kernel_traitsILi256ELi64ELi64ELi8ELi4ELi2ELi2ELb0ELb1EN7cutlass6half_tE19Flash_kernel_traitsILi256ELi64ELi64ELi8ES3_EELb0ELb0ELb0ELb0ELb0ELb1ELb0EEEvNS_16Flash_bwd_paramsE)
        /*03b0*/ 	.word	0x000000ff


	//----- nvinfo : EIATTR_FRAME_SIZE
	.align		4
.L_168:
        /*03b4*/ 	.byte	0x04, 0x11
        /*03b6*/ 	.short	(.L_170 - .L_169)
	.align		4
.L_169:
        /*03b8*/ 	.word	index@(_ZN5flash44flash_bwd_dq_dk_dv_loop_seqk_parallel_kernelI23Flash_bwd_kernel_traitsILi256ELi64ELi64ELi8ELi4ELi2ELi2ELb0ELb1EN7cutlass6half_tE19Flash_kernel_traitsILi256ELi64ELi64ELi8ES3_EELb0ELb0ELb0ELb0ELb0ELb1ELb0EEEvNS_16Flash_bwd_paramsE)
        /*03bc*/ 	.word	0x00000000


	//----- nvinfo : EIATTR_REGCOUNT
	.align		4
.L_170:
        /*03c0*/ 	.byte	0x04, 0x2f
        /*03c2*/ 	.short	(.L_172 - .L_171)
	.align		4
.L_171:
        /*03c4*/ 	.word	index@(_ZN5flash44flash_bwd_dq_dk_dv_loop_seqk_parallel_kernelI23Flash_bwd_kernel_traitsILi256ELi64ELi64ELi8ELi4ELi2ELi2ELb0ELb1EN7cutlass6half_tE19Flash_kernel_traitsILi256ELi64ELi64ELi8ES3_EELb0ELb0ELb1ELb0ELb0ELb0ELb0EEEvNS_16Flash_bwd_paramsE)
        /*03c8*/ 	.word	0x000000fe


	//----- nvinfo : EIATTR_FRAME_SIZE
	.align		4
.L_172:
        /*03cc*/ 	.byte	0x04, 0x11
        /*03ce*/ 	.short	(.L_174 - .L_173)
	.align		4
.L_173:
        /*03d0*/ 	.word	index@(_ZN5flash44flash_bwd_dq_dk_dv_loop_seqk_parallel_kernelI23Flash_bwd_kernel_traitsILi256ELi64ELi64ELi8ELi4ELi2ELi2ELb0ELb1EN7cutlass6half_tE19Flash_kernel_traitsILi256ELi64ELi64ELi8ES3_EELb0ELb0ELb1ELb0ELb0ELb0ELb0EEEvNS_16Flash_bwd_paramsE)
        /*03d4*/ 	.word	0x00000008


	//----- nvinfo : EIATTR_REGCOUNT
	.align		4
.L_174:
        /*03d8*/ 	.byte	0x04, 0x2f
        /*03da*/ 	.short	(.L_176 - .L_175)
	.align		4
.L_175:
        /*03dc*/ 	.word	index@(_ZN5flash44flash_bwd_dq_dk_dv_loop_seqk_parallel_kernelI23Flash_bwd_kernel_traitsILi256ELi64ELi64ELi8ELi4ELi2ELi2ELb0ELb1EN7cutlass6half_tE19Flash_kernel_traitsILi256ELi64ELi64ELi8ES3_EELb0ELb0ELb0ELb0ELb0ELb0ELb0EEEvNS_16Flash_bwd_paramsE)
        /*03e0*/ 	.word	0x000000fe


	//----- nvinfo : EIATTR_FRAME_SIZE
	.align		4
.L_176:
        /*03e4*/ 	.byte	0x04, 0x11
        /*03e6*/ 	.short	(.L_178 - .L_177)
	.align		4
.L_177:
        /*03e8*/ 	.word	index@(_ZN5flash44flash_bwd_dq_dk_dv_loop_seqk_parallel_kernelI23Flash_bwd_kernel_traitsILi256ELi64ELi64ELi8ELi4ELi2ELi2ELb0ELb1EN7cutlass6half_tE19Flash_kernel_traitsILi256ELi64ELi64ELi8ES3_EELb0ELb0ELb0ELb0ELb0ELb0ELb0EEEvNS_16Flash_bwd_paramsE)
        /*03ec*/ 	.word	0x00000000


	//----- nvinfo : EIATTR_REGCOUNT
	.align		4
.L_178:
        /*03f0*/ 	.byte	0x04, 0x2f
        /*03f2*/ 	.short	(.L_180 - .L_179)
	.align		4
.L_179:
        /*03f4*/ 	.word	index@(_ZN5flash25flash_bwd_dot_do_o_kernelILb1E23Flash_bwd_kernel_traitsILi256ELi64ELi32ELi8ELi4ELi1ELi2ELb1ELb1EN7cutlass6half_tE19Flash_kernel_traitsILi256ELi64ELi32ELi8ES3_EEEEvNS_16Flash_bwd_paramsE)
        /*03f8*/ 	.word	0x0000005a


	//----- nvinfo : EIATTR_FRAME_SIZE
	.align		4
.L_180:
        /*03fc*/ 	.byte	0x04, 0x11
        /*03fe*/ 	.short	(.L_182 - .L_181)
	.align		4
.L_181:
        /*0400*/ 	.word	index@(_ZN5flash25flash_bwd_dot_do_o_kernelILb1E23Flash_bwd_kernel_traitsILi256ELi64ELi32ELi8ELi4ELi1ELi2ELb1ELb1EN7cutlass6half_tE19Flash_kernel_traitsILi256ELi64ELi32ELi8ES3_EEEEvNS_16Flash_bwd_paramsE)
        /*0404*/ 	.word	0x00000000


	//----- nvinfo : EIATTR_REGCOUNT
	.align		4
.L_182:
        /*0408*/ 	.byte	0x04, 0x2f
        /*040a*/ 	.short	(.L_184 - .L_183)
	.align		4
.L_183:
        /*040c*/ 	.word	index@(_ZN5flash25flash_bwd_dot_do_o_kernelILb0E23Flash_bwd_kernel_traitsILi256ELi64ELi32ELi8ELi4ELi1ELi2ELb1ELb1EN7cutlass6half_tE19Flash_kernel_traitsILi256ELi64ELi32ELi8ES3_EEEEvNS_16Flash_bwd_paramsE)
        /*0410*/ 	.word	0x00000051


	//----- nvinfo : EIATTR_FRAME_SIZE
	.align		4
.L_184:
        /*0414*/ 	.byte	0x04, 0x11
        /*0416*/ 	.short	(.L_186 - .L_185)
	.align		4
.L_185:
        /*0418*/ 	.word	index@(_ZN5flash25flash_bwd_dot_do_o_kernelILb0E23Flash_bwd_kernel_traitsILi256ELi64ELi32ELi8ELi4ELi1ELi2ELb1ELb1EN7cutlass6half_tE19Flash_kernel_traitsILi256ELi64ELi32ELi8ES3_EEEEvNS_16Flash_bwd_paramsE)
        /*041c*/ 	.word	0x00000000


	//----- nvinfo : EIATTR_REGCOUNT
	.align		4
.L_186:
        /*0420*/ 	.byte	0x04, 0x2f
        /*0422*/ 	.short	(.L_188 - .L_187)
	.align		4
.L_187:
        /*0424*/ 	.word	index@(_ZN5flash44flash_bwd_dq_dk_dv_loop_seqk_parallel_kernelI23Flash_bwd_kernel_traitsILi256ELi64ELi32ELi8ELi4ELi1ELi2ELb1ELb1EN7cutlass6half_tE19Flash_kernel_traitsILi256ELi64ELi32ELi8ES3_EELb0ELb0ELb1ELb1ELb0ELb0ELb1EEEvNS_16Flash_bwd_paramsE)
        /*0428*/ 	.word	0x000000fe


	//----- nvinfo : EIATTR_FRAME_SIZE
	.align		4
.L_188:
        /*042c*/ 	.byte	0x04, 0x11
        /*042e*/ 	.short	(.L_190 - .L_189)
	.align		4
.L_189:
        /*0430*/ 	.word	index@(_ZN5flash44flash_bwd_dq_dk_dv_loop_seqk_parallel_kernelI23Flash_bwd_kernel_traitsILi256ELi64ELi32ELi8ELi4ELi1ELi2ELb1ELb1EN7cutlass6half_tE19Flash_kernel_traitsILi256ELi64ELi32ELi8ES3_EELb0ELb0ELb1ELb1ELb0ELb0ELb1EEEvNS_16Flash_bwd_paramsE)
        /*0434*/ 	.word	0x00000000


	//----- nvinfo : EIATTR_REGCOUNT
	.align		4
.L_190:
        /*0438*/ 	.byte	0x04, 0x2f
        /*043a*/ 	.short	(.L_192 - .L_191)
	.align		4
.L_191:
        /*043c*/ 	.word	index@(_ZN5flash44flash_bwd_dq_dk_dv_loop_seqk_parallel_kernelI23Flash_bwd_kernel_traitsILi256ELi64ELi32ELi8ELi4ELi1ELi2ELb1ELb1EN7cutlass6half_tE19Flash_kernel_traitsILi256ELi64ELi32ELi8ES3_EELb0ELb0ELb1ELb1ELb0ELb0ELb0EEEvNS_16Flash_bwd_paramsE)
        /*0440*/ 	.word	0x000000fe


	//----- nvinfo : EIATTR_FRAME_SIZE
	.align		4
.L_192:
        /*0444*/ 	.byte	0x04, 0x11
        /*0446*/ 	.short	(.L_194 - .L_193)
	.align		4
.L_193:
        /*0448*/ 	.word	index@(_ZN5flash44flash_bwd_dq_dk_dv_loop_seqk_parallel_kernelI23Flash_bwd_kernel_traitsILi256ELi64ELi32ELi8ELi4ELi1ELi2ELb1ELb1EN7cutlass6half_tE19Flash_kernel_traitsILi256ELi64ELi32ELi8ES3_EELb0ELb0ELb1ELb1ELb0ELb0ELb0EEEvNS_16Flash_bwd_paramsE)
        /*044c*/ 	.word	0x00000000


	//----- nvinfo : EIATTR_REGCOUNT
	.align		4
.L_194:
        /*0450*/ 	.byte	0x04, 0x2f
        /*0452*/ 	.short	(.L_196 - .L_195)
	.align		4
.L_195:
        /*0454*/ 	.word	index@(_ZN5flash44flash_bwd_dq_dk_dv_loop_seqk_parallel_kernelI23Flash_bwd_kernel_traitsILi256ELi64ELi32ELi8ELi4ELi1ELi2ELb1ELb1EN7cutlass6half_tE19Flash_kernel_traitsILi256ELi64ELi32ELi8ES3_EELb0ELb0ELb1ELb0ELb0ELb1ELb1EEEvNS_16Flash_bwd_paramsE)
        /*0458*/ 	.word	0x000000fe


	//----- nvinfo : EIATTR_FRAME_SIZE
	.align		4
.L_196:
        /*045c*/ 	.byte	0x04, 0x11
        /*045e*/ 	.short	(.L_198 - .L_197)
	.align		4
.L_197:
        /*0460*/ 	.word	index@(_ZN5flash44flash_bwd_dq_dk_dv_loop_seqk_parallel_kernelI23Flash_bwd_kernel_traitsILi256ELi64ELi32ELi8ELi4ELi1ELi2ELb1ELb1EN7cutlass6half_tE19Flash_kernel_traitsILi256ELi64ELi32ELi8ES3_EELb0ELb0ELb1ELb0ELb0ELb1ELb1EEEvNS_16Flash_bwd_paramsE)
        /*0464*/ 	.word	0x00000008


	//----- nvinfo : EIATTR_REGCOUNT
	.align		4
.L_198:
        /*0468*/ 	.byte	0x04, 0x2f
        /*046a*/ 	.short	(.L_200 - .L_199)
	.align		4
.L_199:
        /*046c*/ 	.word	index@(_ZN5flash44flash_bwd_dq_dk_dv_loop_seqk_parallel_kernelI23Flash_bwd_kernel_traitsILi256ELi64ELi32ELi8ELi4ELi1ELi2ELb1ELb1EN7cutlass6half_tE19Flash_kernel_traitsILi256ELi64ELi32ELi8ES3_EELb0ELb0ELb1ELb0ELb0ELb1ELb0EEEvNS_16Flash_bwd_paramsE)
        /*0470*/ 	.word	0x000000fe


	//----- nvinfo : EIATTR_FRAME_SIZE
	.align		4
.L_200:
        /*0474*/ 	.byte	0x04, 0x11
        /*0476*/ 	.short	(.L_202 - .L_201)
	.align		4
.L_201:
        /*0478*/ 	.word	index@(_ZN5flash44flash_bwd_dq_dk_dv_loop_seqk_parallel_kernelI23Flash_bwd_kernel_traitsILi256ELi64ELi32ELi8ELi4ELi1ELi2ELb1ELb1EN7cutlass6half_tE19Flash_kernel_traitsILi256ELi64ELi32ELi8ES3_EELb0ELb0ELb1ELb0ELb0ELb1ELb0EEEvNS_16Flash_bwd_paramsE)
        /*047c*/ 	.word	0x00000008


	//----- nvinfo : EIATTR_REGCOUNT
	.align		4
.L_202:
        /*0480*/ 	.byte	0x04, 0x2f
        /*0482*/ 	.short	(.L_204 - .L_203)
	.align		4
.L_203:
        /*0484*/ 	.word	index@(_ZN5flash44flash_bwd_dq_dk_dv_loop_seqk_parallel_kernelI23Flash_bwd_kernel_traitsILi256ELi64ELi32ELi8ELi4ELi1ELi2ELb1ELb1EN7cutlass6half_tE19Flash_kernel_traitsILi256ELi64ELi32ELi8ES3_EELb0ELb0ELb0ELb1ELb0ELb0ELb1EEEvNS_16Flash_bwd_paramsE)
        /*0488*/ 	.word	0x000000ff


	//----- nvinfo : EIATTR_FRAME_SIZE
	.align		4
.L_204:
        /*048c*/ 	.byte	0x04, 0x11
        /*048e*/ 	.short	(.L_206 - .L_205)
	.align		4
.L_205:
        /*0490*/ 	.word	index@(_ZN5flash44flash_bwd_dq_dk_dv_loop_seqk_parallel_kernelI23Flash_bwd_kernel_traitsILi256ELi64ELi32ELi8ELi4ELi1ELi2ELb1ELb1EN7cutlass6half_tE19Flash_kernel_traitsILi256ELi64ELi32ELi8ES3_EELb0ELb0ELb0ELb1ELb0ELb0ELb1EEEvNS_16Flash_bwd_paramsE)
        /*0494*/ 	.word	0x00000000


	//----- nvinfo : EIATTR_REGCOUNT
	.align		4
.L_206:
        /*0498*/ 	.byte	0x04, 0x2f
        /*049a*/ 	.short	(.L_208 - .L_207)
	.align		4
.L_207:
        /*049c*/ 	.word	index@(_ZN5flash44flash_bwd_dq_dk_dv_loop_seqk_parallel_kernelI23Flash_bwd_kernel_traitsILi256ELi64ELi32ELi8ELi4ELi1ELi2ELb1ELb1EN7cutlass6half_tE19Flash_kernel_traitsILi256ELi64ELi32ELi8ES3_EELb0ELb0ELb0ELb1ELb0ELb0ELb0EEEvNS_16Flash_bwd_paramsE)
        /*04a0*/ 	.word	0x000000fd


	//----- nvinfo : EIATTR_FRAME_SIZE
	.align		4
.L_208:
        /*04a4*/ 	.byte	0x04, 0x11
        /*04a6*/ 	.short	(.L_210 - .L_209)
	.align		4
.L_209:
        /*04a8*/ 	.word	index@(_ZN5flash44flash_bwd_dq_dk_dv_loop_seqk_parallel_kernelI23Flash_bwd_kernel_traitsILi256ELi64ELi32ELi8ELi4ELi1ELi2ELb1ELb1EN7cutlass6half_tE19Flash_kernel_traitsILi256ELi64ELi32ELi8ES3_EELb0ELb0ELb0ELb1ELb0ELb0ELb0EEEvNS_16Flash_bwd_paramsE)
        /*04ac*/ 	.word	0x00000008


	//----- nvinfo : EIATTR_REGCOUNT
	.align		4
.L_210:
        /*04b0*/ 	.byte	0x04, 0x2f
        /*04b2*/ 	.short	(.L_212 - .L_211)
	.align		4
.L_211:
        /*04b4*/ 	.word	index@(_ZN5flash44flash_bwd_dq_dk_dv_loop_seqk_parallel_kernelI23Flash_bwd_kernel_traitsILi256ELi64ELi32ELi8ELi4ELi1ELi2ELb1ELb1EN7cutlass6half_tE19Flash_kernel_traitsILi256ELi64ELi32ELi8ES3_EELb0ELb0ELb0ELb0ELb0ELb1ELb1EEEvNS_16Flash_bwd_paramsE)
        /*04b8*/ 	.word	0x000000fe


	//----- nvinfo : EIATTR_FRAME_SIZE
	.align		4
.L_212:
        /*04bc*/ 	.byte	0x04, 0x11
        /*04be*/ 	.short	(.L_214 - .L_213)
	.align		4
.L_213:
        /*04c0*/ 	.word	index@(_ZN5flash44flash_bwd_dq_dk_dv_loop_seqk_parallel_kernelI23Flash_bwd_kernel_traitsILi256ELi64ELi32ELi8ELi4ELi1ELi2ELb1ELb1EN7cutlass6half_tE19Flash_kernel_traitsILi256ELi64ELi32ELi8ES3_EELb0ELb0ELb0ELb0ELb0ELb1ELb1EEEvNS_16Flash_bwd_paramsE)
        /*04c4*/ 	.word	0x00000000


	//----- nvinfo : EIATTR_REGCOUNT
	.align		4
.L_214:
        /*04c8*/ 	.byte	0x04, 0x2f
        /*04ca*/ 	.short	(.L_216 - .L_215)
	.align		4
.L_215:
        /*04cc*/ 	.word	index@(_ZN5flash44flash_bwd_dq_dk_dv_loop_seqk_parallel_kernelI23Flash_bwd_kernel_traitsILi256ELi64ELi32ELi8ELi4ELi1ELi2ELb1ELb1EN7cutlass6half_tE19Flash_kernel_traitsILi256ELi64ELi32ELi8ES3_EELb0ELb0ELb0ELb0ELb0ELb1ELb0EEEvNS_16Flash_bwd_paramsE)
        /*04d0*/ 	.word	0x000000fe


	//----- nvinfo : EIATTR_FRAME_SIZE
	.align		4
.L_216:
        /*04d4*/ 	.byte	0x04, 0x11
        /*04d6*/ 	.short	(.L_218 - .L_217)
	.align		4
.L_217:
        /*04d8*/ 	.word	index@(_ZN5flash44flash_bwd_dq_dk_dv_loop_seqk_parallel_kernelI23Flash_bwd_kernel_traitsILi256ELi64ELi32ELi8ELi4ELi1ELi2ELb1ELb1EN7cutlass6half_tE19Flash_kernel_traitsILi256ELi64ELi32ELi8ES3_EELb0ELb0ELb0ELb0ELb0ELb1ELb0EEEvNS_16Flash_bwd_paramsE)
        /*04dc*/ 	.word	0x00000000


	//----- nvinfo : EIATTR_REGCOUNT
	.align		4
.L_218:
        /*04e0*/ 	.byte	0x04, 0x2f
        /*04e2*/ 	.short	(.L_220 - .L_219)
	.align		4
.L_219:
        /*04e4*/ 	.word	index@(_ZN5flash44flash_bwd_dq_dk_dv_loop_seqk_parallel_kernelI23Flash_bwd_kernel_traitsILi256ELi64ELi32ELi8ELi4ELi1ELi2ELb1ELb1EN7cutlass6half_tE19Flash_kernel_traitsILi256ELi64ELi32ELi8ES3_EELb0ELb0ELb1ELb0ELb0ELb0ELb1EEEvNS_16Flash_bwd_paramsE)
        /*04e8*/ 	.word	0x000000fe


	//----- nvinfo : EIATTR_FRAME_SIZE
	.align		4
.L_220:
        /*04ec*/ 	.byte	0x04, 0x11
        /*04ee*/ 	.short	(.L_222 - .L_221)
	.align		4
.L_221:
        /*04f0*/ 	.word	index@(_ZN5flash44flash_bwd_dq_dk_dv_loop_seqk_parallel_kernelI23Flash_bwd_kernel_traitsILi256ELi64ELi32ELi8ELi4ELi1ELi2ELb1ELb1EN7cutlass6half_tE19Flash_kernel_traitsILi256ELi64ELi32ELi8ES3_EELb0ELb0ELb1ELb0ELb0ELb0ELb1EEEvNS_16Flash_bwd_paramsE)
        /*04f4*/ 	.word	0x00000008


	//----- nvinfo : EIATTR_REGCOUNT
	.align		4
.L_222:
        /*04f8*/ 	.byte	0x04, 0x2f
        /*04fa*/ 	.short	(.L_224 - .L_223)
	.align		4
.L_223:
        /*04fc*/ 	.word	index@(_ZN5flash44flash_bwd_dq_dk_dv_loop_seqk_parallel_kernelI23Flash_bwd_kernel_traitsILi256ELi64ELi32ELi8ELi4ELi1ELi2ELb1ELb1EN7cutlass6half_tE19Flash_kernel_traitsILi256ELi64ELi32ELi8ES3_EELb0ELb0ELb1ELb0ELb0ELb0ELb0EEEvNS_16Flash_bwd_paramsE)
        /*0500*/ 	.word	0x000000fe


	//----- nvinfo : EIATTR_FRAME_SIZE
	.align		4
.L_224:
        /*0504*/ 	.byte	0x04, 0x11
        /*0506*/ 	.short	(.L_226 - .L_225)
	.align		4
.L_225:
        /*0508*/ 	.word	index@(_ZN5flash44flash_bwd_dq_dk_dv_loop_seqk_parallel_kernelI23Flash_bwd_kernel_traitsILi256ELi64ELi32ELi8ELi4ELi1ELi2ELb1ELb1EN7cutlass6half_tE19Flash_kernel_traitsILi256ELi64ELi32ELi8ES3_EELb0ELb0ELb1ELb0ELb0ELb0ELb0EEEvNS_16Flash_bwd_paramsE)
        /*050c*/ 	.word	0x00000008


	//----- nvinfo : EIATTR_REGCOUNT
	.align		4
.L_226:
        /*0510*/ 	.byte	0x04, 0x2f
        /*0512*/ 	.short	(.L_228 - .L_227)
	.align		4
.L_227:
        /*0514*/ 	.word	index@(_ZN5flash44flash_bwd_dq_dk_dv_loop_seqk_parallel_kernelI23Flash_bwd_kernel_traitsILi256ELi64ELi32ELi8ELi4ELi1ELi2ELb1ELb1EN7cutlass6half_tE19Flash_kernel_traitsILi256ELi64ELi32ELi8ES3_EELb0ELb0ELb0ELb0ELb0ELb0ELb1EEEvNS_16Flash_bwd_paramsE)
        /*0518*/ 	.word	0x000000ff


	//----- nvinfo : EIATTR_FRAME_SIZE
	.align		4
.L_228:
        /*051c*/ 	.byte	0x04, 0x11
        /*051e*/ 	.short	(.L_230 - .L_229)
	.align		4
.L_229:
        /*0520*/ 	.word	index@(_ZN5flash44flash_bwd_dq_dk_dv_loop_seqk_parallel_kernelI23Flash_bwd_kernel_traitsILi256ELi64ELi32ELi8ELi4ELi1ELi2ELb1ELb1EN7cutlass6half_tE19Flash_kernel_traitsILi256ELi64ELi32ELi8ES3_EELb0ELb0ELb0ELb0ELb0ELb0ELb1EEEvNS_16Flash_bwd_paramsE)
        /*0524*/ 	.word	0x00000030


	//----- nvinfo : EIATTR_REGCOUNT
	.align		4
.L_230:
        /*0528*/ 	.byte	0x04, 0x2f
        /*052a*/ 	.short	(.L_232 - .L_231)
	.align		4
.L_231:
        /*052c*/ 	.word	index@(_ZN5flash44flash_bwd_dq_dk_dv_loop_seqk_parallel_kernelI23Flash_bwd_kernel_traitsILi256ELi64ELi32ELi8ELi4ELi1ELi2ELb1ELb1EN7cutlass6half_tE19Flash_kernel_traitsILi256ELi64ELi32ELi8ES3_EELb0ELb0ELb0ELb0ELb0ELb0ELb0EEEvNS_16Flash_bwd_paramsE)
        /*0530*/ 	.word	0x000000ff


	//----- nvinfo : EIATTR_FRAME_SIZE
	.align		4
.L_232:
        /*0534*/ 	.byte	0x04, 0x11
        /*0536*/ 	.short	(.L_234 - .L_233)
	.align		4
.L_233:
        /*0538*/ 	.word	index@(_ZN5flash44flash_bwd_dq_dk_dv_loop_seqk_parallel_kernelI23Flash_bwd_kernel_traitsILi256ELi64ELi32ELi8ELi4ELi1ELi2ELb1ELb1EN7cutlass6half_tE19Flash_kernel_traitsILi256ELi64ELi32ELi8ES3_EELb0ELb0ELb0ELb0ELb0ELb0ELb0EEEvNS_16Flash_bwd_paramsE)
        /*053c*/ 	.word	0x00000020


	//----- nvinfo : EIATTR_REGCOUNT
	.align		4
.L_234:
        /*0540*/ 	.byte	0x04, 0x2f
        /*0542*/ 	.short	(.L_236 - .L_235)
	.align		4
.L_235:
        /*0544*/ 	.word	index@(_ZN5flash27flash_bwd_convert_dq_kernelI23Flash_bwd_kernel_traitsILi256ELi64ELi32ELi8ELi4ELi1ELi2ELb1ELb1EN7cutlass6half_tE19Flash_kernel_traitsILi256ELi64ELi32ELi8ES3_EEEEvNS_16Flash_bwd_paramsEi)
        /*0548*/ 	.word	0x00000050


	//----- nvinfo : EIATTR_FRAME_SIZE
	.align		4
.L_236:
        /*054c*/ 	.byte	0x04, 0x11
        /*054e*/ 	.short	(.L_238 - .L_237)
	.align		4
.L_237:
        /*0550*/ 	.word	index@(_ZN5flash27flash_bwd_convert_dq_kernelI23Flash_bwd_kernel_traitsILi256ELi64ELi32ELi8ELi4ELi1ELi2ELb1ELb1EN7cutlass6half_tE19Flash_kernel_traitsILi256ELi64ELi32ELi8ES3_EEEEvNS_16Flash_bwd_paramsEi)
        /*0554*/ 	.word	0x00000000


	//----- nvinfo : EIATTR_MIN_STACK_SIZE
	.align		4
.L_238:
        /*0558*/ 	.byte	0x04, 0x12
        /*055a*/ 	.short	(.L_240 - .L_239)
	.align		4
.L_239:
        /*055c*/ 	.word	index@(_ZN5flash27flash_bwd_convert_dq_kernelI23Flash_bwd_kernel_traitsILi256ELi64ELi32ELi8ELi4ELi1ELi2ELb1ELb1EN7cutlass6half_tE19Flash_kernel_traitsILi256ELi64ELi32ELi8ES3_EEEEvNS_16Flash_bwd_paramsEi)
        /*0560*/ 	.word	0x00000000


	//----- nvinfo : EIATTR_MIN_STACK_SIZE
	.align		4
.L_240:
        /*0564*/ 	.byte	0x04, 0x12
        /*0566*/ 	.short	(.L_242 - .L_241)
	.align		4
.L_241:
        /*0568*/ 	.word	index@(_ZN5flash44flash_bwd_dq_dk_dv_loop_seqk_parallel_kernelI23Flash_bwd_kernel_traitsILi256ELi64ELi32ELi8ELi4ELi1ELi2ELb1ELb1EN7cutlass6half_tE19Flash_kernel_traitsILi256ELi64ELi32ELi8ES3_EELb0ELb0ELb0ELb0ELb0ELb0ELb0EEEvNS_16Flash_bwd_paramsE)
        /*056c*/ 	.word	0x00000020


	//----- nvinfo : EIATTR_MIN_STACK_SIZE
	.align		4
.L_242:
        /*0570*/ 	.byte	0x04, 0x12
        /*0572*/ 	.short	(.L_244 - .L_243)
	.align		4
.L_243:
        /*0574*/ 	.word	index@(_ZN5flash44flash_bwd_dq_dk_dv_loop_seqk_parallel_kernelI23Flash_bwd_kernel_traitsILi256ELi64ELi32ELi8ELi4ELi1ELi2ELb1ELb1EN7cutlass6half_tE19Flash_kernel_traitsILi256ELi64ELi32ELi8ES3_EELb0ELb0ELb0ELb0ELb0ELb0ELb1EEEvNS_16Flash_bwd_paramsE)
        /*0578*/ 	.word	0x00000030


	//----- nvinfo : EIATTR_MIN_STACK_SIZE
	.align		4
.L_244:
        /*057c*/ 	.byte	0x04, 0x12
        /*057e*/ 	.short	(.L_246 - .L_245)
	.align		4
.L_245:
        /*0580*/ 	.word	index@(_ZN5flash44flash_bwd_dq_dk_dv_loop_seqk_parallel_kernelI23Flash_bwd_kernel_traitsILi256ELi64ELi32ELi8ELi4ELi1ELi2ELb1ELb1EN7cutlass6half_tE19Flash_kernel_traitsILi256ELi64ELi32ELi8ES3_EELb0ELb0ELb1ELb0ELb0ELb0ELb0EEEvNS_16Flash_bwd_paramsE)
        /*0584*/ 	.word	0x00000008


	//----- nvinfo : EIATTR_MIN_STACK_SIZE
	.align		4
.L_246:
        /*0588*/ 	.byte	0x04, 0x12
        /*058a*/ 	.short	(.L_248 - .L_247)
	.align		4
.L_247:
        /*058c*/ 	.word	index@(_ZN5flash44flash_bwd_dq_dk_dv_loop_seqk_parallel_kernelI23Flash_bwd_kernel_traitsILi256ELi64ELi32ELi8ELi4ELi1ELi2ELb1ELb1EN7cutlass6half_tE19Flash_kernel_traitsILi256ELi64ELi32ELi8ES3_EELb0ELb0ELb1ELb0ELb0ELb0ELb1EEEvNS_16Flash_bwd_paramsE)
        /*0590*/ 	.word	0x00000008


	//----- nvinfo : EIATTR_MIN_STACK_SIZE
	.align		4
.L_248:
        /*0594*/ 	.byte	0x04, 0x12
        /*0596*/ 	.short	(.L_250 - .L_249)
	.align		4
.L_249:
        /*0598*/ 	.word	index@(_ZN5flash44flash_bwd_dq_dk_dv_loop_seqk_parallel_kernelI23Flash_bwd_kernel_traitsILi256ELi64ELi32ELi8ELi4ELi1ELi2ELb1ELb1EN7cutlass6half_tE19Flash_kernel_traitsILi256ELi64ELi32ELi8ES3_EELb0ELb0ELb0ELb0ELb0ELb1ELb0EEEvNS_16Flash_bwd_paramsE)
        /*059c*/ 	.word	0x00000000


	//----- nvinfo : EIATTR_MIN_STACK_SIZE
	.align		4
.L_250:
        /*05a0*/ 	.byte	0x04, 0x12
        /*05a2*/ 	.short	(.L_252 - .L_251)
	.align		4
.L_251:
        /*05a4*/ 	.word	index@(_ZN5flash44flash_bwd_dq_dk_dv_loop_seqk_parallel_kernelI23Flash_bwd_kernel_traitsILi256ELi64ELi32ELi8ELi4ELi1ELi2ELb1ELb1EN7cutlass6half_tE19Flash_kernel_traitsILi256ELi64ELi32ELi8ES3_EELb0ELb0ELb0ELb0ELb0ELb1ELb1EEEvNS_16Flash_bwd_paramsE)
        /*05a8*/ 	.word	0x00000000


	//----- nvinfo : EIATTR_MIN_STACK_SIZE
	.align		4
.L_252:
        /*05ac*/ 	.byte	0x04, 0x12
        /*05ae*/ 	.short	(.L_254 - .L_253)
	.align		4
.L_253:
        /*05b0*/ 	.word	index@(_ZN5flash44flash_bwd_dq_dk_dv_loop_seqk_parallel_kernelI23Flash_bwd_kernel_traitsILi256ELi64ELi32ELi8ELi4ELi1ELi2ELb1ELb1EN7cutlass6half_tE19Flash_kernel_traitsILi256ELi64ELi32ELi8ES3_EELb0ELb0ELb0ELb1ELb0ELb0ELb0EEEvNS_16Flash_bwd_paramsE)
        /*05b4*/ 	.word	0x00000008


	//----- nvinfo : EIATTR_MIN_STACK_SIZE
	.align		4
.L_254:
        /*05b8*/ 	.byte	0x04, 0x12
        /*05ba*/ 	.short	(.L_256 - .L_255)
	.align		4
.L_255:
        /*05bc*/ 	.word	index@(_ZN5flash44flash_bwd_dq_dk_dv_loop_seqk_parallel_kernelI23Flash_bwd_kernel_traitsILi256ELi64ELi32ELi8ELi4ELi1ELi2ELb1ELb1EN7cutlass6half_tE19Flash_kernel_traitsILi256ELi64ELi32ELi8ES3_EELb0ELb0ELb0ELb1ELb0ELb0ELb1EEEvNS_16Flash_bwd_paramsE)
        /*05c0*/ 	.word	0x00000000


	//----- nvinfo : EIATTR_MIN_STACK_SIZE
	.align		4
.L_256:
        /*05c4*/ 	.byte	0x04, 0x12
        /*05c6*/ 	.short	(.L_258 - .L_257)
	.align		4
.L_257:
        /*05c8*/ 	.word	index@(_ZN5flash44flash_bwd_dq_dk_dv_loop_seqk_parallel_kernelI23Flash_bwd_kernel_traitsILi256ELi64ELi32ELi8ELi4ELi1ELi2ELb1ELb1EN7cutlass6half_tE19Flash_kernel_traitsILi256ELi64ELi32ELi8ES3_EELb0ELb0ELb1ELb0ELb0ELb1ELb0EEEvNS_16Flash_bwd_paramsE)
        /*05cc*/ 	.word	0x00000008


	//----- nvinfo : EIATTR_MIN_STACK_SIZE
	.align		4
.L_258:
        /*05d0*/ 	.byte	0x04, 0x12
        /*05d2*/ 	.short	(.L_260 - .L_259)
	.align		4
.L_259:
        /*05d4*/ 	.word	index@(_ZN5flash44flash_bwd_dq_dk_dv_loop_seqk_parallel_kernelI23Flash_bwd_kernel_traitsILi256ELi64ELi32ELi8ELi4ELi1ELi2ELb1ELb1EN7cutlass6half_tE19Flash_kernel_traitsILi256ELi64ELi32ELi8ES3_EELb0ELb0ELb1ELb0ELb0ELb1ELb1EEEvNS_16Flash_bwd_paramsE)
        /*05d8*/ 	.word	0x00000008


	//----- nvinfo : EIATTR_MIN_STACK_SIZE
	.align		4
.L_260:
        /*05dc*/ 	.byte	0x04, 0x12
        /*05de*/ 	.short	(.L_262 - .L_261)
	.align		4
.L_261:
        /*05e0*/ 	.word	index@(_ZN5flash44flash_bwd_dq_dk_dv_loop_seqk_parallel_kernelI23Flash_bwd_kernel_traitsILi256ELi64ELi32ELi8ELi4ELi1ELi2ELb1ELb1EN7cutlass6half_tE19Flash_kernel_traitsILi256ELi64ELi32ELi8ES3_EELb0ELb0ELb1ELb1ELb0ELb0ELb0EEEvNS_16Flash_bwd_paramsE)
        /*05e4*/ 	.word	0x00000000


	//----- nvinfo : EIATTR_MIN_STACK_SIZE
	.align		4
.L_262:
        /*05e8*/ 	.byte	0x04, 0x12
        /*05ea*/ 	.short	(.L_264 - .L_263)
	.align		4
.L_263:
        /*05ec*/ 	.word	index@(_ZN5flash44flash_bwd_dq_dk_dv_loop_seqk_parallel_kernelI23Flash_bwd_kernel_traitsILi256ELi64ELi32ELi8ELi4ELi1ELi2ELb1ELb1EN7cutlass6half_tE19Flash_kernel_traitsILi256ELi64ELi32ELi8ES3_EELb0ELb0ELb1ELb1ELb0ELb0ELb1EEEvNS_16Flash_bwd_paramsE)
        /*05f0*/ 	.word	0x00000000


	//----- nvinfo : EIATTR_MIN_STACK_SIZE
	.align		4
.L_264:
        /*05f4*/ 	.byte	0x04, 0x12
        /*05f6*/ 	.short	(.L_266 - .L_265)
	.align		4
.L_265:
        /*05f8*/ 	.word	index@(_ZN5flash25flash_bwd_dot_do_o_kernelILb0E23Flash_bwd_kernel_traitsILi256ELi64ELi32ELi8ELi4ELi1ELi2ELb1ELb1EN7cutlass6half_tE19Flash_kernel_traitsILi256ELi64ELi32ELi8ES3_EEEEvNS_16Flash_bwd_paramsE)
        /*05fc*/ 	.word	0x00000000


	//----- nvinfo : EIATTR_MIN_STACK_SIZE
	.align		4
.L_266:
        /*0600*/ 	.byte	0x04, 0x12
        /*0602*/ 	.short	(.L_268 - .L_267)
	.align		4
.L_267:
        /*0604*/ 	.word	index@(_ZN5flash25flash_bwd_dot_do_o_kernelILb1E23Flash_bwd_kernel_traitsILi256ELi64ELi32ELi8ELi4ELi1ELi2ELb1ELb1EN7cutlass6half_tE19Flash_kernel_traitsILi256ELi64ELi32ELi8ES3_EEEEvNS_16Flash_bwd_paramsE)
        /*0608*/ 	.word	0x00000000


	//----- nvinfo : EIATTR_MIN_STACK_SIZE
	.align		4
.L_268:
        /*060c*/ 	.byte	0x04, 0x12
        /*060e*/ 	.short	(.L_270 - .L_269)
	.align		4
.L_269:
        /*0610*/ 	.word	index@(_ZN5flash44flash_bwd_dq_dk_dv_loop_seqk_parallel_kernelI23Flash_bwd_kernel_traitsILi256ELi64ELi64ELi8ELi4ELi2ELi2ELb0ELb1EN7cutlass6half_tE19Flash_kernel_traitsILi256ELi64ELi64ELi8ES3_EELb0ELb0ELb0ELb0ELb0ELb0ELb0EEEvNS_16Flash_bwd_paramsE)
        /*0614*/ 	.word	0x00000000


	//----- nvinfo : EIATTR_MIN_STACK_SIZE
	.align		4
.L_270:
        /*0618*/ 	.byte	0x04, 0x12
        /*061a*/ 	.short	(.L_272 - .L_271)
	.align		4
.L_271:
        /*061c*/ 	.word	index@(_ZN5flash44flash_bwd_dq_dk_dv_loop_seqk_parallel_kernelI23Flash_bwd_kernel_traitsILi256ELi64ELi64ELi8ELi4ELi2ELi2ELb0ELb1EN7cutlass6half_tE19Flash_kernel_traitsILi256ELi64ELi64ELi8ES3_EELb0ELb0ELb1ELb0ELb0ELb0ELb0EEEvNS_16Flash_bwd_paramsE)
        /*0620*/ 	.word	0x00000008


	//----- nvinfo : EIATTR_MIN_STACK_SIZE
	.align		4
.L_272:
        /*0624*/ 	.byte	0x04, 0x12
        /*0626*/ 	.short	(.L_274 - .L_273)
	.align		4
.L_273:
        /*0628*/ 	.word	index@(_ZN5flash44flash_bwd_dq_dk_dv_loop_seqk_parallel_kernelI23Flash_bwd_kernel_traitsILi256ELi64ELi64ELi8ELi4ELi2ELi2ELb0ELb1EN7cutlass6half_tE19Flash_kernel_traitsILi256ELi64ELi64ELi8ES3_EELb0ELb0ELb0ELb0ELb0ELb1ELb0EEEvNS_16Flash_bwd_paramsE)
        /*062c*/ 	.word	0x00000000


	//----- nvinfo : EIATTR_MIN_STACK_SIZE
	.align		4
.L_274:
        /*0630*/ 	.byte	0x04, 0x12
        /*0632*/ 	.short	(.L_276 - .L_275)
	.align		4
.L_275:
        /*0634*/ 	.word	index@(_ZN5flash44flash_bwd_dq_dk_dv_loop_seqk_parallel_kernelI23Flash_bwd_kernel_traitsILi256ELi64ELi64ELi8ELi4ELi2ELi2ELb0ELb1EN7cutlass6half_tE19Flash_kernel_traitsILi256ELi64ELi64ELi8ES3_EELb0ELb0ELb0ELb1ELb0ELb0ELb0EEEvNS_16Flash_bwd_paramsE)
        /*0638*/ 	.word	0x00000000


	//----- nvinfo : EIATTR_MIN_STACK_SIZE
	.align		4
.L_276:
        /*063c*/ 	.byte	0x04, 0x12
        /*063e*/ 	.short	(.L_278 - .L_277)
	.align		4
.L_277:
        /*0640*/ 	.word	index@(_ZN5flash44flash_bwd_dq_dk_dv_loop_seqk_parallel_kernelI23Flash_bwd_kernel_traitsILi256ELi64ELi64ELi8ELi4ELi2ELi2ELb0ELb1EN7cutlass6half_tE19Flash_kernel_traitsILi256ELi64ELi64ELi8ES3_EELb0ELb0ELb1ELb0ELb0ELb1ELb0EEEvNS_16Flash_bwd_paramsE)
        /*0644*/ 	.word	0x00000008


	//----- nvinfo : EIATTR_MIN_STACK_SIZE
	.align		4
.L_278:
        /*0648*/ 	.byte	0x04, 0x12
        /*064a*/ 	.short	(.L_280 - .L_279)
	.align		4
.L_279:
        /*064c*/ 	.word	index@(_ZN5flash44flash_bwd_dq_dk_dv_loop_seqk_parallel_kernelI23Flash_bwd_kernel_traitsILi256ELi64ELi64ELi8ELi4ELi2ELi2ELb0ELb1EN7cutlass6half_tE19Flash_kernel_traitsILi256ELi64ELi64ELi8ES3_EELb0ELb0ELb1ELb1ELb0ELb0ELb0EEEvNS_16Flash_bwd_paramsE)
        /*0650*/ 	.word	0x00000008


	//----- nvinfo : EIATTR_MIN_STACK_SIZE
	.align		4
.L_280:
        /*0654*/ 	.byte	0x04, 0x12
        /*0656*/ 	.short	(.L_282 - .L_281)
	.align		4
.L_281:
        /*0658*/ 	.word	index@(_ZN5flash44flash_bwd_dq_dk_dv_loop_seqk_parallel_kernelI23Flash_bwd_kernel_traitsILi256ELi64ELi64ELi8ELi4ELi2ELi2ELb0ELb0EN7cutlass6half_tE19Flash_kernel_traitsILi256ELi64ELi64ELi8ES3_EELb0ELb0ELb0ELb0ELb0ELb0ELb0EEEvNS_16Flash_bwd_paramsE)
        /*065c*/ 	.word	0x00000000


	//----- nvinfo : EIATTR_MIN_STACK_SIZE
	.align		4
.L_282:
        /*0660*/ 	.byte	0x04, 0x12
        /*0662*/ 	.short	(.L_284 - .L_283)
	.align		4
.L_283:
        /*0664*/ 	.word	index@(_ZN5flash44flash_bwd_dq_dk_dv_loop_seqk_parallel_kernelI23Flash_bwd_kernel_traitsILi256ELi64ELi64ELi8ELi4ELi2ELi2ELb0ELb0EN7cutlass6half_tE19Flash_kernel_traitsILi256ELi64ELi64ELi8ES3_EELb0ELb0ELb1ELb0ELb0ELb0ELb0EEEvNS_16Flash_bwd_paramsE)
        /*0668*/ 	.word	0x00000008


	//----- nvinfo : EIATTR_MIN_STACK_SIZE
	.align		4
.L_284:
        /*066c*/ 	.byte	0x04, 0x12
        /*066e*/ 	.short	(.L_286 - .L_285)
	.align		4
.L_285:
        /*0670*/ 	.word	index@(_ZN5flash44flash_bwd_dq_dk_dv_loop_seqk_parallel_kernelI23Flash_bwd_kernel_traitsILi256ELi64ELi64ELi8ELi4ELi2ELi2ELb0ELb0EN7cutlass6half_tE19Flash_kernel_traitsILi256ELi64ELi64ELi8ES3_EELb0ELb0ELb0ELb0ELb0ELb1ELb0EEEvNS_16Flash_bwd_paramsE)
        /*0674*/ 	.word	0x00000000


	//----- nvinfo : EIATTR_MIN_STACK_SIZE
	.align		4
.L_286:
        /*0678*/ 	.byte	0x04, 0x12
        /*067a*/ 	.short	(.L_288 - .L_287)
	.align		4
.L_287:
        /*067c*/ 	.word	index@(_ZN5flash44flash_bwd_dq_dk_dv_loop_seqk_parallel_kernelI23Flash_bwd_kernel_traitsILi256ELi64ELi64ELi8ELi4ELi2ELi2ELb0ELb0EN7cutlass6half_tE19Flash_kernel_traitsILi256ELi64ELi64ELi8ES3_EELb0ELb0ELb0ELb1ELb0ELb0ELb0EEEvNS_16Flash_bwd_paramsE)
        /*0680*/ 	.word	0x00000000


	//----- nvinfo : EIATTR_MIN_STACK_SIZE
	.align		4
.L_288:
        /*0684*/ 	.byte	0x04, 0x12
        /*0686*/ 	.short	(.L_290 - .L_289)
	.align		4
.L_289:
        /*0688*/ 	.word	index@(_ZN5flash44flash_bwd_dq_dk_dv_loop_seqk_parallel_kernelI23Flash_bwd_kernel_traitsILi256ELi64ELi64ELi8ELi4ELi2ELi2ELb0ELb0EN7cutlass6half_tE19Flash_kernel_traitsILi256ELi64ELi64ELi8ES3_EELb0ELb0ELb1ELb0ELb0ELb1ELb0EEEvNS_16Flash_bwd_paramsE)
        /*068c*/ 	.word	0x00000000


	//----- nvinfo : EIATTR_MIN_STACK_SIZE
	.align		4
.L_290:
        /*0690*/ 	.byte	0x04, 0x12
        /*0692*/ 	.short	(.L_292 - .L_291)
	.align		4
.L_291:
        /*0694*/ 	.word	index@(_ZN5flash44flash_bwd_dq_dk_dv_loop_seqk_parallel_kernelI23Flash_bwd_kernel_traitsILi256ELi64ELi64ELi8ELi4ELi2ELi2ELb0ELb0EN7cutlass6half_tE19Flash_kernel_traitsILi256ELi64ELi64ELi8ES3_EELb0ELb0ELb1ELb1ELb0ELb0ELb0EEEvNS_16Flash_bwd_paramsE)
        /*0698*/ 	.word	0x00000008


	//----- nvinfo : EIATTR_MIN_STACK_SIZE
	.align		4
.L_292:
        /*069c*/ 	.byte	0x04, 0x12
        /*069e*/ 	.short	(.L_294 - .L_293)
	.align		4
.L_293:
        /*06a0*/ 	.word	index@(_ZN5flash27flash_bwd_convert_dq_kernelI23Flash_bwd_kernel_traitsILi256ELi64ELi64ELi8ELi4ELi2ELi2ELb0ELb1EN7cutlass6half_tE19Flash_kernel_traitsILi256ELi64ELi64ELi8ES3_EEEEvNS_16Flash_bwd_paramsEi)
        /*06a4*/ 	.word	0x00000000


	//----- nvinfo : EIATTR_MIN_STACK_SIZE
	.align		4
.L_294:
        /*06a8*/ 	.byte	0x04, 0x12
        /*06aa*/ 	.short	(.L_296 - .L_295)
	.align		4
.L_295:
        /*06ac*/ 	.word	index@(_ZN5flash44flash_bwd_dq_dk_dv_loop_seqk_parallel_kernelI23Flash_bwd_kernel_traitsILi256ELi64ELi64ELi8ELi4ELi2ELi2ELb0ELb1EN7cutlass6half_tE19Flash_kernel_traitsILi256ELi64ELi64ELi8ES3_EELb1ELb0ELb0ELb0ELb0ELb0ELb0EEEvNS_16Flash_bwd_paramsE)
        /*06b0*/ 	.word	0x00000000


	//----- nvinfo : EIATTR_MIN_STACK_SIZE
	.align		4
.L_296:
        /*06b4*/ 	.byte	0x04, 0x12
        /*06b6*/ 	.short	(.L_298 - .L_297)
	.align		4
.L_297:
        /*06b8*/ 	.word	index@(_ZN5flash44flash_bwd_dq_dk_dv_loop_seqk_parallel_kernelI23Flash_bwd_kernel_traitsILi256ELi64ELi64ELi8ELi4ELi2ELi2ELb0ELb1EN7cutlass6half_tE19Flash_kernel_traitsILi256ELi64ELi64ELi8ES3_EELb0ELb0ELb0ELb0ELb0ELb0ELb1EEEvNS_16Flash_bwd_paramsE)
        /*06bc*/ 	.word	0x00000000


	//----- nvinfo : EIATTR_MIN_STACK_SIZE
	.align		4
.L_298:
        /*06c0*/ 	.byte	0x04, 0x12
        /*06c2*/ 	.short	(.L_300 - .L_299)
	.align		4
.L_299:
        /*06c4*/ 	.word	index@(_ZN5flash44flash_bwd_dq_dk_dv_loop_seqk_parallel_kernelI23Flash_bwd_kernel_traitsILi256ELi64ELi64ELi8ELi4ELi2ELi2ELb0ELb1EN7cutlass6half_tE19Flash_kernel_traitsILi256ELi64ELi64ELi8ES3_EELb1ELb0ELb1ELb0ELb0ELb0ELb0EEEvNS_16Flash_bwd_paramsE)
        /*06c8*/ 	.word	0x00000008


	//----- nvinfo : EIATTR_MIN_STACK_SIZE
	.align		4
.L_300:
        /*06cc*/ 	.byte	0x04, 0x12
        /*06ce*/ 	.short	(.L_302 - .L_301)
	.align		4
.L_301:
        /*06d0*/ 	.word	index@(_ZN5flash44flash_bwd_dq_dk_dv_loop_seqk_parallel_kernelI23Flash_bwd_kernel_traitsILi256ELi64ELi64ELi8ELi4ELi2ELi2ELb0ELb1EN7cutlass6half_tE19Flash_kernel_traitsILi256ELi64ELi64ELi8ES3_EELb0ELb0ELb1ELb0ELb0ELb0ELb1EEEvNS_16Flash_bwd_paramsE)
        /*06d4*/ 	.word	0x00000008


	//----- nvinfo : EIATTR_MIN_STACK_SIZE
	.align		4
.L_302:
        /*06d8*/ 	.byte	0x04, 0x12
        /*06da*/ 	.short	(.L_304 - .L_303)
	.align		4
.L_303:
        /*06dc*/ 	.word	index@(_ZN5flash44flash_bwd_dq_dk_dv_loop_seqk_parallel_kernelI23Flash_bwd_kernel_traitsILi256ELi64ELi64ELi8ELi4ELi2ELi2ELb0ELb1EN7cutlass6half_tE19Flash_kernel_traitsILi256ELi64ELi64ELi8ES3_EELb1ELb0ELb0ELb0ELb0ELb1ELb0EEEvNS_16Flash_bwd_paramsE)
        /*06e0*/ 	.word	0x00000000


	//----- nvinfo : EIATTR_MIN_STACK_SIZE
	.align		4
.L_304:
        /*06e4*/ 	.byte	0x04, 0x12
        /*06e6*/ 	.short	(.L_306 - .L_305)
	.align		4
.L_305:
        /*06e8*/ 	.word	index@(_ZN5flash44flash_bwd_dq_dk_dv_loop_seqk_parallel_kernelI23Flash_bwd_kernel_traitsILi256ELi64ELi64ELi8ELi4ELi2ELi2ELb0ELb1EN7cutlass6half_tE19Flash_kernel_traitsILi256ELi64ELi64ELi8ES3_EELb0ELb0ELb0ELb0ELb0ELb1ELb1EEEvNS_16Flash_bwd_paramsE)
        /*06ec*/ 	.word	0x00000000


	//----- nvinfo : EIATTR_MIN_STACK_SIZE
	.align		4
.L_306:
        /*06f0*/ 	.byte	0x04, 0x12
        /*06f2*/ 	.short	(.L_308 - .L_307)
	.align		4
.L_307:
        /*06f4*/ 	.word	index@(_ZN5flash44flash_bwd_dq_dk_dv_loop_seqk_parallel_kernelI23Flash_bwd_kernel_traitsILi256ELi64ELi64ELi8ELi4ELi2ELi2ELb0ELb1EN7cutlass6half_tE19Flash_kernel_traitsILi256ELi64ELi64ELi8ES3_EELb1ELb0ELb0ELb1ELb0ELb0ELb0EEEvNS_16Flash_bwd_paramsE)
        /*06f8*/ 	.word	0x00000000


	//----- nvinfo : EIATTR_MIN_STACK_SIZE
	.align		4
.L_308:
        /*06fc*/ 	.byte	0x04, 0x12
        /*06fe*/ 	.short	(.L_310 - .L_309)
	.align		4
.L_309:
        /*0700*/ 	.word	index@(_ZN5flash44flash_bwd_dq_dk_dv_loop_seqk_parallel_kernelI23Flash_bwd_kernel_traitsILi256ELi64ELi64ELi8ELi4ELi2ELi2ELb0ELb1EN7cutlass6half_tE19Flash_kernel_traitsILi256ELi64ELi64ELi8ES3_EELb0ELb0ELb0ELb1ELb0ELb0ELb1EEEvNS_16Flash_bwd_paramsE)
        /*0704*/ 	.word	0x00000000


	//----- nvinfo : EIATTR_MIN_STACK_SIZE
	.align		4
.L_310:
        /*0708*/ 	.byte	0x04, 0x12
        /*070a*/ 	.short	(.L_312 - .L_311)
	.align		4
.L_311:
        /*070c*/ 	.word	index@(_ZN5flash44flash_bwd_dq_dk_dv_loop_seqk_parallel_kernelI23Flash_bwd_kernel_traitsILi256ELi64ELi64ELi8ELi4ELi2ELi2ELb0ELb1EN7cutlass6half_tE19Flash_kernel_traitsILi256ELi64ELi64ELi8ES3_EELb1ELb0ELb1ELb0ELb0ELb1ELb0EEEvNS_16Flash_bwd_paramsE)
        /*0710*/ 	.word	0x00000010


	//----- nvinfo : EIATTR_MIN_STACK_SIZE
	.align		4
.L_312:
        /*0714*/ 	.byte	0x04, 0x12
        /*0716*/ 	.short	(.L_314 - .L_313)
	.align		4
.L_313:
        /*0718*/ 	.word	index@(_ZN5flash44flash_bwd_dq_dk_dv_loop_seqk_parallel_kernelI23Flash_bwd_kernel_traitsILi256ELi64ELi64ELi8ELi4ELi2ELi2ELb0ELb1EN7cutlass6half_tE19Flash_kernel_traitsILi256ELi64ELi64ELi8ES3_EELb0ELb0ELb1ELb0ELb0ELb1ELb1EEEvNS_16Flash_bwd_paramsE)
        /*071c*/ 	.word	0x00000008


	//----- nvinfo : EIATTR_MIN_STACK_SIZE
	.align		4
.L_314:
        /*0720*/ 	.byte	0x04, 0x12
        /*0722*/ 	.short	(.L_316 - .L_315)
	.align		4
.L_315:
        /*0724*/ 	.word	index@(_ZN5flash44flash_bwd_dq_dk_dv_loop_seqk_parallel_kernelI23Flash_bwd_kernel_traitsILi256ELi64ELi64ELi8ELi4ELi2ELi2ELb0ELb1EN7cutlass6half_tE19Flash_kernel_traitsILi256ELi64ELi64ELi8ES3_EELb1ELb0ELb1ELb1ELb0ELb0ELb0EEEvNS_16Flash_bwd_paramsE)
        /*0728*/ 	.word	0x00000008


	//----- nvinfo : EIATTR_MIN_STACK_SIZE
	.align		4
.L_316:
        /*072c*/ 	.byte	0x04, 0x12
        /*072e*/ 	.short	(.L_318 - .L_317)
	.align		4
.L_317:
        /*0730*/ 	.word	index@(_ZN5flash44flash_bwd_dq_dk_dv_loop_seqk_parallel_kernelI23Flash_bwd_kernel_traitsILi256ELi64ELi64ELi8ELi4ELi2ELi2ELb0ELb1EN7cutlass6half_tE19Flash_kernel_traitsILi256ELi64ELi64ELi8ES3_EELb0ELb0ELb1ELb1ELb0ELb0ELb1EEEvNS_16Flash_bwd_paramsE)
        /*0734*/ 	.word	0x00000008


	//----- nvinfo : EIATTR_MIN_STACK_SIZE
	.align		4
.L_318:
        /*0738*/ 	.byte	0x04, 0x12
        /*073a*/ 	.short	(.L_320 - .L_319)
	.align		4
.L_319:
        /*073c*/ 	.word	index@(_ZN5flash25flash_bwd_dot_do_o_kernelILb0E23Flash_bwd_kernel_traitsILi256ELi64ELi64ELi8ELi4ELi2ELi2ELb0ELb1EN7cutlass6half_tE19Flash_kernel_traitsILi256ELi64ELi64ELi8ES3_EEEEvNS_16Flash_bwd_paramsE)
        /*0740*/ 	.word	0x00000000


	//----- nvinfo : EIATTR_MIN_STACK_SIZE
	.align		4
.L_320:
        /*0744*/ 	.byte	0x04, 0x12
        /*0746*/ 	.short	(.L_322 - .L_321)
	.align		4
.L_321:
        /*0748*/ 	.word	index@(_ZN5flash25flash_bwd_dot_do_o_kernelILb1E23Flash_bwd_kernel_traitsILi256ELi64ELi64ELi8ELi4ELi2ELi2ELb0ELb1EN7cutlass6half_tE19Flash_kernel_traitsILi256ELi64ELi64ELi8ES3_EEEEvNS_16Flash_bwd_paramsE)
        /*074c*/ 	.word	0x00000000


	//----- nvinfo : EIATTR_MIN_STACK_SIZE
	.align		4
.L_322:
        /*0750*/ 	.byte	0x04, 0x12
        /*0752*/ 	.short	(.L_324 - .L_323)
	.align		4
.L_323:
        /*0754*/ 	.word	index@(_ZN5flash27flash_bwd_convert_dq_kernelI23Flash_bwd_kernel_traitsILi256ELi64ELi64ELi8ELi4ELi2ELi2ELb0ELb0EN7cutlass6half_tE19Flash_kernel_traitsILi256ELi64ELi64ELi8ES3_EEEEvNS_16Flash_bwd_paramsEi)
        /*0758*/ 	.word	0x00000000


	//----- nvinfo : EIATTR_MIN_STACK_SIZE
	.align		4
.L_324:
        /*075c*/ 	.byte	0x04, 0x12
        /*075e*/ 	.short	(.L_326 - .L_325)
	.align		4
.L_325:
        /*0760*/ 	.word	index@(_ZN5flash44flash_bwd_dq_dk_dv_loop_seqk_parallel_kernelI23Flash_bwd_kernel_traitsILi256ELi64ELi64ELi8ELi4ELi2ELi2ELb0ELb0EN7cutlass6half_tE19Flash_kernel_traitsILi256ELi64ELi64ELi8ES3_EELb1ELb0ELb0ELb0ELb0ELb0ELb0EEEvNS_16Flash_bwd_paramsE)
        /*0764*/ 	.word	0x00000020


	//----- nvinfo : EIATTR_MIN_STACK_SIZE
	.align		4
.L_326:
        /*0768*/ 	.byte	0x04, 0x12
        /*076a*/ 	.short	(.L_328 - .L_327)
	.align		4
.L_327:
        /*076c*/ 	.word	index@(_ZN5flash44flash_bwd_dq_dk_dv_loop_seqk_parallel_kernelI23Flash_bwd_kernel_traitsILi256ELi64ELi64ELi8ELi4ELi2ELi2ELb0ELb0EN7cutlass6half_tE19Flash_kernel_traitsILi256ELi64ELi64ELi8ES3_EELb0ELb0ELb0ELb0ELb0ELb0ELb1EEEvNS_16Flash_bwd_paramsE)
        /*0770*/ 	.word	0x00000018


	//----- nvinfo : EIATTR_MIN_STACK_SIZE
	.align		4
.L_328:
        /*0774*/ 	.byte	0x04, 0x12
        /*0776*/ 	.short	(.L_330 - .L_329)
	.align		4
.L_329:
        /*0778*/ 	.word	index@(_ZN5flash44flash_bwd_dq_dk_dv_loop_seqk_parallel_kernelI23Flash_bwd_kernel_traitsILi256ELi64ELi64ELi8ELi4ELi2ELi2ELb0ELb0EN7cutlass6half_tE19Flash_kernel_traitsILi256ELi64ELi64ELi8ES3_EELb1ELb0ELb1ELb0ELb0ELb0ELb0EEEvNS_16Flash_bwd_paramsE)
        /*077c*/ 	.word	0x00000008


	//----- nvinfo : EIATTR_MIN_STACK_SIZE
	.align		4
.L_330:
        /*0780*/ 	.byte	0x04, 0x12
        /*0782*/ 	.short	(.L_332 - .L_331)
	.align		4
.L_331:
        /*0784*/ 	.word	index@(_ZN5flash44flash_bwd_dq_dk_dv_loop_seqk_parallel_kernelI23Flash_bwd_kernel_traitsILi256ELi64ELi64ELi8ELi4ELi2ELi2ELb0ELb0EN7cutlass6half_tE19Flash_kernel_traitsILi256ELi64ELi64ELi8ES3_EELb0ELb0ELb1ELb0ELb0ELb0ELb1EEEvNS_16Flash_bwd_paramsE)
        /*0788*/ 	.word	0x00000000


	//----- nvinfo : EIATTR_MIN_STACK_SIZE
	.align		4
.L_332:
        /*078c*/ 	.byte	0x04, 0x12
        /*078e*/ 	.short	(.L_334 - .L_333)
	.align		4
.L_333:
        /*0790*/ 	.word	index@(_ZN5flash44flash_bwd_dq_dk_dv_loop_seqk_parallel_kernelI23Flash_bwd_kernel_traitsILi256ELi64ELi64ELi8ELi4ELi2ELi2ELb0ELb0EN7cutlass6half_tE19Flash_kernel_traitsILi256ELi64ELi64ELi8ES3_EELb1ELb0ELb0ELb0ELb0ELb1ELb0EEEvNS_16Flash_bwd_paramsE)
        /*0794*/ 	.word	0x00000000


	//----- nvinfo : EIATTR_MIN_STACK_SIZE
	.align		4
.L_334:
        /*0798*/ 	.byte	0x04, 0x12
        /*079a*/ 	.short	(.L_336 - .L_335)
	.align		4
.L_335:
        /*079c*/ 	.word	index@(_ZN5flash44flash_bwd_dq_dk_dv_loop_seqk_parallel_kernelI23Flash_bwd_kernel_traitsILi256ELi64ELi64ELi8ELi4ELi2ELi2ELb0ELb0EN7cutlass6half_tE19Flash_kernel_traitsILi256ELi64ELi64ELi8ES3_EELb0ELb0ELb0ELb0ELb0ELb1ELb1EEEvNS_16Flash_bwd_paramsE)
        /*07a0*/ 	.word	0x00000008


	//----- nvinfo : EIATTR_MIN_STACK_SIZE
	.align		4
.L_336:
        /*07a4*/ 	.byte	0x04, 0x12
        /*07a6*/ 	.short	(.L_338 - .L_337)
	.align		4
.L_337:
        /*07a8*/ 	.word	index@(_ZN5flash44flash_bwd_dq_dk_dv_loop_seqk_parallel_kernelI23Flash_bwd_kernel_traitsILi256ELi64ELi64ELi8ELi4ELi2ELi2ELb0ELb0EN7cutlass6half_tE19Flash_kernel_traitsILi256ELi64ELi64ELi8ES3_EELb1ELb0ELb0ELb1ELb0ELb0ELb0EEEvNS_16Flash_bwd_paramsE)
        /*07ac*/ 	.word	0x00000020


	//----- nvinfo : EIATTR_MIN_STACK_SIZE
	.align		4
.L_338:
        /*07b0*/ 	.byte	0x04, 0x12
        /*07b2*/ 	.short	(.L_340 - .L_339)
	.align		4
.L_339:
        /*07b4*/ 	.word	index@(_ZN5flash44flash_bwd_dq_dk_dv_loop_seqk_parallel_kernelI23Flash_bwd_kernel_traitsILi256ELi64ELi64ELi8ELi4ELi2ELi2ELb0ELb0EN7cutlass6half_tE19Flash_kernel_traitsILi256ELi64ELi64ELi8ES3_EELb0ELb0ELb0ELb1ELb0ELb0ELb1EEEvNS_16Flash_bwd_paramsE)
        /*07b8*/ 	.word	0x00000008


	//----- nvinfo : EIATTR_MIN_STACK_SIZE
	.align		4
.L_340:
        /*07bc*/ 	.byte	0x04, 0x12
        /*07be*/ 	.short	(.L_342 - .L_341)
	.align		4
.L_341:
        /*07c0*/ 	.word	index@(_ZN5flash44flash_bwd_dq_dk_dv_loop_seqk_parallel_kernelI23Flash_bwd_kernel_traitsILi256ELi64ELi64ELi8ELi4ELi2ELi2ELb0ELb0EN7cutlass6half_tE19Flash_kernel_traitsILi256ELi64ELi64ELi8ES3_EELb1ELb0ELb1ELb0ELb0ELb1ELb0EEEvNS_16Flash_bwd_paramsE)
        /*07c4*/ 	.word	0x00000008


	//----- nvinfo : EIATTR_MIN_STACK_SIZE
	.align		4
.L_342:
        /*07c8*/ 	.byte	0x04, 0x12
        /*07ca*/ 	.short	(.L_344 - .L_343)
	.align		4
.L_343:
        /*07cc*/ 	.word	index@(_ZN5flash44flash_bwd_dq_dk_dv_loop_seqk_parallel_kernelI23Flash_bwd_kernel_traitsILi256ELi64ELi64ELi8ELi4ELi2ELi2ELb0ELb0EN7cutlass6half_tE19Flash_kernel_traitsILi256ELi64ELi64ELi8ES3_EELb0ELb0ELb1ELb0ELb0ELb1ELb1EEEvNS_16Flash_bwd_paramsE)
        /*07d0*/ 	.word	0x00000010


	//----- nvinfo : EIATTR_MIN_STACK_SIZE
	.align		4
.L_344:
        /*07d4*/ 	.byte	0x04, 0x12
        /*07d6*/ 	.short	(.L_346 - .L_345)
	.align		4
.L_345:
        /*07d8*/ 	.word	index@(_ZN5flash44flash_bwd_dq_dk_dv_loop_seqk_parallel_kernelI23Flash_bwd_kernel_traitsILi256ELi64ELi64ELi8ELi4ELi2ELi2ELb0ELb0EN7cutlass6half_tE19Flash_kernel_traitsILi256ELi64ELi64ELi8ES3_EELb1ELb0ELb1ELb1ELb0ELb0ELb0EEEvNS_16Flash_bwd_paramsE)
        /*07dc*/ 	.word	0x00000008


	//----- nvinfo : EIATTR_MIN_STACK_SIZE
	.align		4
.L_346:
        /*07e0*/ 	.byte	0x04, 0x12
        /*07e2*/ 	.short	(.L_348 - .L_347)
	.align		4
.L_347:
        /*07e4*/ 	.word	index@(_ZN5flash44flash_bwd_dq_dk_dv_loop_seqk_parallel_kernelI23Flash_bwd_kernel_traitsILi256ELi64ELi64ELi8ELi4ELi2ELi2ELb0ELb0EN7cutlass6half_tE19Flash_kernel_traitsILi256ELi64ELi64ELi8ES3_EELb0ELb0ELb1ELb1ELb0ELb0ELb1EEEvNS_16Flash_bwd_paramsE)
        /*07e8*/ 	.word	0x00000000


	//----- nvinfo : EIATTR_MIN_STACK_SIZE
	.align		4
.L_348:
        /*07ec*/ 	.byte	0x04, 0x12
        /*07ee*/ 	.short	(.L_350 - .L_349)
	.align		4
.L_349:
        /*07f0*/ 	.word	index@(_ZN5flash25flash_bwd_dot_do_o_kernelILb0E23Flash_bwd_kernel_traitsILi256ELi64ELi64ELi8ELi4ELi2ELi2ELb0ELb0EN7cutlass6half_tE19Flash_kernel_traitsILi256ELi64ELi64ELi8ES3_EEEEvNS_16Flash_bwd_paramsE)
        /*07f4*/ 	.word	0x00000000


	//----- nvinfo : EIATTR_MIN_STACK_SIZE
	.align		4
.L_350:
        /*07f8*/ 	.byte	0x04, 0x12
        /*07fa*/ 	.short	(.L_352 - .L_351)
	.align		4
.L_351:
        /*07fc*/ 	.word	index@(_ZN5flash25flash_bwd_dot_do_o_kernelILb1E23Flash_bwd_kernel_traitsILi256ELi64ELi64ELi8ELi4ELi2ELi2ELb0ELb0EN7cutlass6half_tE19Flash_kernel_traitsILi256ELi64ELi64ELi8ES3_EEEEvNS_16Flash_bwd_paramsE)
        /*0800*/ 	.word	0x00000000
.L_352:


//--------------------- .nv.compat                --------------------------
	.section	.nv.compat,"",@"SHT_CUDA_COMPAT_INFO"
	.align	4
        /*0000*/ 	.byte	0x02, 0x09, 0x01, 0x00, 0x02, 0x02, 0x01, 0x00, 0x02, 0x05, 0x05, 0x00, 0x03, 0x07, 0x01, 0x01
        /*0010*/ 	.byte	0x02, 0x03, 0x00, 0x00, 0x02, 0x06, 0x01, 0x00, 0x04, 0x0b, 0x08, 0x00, 0x00, 0x00, 0x00, 0x00
        /*0020*/ 	.byte	0x00, 0x00, 0x00, 0x00


//--------------------- .nv.info._ZN5flash27flash_bwd_convert_dq_kernelI23Flash_bwd_kernel_traitsILi256ELi64ELi32ELi8ELi4ELi1ELi2ELb1ELb1EN7cutlass6half_tE19Flash_kernel_traitsILi256ELi64ELi32ELi8ES3_EEEEvNS_16Flash_bwd_paramsEi --------------------------
	.section	.nv.info._ZN5flash27flash_bwd_convert_dq_kernelI23Flash_bwd_kernel_traitsILi256ELi64ELi32ELi8ELi4ELi1ELi2ELb1ELb1EN7cutlass6half_tE19Flash_kernel_traitsILi256ELi64ELi32ELi8ES3_EEEEvNS_16Flash_bwd_paramsEi,"",@"SHT_CUDA_INFO"
	.sectionflags	@""
	.align	4


	//----- nvinfo : EIATTR_CUDA_API_VERSION
	.align		4
        /*0000*/ 	.byte	0x04, 0x37
        /*0002*/ 	.short	(.L_354 - .L_353)
.L_353:
        /*0004*/ 	.word	0x00000082


	//----- nvinfo : EIATTR_KPARAM_INFO
	.align		4
.L_354:
        /*0008*/ 	.byte	0x04, 0x17
        /*000a*/ 	.short	(.L_356 - .L_355)
.L_355:
        /*000c*/ 	.word	0x00000000
        /*0010*/ 	.short	0x0001
        /*0012*/ 	.short	0x0280
        /*0014*/ 	.byte	0x00, 0xf0, 0x11, 0x00


	//----- nvinfo : EIATTR_KPARAM_INFO
	.align		4
.L_356:
        /*0018*/ 	.byte	0x04, 0x17
        /*001a*/ 	.short	(.L_358 - .L_357)
.L_357:
        /*001c*/ 	.word	0x00000000
        /*0020*/ 	.short	0x0000
        /*0022*/ 	.short	0x0000
        /*0024*/ 	.byte	0x00, 0xf0, 0x01, 0x0a


	//----- nvinfo : EIATTR_SPARSE_MMA_MASK
	.align		4
.L_358:
        /*0028*/ 	.byte	0x03, 0x50
        /*002a*/ 	.short	0x0000


	//----- nvinfo : EIATTR_MAXREG_COUNT
	.align		4
        /*002c*/ 	.byte	0x03, 0x1b
        /*002e*/ 	.short	0x00ff


	//----- nvinfo : EIATTR_NUM_BARRIERS
	.align		4
        /*0030*/ 	.byte	0x02, 0x4c
        /*0032*/ 	.byte	0x01
	.zero		1


	//----- nvinfo : EIATTR_MERCURY_ISA_VERSION
	.align		4
        /*0034*/ 	.byte	0x03, 0x5f
        /*0036*/ 	.short	0x0101


	//----- nvinfo : EIATTR_VRC_CTA_INIT_COUNT
	.align		4
        /*0038*/ 	.byte	0x02, 0x4a
	.zero		1
	.zero		1


	//----- nvinfo : EIATTR_EXIT_INSTR_OFFSETS
	.align		4
        /*003c*/ 	.byte	0x04, 0x1c
        /*003e*/ 	.short	(.L_360 - .L_359)


	//   ....[0]....
.L_359:
        /*0040*/ 	.word	0x00000120


	//   ....[1]....
        /*0044*/ 	.word	0x00001c60


	//   ....[2]....
        /*0048*/ 	.word	0x00001db0


	//   ....[3]....
        /*004c*/ 	.word	0x00001dd0


	//----- nvinfo : EIATTR_CRS_STACK_SIZE
	.align		4
.L_360:
        /*0050*/ 	.byte	0x04, 0x1e
        /*0052*/ 	.short	(.L_362 - .L_361)
.L_361:
        /*0054*/ 	.word	0x00000000


	//----- nvinfo : EIATTR_CBANK_PARAM_SIZE
	.align		4
.L_362:
        /*0058*/ 	.byte	0x03, 0x19
        /*005a*/ 	.short	0x0284


	//----- nvinfo : EIATTR_PARAM_CBANK
	.align		4
        /*005c*/ 	.byte	0x04, 0x0a
        /*005e*/ 	.short	(.L_364 - .L_363)
	.align		4
.L_363:
        /*0060*/ 	.word	index@(.nv.constant0._ZN5flash27flash_bwd_convert_dq_kernelI23Flash_bwd_kernel_traitsILi256ELi64ELi32ELi8ELi4ELi1ELi2ELb1ELb1EN7cutlass6half_tE19Flash_kernel_traitsILi256ELi64ELi32ELi8ES3_EEEEvNS_16Flash_bwd_paramsEi)
        /*0064*/ 	.short	0x0380
        /*0066*/ 	.short	0x0284


	//----- nvinfo : EIATTR_SW_WAR
	.align		4
.L_364:
        /*0068*/ 	.byte	0x04, 0x36
        /*006a*/ 	.short	(.L_366 - .L_365)
.L_365:
        /*006c*/ 	.word	0x00000008
.L_366:


//--------------------- .nv.info._ZN5flash44flash_bwd_dq_dk_dv_loop_seqk_parallel_kernelI23Flash_bwd_kernel_traitsILi256ELi64ELi32ELi8ELi4ELi1ELi2ELb1ELb1EN7cutlass6half_tE19Flash_kernel_traitsILi256ELi64ELi32ELi8ES3_EELb0ELb0ELb0ELb0ELb0ELb0ELb0EEEvNS_16Flash_bwd_paramsE --------------------------
	.section	.nv.info._ZN5flash44flash_bwd_dq_dk_dv_loop_seqk_parallel_kernelI23Flash_bwd_kernel_traitsILi256ELi64ELi32ELi8ELi4ELi1ELi2ELb1ELb1EN7cutlass6half_tE19Flash_kernel_traitsILi256ELi64ELi32ELi8ES3_EELb0ELb0ELb0ELb0ELb0ELb0ELb0EEEvNS_16Flash_bwd_paramsE,"",@"SHT_CUDA_INFO"
	.sectionflags	@""
	.align	4


	//----- nvinfo : EIATTR_CUDA_API_VERSION
	.align		4
        /*0000*/ 	.byte	0x04, 0x37
        /*0002*/ 	.short	(.L_368 - .L_367)
.L_367:
        /*0004*/ 	.word	0x00000082


	//----- nvinfo : EIATTR_KPARAM_INFO
	.align		4
.L_368:
        /*0008*/ 	.byte	0x04, 0x17
        /*000a*/ 	.short	(.L_370 - .L_369)
.L_369:
        /*000c*/ 	.word	0x00000000
        /*0010*/ 	.short	0x0000
        /*0012*/ 	.short	0x0000
        /*0014*/ 	.byte	0x00, 0xf0, 0x01, 0x0a


	//----- nvinfo : EIATTR_SPARSE_MMA_MASK
	.align		4
.L_370:
        /*0018*/ 	.byte	0x03, 0x50
        /*001a*/ 	.short	0x0000


	//----- nvinfo : EIATTR_MAXREG_COUNT
	.align		4
        /*001c*/ 	.byte	0x03, 0x1b
        /*001e*/ 	.short	0x00ff


	//----- nvinfo : EIATTR_NUM_BARRIERS
	.align		4
        /*0020*/ 	.byte	0x02, 0x4c
        /*0022*/ 	.byte	0x01
	.zero		1


	//----- nvinfo : EIATTR_ANNOTATIONS
	.align		4
        /*0024*/ 	.byte	0x04, 0x55
        /*0026*/ 	.short	(.L_372 - .L_371)


	//   ....[0]....
.L_371:
        /*0028*/ 	.word	0x00000001
        /*002c*/ 	.byte	0xe0, 0x12, 0x00, 0x00, 0x01, 0x00, 0x00, 0x00, 0x20, 0x13, 0x00, 0x00, 0x01, 0x00, 0x00, 0x00
        /*003c*/ 	.byte	0x60, 0x13, 0x00, 0x00, 0x01, 0x00, 0x00, 0x00, 0xb0, 0x2f, 0x00, 0x00, 0x01, 0x00, 0x00, 0x00
        /*004c*/ 	.byte	0x00, 0x30, 0x00, 0x00, 0x01, 0x00, 0x00, 0x00, 0xd0, 0x40, 0x00, 0x00, 0x01, 0x00, 0x00, 0x00
        /*005c*/ 	.byte	0x70, 0x44, 0x00, 0x00, 0x01, 0x00, 0x00, 0x00, 0x90, 0x48, 0x00, 0x00, 0x01, 0x00, 0x00, 0x00
        /*006c*/ 	.byte	0xd0, 0x4e, 0x00, 0x00, 0x01, 0x00, 0x00, 0x00, 0x40, 0x56, 0x00, 0x00, 0x01, 0x00, 0x00, 0x00
        /*007c*/ 	.byte	0xf0, 0x56, 0x00, 0x00, 0x01, 0x00, 0x00, 0x00, 0x90, 0x5a, 0x00, 0x00


	//----- nvinfo : EIATTR_MERCURY_ISA_VERSION
	.align		4
.L_372:
        /*0088*/ 	.byte	0x03, 0x5f
        /*008a*/ 	.short	0x0101


	//----- nvinfo : EIATTR_VRC_CTA_INIT_COUNT
	.align		4
        /*008c*/ 	.byte	0x02, 0x4a
	.zero		1
	.zero		1


	//----- nvinfo : EIATTR_EXIT_INSTR_OFFSETS
	.align		4
        /*0090*/ 	.byte	0x04, 0x1c
        /*0092*/ 	.short	(.L_374 - .L_373)


	//   ....[0]....
.L_373:
        /*0094*/ 	.word	0x00000090


	//   ....[1]....
        /*0098*/ 	.word	0x000067d0


	//----- nvinfo : EIATTR_CRS_STACK_SIZE
	.align		4
.L_374:
        /*009c*/ 	.byte	0x04, 0x1e
        /*009e*/ 	.short	(.L_376 - .L_375)
.L_375:
        /*00a0*/ 	.word	0x00000000


	//----- nvinfo : EIATTR_CBANK_PARAM_SIZE
	.align		4
.L_376:
        /*00a4*/ 	.byte	0x03, 0x19
        /*00a6*/ 	.short	0x0280


	//----- nvinfo : EIATTR_PARAM_CBANK
	.align		4
        /*00a8*/ 	.byte	0x04, 0x0a
        /*00aa*/ 	.short	(.L_378 - .L_377)
	.align		4
.L_377:
        /*00ac*/ 	.word	index@(.nv.constant0._ZN5flash44flash_bwd_dq_dk_dv_loop_seqk_parallel_kernelI23Flash_bwd_kernel_traitsILi256ELi64ELi32ELi8ELi4ELi1ELi2ELb1ELb1EN7cutlass6half_tE19Flash_kernel_traitsILi256ELi64ELi32ELi8ES3_EELb0ELb0ELb0ELb0ELb0ELb0ELb0EEEvNS_16Flash_bwd_paramsE)
        /*00b0*/ 	.short	0x0380
        /*00b2*/ 	.short	0x0280


	//----- nvinfo : EIATTR_SW_WAR
	.align		4
.L_378:
        /*00b4*/ 	.byte	0x04, 0x36
        /*00b6*/ 	.short	(.L_380 - .L_379)
.L_379:
        /*00b8*/ 	.word	0x00000008
.L_380:


//--------------------- .nv.info._ZN5flash44flash_bwd_dq_dk_dv_loop_seqk_parallel_kernelI23Flash_bwd_kernel_traitsILi256ELi64ELi32ELi8ELi4ELi1ELi2ELb1ELb1EN7cutlass6half_tE19Flash_kernel_traitsILi256ELi64ELi32ELi8ES3_EELb0ELb0ELb0ELb0ELb0ELb0ELb1EEEvNS_16Flash_bwd_paramsE --------------------------
	.section	.nv.info._ZN5flash44flash_bwd_dq_dk_dv_loop_seqk_parallel_kernelI23Flash_bwd_kernel_traitsILi256ELi64ELi32ELi8ELi4ELi1ELi2ELb1ELb1EN7cutlass6half_tE19Flash_kernel_traitsILi256ELi64ELi32ELi8ES3_EELb0ELb0ELb0ELb0ELb0ELb0ELb1EEEvNS_16Flash_bwd_paramsE,"",@"SHT_CUDA_INFO"
	.sectionflags	@""
	.align	4


	//----- nvinfo : EIATTR_CUDA_API_VERSION
	.align		4
        /*0000*/ 	.byte	0x04, 0x37
        /*0002*/ 	.short	(.L_382 - .L_381)
.L_381:
        /*0004*/ 	.word	0x00000082


	//----- nvinfo : EIATTR_KPARAM_INFO
	.align		4
.L_382:
        /*0008*/ 	.byte	0x04, 0x17
        /*000a*/ 	.short	(.L_384 - .L_383)
.L_383:
        /*000c*/ 	.word	0x00000000
        /*0010*/ 	.short	0x0000
        /*0012*/ 	.short	0x0000
        /*0014*/ 	.byte	0x00, 0xf0, 0x01, 0x0a


	//----- nvinfo : EIATTR_SPARSE_MMA_MASK
	.align		4
.L_384:
        /*0018*/ 	.byte	0x03, 0x50
        /*001a*/ 	.short	0x0000


	//----- nvinfo : EIATTR_MAXREG_COUNT
	.align		4
        /*001c*/ 	.byte	0x03, 0x1b
        /*001e*/ 	.short	0x00ff


	//----- nvinfo : EIATTR_NUM_BARRIERS
	.align		4
        /*0020*/ 	.byte	0x02, 0x4c
        /*0022*/ 	.byte	0x01
	.zero		1


	//----- nvinfo : EIATTR_ANNOTATIONS
	.align		4
        /*0024*/ 	.byte	0x04, 0x55
        /*0026*/ 	.short	(.L_386 - .L_385)


	//   ....[0]....
.L_385:
        /*0028*/ 	.word	0x00000001
        /*002c*/ 	.byte	0x20, 0x13, 0x00, 0x00, 0x01, 0x00, 0x00, 0x00, 0x60, 0x13, 0x00, 0x00, 0x01, 0x00, 0x00, 0x00
        /*003c*/ 	.byte	0x90, 0x13, 0x00, 0x00, 0x01, 0x00, 0x00, 0x00, 0x00, 0x30, 0x00, 0x00, 0x01, 0x00, 0x00, 0x00
        /*004c*/ 	.byte	0x80, 0x30, 0x00, 0x00, 0x01, 0x00, 0x00, 0x00, 0xb0, 0x44, 0x00, 0x00, 0x01, 0x00, 0x00, 0x00
        /*005c*/ 	.byte	0x50, 0x48, 0x00, 0x00, 0x01, 0x00, 0x00, 0x00, 0x70, 0x48, 0x00, 0x00, 0x01, 0x00, 0x00, 0x00
        /*006c*/ 	.byte	0x90, 0x48, 0x00, 0x00, 0x01, 0x00, 0x00, 0x00, 0x20, 0x49, 0x00, 0x00, 0x01, 0x00, 0x00, 0x00
        /*007c*/ 	.byte	0x60, 0x52, 0x00, 0x00, 0x01, 0x00, 0x00, 0x00, 0x50, 0x5a, 0x00, 0x00, 0x01, 0x00, 0x00, 0x00
        /*008c*/ 	.byte	0xa0, 0x5a, 0x00, 0x00, 0x01, 0x00, 0x00, 0x00, 0x10, 0x5b, 0x00, 0x00, 0x01, 0x00, 0x00, 0x00
        /*009c*/ 	.byte	0xb0, 0x5e, 0x00, 0x00


	//----- nvinfo : EIATTR_MERCURY_ISA_VERSION
	.align		4
.L_386:
        /*00a0*/ 	.byte	0x03, 0x5f
        /*00a2*/ 	.short	0x0101


	//----- nvinfo : EIATTR_VRC_CTA_INIT_COUNT
	.align		4
        /*00a4*/ 	.byte	0x02, 0x4a
	.zero		1
	.zero		1


	//----- nvinfo : EIATTR_EXIT_INSTR_OFFSETS
	.align		4
        /*00a8*/ 	.byte	0x04, 0x1c
        /*00aa*/ 	.short	(.L_388 - .L_387)


	//   ....[0]....
.L_387:
        /*00ac*/ 	.word	0x00000090


	//   ....[1]....
        /*00b0*/ 	.word	0x00006c30


	//----- nvinfo : EIATTR_CRS_STACK_SIZE
	.align		4
.L_388:
        /*00b4*/ 	.byte	0x04, 0x1e
        /*00b6*/ 	.short	(.L_390 - .L_389)
.L_389:
        /*00b8*/ 	.word	0x00000000


	//----- nvinfo : EIATTR_CBANK_PARAM_SIZE
	.align		4
.L_390:
        /*00bc*/ 	.byte	0x03, 0x19
        /*00be*/ 	.short	0x0280


	//----- nvinfo : EIATTR_PARAM_CBANK
	.align		4
        /*00c0*/ 	.byte	0x04, 0x0a
        /*00c2*/ 	.short	(.L_392 - .L_391)
	.align		4
.L_391:
        /*00c4*/ 	.word	index@(.nv.constant0._ZN5flash44flash_bwd_dq_dk_dv_loop_seqk_parallel_kernelI23Flash_bwd_kernel_traitsILi256ELi64ELi32ELi8ELi4ELi1ELi2ELb1ELb1EN7cutlass6half_tE19Flash_kernel_traitsILi256ELi64ELi32ELi8ES3_EELb0ELb0ELb0ELb0ELb0ELb0ELb1EEEvNS_16Flash_bwd_paramsE)
        /*00c8*/ 	.short	0x0380
        /*00ca*/ 	.short	0x0280


	//----- nvinfo : EIATTR_SW_WAR
	.align		4
.L_392:
        /*00cc*/ 	.byte	0x04, 0x36
        /*00ce*/ 	.short	(.L_394 - .L_393)
.L_393:
        /*00d0*/ 	.word	0x00000008
.L_394:


//--------------------- .nv.info._ZN5flash44flash_bwd_dq_dk_dv_loop_seqk_parallel_kernelI23Flash_bwd_kernel_traitsILi256ELi64ELi32ELi8ELi4ELi1ELi2ELb1ELb1EN7cutlass6half_tE19Flash_kernel_traitsILi256ELi64ELi32ELi8ES3_EELb0ELb0ELb1ELb0ELb0ELb0ELb0EEEvNS_16Flash_bwd_paramsE --------------------------
	.section	.nv.info._ZN5flash44flash_bwd_dq_dk_dv_loop_seqk_parallel_kernelI23Flash_bwd_kernel_traitsILi256ELi64ELi32ELi8ELi4ELi1ELi2ELb1ELb1EN7cutlass6half_tE19Flash_kernel_traitsILi256ELi64ELi32ELi8ES3_EELb0ELb0ELb1ELb0ELb0ELb0ELb0EEEvNS_16Flash_bwd_paramsE,"",@"SHT_CUDA_INFO"
	.sectionflags	@""
	.align	4


	//----- nvinfo : EIATTR_CUDA_API_VERSION
	.align		4
        /*0000*/ 	.byte	0x04, 0x37
        /*0002*/ 	.short	(.L_396 - .L_395)
.L_395:
        /*0004*/ 	.word	0x00000082


	//----- nvinfo : EIATTR_KPARAM_INFO
	.align		4
.L_396:
        /*0008*/ 	.byte	0x04, 0x17
        /*000a*/ 	.short	(.L_398 - .L_397)
.L_397:
        /*000c*/ 	.word	0x00000000
        /*0010*/ 	.short	0x0000
        /*0012*/ 	.short	0x0000
        /*0014*/ 	.byte	0x00, 0xf0, 0x01, 0x0a


	//----- nvinfo : EIATTR_SPARSE_MMA_MASK
	.align		4
.L_398:
        /*0018*/ 	.byte	0x03, 0x50
        /*001a*/ 	.short	0x0000


	//----- nvinfo : EIATTR_MAXREG_COUNT
	.align		4
        /*001c*/ 	.byte	0x03, 0x1b
        /*001e*/ 	.short	0x00ff


	//----- nvinfo : EIATTR_NUM_BARRIERS
	.align		4
        /*0020*/ 	.byte	0x02, 0x4c
        /*0022*/ 	.byte	0x01
	.zero		1


	//----- nvinfo : EIATTR_ANNOTATIONS
	.align		4
        /*0024*/ 	.byte	0x04, 0x55
        /*0026*/ 	.short	(.L_400 - .L_399)


	//   ....[0]....
.L_399:
        /*0028*/ 	.word	0x00000001
        /*002c*/ 	.byte	0x00, 0x4a, 0x00, 0x00, 0x01, 0x00, 0x00, 0x00, 0xe0, 0x56, 0x00, 0x00


	//----- nvinfo : EIATTR_MERCURY_ISA_VERSION
	.align		4
.L_400:
        /*0038*/ 	.byte	0x03, 0x5f
        /*003a*/ 	.short	0x0101


	//----- nvinfo : EIATTR_VRC_CTA_INIT_COUNT
	.align		4
        /*003c*/ 	.byte	0x02, 0x4a
	.zero		1
	.zero		1


	//----- nvinfo : EIATTR_EXIT_INSTR_OFFSETS
	.align		4
        /*0040*/ 	.byte	0x04, 0x1c
        /*0042*/ 	.short	(.L_402 - .L_401)


	//   ....[0]....
.L_401:
        /*0044*/ 	.word	0x00000090


	//   ....[1]....
        /*0048*/ 	.word	0x00006c70


	//----- nvinfo : EIATTR_CRS_STACK_SIZE
	.align		4
.L_402:
        /*004c*/ 	.byte	0x04, 0x1e
        /*004e*/ 	.short	(.L_404 - .L_403)
.L_403:
        /*0050*/ 	.word	0x00000000


	//----- nvinfo : EIATTR_CBANK_PARAM_SIZE
	.align		4
.L_404:
        /*0054*/ 	.byte	0x03, 0x19
        /*0056*/ 	.short	0x0280


	//----- nvinfo : EIATTR_PARAM_CBANK
	.align		4
        /*0058*/ 	.byte	0x04, 0x0a
        /*005a*/ 	.short	(.L_406 - .L_405)
	.align		4
.L_405:
        /*005c*/ 	.word	index@(.nv.constant0._ZN5flash44flash_bwd_dq_dk_dv_loop_seqk_parallel_kernelI23Flash_bwd_kernel_traitsILi256ELi64ELi32ELi8ELi4ELi1ELi2ELb1ELb1EN7cutlass6half_tE19Flash_kernel_traitsILi256ELi64ELi32ELi8ES3_EELb0ELb0ELb1ELb0ELb0ELb0ELb0EEEvNS_16Flash_bwd_paramsE)
        /*0060*/ 	.short	0x0380
        /*0062*/ 	.short	0x0280


	//----- nvinfo : EIATTR_SW_WAR
	.align		4
.L_406:
        /*0064*/ 	.byte	0x04, 0x36
        /*0066*/ 	.short	(.L_408 - .L_407)
.L_407:
        /*0068*/ 	.word	0x00000008
.L_408:


//--------------------- .nv.info._ZN5flash44flash_bwd_dq_dk_dv_loop_seqk_parallel_kernelI23Flash_bwd_kernel_traitsILi256ELi64ELi32ELi8ELi4ELi1ELi2ELb1ELb1EN7cutlass6half_tE19Flash_kernel_traitsILi256ELi64ELi32ELi8ES3_EELb0ELb0ELb1ELb0ELb0ELb0ELb1EEEvNS_16Flash_bwd_paramsE --------------------------
	.section	.nv.info._ZN5flash44flash_bwd_dq_dk_dv_loop_seqk_parallel_kernelI23Flash_bwd_kernel_traitsILi256ELi64ELi32ELi8ELi4ELi1ELi2ELb1ELb1EN7cutlass6half_tE19Flash_kernel_traitsILi256ELi64ELi32ELi8ES3_EELb0ELb0ELb1ELb0ELb0ELb0ELb1EEEvNS_16Flash_bwd_paramsE,"",@"SHT_CUDA_INFO"
	.sectionflags	@""
	.align	4


	//----- nvinfo : EIATTR_CUDA_API_VERSION
	.align		4
        /*0000*/ 	.byte	0x04, 0x37
        /*0002*/ 	.short	(.L_410 - .L_409)
.L_409:
        /*0004*/ 	.word	0x00000082


	//----- nvinfo : EIATTR_KPARAM_INFO
	.align		4
.L_410:
        /*0008*/ 	.byte	0x04, 0x17
        /*000a*/ 	.short	(.L_412 - .L_411)
.L_411:
        /*000c*/ 	.word	0x00000000
        /*0010*/ 	.short	0x0000
        /*0012*/ 	.short	0x0000
        /*0014*/ 	.byte	0x00, 0xf0, 0x01, 0x0a


	//----- nvinfo : EIATTR_SPARSE_MMA_MASK
	.align		4
.L_412:
        /*0018*/ 	.byte	0x03, 0x50
        /*001a*/ 	.short	0x0000


	//----- nvinfo : EIATTR_MAXREG_COUNT
	.align		4
        /*001c*/ 	.byte	0x03, 0x1b
        /*001e*/ 	.short	0x00ff


	//----- nvinfo : EIATTR_NUM_BARRIERS
	.align		4
        /*0020*/ 	.byte	0x02, 0x4c
        /*0022*/ 	.byte	0x01
	.zero		1


	//----- nvinfo : EIATTR_ANNOTATIONS
	.align		4
        /*0024*/ 	.byte	0x04, 0x55
        /*0026*/ 	.short	(.L_414 - .L_413)


	//   ....[0]....
.L_413:
        /*0028*/ 	.word	0x00000001
        /*002c*/ 	.byte	0x60, 0x4d, 0x00, 0x00, 0x01, 0x00, 0x00, 0x00, 0x40, 0x5a, 0x00, 0x00


	//----- nvinfo : EIATTR_MERCURY_ISA_VERSION
	.align		4
.L_414:
        /*0038*/ 	.byte	0x03, 0x5f
        /*003a*/ 	.short	0x0101


	//----- nvinfo : EIATTR_VRC_CTA_INIT_COUNT
	.align		4
        /*003c*/ 	.byte	0x02, 0x4a
	.zero		1
	.zero		1


	//----- nvinfo : EIATTR_EXIT_INSTR_OFFSETS
	.align		4
        /*0040*/ 	.byte	0x04, 0x1c
        /*0042*/ 	.short	(.L_416 - .L_415)


	//   ....[0]....
.L_415:
        /*0044*/ 	.word	0x00000090


	//   ....[1]....
        /*0048*/ 	.word	0x00006fd0


	//----- nvinfo : EIATTR_CRS_STACK_SIZE
	.align		4
.L_416:
        /*004c*/ 	.byte	0x04, 0x1e
        /*004e*/ 	.short	(.L_418 - .L_417)
.L_417:
        /*0050*/ 	.word	0x00000000


	//----- nvinfo : EIATTR_CBANK_PARAM_SIZE
	.align		4
.L_418:
        /*0054*/ 	.byte	0x03, 0x19
        /*0056*/ 	.short	0x0280


	//----- nvinfo : EIATTR_PARAM_CBANK
	.align		4
        /*0058*/ 	.byte	0x04, 0x0a
        /*005a*/ 	.short	(.L_420 - .L_419)
	.align		4
.L_419:
        /*005c*/ 	.word	index@(.nv.constant0._ZN5flash44flash_bwd_dq_dk_dv_loop_seqk_parallel_kernelI23Flash_bwd_kernel_traitsILi256ELi64ELi32ELi8ELi4ELi1ELi2ELb1ELb1EN7cutlass6half_tE19Flash_kernel_traitsILi256ELi64ELi32ELi8ES3_EELb0ELb0ELb1ELb0ELb0ELb0ELb1EEEvNS_16Flash_bwd_paramsE)
        /*0060*/ 	.short	0x0380
        /*0062*/ 	.short	0x0280


	//----- nvinfo : EIATTR_SW_WAR
	.align		4
.L_420:
        /*0064*/ 	.byte	0x04, 0x36
        /*0066*/ 	.short	(.L_422 - .L_421)
.L_421:
        /*0068*/ 	.word	0x00000008
.L_422:


//--------------------- .nv.info._ZN5flash44flash_bwd_dq_dk_dv_loop_seqk_parallel_kernelI23Flash_bwd_kernel_traitsILi256ELi64ELi32ELi8ELi4ELi1ELi2ELb1ELb1EN7cutlass6half_tE19Flash_kernel_traitsILi256ELi64ELi32ELi8ES3_EELb0ELb0ELb0ELb0ELb0ELb1ELb0EEEvNS_16Flash_bwd_paramsE --------------------------
	.section	.nv.info._ZN5flash44flash_bwd_dq_dk_dv_loop_seqk_parallel_kernelI23Flash_bwd_kernel_traitsILi256ELi64ELi32ELi8ELi4ELi1ELi2ELb1ELb1EN7cutlass6half_tE19Flash_kernel_traitsILi256ELi64ELi32ELi8ES3_EELb0ELb0ELb0ELb0ELb0ELb1ELb0EEEvNS_16Flash_bwd_paramsE,"",@"SHT_CUDA_INFO"
	.sectionflags	@""
	.align	4


	//----- nvinfo : EIATTR_CUDA_API_VERSION
	.align		4
        /*0000*/ 	.byte	0x04, 0x37
        /*0002*/ 	.short	(.L_424 - .L_423)
.L_423:
        /*0004*/ 	.word	0x00000082


	//----- nvinfo : EIATTR_KPARAM_INFO
	.align		4
.L_424:
        /*0008*/ 	.byte	0x04, 0x17
        /*000a*/ 	.short	(.L_426 - .L_425)
.L_425:
        /*000c*/ 	.word	0x00000000
        /*0010*/ 	.short	0x0000
        /*0012*/ 	.short	0x0000
        /*0014*/ 	.byte	0x00, 0xf0, 0x01, 0x0a


	//----- nvinfo : EIATTR_SPARSE_MMA_MASK
	.align		4
.L_426:
        /*0018*/ 	.byte	0x03, 0x50
        /*001a*/ 	.short	0x0000


	//----- nvinfo : EIATTR_MAXREG_COUNT
	.align		4
        /*001c*/ 	.byte	0x03, 0x1b
        /*001e*/ 	.short	0x00ff


	//----- nvinfo : EIATTR_NUM_BARRIERS
	.align		4
        /*0020*/ 	.byte	0x02, 0x4c
        /*0022*/ 	.byte	0x01
	.zero		1


	//----- nvinfo : EIATTR_MERCURY_ISA_VERSION
	.align		4
        /*0024*/ 	.byte	0x03, 0x5f
        /*0026*/ 	.short	0x0101


	//----- nvinfo : EIATTR_VRC_CTA_INIT_COUNT
	.align		4
        /*0028*/ 	.byte	0x02, 0x4a
	.zero		1
	.zero		1


	//----- nvinfo : EIATTR_EXIT_INSTR_OFFSETS
	.align		4
        /*002c*/ 	.byte	0x04, 0x1c
        /*002e*/ 	.short	(.L_428 - .L_427)


	//   ....[0]....
.L_427:
        /*0030*/ 	.word	0x00000080


	//   ....[1]....
        /*0034*/ 	.word	0x00005910


	//----- nvinfo : EIATTR_CRS_STACK_SIZE
	.align		4
.L_428:
        /*0038*/ 	.byte	0x04, 0x1e
        /*003a*/ 	.short	(.L_430 - .L_429)
.L_429:
        /*003c*/ 	.word	0x00000000


	//----- nvinfo : EIATTR_CBANK_PARAM_SIZE
	.align		4
.L_430:
        /*0040*/ 	.byte	0x03, 0x19
        /*0042*/ 	.short	0x0280


	//----- nvinfo : EIATTR_PARAM_CBANK
	.align		4
        /*0044*/ 	.byte	0x04, 0x0a
        /*0046*/ 	.short	(.L_432 - .L_431)
	.align		4
.L_431:
        /*0048*/ 	.word	index@(.nv.constant0._ZN5flash44flash_bwd_dq_dk_dv_loop_seqk_parallel_kernelI23Flash_bwd_kernel_traitsILi256ELi64ELi32ELi8ELi4ELi1ELi2ELb1ELb1EN7cutlass6half_tE19Flash_kernel_traitsILi256ELi64ELi32ELi8ES3_EELb0ELb0ELb0ELb0ELb0ELb1ELb0EEEvNS_16Flash_bwd_paramsE)
        /*004c*/ 	.short	0x0380
        /*004e*/ 	.short	0x0280


	//----- nvinfo : EIATTR_SW_WAR
	.align		4
.L_432:
        /*0050*/ 	.byte	0x04, 0x36
        /*0052*/ 	.short	(.L_434 - .L_433)
.L_433:
        /*0054*/ 	.word	0x00000008
.L_434:


//--------------------- .nv.info._ZN5flash44flash_bwd_dq_dk_dv_loop_seqk_parallel_kernelI23Flash_bwd_kernel_traitsILi256ELi64ELi32ELi8ELi4ELi1ELi2ELb1ELb1EN7cutlass6half_tE19Flash_kernel_traitsILi256ELi64ELi32ELi8ES3_EELb0ELb0ELb0ELb0ELb0ELb1ELb1EEEvNS_16Flash_bwd_paramsE --------------------------
	.section	.nv.info._ZN5flash44flash_bwd_dq_dk_dv_loop_seqk_parallel_kernelI23Flash_bwd_kernel_traitsILi256ELi64ELi32ELi8ELi4ELi1ELi2ELb1ELb1EN7cutlass6half_tE19Flash_kernel_traitsILi256ELi64ELi32ELi8ES3_EELb0ELb0ELb0ELb0ELb0ELb1ELb1EEEvNS_16Flash_bwd_paramsE,"",@"SHT_CUDA_INFO"
	.sectionflags	@""
	.align	4


	//----- nvinfo : EIATTR_CUDA_API_VERSION
	.align		4
        /*0000*/ 	.byte	0x04, 0x37
        /*0002*/ 	.short	(.L_436 - .L_435)
.L_435:
        /*0004*/ 	.word	0x00000082


	//----- nvinfo : EIATTR_KPARAM_INFO
	.align		4
.L_436:
        /*0008*/ 	.byte	0x04, 0x17
        /*000a*/ 	.short	(.L_438 - .L_437)
.L_437:
        /*000c*/ 	.word	0x00000000
        /*0010*/ 	.short	0x0000
        /*0012*/ 	.short	0x0000
        /*0014*/ 	.byte	0x00, 0xf0, 0x01, 0x0a


	//----- nvinfo : EIATTR_SPARSE_MMA_MASK
	.align		4
.L_438:
        /*0018*/ 	.byte	0x03, 0x50
        /*001a*/ 	.short	0x0000


	//----- nvinfo : EIATTR_MAXREG_COUNT
	.align		4
        /*001c*/ 	.byte	0x03, 0x1b
        /*001e*/ 	.short	0x00ff


	//----- nvinfo : EIATTR_NUM_BARRIERS
	.align		4
        /*0020*/ 	.byte	0x02, 0x4c
        /*0022*/ 	.byte	0x01
	.zero		1


	//----- nvinfo : EIATTR_MERCURY_ISA_VERSION
	.align		4
        /*0024*/ 	.byte	0x03, 0x5f
        /*0026*/ 	.short	0x0101


	//----- nvinfo : EIATTR_VRC_CTA_INIT_COUNT
	.align		4
        /*0028*/ 	.byte	0x02, 0x4a
	.zero		1
	.zero		1


	//----- nvinfo : EIATTR_EXIT_INSTR_OFFSETS
	.align		4
        /*002c*/ 	.byte	0x04, 0x1c
        /*002e*/ 	.short	(.L_440 - .L_439)


	//   ....[0]....
.L_439:
        /*0030*/ 	.word	0x00000080


	//   ....[1]....
        /*0034*/ 	.word	0x00005bf0


	//----- nvinfo : EIATTR_CRS_STACK_SIZE
	.align		4
.L_440:
        /*0038*/ 	.byte	0x04, 0x1e
        /*003a*/ 	.short	(.L_442 - .L_441)
.L_441:
        /*003c*/ 	.word	0x00000000


	//----- nvinfo : EIATTR_CBANK_PARAM_SIZE
	.align		4
.L_442:
        /*0040*/ 	.byte	0x03, 0x19
        /*0042*/ 	.short	0x0280


	//----- nvinfo : EIATTR_PARAM_CBANK
	.align		4
        /*0044*/ 	.byte	0x04, 0x0a
        /*0046*/ 	.short	(.L_444 - .L_443)
	.align		4
.L_443:
        /*0048*/ 	.word	index@(.nv.constant0._ZN5flash44flash_bwd_dq_dk_dv_loop_seqk_parallel_kernelI23Flash_bwd_kernel_traitsILi256ELi64ELi32ELi8ELi4ELi1ELi2ELb1ELb1EN7cutlass6half_tE19Flash_kernel_traitsILi256ELi64ELi32ELi8ES3_EELb0ELb0ELb0ELb0ELb0ELb1ELb1EEEvNS_16Flash_bwd_paramsE)
        /*004c*/ 	.short	0x0380
        /*004e*/ 	.short	0x0280


	//----- nvinfo : EIATTR_SW_WAR
	.align		4
.L_444:
        /*0050*/ 	.byte	0x04, 0x36
        /*0052*/ 	.short	(.L_446 - .L_445)
.L_445:
        /*0054*/ 	.word	0x00000008
.L_446:


//--------------------- .nv.info._ZN5flash44flash_bwd_dq_dk_dv_loop_seqk_parallel_kernelI23Flash_bwd_kernel_traitsILi256ELi64ELi32ELi8ELi4ELi1ELi2ELb1ELb1EN7cutlass6half_tE19Flash_kernel_traitsILi256ELi64ELi32ELi8ES3_EELb0ELb0ELb0ELb1ELb0ELb0ELb0EEEvNS_16Flash_bwd_paramsE --------------------------
	.section	.nv.info._ZN5flash44flash_bwd_dq_dk_dv_loop_seqk_parallel_kernelI23Flash_bwd_kernel_traitsILi256ELi64ELi32ELi8ELi4ELi1ELi2ELb1ELb1EN7cutlass6half_tE19Flash_kernel_traitsILi256ELi64ELi32ELi8ES3_EELb0ELb0ELb0ELb1ELb0ELb0ELb0EEEvNS_16Flash_bwd_paramsE,"",@"SHT_CUDA_INFO"
	.sectionflags	@""
	.align	4


	//----- nvinfo : EIATTR_CUDA_API_VERSION
	.align		4
        /*0000*/ 	.byte	0x04, 0x37
        /*0002*/ 	.short	(.L_448 - .L_447)
.L_447:
        /*0004*/ 	.word	0x00000082


	//----- nvinfo : EIATTR_KPARAM_INFO
	.align		4
.L_448:
        /*0008*/ 	.byte	0x04, 0x17
        /*000a*/ 	.short	(.L_450 - .L_449)
.L_449:
        /*000c*/ 	.word	0x00000000
        /*0010*/ 	.short	0x0000
        /*0012*/ 	.short	0x0000
        /*0014*/ 	.byte	0x00, 0xf0, 0x01, 0x0a


	//----- nvinfo : EIATTR_SPARSE_MMA_MASK
	.align		4
.L_450:
        /*0018*/ 	.byte	0x03, 0x50
        /*001a*/ 	.short	0x0000


	//----- nvinfo : EIATTR_MAXREG_COUNT
	.align		4
        /*001c*/ 	.byte	0x03, 0x1b
        /*001e*/ 	.short	0x00ff


	//----- nvinfo : EIATTR_NUM_BARRIERS
	.align		4
        /*0020*/ 	.byte	0x02, 0x4c
        /*0022*/ 	.byte	0x01
	.zero		1


	//----- nvinfo : EIATTR_ANNOTATIONS
	.align		4
        /*0024*/ 	.byte	0x04, 0x55
        /*0026*/ 	.short	(.L_452 - .L_451)


	//   ....[0]....
.L_451:
        /*0028*/ 	.word	0x00000001
        /*002c*/ 	.byte	0x70, 0x4b, 0x00, 0x00, 0x01, 0x00, 0x00, 0x00, 0x50, 0x54, 0x00, 0x00


	//----- nvinfo : EIATTR_MERCURY_ISA_VERSION
	.align		4
.L_452:
        /*0038*/ 	.byte	0x03, 0x5f
        /*003a*/ 	.short	0x0101


	//----- nvinfo : EIATTR_VRC_CTA_INIT_COUNT
	.align		4
        /*003c*/ 	.byte	0x02, 0x4a
	.zero		1
	.zero		1


	//----- nvinfo : EIATTR_EXIT_INSTR_OFFSETS
	.align		4
        /*0040*/ 	.byte	0x04, 0x1c
        /*0042*/ 	.short	(.L_454 - .L_453)


	//   ....[0]....
.L_453:
        /*0044*/ 	.word	0x00000090


	//   ....[1]....
        /*0048*/ 	.word	0x00006e30


	//----- nvinfo : EIATTR_CRS_STACK_SIZE
	.align		4
.L_454:
        /*004c*/ 	.byte	0x04, 0x1e
        /*004e*/ 	.short	(.L_456 - .L_455)
.L_455:
        /*0050*/ 	.word	0x00000000


	//----- nvinfo : EIATTR_CBANK_PARAM_SIZE
	.align		4
.L_456:
        /*0054*/ 	.byte	0x03, 0x19
        /*0056*/ 	.short	0x0280


	//----- nvinfo : EIATTR_PARAM_CBANK
	.align		4
        /*0058*/ 	.byte	0x04, 0x0a
        /*005a*/ 	.short	(.L_458 - .L_457)
	.align		4
.L_457:
        /*005c*/ 	.word	index@(.nv.constant0._ZN5flash44flash_bwd_dq_dk_dv_loop_seqk_parallel_kernelI23Flash_bwd_kernel_traitsILi256ELi64ELi32ELi8ELi4ELi1ELi2ELb1ELb1EN7cutlass6half_tE19Flash_kernel_traitsILi256ELi64ELi32ELi8ES3_EELb0ELb0ELb0ELb1ELb0ELb0ELb0EEEvNS_16Flash_bwd_paramsE)
        /*0060*/ 	.short	0x0380
        /*0062*/ 	.short	0x0280


	//----- nvinfo : EIATTR_SW_WAR
	.align		4
.L_458:
        /*0064*/ 	.byte	0x04, 0x36
        /*0066*/ 	.short	(.L_460 - .L_459)
.L_459:
        /*0068*/ 	.word	0x00000008
.L_460:


//--------------------- .nv.info._ZN5flash44flash_bwd_dq_dk_dv_loop_seqk_parallel_kernelI23Flash_bwd_kernel_traitsILi256ELi64ELi32ELi8ELi4ELi1ELi2ELb1ELb1EN7cutlass6half_tE19Flash_kernel_traitsILi256ELi64ELi32ELi8ES3_EELb0ELb0ELb0ELb1ELb0ELb0ELb1EEEvNS_16Flash_bwd_paramsE --------------------------
	.section	.nv.info._ZN5flash44flash_bwd_dq_dk_dv_loop_seqk_parallel_kernelI23Flash_bwd_kernel_traitsILi256ELi64ELi32ELi8ELi4ELi1ELi2ELb1ELb1EN7cutlass6half_tE19Flash_kernel_traitsILi256ELi64ELi32ELi8ES3_EELb0ELb0ELb0ELb1ELb0ELb0ELb1EEEvNS_16Flash_bwd_paramsE,"",@"SHT_CUDA_INFO"
	.sectionflags	@""
	.align	4


	//----- nvinfo : EIATTR_CUDA_API_VERSION
	.align		4
        /*0000*/ 	.byte	0x04, 0x37
        /*0002*/ 	.short	(.L_462 - .L_461)
.L_461:
        /*0004*/ 	.word	0x00000082


	//----- nvinfo : EIATTR_KPARAM_INFO
	.align		4
.L_462:
        /*0008*/ 	.byte	0x04, 0x17
        /*000a*/ 	.short	(.L_464 - .L_463)
.L_463:
        /*000c*/ 	.word	0x00000000
        /*0010*/ 	.short	0x0000
        /*0012*/ 	.short	0x0000
        /*0014*/ 	.byte	0x00, 0xf0, 0x01, 0x0a


	//----- nvinfo : EIATTR_SPARSE_MMA_MASK
	.align		4
.L_464:
        /*0018*/ 	.byte	0x03, 0x50
        /*001a*/ 	.short	0x0000


	//----- nvinfo : EIATTR_MAXREG_COUNT
	.align		4
        /*001c*/ 	.byte	0x03, 0x1b
        /*001e*/ 	.short	0x00ff


	//----- nvinfo : EIATTR_NUM_BARRIERS
	.align		4
        /*0020*/ 	.byte	0x02, 0x4c
        /*0022*/ 	.byte	0x01
	.zero		1


	//----- nvinfo : EIATTR_MERCURY_ISA_VERSION
	.align		4
        /*0024*/ 	.byte	0x03, 0x5f
        /*0026*/ 	.short	0x0101


	//----- nvinfo : EIATTR_VRC_CTA_INIT_COUNT
	.align		4
        /*0028*/ 	.byte	0x02, 0x4a
	.zero		1
	.zero		1


	//----- nvinfo : EIATTR_EXIT_INSTR_OFFSETS
	.align		4
        /*002c*/ 	.byte	0x04, 0x1c
        /*002e*/ 	.short	(.L_466 - .L_465)


	//   ....[0]....
.L_465:
        /*0030*/ 	.word	0x00000080


	//   ....[1]....
        /*0034*/ 	.word	0x00007110


	//----- nvinfo : EIATTR_CRS_STACK_SIZE
	.align		4
.L_466:
        /*0038*/ 	.byte	0x04, 0x1e
        /*003a*/ 	.short	(.L_468 - .L_467)
.L_467:
        /*003c*/ 	.word	0x00000000


	//----- nvinfo : EIATTR_CBANK_PARAM_SIZE
	.align		4
.L_468:
        /*0040*/ 	.byte	0x03, 0x19
        /*0042*/ 	.short	0x0280


	//----- nvinfo : EIATTR_PARAM_CBANK
	.align		4
        /*0044*/ 	.byte	0x04, 0x0a
        /*0046*/ 	.short	(.L_470 - .L_469)
	.align		4
.L_469:
        /*0048*/ 	.word	index@(.nv.constant0._ZN5flash44flash_bwd_dq_dk_dv_loop_seqk_parallel_kernelI23Flash_bwd_kernel_traitsILi256ELi64ELi32ELi8ELi4ELi1ELi2ELb1ELb1EN7cutlass6half_tE19Flash_kernel_traitsILi256ELi64ELi32ELi8ES3_EELb0ELb0ELb0ELb1ELb0ELb0ELb1EEEvNS_16Flash_bwd_paramsE)
        /*004c*/ 	.short	0x0380
        /*004e*/ 	.short	0x0280


	//----- nvinfo : EIATTR_SW_WAR
	.align		4
.L_470:
        /*0050*/ 	.byte	0x04, 0x36
        /*0052*/ 	.short	(.L_472 - .L_471)
.L_471:
        /*0054*/ 	.word	0x00000008
.L_472:


//--------------------- .nv.info._ZN5flash44flash_bwd_dq_dk_dv_loop_seqk_parallel_kernelI23Flash_bwd_kernel_traitsILi256ELi64ELi32ELi8ELi4ELi1ELi2ELb1ELb1EN7cutlass6half_tE19Flash_kernel_traitsILi256ELi64ELi32ELi8ES3_EELb0ELb0ELb1ELb0ELb0ELb1ELb0EEEvNS_16Flash_bwd_paramsE --------------------------
	.section	.nv.info._ZN5flash44flash_bwd_dq_dk_dv_loop_seqk_parallel_kernelI23Flash_bwd_kernel_traitsILi256ELi64ELi32ELi8ELi4ELi1ELi2ELb1ELb1EN7cutlass6half_tE19Flash_kernel_traitsILi256ELi64ELi32ELi8ES3_EELb0ELb0ELb1ELb0ELb0ELb1ELb0EEEvNS_16Flash_bwd_paramsE,"",@"SHT_CUDA_INFO"
	.sectionflags	@""
	.align	4


	//----- nvinfo : EIATTR_CUDA_API_VERSION
	.align		4
        /*0000*/ 	.byte	0x04, 0x37
        /*0002*/ 	.short	(.L_474 - .L_473)
.L_473:
        /*0004*/ 	.word	0x00000082


	//----- nvinfo : EIATTR_KPARAM_INFO
	.align		4
.L_474:
        /*0008*/ 	.byte	0x04, 0x17
        /*000a*/ 	.short	(.L_476 - .L_475)
.L_475:
        /*000c*/ 	.word	0x00000000
        /*0010*/ 	.short	0x0000
        /*0012*/ 	.short	0x0000
        /*0014*/ 	.byte	0x00, 0xf0, 0x01, 0x0a


	//----- nvinfo : EIATTR_SPARSE_MMA_MASK
	.align		4
.L_476:
        /*0018*/ 	.byte	0x03, 0x50
        /*001a*/ 	.short	0x0000


	//----- nvinfo : EIATTR_MAXREG_COUNT
	.align		4
        /*001c*/ 	.byte	0x03, 0x1b
        /*001e*/ 	.short	0x00ff


	//----- nvinfo : EIATTR_NUM_BARRIERS
	.align		4
        /*0020*/ 	.byte	0x02, 0x4c
        /*0022*/ 	.byte	0x01
	.zero		1


	//----- nvinfo : EIATTR_ANNOTATIONS
	.align		4
        /*0024*/ 	.byte	0x04, 0x55
        /*0026*/ 	.short	(.L_478 - .L_477)


	//   ....[0]....
.L_477:
        /*0028*/ 	.word	0x00000001
        /*002c*/ 	.byte	0x50, 0x3f, 0x00, 0x00, 0x01, 0x00, 0x00, 0x00, 0x30, 0x4c, 0x00, 0x00


	//----- nvinfo : EIATTR_MERCURY_ISA_VERSION
	.align		4
.L_478:
        /*0038*/ 	.byte	0x03, 0x5f
        /*003a*/ 	.short	0x0101


	//----- nvinfo : EIATTR_VRC_CTA_INIT_COUNT
	.align		4
        /*003c*/ 	.byte	0x02, 0x4a
	.zero		1
	.zero		1


	//----- nvinfo : EIATTR_EXIT_INSTR_OFFSETS
	.align		4
        /*0040*/ 	.byte	0x04, 0x1c
        /*0042*/ 	.short	(.L_480 - .L_479)


	//   ....[0]....
.L_479:
        /*0044*/ 	.word	0x00000090


	//   ....[1]....
        /*0048*/ 	.word	0x00005f90


	//----- nvinfo : EIATTR_CRS_STACK_SIZE
	.align		4
.L_480:
        /*004c*/ 	.byte	0x04, 0x1e
        /*004e*/ 	.short	(.L_482 - .L_481)
.L_481:
        /*0050*/ 	.word	0x00000000


	//----- nvinfo : EIATTR_CBANK_PARAM_SIZE
	.align		4
.L_482:
        /*0054*/ 	.byte	0x03, 0x19
        /*0056*/ 	.short	0x0280


	//----- nvinfo : EIATTR_PARAM_CBANK
	.align		4
        /*0058*/ 	.byte	0x04, 0x0a
        /*005a*/ 	.short	(.L_484 - .L_483)
	.align		4
.L_483:
        /*005c*/ 	.word	index@(.nv.constant0._ZN5flash44flash_bwd_dq_dk_dv_loop_seqk_parallel_kernelI23Flash_bwd_kernel_traitsILi256ELi64ELi32ELi8ELi4ELi1ELi2ELb1ELb1EN7cutlass6half_tE19Flash_kernel_traitsILi256ELi64ELi32ELi8ES3_EELb0ELb0ELb1ELb0ELb0ELb1ELb0EEEvNS_16Flash_bwd_paramsE)
        /*0060*/ 	.short	0x0380
        /*0062*/ 	.short	0x0280


	//----- nvinfo : EIATTR_SW_WAR
	.align		4
.L_484:
        /*0064*/ 	.byte	0x04, 0x36
        /*0066*/ 	.short	(.L_486 - .L_485)
.L_485:
        /*0068*/ 	.word	0x00000008
.L_486:


//--------------------- .nv.info._ZN5flash44flash_bwd_dq_dk_dv_loop_seqk_parallel_kernelI23Flash_bwd_kernel_traitsILi256ELi64ELi32ELi8ELi4ELi1ELi2ELb1ELb1EN7cutlass6half_tE19Flash_kernel_traitsILi256ELi64ELi32ELi8ES3_EELb0ELb0ELb1ELb0ELb0ELb1ELb1EEEvNS_16Flash_bwd_paramsE --------------------------
	.section	.nv.info._ZN5flash44flash_bwd_dq_dk_dv_loop_seqk_parallel_kernelI23Flash_bwd_kernel_traitsILi256ELi64ELi32ELi8ELi4ELi1ELi2ELb1ELb1EN7cutlass6half_tE19Flash_kernel_traitsILi256ELi64ELi32ELi8ES3_EELb0ELb0ELb1ELb0ELb0ELb1ELb1EEEvNS_16Flash_bwd_paramsE,"",@"SHT_CUDA_INFO"
	.sectionflags	@""
	.align	4


	//----- nvinfo : EIATTR_CUDA_API_VERSION
	.align		4
        /*0000*/ 	.byte	0x04, 0x37
        /*0002*/ 	.short	(.L_488 - .L_487)
.L_487:
        /*0004*/ 	.word	0x00000082


	//----- nvinfo : EIATTR_KPARAM_INFO
	.align		4
.L_488:
        /*0008*/ 	.byte	0x04, 0x17
        /*000a*/ 	.short	(.L_490 - .L_489)
.L_489:
        /*000c*/ 	.word	0x00000000
        /*0010*/ 	.short	0x0000
        /*0012*/ 	.short	0x0000
        /*0014*/ 	.byte	0x00, 0xf0, 0x01, 0x0a


	//----- nvinfo : EIATTR_SPARSE_MMA_MASK
	.align		4
.L_490:
        /*0018*/ 	.byte	0x03, 0x50
        /*001a*/ 	.short	0x0000


	//----- nvinfo : EIATTR_MAXREG_COUNT
	.align		4
        /*001c*/ 	.byte	0x03, 0x1b
        /*001e*/ 	.short	0x00ff


	//----- nvinfo : EIATTR_NUM_BARRIERS
	.align		4
        /*0020*/ 	.byte	0x02, 0x4c
        /*0022*/ 	.byte	0x01
	.zero		1


	//----- nvinfo : EIATTR_ANNOTATIONS
	.align		4
        /*0024*/ 	.byte	0x04, 0x55
        /*0026*/ 	.short	(.L_492 - .L_491)


	//   ....[0]....
.L_491:
        /*0028*/ 	.word	0x00000001
        /*002c*/ 	.byte	0x80, 0x42, 0x00, 0x00, 0x01, 0x00, 0x00, 0x00, 0x60, 0x4f, 0x00, 0x00


	//----- nvinfo : EIATTR_MERCURY_ISA_VERSION
	.align		4
.L_492:
        /*0038*/ 	.byte	0x03, 0x5f
        /*003a*/ 	.short	0x0101


	//----- nvinfo : EIATTR_VRC_CTA_INIT_COUNT
	.align		4
        /*003c*/ 	.byte	0x02, 0x4a
	.zero		1
	.zero		1


	//----- nvinfo : EIATTR_EXIT_INSTR_OFFSETS
	.align		4
        /*0040*/ 	.byte	0x04, 0x1c
        /*0042*/ 	.short	(.L_494 - .L_493)


	//   ....[0]....
.L_493:
        /*0044*/ 	.word	0x00000090


	//   ....[1]....
        /*0048*/ 	.word	0x000062c0


	//----- nvinfo : EIATTR_CRS_STACK_SIZE
	.align		4
.L_494:
        /*004c*/ 	.byte	0x04, 0x1e
        /*004e*/ 	.short	(.L_496 - .L_495)
.L_495:
        /*0050*/ 	.word	0x00000000


	//----- nvinfo : EIATTR_CBANK_PARAM_SIZE
	.align		4
.L_496:
        /*0054*/ 	.byte	0x03, 0x19
        /*0056*/ 	.short	0x0280


	//----- nvinfo : EIATTR_PARAM_CBANK
	.align		4
        /*0058*/ 	.byte	0x04, 0x0a
        /*005a*/ 	.short	(.L_498 - .L_497)
	.align		4
.L_497:
        /*005c*/ 	.word	index@(.nv.constant0._ZN5flash44flash_bwd_dq_dk_dv_loop_seqk_parallel_kernelI23Flash_bwd_kernel_traitsILi256ELi64ELi32ELi8ELi4ELi1ELi2ELb1ELb1EN7cutlass6half_tE19Flash_kernel_traitsILi256ELi64ELi32ELi8ES3_EELb0ELb0ELb1ELb0ELb0ELb1ELb1EEEvNS_16Flash_bwd_paramsE)
        /*0060*/ 	.short	0x0380
        /*0062*/ 	.short	0x0280


	//----- nvinfo : EIATTR_SW_WAR
	.align		4
.L_498:
        /*0064*/ 	.byte	0x04, 0x36
        /*0066*/ 	.short	(.L_500 - .L_499)
.L_499:
        /*0068*/ 	.word	0x00000008
.L_500:


//--------------------- .nv.info._ZN5flash44flash_bwd_dq_dk_dv_loop_seqk_parallel_kernelI23Flash_bwd_kernel_traitsILi256ELi64ELi32ELi8ELi4ELi1ELi2ELb1ELb1EN7cutlass6half_tE19Flash_kernel_traitsILi256ELi64ELi32ELi8ES3_EELb0ELb0ELb1ELb1ELb0ELb0ELb0EEEvNS_16Flash_bwd_paramsE --------------------------
	.section	.nv.info._ZN5flash44flash_bwd_dq_dk_dv_loop_seqk_parallel_kernelI23Flash_bwd_kernel_traitsILi256ELi64ELi32ELi8ELi4ELi1ELi2ELb1ELb1EN7cutlass6half_tE19Flash_kernel_traitsILi256ELi64ELi32ELi8ES3_EELb0ELb0ELb1ELb1ELb0ELb0ELb0EEEvNS_16Flash_bwd_paramsE,"",@"SHT_CUDA_INFO"
	.sectionflags	@""
	.align	4


	//----- nvinfo : EIATTR_CUDA_API_VERSION
	.align		4
        /*0000*/ 	.byte	0x04, 0x37
        /*0002*/ 	.short	(.L_502 - .L_501)
.L_501:
        /*0004*/ 	.word	0x00000082


	//----- nvinfo : EIATTR_KPARAM_INFO
	.align		4
.L_502:
        /*0008*/ 	.byte	0x04, 0x17
        /*000a*/ 	.short	(.L_504 - .L_503)
.L_503:
        /*000c*/ 	.word	0x00000000
        /*0010*/ 	.short	0x0000
        /*0012*/ 	.short	0x0000
        /*0014*/ 	.byte	0x00, 0xf0, 0x01, 0x0a


	//----- nvinfo : EIATTR_SPARSE_MMA_MASK
	.align		4
.L_504:
        /*0018*/ 	.byte	0x03, 0x50
        /*001a*/ 	.short	0x0000


	//----- nvinfo : EIATTR_MAXREG_COUNT
	.align		4
        /*001c*/ 	.byte	0x03, 0x1b
        /*001e*/ 	.short	0x00ff


	//----- nvinfo : EIATTR_NUM_BARRIERS
	.align		4
        /*0020*/ 	.byte	0x02, 0x4c
        /*0022*/ 	.byte	0x01
	.zero		1


	//----- nvinfo : EIATTR_MERCURY_ISA_VERSION
	.align		4
        /*0024*/ 	.byte	0x03, 0x5f
        /*0026*/ 	.short	0x0101


	//----- nvinfo : EIATTR_VRC_CTA_INIT_COUNT
	.align		4
        /*0028*/ 	.byte	0x02, 0x4a
	.zero		1
	.zero		1


	//----- nvinfo : EIATTR_EXIT_INSTR_OFFSETS
	.align		4
        /*002c*/ 	.byte	0x04, 0x1c
        /*002e*/ 	.short	(.L_506 - .L_505)


	//   ....[0]....
.L_505:
        /*0030*/ 	.word	0x00000080


	//   ....[1]....
        /*0034*/ 	.word	0x000072b0


	//----- nvinfo : EIATTR_CRS_STACK_SIZE
	.align		4
.L_506:
        /*0038*/ 	.byte	0x04, 0x1e
        /*003a*/ 	.short	(.L_508 - .L_507)
.L_507:
        /*003c*/ 	.word	0x00000000


	//----- nvinfo : EIATTR_CBANK_PARAM_SIZE
	.align		4
.L_508:
        /*0040*/ 	.byte	0x03, 0x19
        /*0042*/ 	.short	0x0280


	//----- nvinfo : EIATTR_PARAM_CBANK
	.align		4
        /*0044*/ 	.byte	0x04, 0x0a
        /*0046*/ 	.short	(.L_510 - .L_509)
	.align		4
.L_509:
        /*0048*/ 	.word	index@(.nv.constant0._ZN5flash44flash_bwd_dq_dk_dv_loop_seqk_parallel_kernelI23Flash_bwd_kernel_traitsILi256ELi64ELi32ELi8ELi4ELi1ELi2ELb1ELb1EN7cutlass6half_tE19Flash_kernel_traitsILi256ELi64ELi32ELi8ES3_EELb0ELb0ELb1ELb1ELb0ELb0ELb0EEEvNS_16Flash_bwd_paramsE)
        /*004c*/ 	.short	0x0380
        /*004e*/ 	.short	0x0280


	//----- nvinfo : EIATTR_SW_WAR
	.align		4
.L_510:
        /*0050*/ 	.byte	0x04, 0x36
        /*0052*/ 	.short	(.L_512 - .L_511)
.L_511:
        /*0054*/ 	.word	0x00000008
.L_512:


//--------------------- .nv.info._ZN5flash44flash_bwd_dq_dk_dv_loop_seqk_parallel_kernelI23Flash_bwd_kernel_traitsILi256ELi64ELi32ELi8ELi4ELi1ELi2ELb1ELb1EN7cutlass6half_tE19Flash_kernel_traitsILi256ELi64ELi32ELi8ES3_EELb0ELb0ELb1ELb1ELb0ELb0ELb1EEEvNS_16Flash_bwd_paramsE --------------------------
	.section	.nv.info._ZN5flash44flash_bwd_dq_dk_dv_loop_seqk_parallel_kernelI23Flash_bwd_kernel_traitsILi256ELi64ELi32ELi8ELi4ELi1ELi2ELb1ELb1EN7cutlass6half_tE19Flash_kernel_traitsILi256ELi64ELi32ELi8ES3_EELb0ELb0ELb1ELb1ELb0ELb0ELb1EEEvNS_16Flash_bwd_paramsE,"",@"SHT_CUDA_INFO"
	.sectionflags	@""
	.align	4


	//----- nvinfo : EIATTR_CUDA_API_VERSION
	.align		4
        /*0000*/ 	.byte	0x04, 0x37
        /*0002*/ 	.short	(.L_514 - .L_513)
.L_513:
        /*0004*/ 	.word	0x00000082


	//----- nvinfo : EIATTR_KPARAM_INFO
	.align		4
.L_514:
        /*0008*/ 	.byte	0x04, 0x17
        /*000a*/ 	.short	(.L_516 - .L_515)
.L_515:
        /*000c*/ 	.word	0x00000000
        /*0010*/ 	.short	0x0000
        /*0012*/ 	.short	0x0000
        /*0014*/ 	.byte	0x00, 0xf0, 0x01, 0x0a


	//----- nvinfo : EIATTR_SPARSE_MMA_MASK
	.align		4
.L_516:
        /*0018*/ 	.byte	0x03, 0x50
        /*001a*/ 	.short	0x0000


	//----- nvinfo : EIATTR_MAXREG_COUNT
	.align		4
        /*001c*/ 	.byte	0x03, 0x1b
        /*001e*/ 	.short	0x00ff


	//----- nvinfo : EIATTR_NUM_BARRIERS
	.align		4
        /*0020*/ 	.byte	0x02, 0x4c
        /*0022*/ 	.byte	0x01
	.zero		1


	//----- nvinfo : EIATTR_MERCURY_ISA_VERSION
	.align		4
        /*0024*/ 	.byte	0x03, 0x5f
        /*0026*/ 	.short	0x0101


	//----- nvinfo : EIATTR_VRC_CTA_INIT_COUNT
	.align		4
        /*0028*/ 	.byte	0x02, 0x4a
	.zero		1
	.zero		1


	//----- nvinfo : EIATTR_EXIT_INSTR_OFFSETS
	.align		4
        /*002c*/ 	.byte	0x04, 0x1c
        /*002e*/ 	.short	(.L_518 - .L_517)


	//   ....[0]....
.L_517:
        /*0030*/ 	.word	0x00000080


	//   ....[1]....
        /*0034*/ 	.word	0x00007560


	//----- nvinfo : EIATTR_CRS_STACK_SIZE
	.align		4
.L_518:
        /*0038*/ 	.byte	0x04, 0x1e
        /*003a*/ 	.short	(.L_520 - .L_519)
.L_519:
        /*003c*/ 	.word	0x00000000


	//----- nvinfo : EIATTR_CBANK_PARAM_SIZE
	.align		4
.L_520:
        /*0040*/ 	.byte	0x03, 0x19
        /*0042*/ 	.short	0x0280


	//----- nvinfo : EIATTR_PARAM_CBANK
	.align		4
        /*0044*/ 	.byte	0x04, 0x0a
        /*0046*/ 	.short	(.L_522 - .L_521)
	.align		4
.L_521:
        /*0048*/ 	.word	index@(.nv.constant0._ZN5flash44flash_bwd_dq_dk_dv_loop_seqk_parallel_kernelI23Flash_bwd_kernel_traitsILi256ELi64ELi32ELi8ELi4ELi1ELi2ELb1ELb1EN7cutlass6half_tE19Flash_kernel_traitsILi256ELi64ELi32ELi8ES3_EELb0ELb0ELb1ELb1ELb0ELb0ELb1EEEvNS_16Flash_bwd_paramsE)
        /*004c*/ 	.short	0x0380
        /*004e*/ 	.short	0x0280


	//----- nvinfo : EIATTR_SW_WAR
	.align		4
.L_522:
        /*0050*/ 	.byte	0x04, 0x36
        /*0052*/ 	.short	(.L_524 - .L_523)
.L_523:
        /*0054*/ 	.word	0x00000008
.L_524:


//--------------------- .nv.info._ZN5flash25flash_bwd_dot_do_o_kernelILb0E23Flash_bwd_kernel_traitsILi256ELi64ELi32ELi8ELi4ELi1ELi2ELb1ELb1EN7cutlass6half_tE19Flash_kernel_traitsILi256ELi64ELi32ELi8ES3_EEEEvNS_16Flash_bwd_paramsE --------------------------
	.section	.nv.info._ZN5flash25flash_bwd_dot_do_o_kernelILb0E23Flash_bwd_kernel_traitsILi256ELi64ELi32ELi8ELi4ELi1ELi2ELb1ELb1EN7cutlass6half_tE19Flash_kernel_traitsILi256ELi64ELi32ELi8ES3_EEEEvNS_16Flash_bwd_paramsE,"",@"SHT_CUDA_INFO"
	.sectionflags	@""
	.align	4


	//----- nvinfo : EIATTR_CUDA_API_VERSION
	.align		4
        /*0000*/ 	.byte	0x04, 0x37
        /*0002*/ 	.short	(.L_526 - .L_525)
.L_525:
        /*0004*/ 	.word	0x00000082


	//----- nvinfo : EIATTR_KPARAM_INFO
	.align		4
.L_526:
        /*0008*/ 	.byte	0x04, 0x17
        /*000a*/ 	.short	(.L_528 - .L_527)
.L_527:
        /*000c*/ 	.word	0x00000000
        /*0010*/ 	.short	0x0000
        /*0012*/ 	.short	0x0000
        /*0014*/ 	.byte	0x00, 0xf0, 0x01, 0x0a


	//----- nvinfo : EIATTR_SPARSE_MMA_MASK
	.align		4
.L_528:
        /*0018*/ 	.byte	0x03, 0x50
        /*001a*/ 	.short	0x0000


	//----- nvinfo : EIATTR_MAXREG_COUNT
	.align		4
        /*001c*/ 	.byte	0x03, 0x1b
        /*001e*/ 	.short	0x00ff


	//----- nvinfo : EIATTR_MERCURY_ISA_VERSION
	.align		4
        /*0020*/ 	.byte	0x03, 0x5f
        /*0022*/ 	.short	0x0101


	//----- nvinfo : EIATTR_COOP_GROUP_MASK_REGIDS
	.align		4
        /*0024*/ 	.byte	0x04, 0x29
        /*0026*/ 	.short	(.L_530 - .L_529)


	//   ....[0]....
.L_529:
        /*0028*/ 	.word	0xffffffff


	//   ....[1]....
        /*002c*/ 	.word	0xffffffff


	//   ....[2]....
        /*0030*/ 	.word	0xffffffff


	//   ....[3]....
        /*0034*/ 	.word	0xffffffff


	//   ....[4]....
        /*0038*/ 	.word	0xffffffff


	//   ....[5]....
        /*003c*/ 	.word	0xffffffff


	//----- nvinfo : EIATTR_COOP_GROUP_INSTR_OFFSETS
	.align		4
.L_530:
        /*0040*/ 	.byte	0x04, 0x28
        /*0042*/ 	.short	(.L_532 - .L_531)


	//   ....[0]....
.L_531:
        /*0044*/ 	.word	0x00001880


	//   ....[1]....
        /*0048*/ 	.word	0x000018a0


	//   ....[2]....
        /*004c*/ 	.word	0x000018d0


	//   ....[3]....
        /*0050*/ 	.word	0x000018f0


	//   ....[4]....
        /*0054*/ 	.word	0x00001950


	//   ....[5]....
        /*0058*/ 	.word	0x00001970


	//----- nvinfo : EIATTR_VRC_CTA_INIT_COUNT
	.align		4
.L_532:
        /*005c*/ 	.byte	0x02, 0x4a
	.zero		1
	.zero		1


	//----- nvinfo : EIATTR_EXIT_INSTR_OFFSETS
	.align		4
        /*0060*/ 	.byte	0x04, 0x1c
        /*0062*/ 	.short	(.L_534 - .L_533)


	//   ....[0]....
.L_533:
        /*0064*/ 	.word	0x00000120


	//   ....[1]....
        /*0068*/ 	.word	0x000019d0


	//   ....[2]....
        /*006c*/ 	.word	0x000019f0


	//----- nvinfo : EIATTR_CRS_STACK_SIZE
	.align		4
.L_534:
        /*0070*/ 	.byte	0x04, 0x1e
        /*0072*/ 	.short	(.L_536 - .L_535)
.L_535:
        /*0074*/ 	.word	0x00000000


	//----- nvinfo : EIATTR_CBANK_PARAM_SIZE
	.align		4
.L_536:
        /*0078*/ 	.byte	0x03, 0x19
        /*007a*/ 	.short	0x0280


	//----- nvinfo : EIATTR_PARAM_CBANK
	.align		4
        /*007c*/ 	.byte	0x04, 0x0a
        /*007e*/ 	.short	(.L_538 - .L_537)
	.align		4
.L_537:
        /*0080*/ 	.word	index@(.nv.constant0._ZN5flash25flash_bwd_dot_do_o_kernelILb0E23Flash_bwd_kernel_traitsILi256ELi64ELi32ELi8ELi4ELi1ELi2ELb1ELb1EN7cutlass6half_tE19Flash_kernel_traitsILi256ELi64ELi32ELi8ES3_EEEEvNS_16Flash_bwd_paramsE)
        /*0084*/ 	.short	0x0380
        /*0086*/ 	.short	0x0280


	//----- nvinfo : EIATTR_SW_WAR
	.align		4
.L_538:
        /*0088*/ 	.byte	0x04, 0x36
        /*008a*/ 	.short	(.L_540 - .L_539)
.L_539:
        /*008c*/ 	.word	0x00000008
.L_540:


//--------------------- .nv.info._ZN5flash25flash_bwd_dot_do_o_kernelILb1E23Flash_bwd_kernel_traitsILi256ELi64ELi32ELi8ELi4ELi1ELi2ELb1ELb1EN7cutlass6half_tE19Flash_kernel_traitsILi256ELi64ELi32ELi8ES3_EEEEvNS_16Flash_bwd_paramsE --------------------------
	.section	.nv.info._ZN5flash25flash_bwd_dot_do_o_kernelILb1E23Flash_bwd_kernel_traitsILi256ELi64ELi32ELi8ELi4ELi1ELi2ELb1ELb1EN7cutlass6half_tE19Flash_kernel_traitsILi256ELi64ELi32ELi8ES3_EEEEvNS_16Flash_bwd_paramsE,"",@"SHT_CUDA_INFO"
	.sectionflags	@""
	.align	4


	//----- nvinfo : EIATTR_CUDA_API_VERSION
	.align		4
        /*0000*/ 	.byte	0x04, 0x37
        /*0002*/ 	.short	(.L_542 - .L_541)
.L_541:
        /*0004*/ 	.word	0x00000082


	//----- nvinfo : EIATTR_KPARAM_INFO
	.align		4
.L_542:
        /*0008*/ 	.byte	0x04, 0x17
        /*000a*/ 	.short	(.L_544 - .L_543)
.L_543:
        /*000c*/ 	.word	0x00000000
        /*0010*/ 	.short	0x0000
        /*0012*/ 	.short	0x0000
        /*0014*/ 	.byte	0x00, 0xf0, 0x01, 0x0a


	//----- nvinfo : EIATTR_SPARSE_MMA_MASK
	.align		4
.L_544:
        /*0018*/ 	.byte	0x03, 0x50
        /*001a*/ 	.short	0x0000


	//----- nvinfo : EIATTR_MAXREG_COUNT
	.align		4
        /*001c*/ 	.byte	0x03, 0x1b
        /*001e*/ 	.short	0x00ff


	//----- nvinfo : EIATTR_MERCURY_ISA_VERSION
	.align		4
        /*0020*/ 	.byte	0x03, 0x5f
        /*0022*/ 	.short	0x0101


	//----- nvinfo : EIATTR_COOP_GROUP_MASK_REGIDS
	.align		4
        /*0024*/ 	.byte	0x04, 0x29
        /*0026*/ 	.short	(.L_546 - .L_545)


	//   ....[0]....
.L_545:
        /*0028*/ 	.word	0xffffffff


	//   ....[1]....
        /*002c*/ 	.word	0xffffffff


	//   ....[2]....
        /*0030*/ 	.word	0xffffffff


	//   ....[3]....
        /*0034*/ 	.word	0xffffffff


	//   ....[4]....
        /*0038*/ 	.word	0xffffffff


	//   ....[5]....
        /*003c*/ 	.word	0xffffffff


	//----- nvinfo : EIATTR_COOP_GROUP_INSTR_OFFSETS
	.align		4
.L_546:
        /*0040*/ 	.byte	0x04, 0x28
        /*0042*/ 	.short	(.L_548 - .L_547)


	//   ....[0]....
.L_547:
        /*0044*/ 	.word	0x00001ba0


	//   ....[1]....
        /*0048*/ 	.word	0x00001bc0


	//   ....[2]....
        /*004c*/ 	.word	0x00001c10


	//   ....[3]....
        /*0050*/ 	.word	0x00001c30


	//   ....[4]....
        /*0054*/ 	.word	0x00001cb0


	//   ....[5]....
        /*0058*/ 	.word	0x00001ce0


	//----- nvinfo : EIATTR_VRC_CTA_INIT_COUNT
	.align		4
.L_548:
        /*005c*/ 	.byte	0x02, 0x4a
	.zero		1
	.zero		1


	//----- nvinfo : EIATTR_EXIT_INSTR_OFFSETS
	.align		4
        /*0060*/ 	.byte	0x04, 0x1c
        /*0062*/ 	.short	(.L_550 - .L_549)


	//   ....[0]....
.L_549:
        /*0064*/ 	.word	0x00000120


	//   ....[1]....
        /*0068*/ 	.word	0x00001eb0


	//----- nvinfo : EIATTR_CRS_STACK_SIZE
	.align		4
.L_550:
        /*006c*/ 	.byte	0x04, 0x1e
        /*006e*/ 	.short	(.L_552 - .L_551)
.L_551:
        /*0070*/ 	.word	0x00000000


	//----- nvinfo : EIATTR_CBANK_PARAM_SIZE
	.align		4
.L_552:
        /*0074*/ 	.byte	0x03, 0x19
        /*0076*/ 	.short	0x0280


	//----- nvinfo : EIATTR_PARAM_CBANK
	.align		4
        /*0078*/ 	.byte	0x04, 0x0a
        /*007a*/ 	.short	(.L_554 - .L_553)
	.align		4
.L_553:
        /*007c*/ 	.word	index@(.nv.constant0._ZN5flash25flash_bwd_dot_do_o_kernelILb1E23Flash_bwd_kernel_traitsILi256ELi64ELi32ELi8ELi4ELi1ELi2ELb1ELb1EN7cutlass6half_tE19Flash_kernel_traitsILi256ELi64ELi32ELi8ES3_EEEEvNS_16Flash_bwd_paramsE)
        /*0080*/ 	.short	0x0380
        /*0082*/ 	.short	0x0280


	//----- nvinfo : EIATTR_SW_WAR
	.align		4
.L_554:
        /*0084*/ 	.byte	0x04, 0x36
        /*0086*/ 	.short	(.L_556 - .L_555)
.L_555:
        /*0088*/ 	.word	0x00000008
.L_556:


//--------------------- .nv.info._ZN5flash44flash_bwd_dq_dk_dv_loop_seqk_parallel_kernelI23Flash_bwd_kernel_traitsILi256ELi64ELi64ELi8ELi4ELi2ELi2ELb0ELb1EN7cutlass6half_tE19Flash_kernel_traitsILi256ELi64ELi64ELi8ES3_EELb0ELb0ELb0ELb0ELb0ELb0ELb0EEEvNS_16Flash_bwd_paramsE --------------------------
	.section	.nv.info._ZN5flash44flash_bwd_dq_dk_dv_loop_seqk_parallel_kernelI23Flash_bwd_kernel_traitsILi256ELi64ELi64ELi8ELi4ELi2ELi2ELb0ELb1EN7cutlass6half_tE19Flash_kernel_traitsILi256ELi64ELi64ELi8ES3_EELb0ELb0ELb0ELb0ELb0ELb0ELb0EEEvNS_16Flash_bwd_paramsE,"",@"SHT_CUDA_INFO"
	.sectionflags	@""
	.align	4


	//----- nvinfo : EIATTR_CUDA_API_VERSION
	.align		4
        /*0000*/ 	.byte	0x04, 0x37
        /*0002*/ 	.short	(.L_558 - .L_557)
.L_557:
        /*0004*/ 	.word	0x00000082


	//----- nvinfo : EIATTR_KPARAM_INFO
	.align		4
.L_558:
        /*0008*/ 	.byte	0x04, 0x17
        /*000a*/ 	.short	(.L_560 - .L_559)
.L_559:
        /*000c*/ 	.word	0x00000000
        /*0010*/ 	.short	0x0000
        /*0012*/ 	.short	0x0000
        /*0014*/ 	.byte	0x00, 0xf0, 0x01, 0x0a


	//----- nvinfo : EIATTR_SPARSE_MMA_MASK
	.align		4
.L_560:
        /*0018*/ 	.byte	0x03, 0x50
        /*001a*/ 	.short	0x0000


	//----- nvinfo : EIATTR_MAXREG_COUNT
	.align		4
        /*001c*/ 	.byte	0x03, 0x1b
        /*001e*/ 	.short	0x00ff


	//----- nvinfo : EIATTR_NUM_BARRIERS
	.align		4
        /*0020*/ 	.byte	0x02, 0x4c
        /*0022*/ 	.byte	0x01
	.zero		1


	//----- nvinfo : EIATTR_MERCURY_ISA_VERSION
	.align		4
        /*0024*/ 	.byte	0x03, 0x5f
        /*0026*/ 	.short	0x0101


	//----- nvinfo : EIATTR_VRC_CTA_INIT_COUNT
	.align		4
        /*0028*/ 	.byte	0x02, 0x4a
	.zero		1
	.zero		1


	//----- nvinfo : EIATTR_EXIT_INSTR_OFFSETS
	.align		4
        /*002c*/ 	.byte	0x04, 0x1c
        /*002e*/ 	.short	(.L_562 - .L_561)


	//   ....[0]....
.L_561:
        /*0030*/ 	.word	0x00000080


	//   ....[1]....
        /*0034*/ 	.word	0x00009480


	//----- nvinfo : EIATTR_CRS_STACK_SIZE
	.align		4
.L_562:
        /*0038*/ 	.byte	0x04, 0x1e
        /*003a*/ 	.short	(.L_564 - .L_563)
.L_563:
        /*003c*/ 	.word	0x00000000


	//----- nvinfo : EIATTR_CBANK_PARAM_SIZE
	.align		4
.L_564:
        /*0040*/ 	.byte	0x03, 0x19
        /*0042*/ 	.short	0x0280


	//----- nvinfo : EIATTR_PARAM_CBANK
	.align		4
        /*0044*/ 	.byte	0x04, 0x0a
        /*0046*/ 	.short	(.L_566 - .L_565)
	.align		4
.L_565:
        /*0048*/ 	.word	index@(.nv.constant0._ZN5flash44flash_bwd_dq_dk_dv_loop_seqk_parallel_kernelI23Flash_bwd_kernel_traitsILi256ELi64ELi64ELi8ELi4ELi2ELi2ELb0ELb1EN7cutlass6half_tE19Flash_kernel_traitsILi256ELi64ELi64ELi8ES3_EELb0ELb0ELb0ELb0ELb0ELb0ELb0EEEvNS_16Flash_bwd_paramsE)
        /*004c*/ 	.short	0x0380
        /*004e*/ 	.short	0x0280


	//----- nvinfo : EIATTR_SW_WAR
	.align		4
.L_566:
        /*0050*/ 	.byte	0x04, 0x36
        /*0052*/ 	.short	(.L_568 - .L_567)
.L_567:
        /*0054*/ 	.word	0x00000008
.L_568:


//--------------------- .nv.info._ZN5flash44flash_bwd_dq_dk_dv_loop_seqk_parallel_kernelI23Flash_bwd_kernel_traitsILi256ELi64ELi64ELi8ELi4ELi2ELi2ELb0ELb1EN7cutlass6half_tE19Flash_kernel_traitsILi256ELi64ELi64ELi8ES3_EELb0ELb0ELb1ELb0ELb0ELb0ELb0EEEvNS_16Flash_bwd_paramsE --------------------------
	.section	.nv.info._ZN5flash44flash_bwd_dq_dk_dv_loop_seqk_parallel_kernelI23Flash_bwd_kernel_traitsILi256ELi64ELi64ELi8ELi4ELi2ELi2ELb0ELb1EN7cutlass6half_tE19Flash_kernel_traitsILi256ELi64ELi64ELi8ES3_EELb0ELb0ELb1ELb0ELb0ELb0ELb0EEEvNS_16Flash_bwd_paramsE,"",@"SHT_CUDA_INFO"
	.sectionflags	@""
	.align	4


	//----- nvinfo : EIATTR_CUDA_API_VERSION
	.align		4
        /*0000*/ 	.byte	0x04, 0x37
        /*0002*/ 	.short	(.L_570 - .L_569)
.L_569:
        /*0004*/ 	.word	0x00000082


	//----- nvinfo : EIATTR_KPARAM_INFO
	.align		4
.L_570:
        /*0008*/ 	.byte	0x04, 0x17
        /*000a*/ 	.short	(.L_572 - .L_571)
.L_571:
        /*000c*/ 	.word	0x00000000
        /*0010*/ 	.short	0x0000
        /*0012*/ 	.short	0x0000
        /*0014*/ 	.byte	0x00, 0xf0, 0x01, 0x0a


	//----- nvinfo : EIATTR_SPARSE_MMA_MASK
	.align		4
.L_572:
        /*0018*/ 	.byte	0x03, 0x50
        /*001a*/ 	.short	0x0000


	//----- nvinfo : EIATTR_MAXREG_COUNT
	.align		4
        /*001c*/ 	.byte	0x03, 0x1b
        /*001e*/ 	.short	0x00ff


	//----- nvinfo : EIATTR_NUM_BARRIERS
	.align		4
        /*0020*/ 	.byte	0x02, 0x4c
        /*0022*/ 	.byte	0x01
	.zero		1


	//----- nvinfo : EIATTR_ANNOTATIONS
	.align		4
        /*0024*/ 	.byte	0x04, 0x55
        /*0026*/ 	.short	(.L_574 - .L_573)


	//   ....[0]....
.L_573:
        /*0028*/ 	.word	0x00000001
        /*002c*/ 	.byte	0x50, 0x65, 0x00, 0x00, 0x01, 0x00, 0x00, 0x00, 0x70, 0x76, 0x00, 0x00


	//----- nvinfo : EIATTR_MERCURY_ISA_VERSION
	.align		4
.L_574:
        /*0038*/ 	.byte	0x03, 0x5f
        /*003a*/ 	.short	0x0101


	//----- nvinfo : EIATTR_VRC_CTA_INIT_COUNT
	.align		4
        /*003c*/ 	.byte	0x02, 0x4a
	.zero		1
	.zero		1


	//----- nvinfo : EIATTR_EXIT_INSTR_OFFSETS
	.align		4
        /*0040*/ 	.byte	0x04, 0x1c
        /*0042*/ 	.short	(.L_576 - .L_575)


	//   ....[0]....
.L_575:
        /*0044*/ 	.word	0x00000090


	//   ....[1]....
        /*0048*/ 	.word	0x000097c0


	//----- nvinfo : EIATTR_CRS_STACK_SIZE
	.align		4
.L_576:
        /*004c*/ 	.byte	0x04, 0x1e
        /*004e*/ 	.short	(.L_578 - .L_577)
.L_577:
        /*0050*/ 	.word	0x00000000


	//----- nvinfo : EIATTR_CBANK_PARAM_SIZE
	.align		4
.L_578:
        /*0054*/ 	.byte	0x03, 0x19
        /*0056*/ 	.short	0x0280


	//----- nvinfo : EIATTR_PARAM_CBANK
	.align		4
        /*0058*/ 	.byte	0x04, 0x0a
        /*005a*/ 	.short	(.L_580 - .L_579)
	.align		4
.L_579:
        /*005c*/ 	.word	index@(.nv.constant0._ZN5flash44flash_bwd_dq_dk_dv_loop_seqk_parallel_kernelI23Flash_bwd_kernel_traitsILi256ELi64ELi64ELi8ELi4ELi2ELi2ELb0ELb1EN7cutlass6half_tE19Flash_kernel_traitsILi256ELi64ELi64ELi8ES3_EELb0ELb0ELb1ELb0ELb0ELb0ELb0EEEvNS_16Flash_bwd_paramsE)
        /*0060*/ 	.short	0x0380
        /*0062*/ 	.short	0x0280


	//----- nvinfo : EIATTR_SW_WAR
	.align		4
.L_580:
        /*0064*/ 	.byte	0x04, 0x36
        /*0066*/ 	.short	(.L_582 - .L_581)
.L_581:
        /*0068*/ 	.word	0x00000008
.L_582:


//--------------------- .nv.info._ZN5flash44flash_bwd_dq_dk_dv_loop_seqk_parallel_kernelI23Flash_bwd_kernel_traitsILi256ELi64ELi64ELi8ELi4ELi2ELi2ELb0ELb1EN7cutlass6half_tE19Flash_kernel_traitsILi256ELi64ELi64ELi8ES3_EELb0ELb0ELb0ELb0ELb0ELb1ELb0EEEvNS_16Flash_bwd_paramsE --------------------------
	.section	.nv.info._ZN5flash44flash_bwd_dq_dk_dv_loop_seqk_parallel_kernelI23Flash_bwd_kernel_traitsILi256ELi64ELi64ELi8ELi4ELi2ELi2ELb0ELb1EN7cutlass6half_tE19Flash_kernel_traitsILi256ELi64ELi64ELi8ES3_EELb0ELb0ELb0ELb0ELb0ELb1ELb0EEEvNS_16Flash_bwd_paramsE,"",@"SHT_CUDA_INFO"
	.sectionflags	@""
	.align	4


	//----- nvinfo : EIATTR_CUDA_API_VERSION
	.align		4
        /*0000*/ 	.byte	0x04, 0x37
        /*0002*/ 	.short	(.L_584 - .L_583)
.L_583:
        /*0004*/ 	.word	0x00000082


	//----- nvinfo : EIATTR_KPARAM_INFO
	.align		4
.L_584:
        /*0008*/ 	.byte	0x04, 0x17
        /*000a*/ 	.short	(.L_586 - .L_585)
.L_585:
        /*000c*/ 	.word	0x00000000
        /*0010*/ 	.short	0x0000
        /*0012*/ 	.short	0x0000
        /*0014*/ 	.byte	0x00, 0xf0, 0x01, 0x0a


	//----- nvinfo : EIATTR_SPARSE_MMA_MASK
	.align		4
.L_586:
        /*0018*/ 	.byte	0x03, 0x50
        /*001a*/ 	.short	0x0000


	//----- nvinfo : EIATTR_MAXREG_COUNT
	.align		4
        /*001c*/ 	.byte	0x03, 0x1b
        /*001e*/ 	.short	0x00ff


	//----- nvinfo : EIATTR_NUM_BARRIERS
	.align		4
        /*0020*/ 	.byte	0x02, 0x4c
        /*0022*/ 	.byte	0x01
	.zero		1


	//----- nvinfo : EIATTR_MERCURY_ISA_VERSION
	.align		4
        /*0024*/ 	.byte	0x03, 0x5f
        /*0026*/ 	.short	0x0101


	//----- nvinfo : EIATTR_VRC_CTA_INIT_COUNT
	.align		4
        /*0028*/ 	.byte	0x02, 0x4a
	.zero		1
	.zero		1


	//----- nvinfo : EIATTR_EXIT_INSTR_OFFSETS
	.align		4
        /*002c*/ 	.byte	0x04, 0x1c
        /*002e*/ 	.short	(.L_588 - .L_587)


	//   ....[0]....
.L_587:
        /*0030*/ 	.word	0x00000080


	//   ....[1]....
        /*0034*/ 	.word	0x000081c0


	//----- nvinfo : EIATTR_CRS_STACK_SIZE
	.align		4
.L_588:
        /*0038*/ 	.byte	0x04, 0x1e
        /*003a*/ 	.short	(.L_590 - .L_589)
.L_589:
        /*003c*/ 	.word	0x00000000


	//----- nvinfo : EIATTR_CBANK_PARAM_SIZE
	.align		4
.L_590:
        /*0040*/ 	.byte	0x03, 0x19
        /*0042*/ 	.short	0x0280


	//----- nvinfo : EIATTR_PARAM_CBANK
	.align		4
        /*0044*/ 	.byte	0x04, 0x0a
        /*0046*/ 	.short	(.L_592 - .L_591)
	.align		4
.L_591:
        /*0048*/ 	.word	index@(.nv.constant0._ZN5flash44flash_bwd_dq_dk_dv_loop_seqk_parallel_kernelI23Flash_bwd_kernel_traitsILi256ELi64ELi64ELi8ELi4ELi2ELi2ELb0ELb1EN7cutlass6half_tE19Flash_kernel_traitsILi256ELi64ELi64ELi8ES3_EELb0ELb0ELb0ELb0ELb0ELb1ELb0EEEvNS_16Flash_bwd_paramsE)
        /*004c*/ 	.short	0x0380
        /*004e*/ 	.short	0x0280


	//----- nvinfo : EIATTR_SW_WAR
	.align		4
.L_592:
        /*0050*/ 	.byte	0x04, 0x36
        /*0052*/ 	.short	(.L_594 - .L_593)
.L_593:
        /*0054*/ 	.word	0x00000008
.L_594:


//--------------------- .nv.info._ZN5flash44flash_bwd_dq_dk_dv_loop_seqk_parallel_kernelI23Flash_bwd_kernel_traitsILi256ELi64ELi64ELi8ELi4ELi2ELi2ELb0ELb1EN7cutlass6half_tE19Flash_kernel_traitsILi256ELi64ELi64ELi8ES3_EELb0ELb0ELb0ELb1ELb0ELb0ELb0EEEvNS_16Flash_bwd_paramsE --------------------------
	.section	.nv.info._ZN5flash44flash_bwd_dq_dk_dv_loop_seqk_parallel_kernelI23Flash_bwd_kernel_traitsILi256ELi64ELi64ELi8ELi4ELi2ELi2ELb0ELb1EN7cutlass6half_tE19Flash_kernel_traitsILi256ELi64ELi64ELi8ES3_EELb0ELb0ELb0ELb1ELb0ELb0ELb0EEEvNS_16Flash_bwd_paramsE,"",@"SHT_CUDA_INFO"
	.sectionflags	@""
	.align	4


	//----- nvinfo : EIATTR_CUDA_API_VERSION
	.align		4
        /*0000*/ 	.byte	0x04, 0x37
        /*0002*/ 	.short	(.L_596 - .L_595)
.L_595:
        /*0004*/ 	.word	0x00000082


	//----- nvinfo : EIATTR_KPARAM_INFO
	.align		4
.L_596:
        /*0008*/ 	.byte	0x04, 0x17
        /*000a*/ 	.short	(.L_598 - .L_597)
.L_597:
        /*000c*/ 	.word	0x00000000
        /*0010*/ 	.short	0x0000
        /*0012*/ 	.short	0x0000
        /*0014*/ 	.byte	0x00, 0xf0, 0x01, 0x0a


	//----- nvinfo : EIATTR_SPARSE_MMA_MASK
	.align		4
.L_598:
        /*0018*/ 	.byte	0x03, 0x50
        /*001a*/ 	.short	0x0000


	//----- nvinfo : EIATTR_MAXREG_COUNT
	.align		4
        /*001c*/ 	.byte	0x03, 0x1b
        /*001e*/ 	.short	0x00ff


	//----- nvinfo : EIATTR_NUM_BARRIERS
	.align		4
        /*0020*/ 	.byte	0x02, 0x4c
        /*0022*/ 	.byte	0x01
	.zero		1


	//----- nvinfo : EIATTR_MERCURY_ISA_VERSION
	.align		4
        /*0024*/ 	.byte	0x03, 0x5f
        /*0026*/ 	.short	0x0101


	//----- nvinfo : EIATTR_VRC_CTA_INIT_COUNT
	.align		4
        /*0028*/ 	.byte	0x02, 0x4a
	.zero		1
	.zero		1


	//----- nvinfo : EIATTR_EXIT_INSTR_OFFSETS
	.align		4
        /*002c*/ 	.byte	0x04, 0x1c
        /*002e*/ 	.short	(.L_600 - .L_599)


	//   ....[0]....
.L_599:
        /*0030*/ 	.word	0x00000080


	//   ....[1]....
        /*0034*/ 	.word	0x00009930


	//----- nvinfo : EIATTR_CRS_STACK_SIZE
	.align		4
.L_600:
        /*0038*/ 	.byte	0x04, 0x1e
        /*003a*/ 	.short	(.L_602 - .L_601)
.L_601:
        /*003c*/ 	.word	0x00000000


	//----- nvinfo : EIATTR_CBANK_PARAM_SIZE
	.align		4
.L_602:
        /*0040*/ 	.byte	0x03, 0x19
        /*0042*/ 	.short	0x0280


	//----- nvinfo : EIATTR_PARAM_CBANK
	.align		4
        /*0044*/ 	.byte	0x04, 0x0a
        /*0046*/ 	.short	(.L_604 - .L_603)
	.align		4
.L_603:
        /*0048*/ 	.word	index@(.nv.constant0._ZN5flash44flash_bwd_dq_dk_dv_loop_seqk_parallel_kernelI23Flash_bwd_kernel_traitsILi256ELi64ELi64ELi8ELi4ELi2ELi2ELb0ELb1EN7cutlass6half_tE19Flash_kernel_traitsILi256ELi64ELi64ELi8ES3_EELb0ELb0ELb0ELb1ELb0ELb0ELb0EEEvNS_16Flash_bwd_paramsE)
        /*004c*/ 	.short	0x0380
        /*004e*/ 	.short	0x0280


	//----- nvinfo : EIATTR_SW_WAR
	.align		4
.L_604:
        /*0050*/ 	.byte	0x04, 0x36
        /*0052*/ 	.short	(.L_606 - .L_605)
.L_605:
        /*0054*/ 	.word	0x00000008
.L_606:


//--------------------- .nv.info._ZN5flash44flash_bwd_dq_dk_dv_loop_seqk_parallel_kernelI23Flash_bwd_kernel_traitsILi256ELi64ELi64ELi8ELi4ELi2ELi2ELb0ELb1EN7cutlass6half_tE19Flash_kernel_traitsILi256ELi64ELi64ELi8ES3_EELb0ELb0ELb1ELb0ELb0ELb1ELb0EEEvNS_16Flash_bwd_paramsE --------------------------
	.section	.nv.info._ZN5flash44flash_bwd_dq_dk_dv_loop_seqk_parallel_kernelI23Flash_bwd_kernel_traitsILi256ELi64ELi64ELi8ELi4ELi2ELi2ELb0ELb1EN7cutlass6half_tE19Flash_kernel_traitsILi256ELi64ELi64ELi8ES3_EELb0ELb0ELb1ELb0ELb0ELb1ELb0EEEvNS_16Flash_bwd_paramsE,"",@"SHT_CUDA_INFO"
	.sectionflags	@""
	.align	4


	//----- nvinfo : EIATTR_CUDA_API_VERSION
	.align		4
        /*0000*/ 	.byte	0x04, 0x37
        /*0002*/ 	.short	(.L_608 - .L_607)
.L_607:
        /*0004*/ 	.word	0x00000082


	//----- nvinfo : EIATTR_KPARAM_INFO
	.align		4
.L_608:
        /*0008*/ 	.byte	0x04, 0x17
        /*000a*/ 	.short	(.L_610 - .L_609)
.L_609:
        /*000c*/ 	.word	0x00000000
        /*0010*/ 	.short	0x0000
        /*0012*/ 	.short	0x0000
        /*0014*/ 	.byte	0x00, 0xf0, 0x01, 0x0a


	//----- nvinfo : EIATTR_SPARSE_MMA_MASK
	.align		4
.L_610:
        /*0018*/ 	.byte	0x03, 0x50
        /*001a*/ 	.short	0x0000


	//----- nvinfo : EIATTR_MAXREG_COUNT
	.align		4
        /*001c*/ 	.byte	0x03, 0x1b
        /*001e*/ 	.short	0x00ff


	//----- nvinfo : EIATTR_NUM_BARRIERS
	.align		4
        /*0020*/ 	.byte	0x02, 0x4c
        /*0022*/ 	.byte	0x01
	.zero		1


	//----- nvinfo : EIATTR_ANNOTATIONS
	.align		4
        /*0024*/ 	.byte	0x04, 0x55
        /*0026*/ 	.short	(.L_612 - .L_611)


	//   ....[0]....
.L_611:
        /*0028*/ 	.word	0x00000001
        /*002c*/ 	.byte	0x20, 0x56, 0x00, 0x00, 0x01, 0x00, 0x00, 0x00, 0x50, 0x67, 0x00, 0x00


	//----- nvinfo : EIATTR_MERCURY_ISA_VERSION
	.align		4
.L_612:
        /*0038*/ 	.byte	0x03, 0x5f
        /*003a*/ 	.short	0x0101


	//----- nvinfo : EIATTR_VRC_CTA_INIT_COUNT
	.align		4
        /*003c*/ 	.byte	0x02, 0x4a
	.zero		1
	.zero		1


	//----- nvinfo : EIATTR_EXIT_INSTR_OFFSETS
	.align		4
        /*0040*/ 	.byte	0x04, 0x1c
        /*0042*/ 	.short	(.L_614 - .L_613)


	//   ....[0]....
.L_613:
        /*0044*/ 	.word	0x00000090


	//   ....[1]....
        /*0048*/ 	.word	0x00008550


	//----- nvinfo : EIATTR_CRS_STACK_SIZE
	.align		4
.L_614:
        /*004c*/ 	.byte	0x04, 0x1e
        /*004e*/ 	.short	(.L_616 - .L_615)
.L_615:
        /*0050*/ 	.word	0x00000000


	//----- nvinfo : EIATTR_CBANK_PARAM_SIZE
	.align		4
.L_616:
        /*0054*/ 	.byte	0x03, 0x19
        /*0056*/ 	.short	0x0280


	//----- nvinfo : EIATTR_PARAM_CBANK
	.align		4
        /*0058*/ 	.byte	0x04, 0x0a
        /*005a*/ 	.short	(.L_618 - .L_617)
	.align		4
.L_617:
        /*005c*/ 	.word	index@(.nv.constant0._ZN5flash44flash_bwd_dq_dk_dv_loop_seqk_parallel_kernelI23Flash_bwd_kernel_traitsILi256ELi64ELi64ELi8ELi4ELi2ELi2ELb0ELb1EN7cutlass6half_tE19Flash_kernel_traitsILi256ELi64ELi64ELi8ES3_EELb0ELb0ELb1ELb0ELb0ELb1ELb0EEEvNS_16Flash_bwd_paramsE)
        /*0060*/ 	.short	0x0380
        /*0062*/ 	.short	0x0280


	//----- nvinfo : EIATTR_SW_WAR
	.align		4
.L_618:
        /*0064*/ 	.byte	0x04, 0x36
        /*0066*/ 	.short	(.L_620 - .L_619)
.L_619:
        /*0068*/ 	.word	0x00000008
.L_620:


//--------------------- .nv.info._ZN5flash44flash_bwd_dq_dk_dv_loop_seqk_parallel_kernelI23Flash_bwd_kernel_traitsILi256ELi64ELi64ELi8ELi4ELi2ELi2ELb0ELb1EN7cutlass6half_tE19Flash_kernel_traitsILi256ELi64ELi64ELi8ES3_EELb0ELb0ELb1ELb1ELb0ELb0ELb0EEEvNS_16Flash_bwd_paramsE --------------------------
	.section	.nv.info._ZN5flash44flash_bwd_dq_dk_dv_loop_seqk_parallel_kernelI23Flash_bwd_kernel_traitsILi256ELi64ELi64ELi8ELi4ELi2ELi2ELb0ELb1EN7cutlass6half_tE19Flash_kernel_traitsILi256ELi64ELi64ELi8ES3_EELb0ELb0ELb1ELb1ELb0ELb0ELb0EEEvNS_16Flash_bwd_paramsE,"",@"SHT_CUDA_INFO"
	.sectionflags	@""
	.align	4


	//----- nvinfo : EIATTR_CUDA_API_VERSION
	.align		4
        /*0000*/ 	.byte	0x04, 0x37
        /*0002*/ 	.short	(.L_622 - .L_621)
.L_621:
        /*0004*/ 	.word	0x00000082


	//----- nvinfo : EIATTR_KPARAM_INFO
	.align		4
.L_622:
        /*0008*/ 	.byte	0x04, 0x17
        /*000a*/ 	.short	(.L_624 - .L_623)
.L_623:
        /*000c*/ 	.word	0x00000000
        /*0010*/ 	.short	0x0000
        /*0012*/ 	.short	0x0000
        /*0014*/ 	.byte	0x00, 0xf0, 0x01, 0x0a


	//----- nvinfo : EIATTR_SPARSE_MMA_MASK
	.align		4
.L_624:
        /*0018*/ 	.byte	0x03, 0x50
        /*001a*/ 	.short	0x0000


	//----- nvinfo : EIATTR_MAXREG_COUNT
	.align		4
        /*001c*/ 	.byte	0x03, 0x1b
        /*001e*/ 	.short	0x00ff


	//----- nvinfo : EIATTR_NUM_BARRIERS
	.align		4
        /*0020*/ 	.byte	0x02, 0x4c
        /*0022*/ 	.byte	0x01
	.zero		1


	//----- nvinfo : EIATTR_ANNOTATIONS
	.align		4
        /*0024*/ 	.byte	0x04, 0x55
        /*0026*/ 	.short	(.L_626 - .L_625)


	//   ....[0]....
.L_625:
        /*0028*/ 	.word	0x00000001
        /*002c*/ 	.byte	0xe0, 0x69, 0x00, 0x00, 0x01, 0x00, 0x00, 0x00, 0x00, 0x7b, 0x00, 0x00


	//----- nvinfo : EIATTR_MERCURY_ISA_VERSION
	.align		4
.L_626:
        /*0038*/ 	.byte	0x03, 0x5f
        /*003a*/ 	.short	0x0101


	//----- nvinfo : EIATTR_VRC_CTA_INIT_COUNT
	.align		4
        /*003c*/ 	.byte	0x02, 0x4a
	.zero		1
	.zero		1


	//----- nvinfo : EIATTR_EXIT_INSTR_OFFSETS
	.align		4
        /*0040*/ 	.byte	0x04, 0x1c
        /*0042*/ 	.short	(.L_628 - .L_627)


	//   ....[0]....
.L_627:
        /*0044*/ 	.word	0x00000090


	//   ....[1]....
        /*0048*/ 	.word	0x00009c50


	//----- nvinfo : EIATTR_CRS_STACK_SIZE
	.align		4
.L_628:
        /*004c*/ 	.byte	0x04, 0x1e
        /*004e*/ 	.short	(.L_630 - .L_629)
.L_629:
        /*0050*/ 	.word	0x00000000


	//----- nvinfo : EIATTR_CBANK_PARAM_SIZE
	.align		4
.L_630:
        /*0054*/ 	.byte	0x03, 0x19
        /*0056*/ 	.short	0x0280


	//----- nvinfo : EIATTR_PARAM_CBANK
	.align		4
        /*0058*/ 	.byte	0x04, 0x0a
        /*005a*/ 	.short	(.L_632 - .L_631)
	.align		4
.L_631:
        /*005c*/ 	.word	index@(.nv.constant0._ZN5flash44flash_bwd_dq_dk_dv_loop_seqk_parallel_kernelI23Flash_bwd_kernel_traitsILi256ELi64ELi64ELi8ELi4ELi2ELi2ELb0ELb1EN7cutlass6half_tE19Flash_kernel_traitsILi256ELi64ELi64ELi8ES3_EELb0ELb0ELb1ELb1ELb0ELb0ELb0EEEvNS_16Flash_bwd_paramsE)
        /*0060*/ 	.short	0x0380
        /*0062*/ 	.short	0x0280


	//----- nvinfo : EIATTR_SW_WAR
	.align		4
.L_632:
        /*0064*/ 	.byte	0x04, 0x36
        /*0066*/ 	.short	(.L_634 - .L_633)
.L_633:
        /*0068*/ 	.word	0x00000008
.L_634:


//--------------------- .nv.info._ZN5flash44flash_bwd_dq_dk_dv_loop_seqk_parallel_kernelI23Flash_bwd_kernel_traitsILi256ELi64ELi64ELi8ELi4ELi2ELi2ELb0ELb0EN7cutlass6half_tE19Flash_kernel_traitsILi256ELi64ELi64ELi8ES3_EELb0ELb0ELb0ELb0ELb0ELb0ELb0EEEvNS_16Flash_bwd_paramsE --------------------------
	.section	.nv.info._ZN5flash44flash_bwd_dq_dk_dv_loop_seqk_parallel_kernelI23Flash_bwd_kernel_traitsILi256ELi64ELi64ELi8ELi4ELi2ELi2ELb0ELb0EN7cutlass6half_tE19Flash_kernel_traitsILi256ELi64ELi64ELi8ES3_EELb0ELb0ELb0ELb0ELb0ELb0ELb0EEEvNS_16Flash_bwd_paramsE,"",@"SHT_CUDA_INFO"
	.sectionflags	@""
	.align	4


	//----- nvinfo : EIATTR_CUDA_API_VERSION
	.align		4
        /*0000*/ 	.byte	0x04, 0x37
        /*0002*/ 	.short	(.L_636 - .L_635)
.L_635:
        /*0004*/ 	.word	0x00000082


	//----- nvinfo : EIATTR_KPARAM_INFO
	.align		4
.L_636:
        /*0008*/ 	.byte	0x04, 0x17
        /*000a*/ 	.short	(.L_638 - .L_637)
.L_637:
        /*000c*/ 	.word	0x00000000
        /*0010*/ 	.short	0x0000
        /*0012*/ 	.short	0x0000
        /*0014*/ 	.byte	0x00, 0xf0, 0x01, 0x0a


	//----- nvinfo : EIATTR_SPARSE_MMA_MASK
	.align		4
.L_638:
        /*0018*/ 	.byte	0x03, 0x50
        /*001a*/ 	.short	0x0000


	//----- nvinfo : EIATTR_MAXREG_COUNT
	.align		4
        /*001c*/ 	.byte	0x03, 0x1b
        /*001e*/ 	.short	0x00ff


	//----- nvinfo : EIATTR_NUM_BARRIERS
	.align		4
        /*0020*/ 	.byte	0x02, 0x4c
        /*0022*/ 	.byte	0x01
	.zero		1


	//----- nvinfo : EIATTR_MERCURY_ISA_VERSION
	.align		4
        /*0024*/ 	.byte	0x03, 0x5f
        /*0026*/ 	.short	0x0101


	//----- nvinfo : EIATTR_VRC_CTA_INIT_COUNT
	.align		4
        /*0028*/ 	.byte	0x02, 0x4a
	.zero		1
	.zero		1


	//----- nvinfo : EIATTR_EXIT_INSTR_OFFSETS
	.align		4
        /*002c*/ 	.byte	0x04, 0x1c
        /*002e*/ 	.short	(.L_640 - .L_639)


	//   ....[0]....
.L_639:
        /*0030*/ 	.word	0x00000080


	//   ....[1]....
        /*0034*/ 	.word	0x00009750


	//----- nvinfo : EIATTR_CRS_STACK_SIZE
	.align		4
.L_640:
        /*0038*/ 	.byte	0x04, 0x1e
        /*003a*/ 	.short	(.L_642 - .L_641)
.L_641:
        /*003c*/ 	.word	0x00000000


	//----- nvinfo : EIATTR_CBANK_PARAM_SIZE
	.align		4
.L_642:
        /*0040*/ 	.byte	0x03, 0x19
        /*0042*/ 	.short	0x0280


	//----- nvinfo : EIATTR_PARAM_CBANK
	.align		4
        /*0044*/ 	.byte	0x04, 0x0a
        /*0046*/ 	.short	(.L_644 - .L_643)
	.align		4
.L_643:
        /*0048*/ 	.word	index@(.nv.constant0._ZN5flash44flash_bwd_dq_dk_dv_loop_seqk_parallel_kernelI23Flash_bwd_kernel_traitsILi256ELi64ELi64ELi8ELi4ELi2ELi2ELb0ELb0EN7cutlass6half_tE19Flash_kernel_traitsILi256ELi64ELi64ELi8ES3_EELb0ELb0ELb0ELb0ELb0ELb0ELb0EEEvNS_16Flash_bwd_paramsE)
        /*004c*/ 	.short	0x0380
        /*004e*/ 	.short	0x0280


	//----- nvinfo : EIATTR_SW_WAR
	.align		4
.L_644:
        /*0050*/ 	.byte	0x04, 0x36
        /*0052*/ 	.short	(.L_646 - .L_645)
.L_645:
        /*0054*/ 	.word	0x00000008
.L_646:


//--------------------- .nv.info._ZN5flash44flash_bwd_dq_dk_dv_loop_seqk_parallel_kernelI23Flash_bwd_kernel_traitsILi256ELi64ELi64ELi8ELi4ELi2ELi2ELb0ELb0EN7cutlass6half_tE19Flash_kernel_traitsILi256ELi64ELi64ELi8ES3_EELb0ELb0ELb1ELb0ELb0ELb0ELb0EEEvNS_16Flash_bwd_paramsE --------------------------
	.section	.nv.info._ZN5flash44flash_bwd_dq_dk_dv_loop_seqk_parallel_kernelI23Flash_bwd_kernel_traitsILi256ELi64ELi64ELi8ELi4ELi2ELi2ELb0ELb0EN7cutlass6half_tE19Flash_kernel_traitsILi256ELi64ELi64ELi8ES3_EELb0ELb0ELb1ELb0ELb0ELb0ELb0EEEvNS_16Flash_bwd_paramsE,"",@"SHT_CUDA_INFO"
	.sectionflags	@""
	.align	4


	//----- nvinfo : EIATTR_CUDA_API_VERSION
	.align		4
        /*0000*/ 	.byte	0x04, 0x37
        /*0002*/ 	.short	(.L_648 - .L_647)
.L_647:
        /*0004*/ 	.word	0x00000082


	//----- nvinfo : EIATTR_KPARAM_INFO
	.align		4
.L_648:
        /*0008*/ 	.byte	0x04, 0x17
        /*000a*/ 	.short	(.L_650 - .L_649)
.L_649:
        /*000c*/ 	.word	0x00000000
        /*0010*/ 	.short	0x0000
        /*0012*/ 	.short	0x0000
        /*0014*/ 	.byte	0x00, 0xf0, 0x01, 0x0a


	//----- nvinfo : EIATTR_SPARSE_MMA_MASK
	.align		4
.L_650:
        /*0018*/ 	.byte	0x03, 0x50
        /*001a*/ 	.short	0x0000


	//----- nvinfo : EIATTR_MAXREG_COUNT
	.align		4
        /*001c*/ 	.byte	0x03, 0x1b
        /*001e*/ 	.short	0x00ff


	//----- nvinfo : EIATTR_NUM_BARRIERS
	.align		4
        /*0020*/ 	.byte	0x02, 0x4c
        /*0022*/ 	.byte	0x01
	.zero		1


	//----- nvinfo : EIATTR_ANNOTATIONS
	.align		4
        /*0024*/ 	.byte	0x04, 0x55
        /*0026*/ 	.short	(.L_652 - .L_651)


	//   ....[0]....
.L_651:
        /*0028*/ 	.word	0x00000001
        /*002c*/ 	.byte	0x80, 0x6b, 0x00, 0x00, 0x01, 0x00, 0x00, 0x00, 0x40, 0x7c, 0x00, 0x00


	//----- nvinfo : EIATTR_MERCURY_ISA_VERSION
	.align		4
.L_652:
        /*0038*/ 	.byte	0x03, 0x5f
        /*003a*/ 	.short	0x0101


	//----- nvinfo : EIATTR_VRC_CTA_INIT_COUNT
	.align		4
        /*003c*/ 	.byte	0x02, 0x4a
	.zero		1
	.zero		1


	//----- nvinfo : EIATTR_EXIT_INSTR_OFFSETS
	.align		4
        /*0040*/ 	.byte	0x04, 0x1c
        /*0042*/ 	.short	(.L_654 - .L_653)


	//   ....[0]....
.L_653:
        /*0044*/ 	.word	0x00000090


	//   ....[1]....
        /*0048*/ 	.word	0x00009ab0


	//----- nvinfo : EIATTR_CRS_STACK_SIZE
	.align		4
.L_654:
        /*004c*/ 	.byte	0x04, 0x1e
        /*004e*/ 	.short	(.L_656 - .L_655)
.L_655:
        /*0050*/ 	.word	0x00000000


	//----- nvinfo : EIATTR_CBANK_PARAM_SIZE
	.align		4
.L_656:
        /*0054*/ 	.byte	0x03, 0x19
        /*0056*/ 	.short	0x0280


	//----- nvinfo : EIATTR_PARAM_CBANK
	.align		4
        /*0058*/ 	.byte	0x04, 0x0a
        /*005a*/ 	.short	(.L_658 - .L_657)
	.align		4
.L_657:
        /*005c*/ 	.word	index@(.nv.constant0._ZN5flash44flash_bwd_dq_dk_dv_loop_seqk_parallel_kernelI23Flash_bwd_kernel_traitsILi256ELi64ELi64ELi8ELi4ELi2ELi2ELb0ELb0EN7cutlass6half_tE19Flash_kernel_traitsILi256ELi64ELi64ELi8ES3_EELb0ELb0ELb1ELb0ELb0ELb0ELb0EEEvNS_16Flash_bwd_paramsE)
        /*0060*/ 	.short	0x0380
        /*0062*/ 	.short	0x0280


	//----- nvinfo : EIATTR_SW_WAR
	.align		4
.L_658:
        /*0064*/ 	.byte	0x04, 0x36
        /*0066*/ 	.short	(.L_660 - .L_659)
.L_659:
        /*0068*/ 	.word	0x00000008
.L_660:


//--------------------- .nv.info._ZN5flash44flash_bwd_dq_dk_dv_loop_seqk_parallel_kernelI23Flash_bwd_kernel_traitsILi256ELi64ELi64ELi8ELi4ELi2ELi2ELb0ELb0EN7cutlass6half_tE19Flash_kernel_traitsILi256ELi64ELi64ELi8ES3_EELb0ELb0ELb0ELb0ELb0ELb1ELb0EEEvNS_16Flash_bwd_paramsE --------------------------
	.section	.nv.info._ZN5flash44flash_bwd_dq_dk_dv_loop_seqk_parallel_kernelI23Flash_bwd_kernel_traitsILi256ELi64ELi64ELi8ELi4ELi2ELi2ELb0ELb0EN7cutlass6half_tE19Flash_kernel_traitsILi256ELi64ELi64ELi8ES3_EELb0ELb0ELb0ELb0ELb0ELb1ELb0EEEvNS_16Flash_bwd_paramsE,"",@"SHT_CUDA_INFO"
	.sectionflags	@""
	.align	4


	//----- nvinfo : EIATTR_CUDA_API_VERSION
	.align		4
        /*0000*/ 	.byte	0x04, 0x37
        /*0002*/ 	.short	(.L_662 - .L_661)
.L_661:
        /*0004*/ 	.word	0x00000082


	//----- nvinfo : EIATTR_KPARAM_INFO
	.align		4
.L_662:
        /*0008*/ 	.byte	0x04, 0x17
        /*000a*/ 	.short	(.L_664 - .L_663)
.L_663:
        /*000c*/ 	.word	0x00000000
        /*0010*/ 	.short	0x0000
        /*0012*/ 	.short	0x0000
        /*0014*/ 	.byte	0x00, 0xf0, 0x01, 0x0a


	//----- nvinfo : EIATTR_SPARSE_MMA_MASK
	.align		4
.L_664:
        /*0018*/ 	.byte	0x03, 0x50
        /*001a*/ 	.short	0x0000


	//----- nvinfo : EIATTR_MAXREG_COUNT
	.align		4
        /*001c*/ 	.byte	0x03, 0x1b
        /*001e*/ 	.short	0x00ff


	//----- nvinfo : EIATTR_NUM_BARRIERS
	.align		4
        /*0020*/ 	.byte	0x02, 0x4c
        /*0022*/ 	.byte	0x01
	.zero		1


	//----- nvinfo : EIATTR_MERCURY_ISA_VERSION
	.align		4
        /*0024*/ 	.byte	0x03, 0x5f
        /*0026*/ 	.short	0x0101


	//----- nvinfo : EIATTR_VRC_CTA_INIT_COUNT
	.align		4
        /*0028*/ 	.byte	0x02, 0x4a
	.zero		1
	.zero		1


	//----- nvinfo : EIATTR_EXIT_INSTR_OFFSETS
	.align		4
        /*002c*/ 	.byte	0x04, 0x1c
        /*002e*/ 	.short	(.L_666 - .L_665)


	//   ....[0]....
.L_665:
        /*0030*/ 	.word	0x00000080


	//   ....[1]....
        /*0034*/ 	.word	0x000083f0


	//----- nvinfo : EIATTR_CRS_STACK_SIZE
	.align		4
.L_666:
        /*0038*/ 	.byte	0x04, 0x1e
        /*003a*/ 	.short	(.L_668 - .L_667)
.L_667:
        /*003c*/ 	.word	0x00000000


	//----- nvinfo : EIATTR_CBANK_PARAM_SIZE
	.align		4
.L_668:
        /*0040*/ 	.byte	0x03, 0x19
        /*0042*/ 	.short	0x0280


	//----- nvinfo : EIATTR_PARAM_CBANK
	.align		4
        /*0044*/ 	.byte	0x04, 0x0a
        /*0046*/ 	.short	(.L_670 - .L_669)
	.align		4
.L_669:
        /*0048*/ 	.word	index@(.nv.constant0._ZN5flash44flash_bwd_dq_dk_dv_loop_seqk_parallel_kernelI23Flash_bwd_kernel_traitsILi256ELi64ELi64ELi8ELi4ELi2ELi2ELb0ELb0EN7cutlass6half_tE19Flash_kernel_traitsILi256ELi64ELi64ELi8ES3_EELb0ELb0ELb0ELb0ELb0ELb1ELb0EEEvNS_16Flash_bwd_paramsE)
        /*004c*/ 	.short	0x0380
        /*004e*/ 	.short	0x0280


	//----- nvinfo : EIATTR_SW_WAR
	.align		4
.L_670:
        /*0050*/ 	.byte	0x04, 0x36
        /*0052*/ 	.short	(.L_672 - .L_671)
.L_671:
        /*0054*/ 	.word	0x00000008
.L_672:


//--------------------- .nv.info._ZN5flash44flash_bwd_dq_dk_dv_loop_seqk_parallel_kernelI23Flash_bwd_kernel_traitsILi256ELi64ELi64ELi8ELi4ELi2ELi2ELb0ELb0EN7cutlass6half_tE19Flash_kernel_traitsILi256ELi64ELi64ELi8ES3_EELb0ELb0ELb0ELb1ELb0ELb0ELb0EEEvNS_16Flash_bwd_paramsE --------------------------
	.section	.nv.info._ZN5flash44flash_bwd_dq_dk_dv_loop_seqk_parallel_kernelI23Flash_bwd_kernel_traitsILi256ELi64ELi64ELi8ELi4ELi2ELi2ELb0ELb0EN7cutlass6half_tE19Flash_kernel_traitsILi256ELi64ELi64ELi8ES3_EELb0ELb0ELb0ELb1ELb0ELb0ELb0EEEvNS_16Flash_bwd_paramsE,"",@"SHT_CUDA_INFO"
	.sectionflags	@""
	.align	4


	//----- nvinfo : EIATTR_CUDA_API_VERSION
	.align		4
        /*0000*/ 	.byte	0x04, 0x37
        /*0002*/ 	.short	(.L_674 - .L_673)
.L_673:
        /*0004*/ 	.word	0x00000082


	//----- nvinfo : EIATTR_KPARAM_INFO
	.align		4
.L_674:
        /*0008*/ 	.byte	0x04, 0x17
        /*000a*/ 	.short	(.L_676 - .L_675)
.L_675:
        /*000c*/ 	.word	0x00000000
        /*0010*/ 	.short	0x0000
        /*0012*/ 	.short	0x0000
        /*0014*/ 	.byte	0x00, 0xf0, 0x01, 0x0a


	//----- nvinfo : EIATTR_SPARSE_MMA_MASK
	.align		4
.L_676:
        /*0018*/ 	.byte	0x03, 0x50
        /*001a*/ 	.short	0x0000


	//----- nvinfo : EIATTR_MAXREG_COUNT
	.align		4
        /*001c*/ 	.byte	0x03, 0x1b
        /*001e*/ 	.short	0x00ff


	//----- nvinfo : EIATTR_NUM_BARRIERS
	.align		4
        /*0020*/ 	.byte	0x02, 0x4c
        /*0022*/ 	.byte	0x01
	.zero		1


	//----- nvinfo : EIATTR_MERCURY_ISA_VERSION
	.align		4
        /*0024*/ 	.byte	0x03, 0x5f
        /*0026*/ 	.short	0x0101


	//----- nvinfo : EIATTR_VRC_CTA_INIT_COUNT
	.align		4
        /*0028*/ 	.byte	0x02, 0x4a
	.zero		1
	.zero		1


	//----- nvinfo : EIATTR_EXIT_INSTR_OFFSETS
	.align		4
        /*002c*/ 	.byte	0x04, 0x1c
        /*002e*/ 	.short	(.L_678 - .L_677)


	//   ....[0]....
.L_677:
        /*0030*/ 	.word	0x00000080


	//   ....[1]....
        /*0034*/ 	.word	0x00009c50


	//----- nvinfo : EIATTR_CRS_STACK_SIZE
	.align		4
.L_678:
        /*0038*/ 	.byte	0x04, 0x1e
        /*003a*/ 	.short	(.L_680 - .L_679)
.L_679:
        /*003c*/ 	.word	0x00000000


	//----- nvinfo : EIATTR_CBANK_PARAM_SIZE
	.align		4
.L_680:
        /*0040*/ 	.byte	0x03, 0x19
        /*0042*/ 	.short	0x0280


	//----- nvinfo : EIATTR_PARAM_CBANK
	.align		4
        /*0044*/ 	.byte	0x04, 0x0a
        /*0046*/ 	.short	(.L_682 - .L_681)
	.align		4
.L_681:
        /*0048*/ 	.word	index@(.nv.constant0._ZN5flash44flash_bwd_dq_dk_dv_loop_seqk_parallel_kernelI23Flash_bwd_kernel_traitsILi256ELi64ELi64ELi8ELi4ELi2ELi2ELb0ELb0EN7cutlass6half_tE19Flash_kernel_traitsILi256ELi64ELi64ELi8ES3_EELb0ELb0ELb0ELb1ELb0ELb0ELb0EEEvNS_16Flash_bwd_paramsE)
        /*004c*/ 	.short	0x0380
        /*004e*/ 	.short	0x0280


	//----- nvinfo : EIATTR_SW_WAR
	.align		4
.L_682:
        /*0050*/ 	.byte	0x04, 0x36
        /*0052*/ 	.short	(.L_684 - .L_683)
.L_683:
        /*0054*/ 	.word	0x00000008
.L_684:


//--------------------- .nv.info._ZN5flash44flash_bwd_dq_dk_dv_loop_seqk_parallel_kernelI23Flash_bwd_kernel_traitsILi256ELi64ELi64ELi8ELi4ELi2ELi2ELb0ELb0EN7cutlass6half_tE19Flash_kernel_traitsILi256ELi64ELi64ELi8ES3_EELb0ELb0ELb1ELb0ELb0ELb1ELb0EEEvNS_16Flash_bwd_paramsE --------------------------
	.section	.nv.info._ZN5flash44flash_bwd_dq_dk_dv_loop_seqk_parallel_kernelI23Flash_bwd_kernel_traitsILi256ELi64ELi64ELi8ELi4ELi2ELi2ELb0ELb0EN7cutlass6half_tE19Flash_kernel_traitsILi256ELi64ELi64ELi8ES3_EELb0ELb0ELb1ELb0ELb0ELb1ELb0EEEvNS_16Flash_bwd_paramsE,"",@"SHT_CUDA_INFO"
	.sectionflags	@""
	.align	4


	//----- nvinfo : EIATTR_CUDA_API_VERSION
	.align		4
        /*0000*/ 	.byte	0x04, 0x37
        /*0002*/ 	.short	(.L_686 - .L_685)
.L_685:
        /*0004*/ 	.word	0x00000082


	//----- nvinfo : EIATTR_KPARAM_INFO
	.align		4
.L_686:
        /*0008*/ 	.byte	0x04, 0x17
        /*000a*/ 	.short	(.L_688 - .L_687)
.L_687:
        /*000c*/ 	.word	0x00000000
        /*0010*/ 	.short	0x0000
        /*0012*/ 	.short	0x0000
        /*0014*/ 	.byte	0x00, 0xf0, 0x01, 0x0a


	//----- nvinfo : EIATTR_SPARSE_MMA_MASK
	.align		4
.L_688:
        /*0018*/ 	.byte	0x03, 0x50
        /*001a*/ 	.short	0x0000


	//----- nvinfo : EIATTR_MAXREG_COUNT
	.align		4
        /*001c*/ 	.byte	0x03, 0x1b
        /*001e*/ 	.short	0x00ff


	//----- nvinfo : EIATTR_NUM_BARRIERS
	.align		4
        /*0020*/ 	.byte	0x02, 0x4c
        /*0022*/ 	.byte	0x01
	.zero		1


	//----- nvinfo : EIATTR_MERCURY_ISA_VERSION
	.align		4
        /*0024*/ 	.byte	0x03, 0x5f
        /*0026*/ 	.short	0x0101


	//----- nvinfo : EIATTR_VRC_CTA_INIT_COUNT
	.align		4
        /*0028*/ 	.byte	0x02, 0x4a
	.zero		1
	.zero		1


	//----- nvinfo : EIATTR_EXIT_INSTR_OFFSETS
	.align		4
        /*002c*/ 	.byte	0x04, 0x1c
        /*002e*/ 	.short	(.L_690 - .L_689)


	//   ....[0]....
.L_689:
        /*0030*/ 	.word	0x00000080


	//   ....[1]....
        /*0034*/ 	.word	0x00008720


	//----- nvinfo : EIATTR_CRS_STACK_SIZE
	.align		4
.L_690:
        /*0038*/ 	.byte	0x04, 0x1e
        /*003a*/ 	.short	(.L_692 - .L_691)
.L_691:
        /*003c*/ 	.word	0x00000000


	//----- nvinfo : EIATTR_CBANK_PARAM_SIZE
	.align		4
.L_692:
        /*0040*/ 	.byte	0x03, 0x19
        /*0042*/ 	.short	0x0280


	//----- nvinfo : EIATTR_PARAM_CBANK
	.align		4
        /*0044*/ 	.byte	0x04, 0x0a
        /*0046*/ 	.short	(.L_694 - .L_693)
	.align		4
.L_693:
        /*0048*/ 	.word	index@(.nv.constant0._ZN5flash44flash_bwd_dq_dk_dv_loop_seqk_parallel_kernelI23Flash_bwd_kernel_traitsILi256ELi64ELi64ELi8ELi4ELi2ELi2ELb0ELb0EN7cutlass6half_tE19Flash_kernel_traitsILi256ELi64ELi64ELi8ES3_EELb0ELb0ELb1ELb0ELb0ELb1ELb0EEEvNS_16Flash_bwd_paramsE)
        /*004c*/ 	.short	0x0380
        /*004e*/ 	.short	0x0280


	//----- nvinfo : EIATTR_SW_WAR
	.align		4
.L_694:
        /*0050*/ 	.byte	0x04, 0x36
        /*0052*/ 	.short	(.L_696 - .L_695)
.L_695:
        /*0054*/ 	.word	0x00000008
.L_696:


//--------------------- .nv.info._ZN5flash44flash_bwd_dq_dk_dv_loop_seqk_parallel_kernelI23Flash_bwd_kernel_traitsILi256ELi64ELi64ELi8ELi4ELi2ELi2ELb0ELb0EN7cutlass6half_tE19Flash_kernel_traitsILi256ELi64ELi64ELi8ES3_EELb0ELb0ELb1ELb1ELb0ELb0ELb0EEEvNS_16Flash_bwd_paramsE --------------------------
	.section	.nv.info._ZN5flash44flash_bwd_dq_dk_dv_loop_seqk_parallel_kernelI23Flash_bwd_kernel_traitsILi256ELi64ELi64ELi8ELi4ELi2ELi2ELb0ELb0EN7cutlass6half_tE19Flash_kernel_traitsILi256ELi64ELi64ELi8ES3_EELb0ELb0ELb1ELb1ELb0ELb0ELb0EEEvNS_16Flash_bwd_paramsE,"",@"SHT_CUDA_INFO"
	.sectionflags	@""
	.align	4


	//----- nvinfo : EIATTR_CUDA_API_VERSION
	.align		4
        /*0000*/ 	.byte	0x04, 0x37
        /*0002*/ 	.short	(.L_698 - .L_697)
.L_697:
        /*0004*/ 	.word	0x00000082


	//----- nvinfo : EIATTR_KPARAM_INFO
	.align		4
.L_698:
        /*0008*/ 	.byte	0x04, 0x17
        /*000a*/ 	.short	(.L_700 - .L_699)
.L_699:
        /*000c*/ 	.word	0x00000000
        /*0010*/ 	.short	0x0000
        /*0012*/ 	.short	0x0000
        /*0014*/ 	.byte	0x00, 0xf0, 0x01, 0x0a


	//----- nvinfo : EIATTR_SPARSE_MMA_MASK
	.align		4
.L_700:
        /*0018*/ 	.byte	0x03, 0x50
        /*001a*/ 	.short	0x0000


	//----- nvinfo : EIATTR_MAXREG_COUNT
	.align		4
        /*001c*/ 	.byte	0x03, 0x1b
        /*001e*/ 	.short	0x00ff


	//----- nvinfo : EIATTR_NUM_BARRIERS
	.align		4
        /*0020*/ 	.byte	0x02, 0x4c
        /*0022*/ 	.byte	0x01
	.zero		1


	//----- nvinfo : EIATTR_ANNOTATIONS
	.align		4
        /*0024*/ 	.byte	0x04, 0x55
        /*0026*/ 	.short	(.L_702 - .L_701)


	//   ....[0]....
.L_701:
        /*0028*/ 	.word	0x00000001
        /*002c*/ 	.byte	0x40, 0x70, 0x00, 0x00, 0x01, 0x00, 0x00, 0x00, 0x60, 0x81, 0x00, 0x00


	//----- nvinfo : EIATTR_MERCURY_ISA_VERSION
	.align		4
.L_702:
        /*0038*/ 	.byte	0x03, 0x5f
        /*003a*/ 	.short	0x0101


	//----- nvinfo : EIATTR_VRC_CTA_INIT_COUNT
	.align		4
        /*003c*/ 	.byte	0x02, 0x4a
	.zero		1
	.zero		1


	//----- nvinfo : EIATTR_EXIT_INSTR_OFFSETS
	.align		4
        /*0040*/ 	.byte	0x04, 0x1c
        /*0042*/ 	.short	(.L_704 - .L_703)


	//   ....[0]....
.L_703:
        /*0044*/ 	.word	0x00000090


	//   ....[1]....
        /*0048*/ 	.word	0x00009f40


	//----- nvinfo : EIATTR_CRS_STACK_SIZE
	.align		4
.L_704:
        /*004c*/ 	.byte	0x04, 0x1e
        /*004e*/ 	.short	(.L_706 - .L_705)
.L_705:
        /*0050*/ 	.word	0x00000000


	//----- nvinfo : EIATTR_CBANK_PARAM_SIZE
	.align		4
.L_706:
        /*0054*/ 	.byte	0x03, 0x19
        /*0056*/ 	.short	0x0280


	//----- nvinfo : EIATTR_PARAM_CBANK
	.align		4
        /*0058*/ 	.byte	0x04, 0x0a
        /*005a*/ 	.short	(.L_708 - .L_707)
	.align		4
.L_707:
        /*005c*/ 	.word	index@(.nv.constant0._ZN5flash44flash_bwd_dq_dk_dv_loop_seqk_parallel_kernelI23Flash_bwd_kernel_traitsILi256ELi64ELi64ELi8ELi4ELi2ELi2ELb0ELb0EN7cutlass6half_tE19Flash_kernel_traitsILi256ELi64ELi64ELi8ES3_EELb0ELb0ELb1ELb1ELb0ELb0ELb0EEEvNS_16Flash_bwd_paramsE)
        /*0060*/ 	.short	0x0380
        /*0062*/ 	.short	0x0280


	//----- nvinfo : EIATTR_SW_WAR
	.align		4
.L_708:
        /*0064*/ 	.byte	0x04, 0x36
        /*0066*/ 	.short	(.L_710 - .L_709)
.L_709:
        /*0068*/ 	.word	0x00000008
.L_710:


//--------------------- .nv.info._ZN5flash27flash_bwd_convert_dq_kernelI23Flash_bwd_kernel_traitsILi256ELi64ELi64ELi8ELi4ELi2ELi2ELb0ELb1EN7cutlass6half_tE19Flash_kernel_traitsILi256ELi64ELi64ELi8ES3_EEEEvNS_16Flash_bwd_paramsEi --------------------------
	.section	.nv.info._ZN5flash27flash_bwd_convert_dq_kernelI23Flash_bwd_kernel_traitsILi256ELi64ELi64ELi8ELi4ELi2ELi2ELb0ELb1EN7cutlass6half_tE19Flash_kernel_traitsILi256ELi64ELi64ELi8ES3_EEEEvNS_16Flash_bwd_paramsEi,"",@"SHT_CUDA_INFO"
	.sectionflags	@""
	.align	4


	//----- nvinfo : EIATTR_CUDA_API_VERSION
	.align		4
        /*0000*/ 	.byte	0x04, 0x37
        /*0002*/ 	.short	(.L_712 - .L_711)
.L_711:
        /*0004*/ 	.word	0x00000082


	//----- nvinfo : EIATTR_KPARAM_INFO
	.align		4
.L_712:
        /*0008*/ 	.byte	0x04, 0x17
        /*000a*/ 	.short	(.L_714 - .L_713)
.L_713:
        /*000c*/ 	.word	0x00000000
        /*0010*/ 	.short	0x0001
        /*0012*/ 	.short	0x0280
        /*0014*/ 	.byte	0x00, 0xf0, 0x11, 0x00


	//----- nvinfo : EIATTR_KPARAM_INFO
	.align		4
.L_714:
        /*0018*/ 	.byte	0x04, 0x17
        /*001a*/ 	.short	(.L_716 - .L_715)
.L_715:
        /*001c*/ 	.word	0x00000000
        /*0020*/ 	.short	0x0000
        /*0022*/ 	.short	0x0000
        /*0024*/ 	.byte	0x00, 0xf0, 0x01, 0x0a


	//----- nvinfo : EIATTR_SPARSE_MMA_MASK
	.align		4
.L_716:
        /*0028*/ 	.byte	0x03, 0x50
        /*002a*/ 	.short	0x0000


	//----- nvinfo : EIATTR_MAXREG_COUNT
	.align		4
        /*002c*/ 	.byte	0x03, 0x1b
        /*002e*/ 	.short	0x00ff


	//----- nvinfo : EIATTR_NUM_BARRIERS
	.align		4
        /*0030*/ 	.byte	0x02, 0x4c
        /*0032*/ 	.byte	0x01
	.zero		1


	//----- nvinfo : EIATTR_MERCURY_ISA_VERSION
	.align		4
        /*0034*/ 	.byte	0x03, 0x5f
        /*0036*/ 	.short	0x0101


	//----- nvinfo : EIATTR_VRC_CTA_INIT_COUNT
	.align		4
        /*0038*/ 	.byte	0x02, 0x4a
	.zero		1
	.zero		1


	//----- nvinfo : EIATTR_EXIT_INSTR_OFFSETS
	.align		4
        /*003c*/ 	.byte	0x04, 0x1c
        /*003e*/ 	.short	(.L_718 - .L_717)


	//   ....[0]....
.L_717:
        /*0040*/ 	.word	0x00000120


	//   ....[1]....
        /*0044*/ 	.word	0x00001c60


	//   ....[2]....
        /*0048*/ 	.word	0x00001db0


	//   ....[3]....
        /*004c*/ 	.word	0x00001dd0


	//----- nvinfo : EIATTR_CRS_STACK_SIZE
	.align		4
.L_718:
        /*0050*/ 	.byte	0x04, 0x1e
        /*0052*/ 	.short	(.L_720 - .L_719)
.L_719:
        /*0054*/ 	.word	0x00000000


	//----- nvinfo : EIATTR_CBANK_PARAM_SIZE
	.align		4
.L_720:
        /*0058*/ 	.byte	0x03, 0x19
        /*005a*/ 	.short	0x0284


	//----- nvinfo : EIATTR_PARAM_CBANK
	.align		4
        /*005c*/ 	.byte	0x04, 0x0a
        /*005e*/ 	.short	(.L_722 - .L_721)
	.align		4
.L_721:
        /*0060*/ 	.word	index@(.nv.constant0._ZN5flash27flash_bwd_convert_dq_kernelI23Flash_bwd_kernel_traitsILi256ELi64ELi64ELi8ELi4ELi2ELi2ELb0ELb1EN7cutlass6half_tE19Flash_kernel_traitsILi256ELi64ELi64ELi8ES3_EEEEvNS_16Flash_bwd_paramsEi)
        /*0064*/ 	.short	0x0380
        /*0066*/ 	.short	0x0284


	//----- nvinfo : EIATTR_SW_WAR
	.align		4
.L_722:
        /*0068*/ 	.byte	0x04, 0x36
        /*006a*/ 	.short	(.L_724 - .L_723)
.L_723:
        /*006c*/ 	.word	0x00000008
.L_724:


//--------------------- .nv.info._ZN5flash44flash_bwd_dq_dk_dv_loop_seqk_parallel_kernelI23Flash_bwd_kernel_traitsILi256ELi64ELi64ELi8ELi4ELi2ELi2ELb0ELb1EN7cutlass6half_tE19Flash_kernel_traitsILi256ELi64ELi64ELi8ES3_EELb1ELb0ELb0ELb0ELb0ELb0ELb0EEEvNS_16Flash_bwd_paramsE --------------------------
	.section	.nv.info._ZN5flash44flash_bwd_dq_dk_dv_loop_seqk_parallel_kernelI23Flash_bwd_kernel_traitsILi256ELi64ELi64ELi8ELi4ELi2ELi2ELb0ELb1EN7cutlass6half_tE19Flash_kernel_traitsILi256ELi64ELi64ELi8ES3_EELb1ELb0ELb0ELb0ELb0ELb0ELb0EEEvNS_16Flash_bwd_paramsE,"",@"SHT_CUDA_INFO"
	.sectionflags	@""
	.align	4


	//----- nvinfo : EIATTR_CUDA_API_VERSION
	.align		4
        /*0000*/ 	.byte	0x04, 0x37
        /*0002*/ 	.short	(.L_726 - .L_725)
.L_725:
        /*0004*/ 	.word	0x00000082


	//----- nvinfo : EIATTR_KPARAM_INFO
	.align		4
.L_726:
        /*0008*/ 	.byte	0x04, 0x17
        /*000a*/ 	.short	(.L_728 - .L_727)
.L_727:
        /*000c*/ 	.word	0x00000000
        /*0010*/ 	.short	0x0000
        /*0012*/ 	.short	0x0000
        /*0014*/ 	.byte	0x00, 0xf0, 0x01, 0x0a


	//----- nvinfo : EIATTR_SPARSE_MMA_MASK
	.align		4
.L_728:
        /*0018*/ 	.byte	0x03, 0x50
        /*001a*/ 	.short	0x0000


	//----- nvinfo : EIATTR_MAXREG_COUNT
	.align		4
        /*001c*/ 	.byte	0x03, 0x1b
        /*001e*/ 	.short	0x00ff


	//----- nvinfo : EIATTR_NUM_BARRIERS
	.align		4
        /*0020*/ 	.byte	0x02, 0x4c
        /*0022*/ 	.byte	0x01
	.zero		1


	//----- nvinfo : EIATTR_MERCURY_ISA_VERSION
	.align		4
        /*0024*/ 	.byte	0x03, 0x5f
        /*0026*/ 	.short	0x0101


	//----- nvinfo : EIATTR_VRC_CTA_INIT_COUNT
	.align		4
        /*0028*/ 	.byte	0x02, 0x4a
	.zero		1
	.zero		1


	//----- nvinfo : EIATTR_EXIT_INSTR_OFFSETS
	.align		4
        /*002c*/ 	.byte	0x04, 0x1c
        /*002e*/ 	.short	(.L_730 - .L_729)


	//   ....[0]....
.L_729:
        /*0030*/ 	.word	0x00000080


	//   ....[1]....
        /*0034*/ 	.word	0x0000a120


	//----- nvinfo : EIATTR_CRS_STACK_SIZE
	.align		4
.L_730:
        /*0038*/ 	.byte	0x04, 0x1e
        /*003a*/ 	.short	(.L_732 - .L_731)
.L_731:
        /*003c*/ 	.word	0x00000000


	//----- nvinfo : EIATTR_CBANK_PARAM_SIZE
	.align		4
.L_732:
        /*0040*/ 	.byte	0x03, 0x19
        /*0042*/ 	.short	0x0280


	//----- nvinfo : EIATTR_PARAM_CBANK
	.align		4
        /*0044*/ 	.byte	0x04, 0x0a
        /*0046*/ 	.short	(.L_734 - .L_733)
	.align		4
.L_733:
        /*0048*/ 	.word	index@(.nv.constant0._ZN5flash44flash_bwd_dq_dk_dv_loop_seqk_parallel_kernelI23Flash_bwd_kernel_traitsILi256ELi64ELi64ELi8ELi4ELi2ELi2ELb0ELb1EN7cutlass6half_tE19Flash_kernel_traitsILi256ELi64ELi64ELi8ES3_EELb1ELb0ELb0ELb0ELb0ELb0ELb0EEEvNS_16Flash_bwd_paramsE)
        /*004c*/ 	.short	0x0380
        /*004e*/ 	.short	0x0280


	//----- nvinfo : EIATTR_SW_WAR
	.align		4
.L_734:
        /*0050*/ 	.byte	0x04, 0x36
        /*0052*/ 	.short	(.L_736 - .L_735)
.L_735:
        /*0054*/ 	.word	0x00000008
.L_736:


//--------------------- .nv.info._ZN5flash44flash_bwd_dq_dk_dv_loop_seqk_parallel_kernelI23Flash_bwd_kernel_traitsILi256ELi64ELi64ELi8ELi4ELi2ELi2ELb0ELb1EN7cutlass6half_tE19Flash_kernel_traitsILi256ELi64ELi64ELi8ES3_EELb0ELb0ELb0ELb0ELb0ELb0ELb1EEEvNS_16Flash_bwd_paramsE --------------------------
	.section	.nv.info._ZN5flash44flash_bwd_dq_dk_dv_loop_seqk_parallel_kernelI23Flash_bwd_kernel_traitsILi256ELi64ELi64ELi8ELi4ELi2ELi2ELb0ELb1EN7cutlass6half_tE19Flash_kernel_traitsILi256ELi64ELi64ELi8ES3_EELb0ELb0ELb0ELb0ELb0ELb0ELb1EEEvNS_16Flash_bwd_paramsE,"",@"SHT_CUDA_INFO"
	.sectionflags	@""
	.align	4


	//----- nvinfo : EIATTR_CUDA_API_VERSION
	.align		4
        /*0000*/ 	.byte	0x04, 0x37
        /*0002*/ 	.short	(.L_738 - .L_737)
.L_737:
        /*0004*/ 	.word	0x00000082


	//----- nvinfo : EIATTR_KPARAM_INFO
	.align		4
.L_738:
        /*0008*/ 	.byte	0x04, 0x17
        /*000a*/ 	.short	(.L_740 - .L_739)
.L_739:
        /*000c*/ 	.word	0x00000000
        /*0010*/ 	.short	0x0000
        /*0012*/ 	.short	0x0000
        /*0014*/ 	.byte	0x00, 0xf0, 0x01, 0x0a


	//----- nvinfo : EIATTR_SPARSE_MMA_MASK
	.align		4
.L_740:
        /*0018*/ 	.byte	0x03, 0x50
        /*001a*/ 	.short	0x0000


	//----- nvinfo : EIATTR_MAXREG_COUNT
	.align		4
        /*001c*/ 	.byte	0x03, 0x1b
        /*001e*/ 	.short	0x00ff


	//----- nvinfo : EIATTR_NUM_BARRIERS
	.align		4
        /*0020*/ 	.byte	0x02, 0x4c
        /*0022*/ 	.byte	0x01
	.zero		1


	//----- nvinfo : EIATTR_MERCURY_ISA_VERSION
	.align		4
        /*0024*/ 	.byte	0x03, 0x5f
        /*0026*/ 	.short	0x0101


	//----- nvinfo : EIATTR_VRC_CTA_INIT_COUNT
	.align		4
        /*0028*/ 	.byte	0x02, 0x4a
	.zero		1
	.zero		1


	//----- nvinfo : EIATTR_EXIT_INSTR_OFFSETS
	.align		4
        /*002c*/ 	.byte	0x04, 0x1c
        /*002e*/ 	.short	(.L_742 - .L_741)


	//   ....[0]....
.L_741:
        /*0030*/ 	.word	0x00000080


	//   ....[1]....
        /*0034*/ 	.word	0x00009a90


	//----- nvinfo : EIATTR_CRS_STACK_SIZE
	.align		4
.L_742:
        /*0038*/ 	.byte	0x04, 0x1e
        /*003a*/ 	.short	(.L_744 - .L_743)
.L_743:
        /*003c*/ 	.word	0x00000000


	//----- nvinfo : EIATTR_CBANK_PARAM_SIZE
	.align		4
.L_744:
        /*0040*/ 	.byte	0x03, 0x19
        /*0042*/ 	.short	0x0280


	//----- nvinfo : EIATTR_PARAM_CBANK
	.align		4
        /*0044*/ 	.byte	0x04, 0x0a
        /*0046*/ 	.short	(.L_746 - .L_745)
	.align		4
.L_745:
        /*0048*/ 	.word	index@(.nv.constant0._ZN5flash44flash_bwd_dq_dk_dv_loop_seqk_parallel_kernelI23Flash_bwd_kernel_traitsILi256ELi64ELi64ELi8ELi4ELi2ELi2ELb0ELb1EN7cutlass6half_tE19Flash_kernel_traitsILi256ELi64ELi64ELi8ES3_EELb0ELb0ELb0ELb0ELb0ELb0ELb1EEEvNS_16Flash_bwd_paramsE)
        /*004c*/ 	.short	0x0380
        /*004e*/ 	.short	0x0280


	//----- nvinfo : EIATTR_SW_WAR
	.align		4
.L_746:
        /*0050*/ 	.byte	0x04, 0x36
        /*0052*/ 	.short	(.L_748 - .L_747)
.L_747:
        /*0054*/ 	.word	0x00000008
.L_748:


//--------------------- .nv.info._ZN5flash44flash_bwd_dq_dk_dv_loop_seqk_parallel_kernelI23Flash_bwd_kernel_traitsILi256ELi64ELi64ELi8ELi4ELi2ELi2ELb0ELb1EN7cutlass6half_tE19Flash_kernel_traitsILi256ELi64ELi64ELi8ES3_EELb1ELb0ELb1ELb0ELb0ELb0ELb0EEEvNS_16Flash_bwd_paramsE --------------------------
	.section	.nv.info._ZN5flash44flash_bwd_dq_dk_dv_loop_seqk_parallel_kernelI23Flash_bwd_kernel_traitsILi256ELi64ELi64ELi8ELi4ELi2ELi2ELb0ELb1EN7cutlass6half_tE19Flash_kernel_traitsILi256ELi64ELi64ELi8ES3_EELb1ELb0ELb1ELb0ELb0ELb0ELb0EEEvNS_16Flash_bwd_paramsE,"",@"SHT_CUDA_INFO"
	.sectionflags	@""
	.align	4


	//----- nvinfo : EIATTR_CUDA_API_VERSION
	.align		4
        /*0000*/ 	.byte	0x04, 0x37
        /*0002*/ 	.short	(.L_750 - .L_749)
.L_749:
        /*0004*/ 	.word	0x00000082


	//----- nvinfo : EIATTR_KPARAM_INFO
	.align		4
.L_750:
        /*0008*/ 	.byte	0x04, 0x17
        /*000a*/ 	.short	(.L_752 - .L_751)
.L_751:
        /*000c*/ 	.word	0x00000000
        /*0010*/ 	.short	0x0000
        /*0012*/ 	.short	0x0000
        /*0014*/ 	.byte	0x00, 0xf0, 0x01, 0x0a


	//----- nvinfo : EIATTR_SPARSE_MMA_MASK
	.align		4
.L_752:
        /*0018*/ 	.byte	0x03, 0x50
        /*001a*/ 	.short	0x0000


	//----- nvinfo : EIATTR_MAXREG_COUNT
	.align		4
        /*001c*/ 	.byte	0x03, 0x1b
        /*001e*/ 	.short	0x00ff


	//----- nvinfo : EIATTR_NUM_BARRIERS
	.align		4
        /*0020*/ 	.byte	0x02, 0x4c
        /*0022*/ 	.byte	0x01
	.zero		1


	//----- nvinfo : EIATTR_ANNOTATIONS
	.align		4
        /*0024*/ 	.byte	0x04, 0x55
        /*0026*/ 	.short	(.L_754 - .L_753)


	//   ....[0]....
.L_753:
        /*0028*/ 	.word	0x00000001
        /*002c*/ 	.byte	0x10, 0x6e, 0x00, 0x00, 0x01, 0x00, 0x00, 0x00, 0x30, 0x7f, 0x00, 0x00


	//----- nvinfo : EIATTR_MERCURY_ISA_VERSION
	.align		4
.L_754:
        /*0038*/ 	.byte	0x03, 0x5f
        /*003a*/ 	.short	0x0101


	//----- nvinfo : EIATTR_VRC_CTA_INIT_COUNT
	.align		4
        /*003c*/ 	.byte	0x02, 0x4a
	.zero		1
	.zero		1


	//----- nvinfo : EIATTR_EXIT_INSTR_OFFSETS
	.align		4
        /*0040*/ 	.byte	0x04, 0x1c
        /*0042*/ 	.short	(.L_756 - .L_755)


	//   ....[0]....
.L_755:
        /*0044*/ 	.word	0x00000090


	//   ....[1]....
        /*0048*/ 	.word	0x0000a480


	//----- nvinfo : EIATTR_CRS_STACK_SIZE
	.align		4
.L_756:
        /*004c*/ 	.byte	0x04, 0x1e
        /*004e*/ 	.short	(.L_758 - .L_757)
.L_757:
        /*0050*/ 	.word	0x00000000


	//----- nvinfo : EIATTR_CBANK_PARAM_SIZE
	.align		4
.L_758:
        /*0054*/ 	.byte	0x03, 0x19
        /*0056*/ 	.short	0x0280


	//----- nvinfo : EIATTR_PARAM_CBANK
	.align		4
        /*0058*/ 	.byte	0x04, 0x0a
        /*005a*/ 	.short	(.L_760 - .L_759)
	.align		4
.L_759:
        /*005c*/ 	.word	index@(.nv.constant0._ZN5flash44flash_bwd_dq_dk_dv_loop_seqk_parallel_kernelI23Flash_bwd_kernel_traitsILi256ELi64ELi64ELi8ELi4ELi2ELi2ELb0ELb1EN7cutlass6half_tE19Flash_kernel_traitsILi256ELi64ELi64ELi8ES3_EELb1ELb0ELb1ELb0ELb0ELb0ELb0EEEvNS_16Flash_bwd_paramsE)
        /*0060*/ 	.short	0x0380
        /*0062*/ 	.short	0x0280


	//----- nvinfo : EIATTR_SW_WAR
	.align		4
.L_760:
        /*0064*/ 	.byte	0x04, 0x36
        /*0066*/ 	.short	(.L_762 - .L_761)
.L_761:
        /*0068*/ 	.word	0x00000008
.L_762:


//--------------------- .nv.info._ZN5flash44flash_bwd_dq_dk_dv_loop_seqk_parallel_kernelI23Flash_bwd_kernel_traitsILi256ELi64ELi64ELi8ELi4ELi2ELi2ELb0ELb1EN7cutlass6half_tE19Flash_kernel_traitsILi256ELi64ELi64ELi8ES3_EELb0ELb0ELb1ELb0ELb0ELb0ELb1EEEvNS_16Flash_bwd_paramsE --------------------------
	.section	.nv.info._ZN5flash44flash_bwd_dq_dk_dv_loop_seqk_parallel_kernelI23Flash_bwd_kernel_traitsILi256ELi64ELi64ELi8ELi4ELi2ELi2ELb0ELb1EN7cutlass6half_tE19Flash_kernel_traitsILi256ELi64ELi64ELi8ES3_EELb0ELb0ELb1ELb0ELb0ELb0ELb1EEEvNS_16Flash_bwd_paramsE,"",@"SHT_CUDA_INFO"
	.sectionflags	@""
	.align	4


	//----- nvinfo : EIATTR_CUDA_API_VERSION
	.align		4
        /*0000*/ 	.byte	0x04, 0x37
        /*0002*/ 	.short	(.L_764 - .L_763)
.L_763:
        /*0004*/ 	.word	0x00000082


	//----- nvinfo : EIATTR_KPARAM_INFO
	.align		4
.L_764:
        /*0008*/ 	.byte	0x04, 0x17
        /*000a*/ 	.short	(.L_766 - .L_765)
.L_765:
        /*000c*/ 	.word	0x00000000
        /*0010*/ 	.short	0x0000
        /*0012*/ 	.short	0x0000
        /*0014*/ 	.byte	0x00, 0xf0, 0x01, 0x0a


	//----- nvinfo : EIATTR_SPARSE_MMA_MASK
	.align		4
.L_766:
        /*0018*/ 	.byte	0x03, 0x50
        /*001a*/ 	.short	0x0000


	//----- nvinfo : EIATTR_MAXREG_COUNT
	.align		4
        /*001c*/ 	.byte	0x03, 0x1b
        /*001e*/ 	.short	0x00ff


	//----- nvinfo : EIATTR_NUM_BARRIERS
	.align		4
        /*0020*/ 	.byte	0x02, 0x4c
        /*0022*/ 	.byte	0x01
	.zero		1


	//----- nvinfo : EIATTR_ANNOTATIONS
	.align		4
        /*0024*/ 	.byte	0x04, 0x55
        /*0026*/ 	.short	(.L_768 - .L_767)


	//   ....[0]....
.L_767:
        /*0028*/ 	.word	0x00000001
        /*002c*/ 	.byte	0x50, 0x6b, 0x00, 0x00, 0x01, 0x00, 0x00, 0x00, 0x70, 0x7c, 0x00, 0x00


	//----- nvinfo : EIATTR_MERCURY_ISA_VERSION
	.align		4
.L_768:
        /*0038*/ 	.byte	0x03, 0x5f
        /*003a*/ 	.short	0x0101


	//----- nvinfo : EIATTR_VRC_CTA_INIT_COUNT
	.align		4
        /*003c*/ 	.byte	0x02, 0x4a
	.zero		1
	.zero		1


	//----- nvinfo : EIATTR_EXIT_INSTR_OFFSETS
	.align		4
        /*0040*/ 	.byte	0x04, 0x1c
        /*0042*/ 	.short	(.L_770 - .L_769)


	//   ....[0]....
.L_769:
        /*0044*/ 	.word	0x00000090


	//   ....[1]....
        /*0048*/ 	.word	0x00009dc0


	//----- nvinfo : EIATTR_CRS_STACK_SIZE
	.align		4
.L_770:
        /*004c*/ 	.byte	0x04, 0x1e
        /*004e*/ 	.short	(.L_772 - .L_771)
.L_771:
        /*0050*/ 	.word	0x00000000


	//----- nvinfo : EIATTR_CBANK_PARAM_SIZE
	.align		4
.L_772:
        /*0054*/ 	.byte	0x03, 0x19
        /*0056*/ 	.short	0x0280


	//----- nvinfo : EIATTR_PARAM_CBANK
	.align		4
        /*0058*/ 	.byte	0x04, 0x0a
        /*005a*/ 	.short	(.L_774 - .L_773)
	.align		4
.L_773:
        /*005c*/ 	.word	index@(.nv.constant0._ZN5flash44flash_bwd_dq_dk_dv_loop_seqk_parallel_kernelI23Flash_bwd_kernel_traitsILi256ELi64ELi64ELi8ELi4ELi2ELi2ELb0ELb1EN7cutlass6half_tE19Flash_kernel_traitsILi256ELi64ELi64ELi8ES3_EELb0ELb0ELb1ELb0ELb0ELb0ELb1EEEvNS_16Flash_bwd_paramsE)
        /*0060*/ 	.short	0x0380
        /*0062*/ 	.short	0x0280


	//----- nvinfo : EIATTR_SW_WAR
	.align		4
.L_774:
        /*0064*/ 	.byte	0x04, 0x36
        /*0066*/ 	.short	(.L_776 - .L_775)
.L_775:
        /*0068*/ 	.word	0x00000008
.L_776:


//--------------------- .nv.info._ZN5flash44flash_bwd_dq_dk_dv_loop_seqk_parallel_kernelI23Flash_bwd_kernel_traitsILi256ELi64ELi64ELi8ELi4ELi2ELi2ELb0ELb1EN7cutlass6half_tE19Flash_kernel_traitsILi256ELi64ELi64ELi8ES3_EELb1ELb0ELb0ELb0ELb0ELb1ELb0EEEvNS_16Flash_bwd_paramsE --------------------------
	.section	.nv.info._ZN5flash44flash_bwd_dq_dk_dv_loop_seqk_parallel_kernelI23Flash_bwd_kernel_traitsILi256ELi64ELi64ELi8ELi4ELi2ELi2ELb0ELb1EN7cutlass6half_tE19Flash_kernel_traitsILi256ELi64ELi64ELi8ES3_EELb1ELb0ELb0ELb0ELb0ELb1ELb0EEEvNS_16Flash_bwd_paramsE,"",@"SHT_CUDA_INFO"
	.sectionflags	@""
	.align	4


	//----- nvinfo : EIATTR_CUDA_API_VERSION
	.align		4
        /*0000*/ 	.byte	0x04, 0x37
        /*0002*/ 	.short	(.L_778 - .L_777)
.L_777:
        /*0004*/ 	.word	0x00000082


	//----- nvinfo : EIATTR_KPARAM_INFO
	.align		4
.L_778:
        /*0008*/ 	.byte	0x04, 0x17
        /*000a*/ 	.short	(.L_780 - .L_779)
.L_779:
        /*000c*/ 	.word	0x00000000
        /*0010*/ 	.short	0x0000
        /*0012*/ 	.short	0x0000
        /*0014*/ 	.byte	0x00, 0xf0, 0x01, 0x0a


	//----- nvinfo : EIATTR_SPARSE_MMA_MASK
	.align		4
.L_780:
        /*0018*/ 	.byte	0x03, 0x50
        /*001a*/ 	.short	0x0000


	//----- nvinfo : EIATTR_MAXREG_COUNT
	.align		4
        /*001c*/ 	.byte	0x03, 0x1b
        /*001e*/ 	.short	0x00ff


	//----- nvinfo : EIATTR_NUM_BARRIERS
	.align		4
        /*0020*/ 	.byte	0x02, 0x4c
        /*0022*/ 	.byte	0x01
	.zero		1


	//----- nvinfo : EIATTR_MERCURY_ISA_VERSION
	.align		4
        /*0024*/ 	.byte	0x03, 0x5f
        /*0026*/ 	.short	0x0101


	//----- nvinfo : EIATTR_VRC_CTA_INIT_COUNT
	.align		4
        /*0028*/ 	.byte	0x02, 0x4a
	.zero		1
	.zero		1


	//----- nvinfo : EIATTR_EXIT_INSTR_OFFSETS
	.align		4
        /*002c*/ 	.byte	0x04, 0x1c
        /*002e*/ 	.short	(.L_782 - .L_781)


	//   ....[0]....
.L_781:
        /*0030*/ 	.word	0x00000080


	//   ....[1]....
        /*0034*/ 	.word	0x00008ed0


	//----- nvinfo : EIATTR_CRS_STACK_SIZE
	.align		4
.L_782:
        /*0038*/ 	.byte	0x04, 0x1e
        /*003a*/ 	.short	(.L_784 - .L_783)
.L_783:
        /*003c*/ 	.word	0x00000000


	//----- nvinfo : EIATTR_CBANK_PARAM_SIZE
	.align		4
.L_784:
        /*0040*/ 	.byte	0x03, 0x19
        /*0042*/ 	.short	0x0280


	//----- nvinfo : EIATTR_PARAM_CBANK
	.align		4
        /*0044*/ 	.byte	0x04, 0x0a
        /*0046*/ 	.short	(.L_786 - .L_785)
	.align		4
.L_785:
        /*0048*/ 	.word	index@(.nv.constant0._ZN5flash44flash_bwd_dq_dk_dv_loop_seqk_parallel_kernelI23Flash_bwd_kernel_traitsILi256ELi64ELi64ELi8ELi4ELi2ELi2ELb0ELb1EN7cutlass6half_tE19Flash_kernel_traitsILi256ELi64ELi64ELi8ES3_EELb1ELb0ELb0ELb0ELb0ELb1ELb0EEEvNS_16Flash_bwd_paramsE)
        /*004c*/ 	.short	0x0380
        /*004e*/ 	.short	0x0280


	//----- nvinfo : EIATTR_SW_WAR
	.align		4
.L_786:
        /*0050*/ 	.byte	0x04, 0x36
        /*0052*/ 	.short	(.L_788 - .L_787)
.L_787:
        /*0054*/ 	.word	0x00000008
.L_788:


//--------------------- .nv.info._ZN5flash44flash_bwd_dq_dk_dv_loop_seqk_parallel_kernelI23Flash_bwd_kernel_traitsILi256ELi64ELi64ELi8ELi4ELi2ELi2ELb0ELb1EN7cutlass6half_tE19Flash_kernel_traitsILi256ELi64ELi64ELi8ES3_EELb0ELb0ELb0ELb0ELb0ELb1ELb1EEEvNS_16Flash_bwd_paramsE --------------------------
	.section	.nv.info._ZN5flash44flash_bwd_dq_dk_dv_loop_seqk_parallel_kernelI23Flash_bwd_kernel_traitsILi256ELi64ELi64ELi8ELi4ELi2ELi2ELb0ELb1EN7cutlass6half_tE19Flash_kernel_traitsILi256ELi64ELi64ELi8ES3_EELb0ELb0ELb0ELb0ELb0ELb1ELb1EEEvNS_16Flash_bwd_paramsE,"",@"SHT_CUDA_INFO"
	.sectionflags	@""
	.align	4


	//----- nvinfo : EIATTR_CUDA_API_VERSION
	.align		4
        /*0000*/ 	.byte	0x04, 0x37
        /*0002*/ 	.short	(.L_790 - .L_789)
.L_789:
        /*0004*/ 	.word	0x00000082


	//----- nvinfo : EIATTR_KPARAM_INFO
	.align		4
.L_790:
        /*0008*/ 	.byte	0x04, 0x17
        /*000a*/ 	.short	(.L_792 - .L_791)
.L_791:
        /*000c*/ 	.word	0x00000000
        /*0010*/ 	.short	0x0000
        /*0012*/ 	.short	0x0000
        /*0014*/ 	.byte	0x00, 0xf0, 0x01, 0x0a


	//----- nvinfo : EIATTR_SPARSE_MMA_MASK
	.align		4
.L_792:
        /*0018*/ 	.byte	0x03, 0x50
        /*001a*/ 	.short	0x0000


	//----- nvinfo : EIATTR_MAXREG_COUNT
	.align		4
        /*001c*/ 	.byte	0x03, 0x1b
        /*001e*/ 	.short	0x00ff


	//----- nvinfo : EIATTR_NUM_BARRIERS
	.align		4
        /*0020*/ 	.byte	0x02, 0x4c
        /*0022*/ 	.byte	0x01
	.zero		1


	//----- nvinfo : EIATTR_MERCURY_ISA_VERSION
	.align		4
        /*0024*/ 	.byte	0x03, 0x5f
        /*0026*/ 	.short	0x0101


	//----- nvinfo : EIATTR_VRC_CTA_INIT_COUNT
	.align		4
        /*0028*/ 	.byte	0x02, 0x4a
	.zero		1
	.zero		1


	//----- nvinfo : EIATTR_EXIT_INSTR_OFFSETS
	.align		4
        /*002c*/ 	.byte	0x04, 0x1c
        /*002e*/ 	.short	(.L_794 - .L_793)


	//   ....[0]....
.L_793:
        /*0030*/ 	.word	0x00000080


	//   ....[1]....
        /*0034*/ 	.word	0x000087d0


	//----- nvinfo : EIATTR_CRS_STACK_SIZE
	.align		4
.L_794:
        /*0038*/ 	.byte	0x04, 0x1e
        /*003a*/ 	.short	(.L_796 - .L_795)
.L_795:
        /*003c*/ 	.word	0x00000000


	//----- nvinfo : EIATTR_CBANK_PARAM_SIZE
	.align		4
.L_796:
        /*0040*/ 	.byte	0x03, 0x19
        /*0042*/ 	.short	0x0280


	//----- nvinfo : EIATTR_PARAM_CBANK
	.align		4
        /*0044*/ 	.byte	0x04, 0x0a
        /*0046*/ 	.short	(.L_798 - .L_797)
	.align		4
.L_797:
        /*0048*/ 	.word	index@(.nv.constant0._ZN5flash44flash_bwd_dq_dk_dv_loop_seqk_parallel_kernelI23Flash_bwd_kernel_traitsILi256ELi64ELi64ELi8ELi4ELi2ELi2ELb0ELb1EN7cutlass6half_tE19Flash_kernel_traitsILi256ELi64ELi64ELi8ES3_EELb0ELb0ELb0ELb0ELb0ELb1ELb1EEEvNS_16Flash_bwd_paramsE)
        /*004c*/ 	.short	0x0380
        /*004e*/ 	.short	0x0280


	//----- nvinfo : EIATTR_SW_WAR
	.align		4
.L_798:
        /*0050*/ 	.byte	0x04, 0x36
        /*0052*/ 	.short	(.L_800 - .L_799)
.L_799:
        /*0054*/ 	.word	0x00000008
.L_800:


//--------------------- .nv.info._ZN5flash44flash_bwd_dq_dk_dv_loop_seqk_parallel_kernelI23Flash_bwd_kernel_traitsILi256ELi64ELi64ELi8ELi4ELi2ELi2ELb0ELb1EN7cutlass6half_tE19Flash_kernel_traitsILi256ELi64ELi64ELi8ES3_EELb1ELb0ELb0ELb1ELb0ELb0ELb0EEEvNS_16Flash_bwd_paramsE --------------------------
	.section	.nv.info._ZN5flash44flash_bwd_dq_dk_dv_loop_seqk_parallel_kernelI23Flash_bwd_kernel_traitsILi256ELi64ELi64ELi8ELi4ELi2ELi2ELb0ELb1EN7cutlass6half_tE19Flash_kernel_traitsILi256ELi64ELi64ELi8ES3_EELb1ELb0ELb0ELb1ELb0ELb0ELb0EEEvNS_16Flash_bwd_paramsE,"",@"SHT_CUDA_INFO"
	.sectionflags	@""
	.align	4


	//----- nvinfo : EIATTR_CUDA_API_VERSION
	.align		4
        /*0000*/ 	.byte	0x04, 0x37
        /*0002*/ 	.short	(.L_802 - .L_801)
.L_801:
        /*0004*/ 	.word	0x00000082


	//----- nvinfo : EIATTR_KPARAM_INFO
	.align		4
.L_802:
        /*0008*/ 	.byte	0x04, 0x17
        /*000a*/ 	.short	(.L_804 - .L_803)
.L_803:
        /*000c*/ 	.word	0x00000000
        /*0010*/ 	.short	0x0000
        /*0012*/ 	.short	0x0000
        /*0014*/ 	.byte	0x00, 0xf0, 0x01, 0x0a


	//----- nvinfo : EIATTR_SPARSE_MMA_MASK
	.align		4
.L_804:
        /*0018*/ 	.byte	0x03, 0x50
        /*001a*/ 	.short	0x0000


	//----- nvinfo : EIATTR_MAXREG_COUNT
	.align		4
        /*001c*/ 	.byte	0x03, 0x1b
        /*001e*/ 	.short	0x00ff


	//----- nvinfo : EIATTR_NUM_BARRIERS
	.align		4
        /*0020*/ 	.byte	0x02, 0x4c
        /*0022*/ 	.byte	0x01
	.zero		1


	//----- nvinfo : EIATTR_MERCURY_ISA_VERSION
	.align		4
        /*0024*/ 	.byte	0x03, 0x5f
        /*0026*/ 	.short	0x0101


	//----- nvinfo : EIATTR_VRC_CTA_INIT_COUNT
	.align		4
        /*0028*/ 	.byte	0x02, 0x4a
	.zero		1
	.zero		1


	//----- nvinfo : EIATTR_EXIT_INSTR_OFFSETS
	.align		4
        /*002c*/ 	.byte	0x04, 0x1c
        /*002e*/ 	.short	(.L_806 - .L_805)


	//   ....[0]....
.L_805:
        /*0030*/ 	.word	0x00000080


	//   ....[1]....
        /*0034*/ 	.word	0x0000a660


	//----- nvinfo : EIATTR_CRS_STACK_SIZE
	.align		4
.L_806:
        /*0038*/ 	.byte	0x04, 0x1e
        /*003a*/ 	.short	(.L_808 - .L_807)
.L_807:
        /*003c*/ 	.word	0x00000000


	//----- nvinfo : EIATTR_CBANK_PARAM_SIZE
	.align		4
.L_808:
        /*0040*/ 	.byte	0x03, 0x19
        /*0042*/ 	.short	0x0280


	//----- nvinfo : EIATTR_PARAM_CBANK
	.align		4
        /*0044*/ 	.byte	0x04, 0x0a
        /*0046*/ 	.short	(.L_810 - .L_809)
	.align		4
.L_809:
        /*0048*/ 	.word	index@(.nv.constant0._ZN5flash44flash_bwd_dq_dk_dv_loop_seqk_parallel_kernelI23Flash_bwd_kernel_traitsILi256ELi64ELi64ELi8ELi4ELi2ELi2ELb0ELb1EN7cutlass6half_tE19Flash_kernel_traitsILi256ELi64ELi64ELi8ES3_EELb1ELb0ELb0ELb1ELb0ELb0ELb0EEEvNS_16Flash_bwd_paramsE)
        /*004c*/ 	.short	0x0380
        /*004e*/ 	.short	0x0280


	//----- nvinfo : EIATTR_SW_WAR
	.align		4
.L_810:
        /*0050*/ 	.byte	0x04, 0x36
        /*0052*/ 	.short	(.L_812 - .L_811)
.L_811:
        /*0054*/ 	.word	0x00000008
.L_812:


//--------------------- .nv.info._ZN5flash44flash_bwd_dq_dk_dv_loop_seqk_parallel_kernelI23Flash_bwd_kernel_traitsILi256ELi64ELi64ELi8ELi4ELi2ELi2ELb0ELb1EN7cutlass6half_tE19Flash_kernel_traitsILi256ELi64ELi64ELi8ES3_EELb0ELb0ELb0ELb1ELb0ELb0ELb1EEEvNS_16Flash_bwd_paramsE --------------------------
	.section	.nv.info._ZN5flash44flash_bwd_dq_dk_dv_loop_seqk_parallel_kernelI23Flash_bwd_kernel_traitsILi256ELi64ELi64ELi8ELi4ELi2ELi2ELb0ELb1EN7cutlass6half_tE19Flash_kernel_traitsILi256ELi64ELi64ELi8ES3_EELb0ELb0ELb0ELb1ELb0ELb0ELb1EEEvNS_16Flash_bwd_paramsE,"",@"SHT_CUDA_INFO"
	.sectionflags	@""
	.align	4


	//----- nvinfo : EIATTR_CUDA_API_VERSION
	.align		4
        /*0000*/ 	.byte	0x04, 0x37
        /*0002*/ 	.short	(.L_814 - .L_813)
.L_813:
        /*0004*/ 	.word	0x00000082


	//----- nvinfo : EIATTR_KPARAM_INFO
	.align		4
.L_814:
        /*0008*/ 	.byte	0x04, 0x17
        /*000a*/ 	.short	(.L_816 - .L_815)
.L_815:
        /*000c*/ 	.word	0x00000000
        /*0010*/ 	.short	0x0000
        /*0012*/ 	.short	0x0000
        /*0014*/ 	.byte	0x00, 0xf0, 0x01, 0x0a


	//----- nvinfo : EIATTR_SPARSE_MMA_MASK
	.align		4
.L_816:
        /*0018*/ 	.byte	0x03, 0x50
        /*001a*/ 	.short	0x0000


	//----- nvinfo : EIATTR_MAXREG_COUNT
	.align		4
        /*001c*/ 	.byte	0x03, 0x1b
        /*001e*/ 	.short	0x00ff


	//----- nvinfo : EIATTR_NUM_BARRIERS
	.align		4
        /*0020*/ 	.byte	0x02, 0x4c
        /*0022*/ 	.byte	0x01
	.zero		1


	//----- nvinfo : EIATTR_MERCURY_ISA_VERSION
	.align		4
        /*0024*/ 	.byte	0x03, 0x5f
        /*0026*/ 	.short	0x0101


	//----- nvinfo : EIATTR_VRC_CTA_INIT_COUNT
	.align		4
        /*0028*/ 	.byte	0x02, 0x4a
	.zero		1
	.zero		1


	//----- nvinfo : EIATTR_EXIT_INSTR_OFFSETS
	.align		4
        /*002c*/ 	.byte	0x04, 0x1c
        /*002e*/ 	.short	(.L_818 - .L_817)


	//   ....[0]....
.L_817:
        /*0030*/ 	.word	0x00000080


	//   ....[1]....
        /*0034*/ 	.word	0x00009e80


	//----- nvinfo : EIATTR_CRS_STACK_SIZE
	.align		4
.L_818:
        /*0038*/ 	.byte	0x04, 0x1e
        /*003a*/ 	.short	(.L_820 - .L_819)
.L_819:
        /*003c*/ 	.word	0x00000000


	//----- nvinfo : EIATTR_CBANK_PARAM_SIZE
	.align		4
.L_820:
        /*0040*/ 	.byte	0x03, 0x19
        /*0042*/ 	.short	0x0280


	//----- nvinfo : EIATTR_PARAM_CBANK
	.align		4
        /*0044*/ 	.byte	0x04, 0x0a
        /*0046*/ 	.short	(.L_822 - .L_821)
	.align		4
.L_821:
        /*0048*/ 	.word	index@(.nv.constant0._ZN5flash44flash_bwd_dq_dk_dv_loop_seqk_parallel_kernelI23Flash_bwd_kernel_traitsILi256ELi64ELi64ELi8ELi4ELi2ELi2ELb0ELb1EN7cutlass6half_tE19Flash_kernel_traitsILi256ELi64ELi64ELi8ES3_EELb0ELb0ELb0ELb1ELb0ELb0ELb1EEEvNS_16Flash_bwd_paramsE)
        /*004c*/ 	.short	0x0380
        /*004e*/ 	.short	0x0280


	//----- nvinfo : EIATTR_SW_WAR
	.align		4
.L_822:
        /*0050*/ 	.byte	0x04, 0x36
        /*0052*/ 	.short	(.L_824 - .L_823)
.L_823:
        /*0054*/ 	.word	0x00000008
.L_824:


//--------------------- .nv.info._ZN5flash44flash_bwd_dq_dk_dv_loop_seqk_parallel_kernelI23Flash_bwd_kernel_traitsILi256ELi64ELi64ELi8ELi4ELi2ELi2ELb0ELb1EN7cutlass6half_tE19Flash_kernel_traitsILi256ELi64ELi64ELi8ES3_EELb1ELb0ELb1ELb0ELb0ELb1ELb0EEEvNS_16Flash_bwd_paramsE --------------------------
	.section	.nv.info._ZN5flash44flash_bwd_dq_dk_dv_loop_seqk_parallel_kernelI23Flash_bwd_kernel_traitsILi256ELi64ELi64ELi8ELi4ELi2ELi2ELb0ELb1EN7cutlass6half_tE19Flash_kernel_traitsILi256ELi64ELi64ELi8ES3_EELb1ELb0ELb1ELb0ELb0ELb1ELb0EEEvNS_16Flash_bwd_paramsE,"",@"SHT_CUDA_INFO"
	.sectionflags	@""
	.align	4


	//----- nvinfo : EIATTR_CUDA_API_VERSION
	.align		4
        /*0000*/ 	.byte	0x04, 0x37
        /*0002*/ 	.short	(.L_826 - .L_825)
.L_825:
        /*0004*/ 	.word	0x00000082


	//----- nvinfo : EIATTR_KPARAM_INFO
	.align		4
.L_826:
        /*0008*/ 	.byte	0x04, 0x17
        /*000a*/ 	.short	(.L_828 - .L_827)
.L_827:
        /*000c*/ 	.word	0x00000000
        /*0010*/ 	.short	0x0000
        /*0012*/ 	.short	0x0000
        /*0014*/ 	.byte	0x00, 0xf0, 0x01, 0x0a


	//----- nvinfo : EIATTR_SPARSE_MMA_MASK
	.align		4
.L_828:
        /*0018*/ 	.byte	0x03, 0x50
        /*001a*/ 	.short	0x0000


	//----- nvinfo : EIATTR_MAXREG_COUNT
	.align		4
        /*001c*/ 	.byte	0x03, 0x1b
        /*001e*/ 	.short	0x00ff


	//----- nvinfo : EIATTR_NUM_BARRIERS
	.align		4
        /*0020*/ 	.byte	0x02, 0x4c
        /*0022*/ 	.byte	0x01
	.zero		1


	//----- nvinfo : EIATTR_ANNOTATIONS
	.align		4
        /*0024*/ 	.byte	0x04, 0x55
        /*0026*/ 	.short	(.L_830 - .L_829)


	//   ....[0]....
.L_829:
        /*0028*/ 	.word	0x00000001
        /*002c*/ 	.byte	0x00, 0x5f, 0x00, 0x00, 0x01, 0x00, 0x00, 0x00, 0x10, 0x5f, 0x00, 0x00, 0x01, 0x00, 0x00, 0x00
        /*003c*/ 	.byte	0x10, 0x70, 0x00, 0x00, 0x01, 0x00, 0x00, 0x00, 0x20, 0x70, 0x00, 0x00


	//----- nvinfo : EIATTR_MERCURY_ISA_VERSION
	.align		4
.L_830:
        /*0048*/ 	.byte	0x03, 0x5f
        /*004a*/ 	.short	0x0101


	//----- nvinfo : EIATTR_VRC_CTA_INIT_COUNT
	.align		4
        /*004c*/ 	.byte	0x02, 0x4a
	.zero		1
	.zero		1


	//----- nvinfo : EIATTR_EXIT_INSTR_OFFSETS
	.align		4
        /*0050*/ 	.byte	0x04, 0x1c
        /*0052*/ 	.short	(.L_832 - .L_831)


	//   ....[0]....
.L_831:
        /*0054*/ 	.word	0x00000090


	//   ....[1]....
        /*0058*/ 	.word	0x00009230


	//----- nvinfo : EIATTR_CRS_STACK_SIZE
	.align		4
.L_832:
        /*005c*/ 	.byte	0x04, 0x1e
        /*005e*/ 	.short	(.L_834 - .L_833)
.L_833:
        /*0060*/ 	.word	0x00000000


	//----- nvinfo : EIATTR_CBANK_PARAM_SIZE
	.align		4
.L_834:
        /*0064*/ 	.byte	0x03, 0x19
        /*0066*/ 	.short	0x0280


	//----- nvinfo : EIATTR_PARAM_CBANK
	.align		4
        /*0068*/ 	.byte	0x04, 0x0a
        /*006a*/ 	.short	(.L_836 - .L_835)
	.align		4
.L_835:
        /*006c*/ 	.word	index@(.nv.constant0._ZN5flash44flash_bwd_dq_dk_dv_loop_seqk_parallel_kernelI23Flash_bwd_kernel_traitsILi256ELi64ELi64ELi8ELi4ELi2ELi2ELb0ELb1EN7cutlass6half_tE19Flash_kernel_traitsILi256ELi64ELi64ELi8ES3_EELb1ELb0ELb1ELb0ELb0ELb1ELb0EEEvNS_16Flash_bwd_paramsE)
        /*0070*/ 	.short	0x0380
        /*0072*/ 	.short	0x0280


	//----- nvinfo : EIATTR_SW_WAR
	.align		4
.L_836:
        /*0074*/ 	.byte	0x04, 0x36
        /*0076*/ 	.short	(.L_838 - .L_837)
.L_837:
        /*0078*/ 	.word	0x00000008
.L_838:


//--------------------- .nv.info._ZN5flash44flash_bwd_dq_dk_dv_loop_seqk_parallel_kernelI23Flash_bwd_kernel_traitsILi256ELi64ELi64ELi8ELi4ELi2ELi2ELb0ELb1EN7cutlass6half_tE19Flash_kernel_traitsILi256ELi64ELi64ELi8ES3_EELb0ELb0ELb1ELb0ELb0ELb1ELb1EEEvNS_16Flash_bwd_paramsE --------------------------
	.section	.nv.info._ZN5flash44flash_bwd_dq_dk_dv_loop_seqk_parallel_kernelI23Flash_bwd_kernel_traitsILi256ELi64ELi64ELi8ELi4ELi2ELi2ELb0ELb1EN7cutlass6half_tE19Flash_kernel_traitsILi256ELi64ELi64ELi8ES3_EELb0ELb0ELb1ELb0ELb0ELb1ELb1EEEvNS_16Flash_bwd_paramsE,"",@"SHT_CUDA_INFO"
	.sectionflags	@""
	.align	4


	//----- nvinfo : EIATTR_CUDA_API_VERSION
	.align		4
        /*0000*/ 	.byte	0x04, 0x37
        /*0002*/ 	.short	(.L_840 - .L_839)
.L_839:
        /*0004*/ 	.word	0x00000082


	//----- nvinfo : EIATTR_KPARAM_INFO
	.align		4
.L_840:
        /*0008*/ 	.byte	0x04, 0x17
        /*000a*/ 	.short	(.L_842 - .L_841)
.L_841:
        /*000c*/ 	.word	0x00000000
        /*0010*/ 	.short	0x0000
        /*0012*/ 	.short	0x0000
        /*0014*/ 	.byte	0x00, 0xf0, 0x01, 0x0a


	//----- nvinfo : EIATTR_SPARSE_MMA_MASK
	.align		4
.L_842:
        /*0018*/ 	.byte	0x03, 0x50
        /*001a*/ 	.short	0x0000


	//----- nvinfo : EIATTR_MAXREG_COUNT
	.align		4
        /*001c*/ 	.byte	0x03, 0x1b
        /*001e*/ 	.short	0x00ff


	//----- nvinfo : EIATTR_NUM_BARRIERS
	.align		4
        /*0020*/ 	.byte	0x02, 0x4c
        /*0022*/ 	.byte	0x01
	.zero		1


	//----- nvinfo : EIATTR_ANNOTATIONS
	.align		4
        /*0024*/ 	.byte	0x04, 0x55
        /*0026*/ 	.short	(.L_844 - .L_843)


	//   ....[0]....
.L_843:
        /*0028*/ 	.word	0x00000001
        /*002c*/ 	.byte	0x20, 0x5c, 0x00, 0x00, 0x01, 0x00, 0x00, 0x00, 0x50, 0x6d, 0x00, 0x00


	//----- nvinfo : EIATTR_MERCURY_ISA_VERSION
	.align		4
.L_844:
        /*0038*/ 	.byte	0x03, 0x5f
        /*003a*/ 	.short	0x0101


	//----- nvinfo : EIATTR_VRC_CTA_INIT_COUNT
	.align		4
        /*003c*/ 	.byte	0x02, 0x4a
	.zero		1
	.zero		1


	//----- nvinfo : EIATTR_EXIT_INSTR_OFFSETS
	.align		4
        /*0040*/ 	.byte	0x04, 0x1c
        /*0042*/ 	.short	(.L_846 - .L_845)


	//   ....[0]....
.L_845:
        /*0044*/ 	.word	0x00000090


	//   ....[1]....
        /*0048*/ 	.word	0x00008b50


	//----- nvinfo : EIATTR_CRS_STACK_SIZE
	.align		4
.L_846:
        /*004c*/ 	.byte	0x04, 0x1e
        /*004e*/ 	.short	(.L_848 - .L_847)
.L_847:
        /*0050*/ 	.word	0x00000000


	//----- nvinfo : EIATTR_CBANK_PARAM_SIZE
	.align		4
.L_848:
        /*0054*/ 	.byte	0x03, 0x19
        /*0056*/ 	.short	0x0280


	//----- nvinfo : EIATTR_PARAM_CBANK
	.align		4
        /*0058*/ 	.byte	0x04, 0x0a
        /*005a*/ 	.short	(.L_850 - .L_849)
	.align		4
.L_849:
        /*005c*/ 	.word	index@(.nv.constant0._ZN5flash44flash_bwd_dq_dk_dv_loop_seqk_parallel_kernelI23Flash_bwd_kernel_traitsILi256ELi64ELi64ELi8ELi4ELi2ELi2ELb0ELb1EN7cutlass6half_tE19Flash_kernel_traitsILi256ELi64ELi64ELi8ES3_EELb0ELb0ELb1ELb0ELb0ELb1ELb1EEEvNS_16Flash_bwd_paramsE)
        /*0060*/ 	.short	0x0380
        /*0062*/ 	.short	0x0280


	//----- nvinfo : EIATTR_SW_WAR
	.align		4
.L_850:
        /*0064*/ 	.byte	0x04, 0x36
        /*0066*/ 	.short	(.L_852 - .L_851)
.L_851:
        /*0068*/ 	.word	0x00000008
.L_852:


//--------------------- .nv.info._ZN5flash44flash_bwd_dq_dk_dv_loop_seqk_parallel_kernelI23Flash_bwd_kernel_traitsILi256ELi64ELi64ELi8ELi4ELi2ELi2ELb0ELb1EN7cutlass6half_tE19Flash_kernel_traitsILi256ELi64ELi64ELi8ES3_EELb1ELb0ELb1ELb1ELb0ELb0ELb0EEEvNS_16Flash_bwd_paramsE --------------------------
	.section	.nv.info._ZN5flash44flash_bwd_dq_dk_dv_loop_seqk_parallel_kernelI23Flash_bwd_kernel_traitsILi256ELi64ELi64ELi8ELi4ELi2ELi2ELb0ELb1EN7cutlass6half_tE19Flash_kernel_traitsILi256ELi64ELi64ELi8ES3_EELb1ELb0ELb1ELb1ELb0ELb0ELb0EEEvNS_16Flash_bwd_paramsE,"",@"SHT_CUDA_INFO"
	.sectionflags	@""
	.align	4


	//----- nvinfo : EIATTR_CUDA_API_VERSION
	.align		4
        /*0000*/ 	.byte	0x04, 0x37
        /*0002*/ 	.short	(.L_854 - .L_853)
.L_853:
        /*0004*/ 	.word	0x00000082


	//----- nvinfo : EIATTR_KPARAM_INFO
	.align		4
.L_854:
        /*0008*/ 	.byte	0x04, 0x17
        /*000a*/ 	.short	(.L_856 - .L_855)
.L_855:
        /*000c*/ 	.word	0x00000000
        /*0010*/ 	.short	0x0000
        /*0012*/ 	.short	0x0000
        /*0014*/ 	.byte	0x00, 0xf0, 0x01, 0x0a


	//----- nvinfo : EIATTR_SPARSE_MMA_MASK
	.align		4
.L_856:
        /*0018*/ 	.byte	0x03, 0x50
        /*001a*/ 	.short	0x0000


	//----- nvinfo : EIATTR_MAXREG_COUNT
	.align		4
        /*001c*/ 	.byte	0x03, 0x1b
        /*001e*/ 	.short	0x00ff


	//----- nvinfo : EIATTR_NUM_BARRIERS
	.align		4
        /*0020*/ 	.byte	0x02, 0x4c
        /*0022*/ 	.byte	0x01
	.zero		1


	//----- nvinfo : EIATTR_ANNOTATIONS
	.align		4
        /*0024*/ 	.byte	0x04, 0x55
        /*0026*/ 	.short	(.L_858 - .L_857)


	//   ....[0]....
.L_857:
        /*0028*/ 	.word	0x00000001
        /*002c*/ 	.byte	0x90, 0x72, 0x00, 0x00, 0x01, 0x00, 0x00, 0x00, 0xb0, 0x83, 0x00, 0x00


	//----- nvinfo : EIATTR_MERCURY_ISA_VERSION
	.align		4
.L_858:
        /*0038*/ 	.byte	0x03, 0x5f
        /*003a*/ 	.short	0x0101


	//----- nvinfo : EIATTR_VRC_CTA_INIT_COUNT
	.align		4
        /*003c*/ 	.byte	0x02, 0x4a
	.zero		1
	.zero		1


	//----- nvinfo : EIATTR_EXIT_INSTR_OFFSETS
	.align		4
        /*0040*/ 	.byte	0x04, 0x1c
        /*0042*/ 	.short	(.L_860 - .L_859)


	//   ....[0]....
.L_859:
        /*0044*/ 	.word	0x00000090


	//   ....[1]....
        /*0048*/ 	.word	0x0000a8f0


	//----- nvinfo : EIATTR_CRS_STACK_SIZE
	.align		4
.L_860:
        /*004c*/ 	.byte	0x04, 0x1e
        /*004e*/ 	.short	(.L_862 - .L_861)
.L_861:
        /*0050*/ 	.word	0x00000000


	//----- nvinfo : EIATTR_CBANK_PARAM_SIZE
	.align		4
.L_862:
        /*0054*/ 	.byte	0x03, 0x19
        /*0056*/ 	.short	0x0280


	//----- nvinfo : EIATTR_PARAM_CBANK
	.align		4
        /*0058*/ 	.byte	0x04, 0x0a
        /*005a*/ 	.short	(.L_864 - .L_863)
	.align		4
.L_863:
        /*005c*/ 	.word	index@(.nv.constant0._ZN5flash44flash_bwd_dq_dk_dv_loop_seqk_parallel_kernelI23Flash_bwd_kernel_traitsILi256ELi64ELi64ELi8ELi4ELi2ELi2ELb0ELb1EN7cutlass6half_tE19Flash_kernel_traitsILi256ELi64ELi64ELi8ES3_EELb1ELb0ELb1ELb1ELb0ELb0ELb0EEEvNS_16Flash_bwd_paramsE)
        /*0060*/ 	.short	0x0380
        /*0062*/ 	.short	0x0280


	//----- nvinfo : EIATTR_SW_WAR
	.align		4
.L_864:
        /*0064*/ 	.byte	0x04, 0x36
        /*0066*/ 	.short	(.L_866 - .L_865)
.L_865:
        /*0068*/ 	.word	0x00000008
.L_866:


//--------------------- .nv.info._ZN5flash44flash_bwd_dq_dk_dv_loop_seqk_parallel_kernelI23Flash_bwd_kernel_traitsILi256ELi64ELi64ELi8ELi4ELi2ELi2ELb0ELb1EN7cutlass6half_tE19Flash_kernel_traitsILi256ELi64ELi64ELi8ES3_EELb0ELb0ELb1ELb1ELb0ELb0ELb1EEEvNS_16Flash_bwd_paramsE --------------------------
	.section	.nv.info._ZN5flash44flash_bwd_dq_dk_dv_loop_seqk_parallel_kernelI23Flash_bwd_kernel_traitsILi256ELi64ELi64ELi8ELi4ELi2ELi2ELb0ELb1EN7cutlass6half_tE19Flash_kernel_traitsILi256ELi64ELi64ELi8ES3_EELb0ELb0ELb1ELb1ELb0ELb0ELb1EEEvNS_16Flash_bwd_paramsE,"",@"SHT_CUDA_INFO"
	.sectionflags	@""
	.align	4


	//----- nvinfo : EIATTR_CUDA_API_VERSION
	.align		4
        /*0000*/ 	.byte	0x04, 0x37
        /*0002*/ 	.short	(.L_868 - .L_867)
.L_867:
        /*0004*/ 	.word	0x00000082


	//----- nvinfo : EIATTR_KPARAM_INFO
	.align		4
.L_868:
        /*0008*/ 	.byte	0x04, 0x17
        /*000a*/ 	.short	(.L_870 - .L_869)
.L_869:
        /*000c*/ 	.word	0x00000000
        /*0010*/ 	.short	0x0000
        /*0012*/ 	.short	0x0000
        /*0014*/ 	.byte	0x00, 0xf0, 0x01, 0x0a


	//----- nvinfo : EIATTR_SPARSE_MMA_MASK
	.align		4
.L_870:
        /*0018*/ 	.byte	0x03, 0x50
        /*001a*/ 	.short	0x0000


	//----- nvinfo : EIATTR_MAXREG_COUNT
	.align		4
        /*001c*/ 	.byte	0x03, 0x1b
        /*001e*/ 	.short	0x00ff


	//----- nvinfo : EIATTR_NUM_BARRIERS
	.align		4
        /*0020*/ 	.byte	0x02, 0x4c
        /*0022*/ 	.byte	0x01
	.zero		1


	//----- nvinfo : EIATTR_ANNOTATIONS
	.align		4
        /*0024*/ 	.byte	0x04, 0x55
        /*0026*/ 	.short	(.L_872 - .L_871)


	//   ....[0]....
.L_871:
        /*0028*/ 	.word	0x00000001
        /*002c*/ 	.byte	0xd0, 0x6e, 0x00, 0x00, 0x01, 0x00, 0x00, 0x00, 0x00, 0x80, 0x00, 0x00


	//----- nvinfo : EIATTR_MERCURY_ISA_VERSION
	.align		4
.L_872:
        /*0038*/ 	.byte	0x03, 0x5f
        /*003a*/ 	.short	0x0101


	//----- nvinfo : EIATTR_VRC_CTA_INIT_COUNT
	.align		4
        /*003c*/ 	.byte	0x02, 0x4a
	.zero		1
	.zero		1


	//----- nvinfo : EIATTR_EXIT_INSTR_OFFSETS
	.align		4
        /*0040*/ 	.byte	0x04, 0x1c
        /*0042*/ 	.short	(.L_874 - .L_873)


	//   ....[0]....
.L_873:
        /*0044*/ 	.word	0x00000090


	//   ....[1]....
        /*0048*/ 	.word	0x0000a130


	//----- nvinfo : EIATTR_CRS_STACK_SIZE
	.align		4
.L_874:
        /*004c*/ 	.byte	0x04, 0x1e
        /*004e*/ 	.short	(.L_876 - .L_875)
.L_875:
        /*0050*/ 	.word	0x00000000


	//----- nvinfo : EIATTR_CBANK_PARAM_SIZE
	.align		4
.L_876:
        /*0054*/ 	.byte	0x03, 0x19
        /*0056*/ 	.short	0x0280


	//----- nvinfo : EIATTR_PARAM_CBANK
	.align		4
        /*0058*/ 	.byte	0x04, 0x0a
        /*005a*/ 	.short	(.L_878 - .L_877)
	.align		4
.L_877:
        /*005c*/ 	.word	index@(.nv.constant0._ZN5flash44flash_bwd_dq_dk_dv_loop_seqk_parallel_kernelI23Flash_bwd_kernel_traitsILi256ELi64ELi64ELi8ELi4ELi2ELi2ELb0ELb1EN7cutlass6half_tE19Flash_kernel_traitsILi256ELi64ELi64ELi8ES3_EELb0ELb0ELb1ELb1ELb0ELb0ELb1EEEvNS_16Flash_bwd_paramsE)
        /*0060*/ 	.short	0x0380
        /*0062*/ 	.short	0x0280


	//----- nvinfo : EIATTR_SW_WAR
	.align		4
.L_878:
        /*0064*/ 	.byte	0x04, 0x36
        /*0066*/ 	.short	(.L_880 - .L_879)
.L_879:
        /*0068*/ 	.word	0x00000008
.L_880:


//--------------------- .nv.info._ZN5flash25flash_bwd_dot_do_o_kernelILb0E23Flash_bwd_kernel_traitsILi256ELi64ELi64ELi8ELi4ELi2ELi2ELb0ELb1EN7cutlass6half_tE19Flash_kernel_traitsILi256ELi64ELi64ELi8ES3_EEEEvNS_16Flash_bwd_paramsE --------------------------
	.section	.nv.info._ZN5flash25flash_bwd_dot_do_o_kernelILb0E23Flash_bwd_kernel_traitsILi256ELi64ELi64ELi8ELi4ELi2ELi2ELb0ELb1EN7cutlass6half_tE19Flash_kernel_traitsILi256ELi64ELi64ELi8ES3_EEEEvNS_16Flash_bwd_paramsE,"",@"SHT_CUDA_INFO"
	.sectionflags	@""
	.align	4


	//----- nvinfo : EIATTR_CUDA_API_VERSION
	.align		4
        /*0000*/ 	.byte	0x04, 0x37
        /*0002*/ 	.short	(.L_882 - .L_881)
.L_881:
        /*0004*/ 	.word	0x00000082


	//----- nvinfo : EIATTR_KPARAM_INFO
	.align		4
.L_882:
        /*0008*/ 	.byte	0x04, 0x17
        /*000a*/ 	.short	(.L_884 - .L_883)
.L_883:
        /*000c*/ 	.word	0x00000000
        /*0010*/ 	.short	0x0000
        /*0012*/ 	.short	0x0000
        /*0014*/ 	.byte	0x00, 0xf0, 0x01, 0x0a


	//----- nvinfo : EIATTR_SPARSE_MMA_MASK
	.align		4
.L_884:
        /*0018*/ 	.byte	0x03, 0x50
        /*001a*/ 	.short	0x0000


	//----- nvinfo : EIATTR_MAXREG_COUNT
	.align		4
        /*001c*/ 	.byte	0x03, 0x1b
        /*001e*/ 	.short	0x00ff


	//----- nvinfo : EIATTR_MERCURY_ISA_VERSION
	.align		4
        /*0020*/ 	.byte	0x03, 0x5f
        /*0022*/ 	.short	0x0101


	//----- nvinfo : EIATTR_COOP_GROUP_MASK_REGIDS
	.align		4
        /*0024*/ 	.byte	0x04, 0x29
        /*0026*/ 	.short	(.L_886 - .L_885)


	//   ....[0]....
.L_885:
        /*0028*/ 	.word	0xffffffff


	//   ....[1]....
        /*002c*/ 	.word	0xffffffff


	//   ....[2]....
        /*0030*/ 	.word	0xffffffff


	//   ....[3]....
        /*0034*/ 	.word	0xffffffff


	//   ....[4]....
        /*0038*/ 	.word	0xffffffff


	//   ....[5]....
        /*003c*/ 	.word	0xffffffff


	//----- nvinfo : EIATTR_COOP_GROUP_INSTR_OFFSETS
	.align		4
.L_886:
        /*0040*/ 	.byte	0x04, 0x28
        /*0042*/ 	.short	(.L_888 - .L_887)


	//   ....[0]....
.L_887:
        /*0044*/ 	.word	0x00001880


	//   ....[1]....
        /*0048*/ 	.word	0x000018a0


	//   ....[2]....
        /*004c*/ 	.word	0x000018d0


	//   ....[3]....
        /*0050*/ 	.word	0x000018f0


	//   ....[4]....
        /*0054*/ 	.word	0x00001950


	//   ....[5]....
        /*0058*/ 	.word	0x00001970


	//----- nvinfo : EIATTR_VRC_CTA_INIT_COUNT
	.align		4
.L_888:
        /*005c*/ 	.byte	0x02, 0x4a
	.zero		1
	.zero		1


	//----- nvinfo : EIATTR_EXIT_INSTR_OFFSETS
	.align		4
        /*0060*/ 	.byte	0x04, 0x1c
        /*0062*/ 	.short	(.L_890 - .L_889)


	//   ....[0]....
.L_889:
        /*0064*/ 	.word	0x00000120


	//   ....[1]....
        /*0068*/ 	.word	0x000019d0


	//   ....[2]....
        /*006c*/ 	.word	0x000019f0


	//----- nvinfo : EIATTR_CRS_STACK_SIZE
	.align		4
.L_890:
        /*0070*/ 	.byte	0x04, 0x1e
        /*0072*/ 	.short	(.L_892 - .L_891)
.L_891:
        /*0074*/ 	.word	0x00000000


	//----- nvinfo : EIATTR_CBANK_PARAM_SIZE
	.align		4
.L_892:
        /*0078*/ 	.byte	0x03, 0x19
        /*007a*/ 	.short	0x0280


	//----- nvinfo : EIATTR_PARAM_CBANK
	.align		4
        /*007c*/ 	.byte	0x04, 0x0a
        /*007e*/ 	.short	(.L_894 - .L_893)
	.align		4
.L_893:
        /*0080*/ 	.word	index@(.nv.constant0._ZN5flash25flash_bwd_dot_do_o_kernelILb0E23Flash_bwd_kernel_traitsILi256ELi64ELi64ELi8ELi4ELi2ELi2ELb0ELb1EN7cutlass6half_tE19Flash_kernel_traitsILi256ELi64ELi64ELi8ES3_EEEEvNS_16Flash_bwd_paramsE)
        /*0084*/ 	.short	0x0380
        /*0086*/ 	.short	0x0280


	//----- nvinfo : EIATTR_SW_WAR
	.align		4
.L_894:
        /*0088*/ 	.byte	0x04, 0x36
        /*008a*/ 	.short	(.L_896 - .L_895)
.L_895:
        /*008c*/ 	.word	0x00000008
.L_896:


//--------------------- .nv.info._ZN5flash25flash_bwd_dot_do_o_kernelILb1E23Flash_bwd_kernel_traitsILi256ELi64ELi64ELi8ELi4ELi2ELi2ELb0ELb1EN7cutlass6half_tE19Flash_kernel_traitsILi256ELi64ELi64ELi8ES3_EEEEvNS_16Flash_bwd_paramsE --------------------------
	.section	.nv.info._ZN5flash25flash_bwd_dot_do_o_kernelILb1E23Flash_bwd_kernel_traitsILi256ELi64ELi64ELi8ELi4ELi2ELi2ELb0ELb1EN7cutlass6half_tE19Flash_kernel_traitsILi256ELi64ELi64ELi8ES3_EEEEvNS_16Flash_bwd_paramsE,"",@"SHT_CUDA_INFO"
	.sectionflags	@""
	.align	4


	//----- nvinfo : EIATTR_CUDA_API_VERSION
	.align		4
        /*0000*/ 	.byte	0x04, 0x37
        /*0002*/ 	.short	(.L_898 - .L_897)
.L_897:
        /*0004*/ 	.word	0x00000082


	//----- nvinfo : EIATTR_KPARAM_INFO
	.align		4
.L_898:
        /*0008*/ 	.byte	0x04, 0x17
        /*000a*/ 	.short	(.L_900 - .L_899)
.L_899:
        /*000c*/ 	.word	0x00000000
        /*0010*/ 	.short	0x0000
        /*0012*/ 	.short	0x0000
        /*0014*/ 	.byte	0x00, 0xf0, 0x01, 0x0a


	//----- nvinfo : EIATTR_SPARSE_MMA_MASK
	.align		4
.L_900:
        /*0018*/ 	.byte	0x03, 0x50
        /*001a*/ 	.short	0x0000


	//----- nvinfo : EIATTR_MAXREG_COUNT
	.align		4
        /*001c*/ 	.byte	0x03, 0x1b
        /*001e*/ 	.short	0x00ff


	//----- nvinfo : EIATTR_MERCURY_ISA_VERSION
	.align		4
        /*0020*/ 	.byte	0x03, 0x5f
        /*0022*/ 	.short	0x0101


	//----- nvinfo : EIATTR_COOP_GROUP_MASK_REGIDS
	.align		4
        /*0024*/ 	.byte	0x04, 0x29
        /*0026*/ 	.short	(.L_902 - .L_901)


	//   ....[0]....
.L_901:
        /*0028*/ 	.word	0xffffffff


	//   ....[1]....
        /*002c*/ 	.word	0xffffffff


	//   ....[2]....
        /*0030*/ 	.word	0xffffffff


	//   ....[3]....
        /*0034*/ 	.word	0xffffffff


	//   ....[4]....
        /*0038*/ 	.word	0xffffffff


	//   ....[5]....
        /*003c*/ 	.word	0xffffffff


	//----- nvinfo : EIATTR_COOP_GROUP_INSTR_OFFSETS
	.align		4
.L_902:
        /*0040*/ 	.byte	0x04, 0x28
        /*0042*/ 	.short	(.L_904 - .L_903)


	//   ....[0]....
.L_903:
        /*0044*/ 	.word	0x00001ba0


	//   ....[1]....
        /*0048*/ 	.word	0x00001bc0


	//   ....[2]....
        /*004c*/ 	.word	0x00001c10


	//   ....[3]....
        /*0050*/ 	.word	0x00001c30


	//   ....[4]....
        /*0054*/ 	.word	0x00001cb0


	//   ....[5]....
        /*0058*/ 	.word	0x00001ce0


	//----- nvinfo : EIATTR_VRC_CTA_INIT_COUNT
	.align		4
.L_904:
        /*005c*/ 	.byte	0x02, 0x4a
	.zero		1
	.zero		1


	//----- nvinfo : EIATTR_EXIT_INSTR_OFFSETS
	.align		4
        /*0060*/ 	.byte	0x04, 0x1c
        /*0062*/ 	.short	(.L_906 - .L_905)


	//   ....[0]....
.L_905:
        /*0064*/ 	.word	0x00000120


	//   ....[1]....
        /*0068*/ 	.word	0x00001eb0


	//----- nvinfo : EIATTR_CRS_STACK_SIZE
	.align		4
.L_906:
        /*006c*/ 	.byte	0x04, 0x1e
        /*006e*/ 	.short	(.L_908 - .L_907)
.L_907:
        /*0070*/ 	.word	0x00000000


	//----- nvinfo : EIATTR_CBANK_PARAM_SIZE
	.align		4
.L_908:
        /*0074*/ 	.byte	0x03, 0x19
        /*0076*/ 	.short	0x0280


	//----- nvinfo : EIATTR_PARAM_CBANK
	.align		4
        /*0078*/ 	.byte	0x04, 0x0a
        /*007a*/ 	.short	(.L_910 - .L_909)
	.align		4
.L_909:
        /*007c*/ 	.word	index@(.nv.constant0._ZN5flash25flash_bwd_dot_do_o_kernelILb1E23Flash_bwd_kernel_traitsILi256ELi64ELi64ELi8ELi4ELi2ELi2ELb0ELb1EN7cutlass6half_tE19Flash_kernel_traitsILi256ELi64ELi64ELi8ES3_EEEEvNS_16Flash_bwd_paramsE)
        /*0080*/ 	.short	0x0380
        /*0082*/ 	.short	0x0280


	//----- nvinfo : EIATTR_SW_WAR
	.align		4
.L_910:
        /*0084*/ 	.byte	0x04, 0x36
        /*0086*/ 	.short	(.L_912 - .L_911)
.L_911:
        /*0088*/ 	.word	0x00000008
.L_912:


//--------------------- .nv.info._ZN5flash27flash_bwd_convert_dq_kernelI23Flash_bwd_kernel_traitsILi256ELi64ELi64ELi8ELi4ELi2ELi2ELb0ELb0EN7cutlass6half_tE19Flash_kernel_traitsILi256ELi64ELi64ELi8ES3_EEEEvNS_16Flash_bwd_paramsEi --------------------------
	.section	.nv.info._ZN5flash27flash_bwd_convert_dq_kernelI23Flash_bwd_kernel_traitsILi256ELi64ELi64ELi8ELi4ELi2ELi2ELb0ELb0EN7cutlass6half_tE19Flash_kernel_traitsILi256ELi64ELi64ELi8ES3_EEEEvNS_16Flash_bwd_paramsEi,"",@"SHT_CUDA_INFO"
	.sectionflags	@""
	.align	4


	//----- nvinfo : EIATTR_CUDA_API_VERSION
	.align		4
        /*0000*/ 	.byte	0x04, 0x37
        /*0002*/ 	.short	(.L_914 - .L_913)
.L_913:
        /*0004*/ 	.word	0x00000082


	//----- nvinfo : EIATTR_KPARAM_INFO
	.align		4
.L_914:
        /*0008*/ 	.byte	0x04, 0x17
        /*000a*/ 	.short	(.L_916 - .L_915)
.L_915:
        /*000c*/ 	.word	0x00000000
        /*0010*/ 	.short	0x0001
        /*0012*/ 	.short	0x0280
        /*0014*/ 	.byte	0x00, 0xf0, 0x11, 0x00


	//----- nvinfo : EIATTR_KPARAM_INFO
	.align		4
.L_916:
        /*0018*/ 	.byte	0x04, 0x17
        /*001a*/ 	.short	(.L_918 - .L_917)
.L_917:
        /*001c*/ 	.word	0x00000000
        /*0020*/ 	.short	0x0000
        /*0022*/ 	.short	0x0000
        /*0024*/ 	.byte	0x00, 0xf0, 0x01, 0x0a


	//----- nvinfo : EIATTR_SPARSE_MMA_MASK
	.align		4
.L_918:
        /*0028*/ 	.byte	0x03, 0x50
        /*002a*/ 	.short	0x0000


	//----- nvinfo : EIATTR_MAXREG_COUNT
	.align		4
        /*002c*/ 	.byte	0x03, 0x1b
        /*002e*/ 	.short	0x00ff


	//----- nvinfo : EIATTR_NUM_BARRIERS
	.align		4
        /*0030*/ 	.byte	0x02, 0x4c
        /*0032*/ 	.byte	0x01
	.zero		1


	//----- nvinfo : EIATTR_MERCURY_ISA_VERSION
	.align		4
        /*0034*/ 	.byte	0x03, 0x5f
        /*0036*/ 	.short	0x0101


	//----- nvinfo : EIATTR_VRC_CTA_INIT_COUNT
	.align		4
        /*0038*/ 	.byte	0x02, 0x4a
	.zero		1
	.zero		1


	//----- nvinfo : EIATTR_EXIT_INSTR_OFFSETS
	.align		4
        /*003c*/ 	.byte	0x04, 0x1c
        /*003e*/ 	.short	(.L_920 - .L_919)


	//   ....[0]....
.L_919:
        /*0040*/ 	.word	0x00000120


	//   ....[1]....
        /*0044*/ 	.word	0x00001c60


	//   ....[2]....
        /*0048*/ 	.word	0x00001db0


	//   ....[3]....
        /*004c*/ 	.word	0x00001dd0


	//----- nvinfo : EIATTR_CRS_STACK_SIZE
	.align		4
.L_920:
        /*0050*/ 	.byte	0x04, 0x1e
        /*0052*/ 	.short	(.L_922 - .L_921)
.L_921:
        /*0054*/ 	.word	0x00000000


	//----- nvinfo : EIATTR_CBANK_PARAM_SIZE
	.align		4
.L_922:
        /*0058*/ 	.byte	0x03, 0x19
        /*005a*/ 	.short	0x0284


	//----- nvinfo : EIATTR_PARAM_CBANK
	.align		4
        /*005c*/ 	.byte	0x04, 0x0a
        /*005e*/ 	.short	(.L_924 - .L_923)
	.align		4
.L_923:
        /*0060*/ 	.word	index@(.nv.constant0._ZN5flash27flash_bwd_convert_dq_kernelI23Flash_bwd_kernel_traitsILi256ELi64ELi64ELi8ELi4ELi2ELi2ELb0ELb0EN7cutlass6half_tE19Flash_kernel_traitsILi256ELi64ELi64ELi8ES3_EEEEvNS_16Flash_bwd_paramsEi)
        /*0064*/ 	.short	0x0380
        /*0066*/ 	.short	0x0284


	//----- nvinfo : EIATTR_SW_WAR
	.align		4
.L_924:
        /*0068*/ 	.byte	0x04, 0x36
        /*006a*/ 	.short	(.L_926 - .L_925)
.L_925:
        /*006c*/ 	.word	0x00000008
.L_926:


//--------------------- .nv.info._ZN5flash44flash_bwd_dq_dk_dv_loop_seqk_parallel_kernelI23Flash_bwd_kernel_traitsILi256ELi64ELi64ELi8ELi4ELi2ELi2ELb0ELb0EN7cutlass6half_tE19Flash_kernel_traitsILi256ELi64ELi64ELi8ES3_EELb1ELb0ELb0ELb0ELb0ELb0ELb0EEEvNS_16Flash_bwd_paramsE --------------------------
	.section	.nv.info._ZN5flash44flash_bwd_dq_dk_dv_loop_seqk_parallel_kernelI23Flash_bwd_kernel_traitsILi256ELi64ELi64ELi8ELi4ELi2ELi2ELb0ELb0EN7cutlass6half_tE19Flash_kernel_traitsILi256ELi64ELi64ELi8ES3_EELb1ELb0ELb0ELb0ELb0ELb0ELb0EEEvNS_16Flash_bwd_paramsE,"",@"SHT_CUDA_INFO"
	.sectionflags	@""
	.align	4


	//----- nvinfo : EIATTR_CUDA_API_VERSION
	.align		4
        /*0000*/ 	.byte	0x04, 0x37
        /*0002*/ 	.short	(.L_928 - .L_927)
.L_927:
        /*0004*/ 	.word	0x00000082


	//----- nvinfo : EIATTR_KPARAM_INFO
	.align		4
.L_928:
        /*0008*/ 	.byte	0x04, 0x17
        /*000a*/ 	.short	(.L_930 - .L_929)
.L_929:
        /*000c*/ 	.word	0x00000000
        /*0010*/ 	.short	0x0000
        /*0012*/ 	.short	0x0000
        /*0014*/ 	.byte	0x00, 0xf0, 0x01, 0x0a


	//----- nvinfo : EIATTR_SPARSE_MMA_MASK
	.align		4
.L_930:
        /*0018*/ 	.byte	0x03, 0x50
        /*001a*/ 	.short	0x0000


	//----- nvinfo : EIATTR_MAXREG_COUNT
	.align		4
        /*001c*/ 	.byte	0x03, 0x1b
        /*001e*/ 	.short	0x00ff


	//----- nvinfo : EIATTR_NUM_BARRIERS
	.align		4
        /*0020*/ 	.byte	0x02, 0x4c
        /*0022*/ 	.byte	0x01
	.zero		1


	//----- nvinfo : EIATTR_ANNOTATIONS
	.align		4
        /*0024*/ 	.byte	0x04, 0x55
        /*0026*/ 	.short	(.L_932 - .L_931)


	//   ....[0]....
.L_931:
        /*0028*/ 	.word	0x00000001
        /*002c*/ 	.byte	0x10, 0x39, 0x00, 0x00, 0x01, 0x00, 0x00, 0x00, 0x50, 0x39, 0x00, 0x00, 0x01, 0x00, 0x00, 0x00
        /*003c*/ 	.byte	0x90, 0x39, 0x00, 0x00, 0x01, 0x00, 0x00, 0x00, 0xb0, 0x3b, 0x00, 0x00, 0x01, 0x00, 0x00, 0x00
        /*004c*/ 	.byte	0x50, 0x3f, 0x00, 0x00, 0x01, 0x00, 0x00, 0x00, 0xa0, 0x3f, 0x00, 0x00, 0x01, 0x00, 0x00, 0x00
        /*005c*/ 	.byte	0x20, 0x48, 0x00, 0x00, 0x01, 0x00, 0x00, 0x00, 0x60, 0x60, 0x00, 0x00, 0x01, 0x00, 0x00, 0x00
        /*006c*/ 	.byte	0x40, 0x61, 0x00, 0x00, 0x01, 0x00, 0x00, 0x00, 0x40, 0x72, 0x00, 0x00, 0x01, 0x00, 0x00, 0x00
        /*007c*/ 	.byte	0x40, 0x7e, 0x00, 0x00


	//----- nvinfo : EIATTR_MERCURY_ISA_VERSION
	.align		4
.L_932:
        /*0080*/ 	.byte	0x03, 0x5f
        /*0082*/ 	.short	0x0101


	//----- nvinfo : EIATTR_VRC_CTA_INIT_COUNT
	.align		4
        /*0084*/ 	.byte	0x02, 0x4a
	.zero		1
	.zero		1


	//----- nvinfo : EIATTR_EXIT_INSTR_OFFSETS
	.align		4
        /*0088*/ 	.byte	0x04, 0x1c
        /*008a*/ 	.short	(.L_934 - .L_933)


	//   ....[0]....
.L_933:
        /*008c*/ 	.word	0x00000090


	//   ....[1]....
        /*0090*/ 	.word	0x0000a540


	//----- nvinfo : EIATTR_CRS_STACK_SIZE
	.align		4
.L_934:
        /*0094*/ 	.byte	0x04, 0x1e
        /*0096*/ 	.short	(.L_936 - .L_935)
.L_935:
        /*0098*/ 	.word	0x00000000


	//----- nvinfo : EIATTR_CBANK_PARAM_SIZE
	.align		4
.L_936:
        /*009c*/ 	.byte	0x03, 0x19
        /*009e*/ 	.short	0x0280


	//----- nvinfo : EIATTR_PARAM_CBANK
	.align		4
        /*00a0*/ 	.byte	0x04, 0x0a
        /*00a2*/ 	.short	(.L_938 - .L_937)
	.align		4
.L_937:
        /*00a4*/ 	.word	index@(.nv.constant0._ZN5flash44flash_bwd_dq_dk_dv_loop_seqk_parallel_kernelI23Flash_bwd_kernel_traitsILi256ELi64ELi64ELi8ELi4ELi2ELi2ELb0ELb0EN7cutlass6half_tE19Flash_kernel_traitsILi256ELi64ELi64ELi8ES3_EELb1ELb0ELb0ELb0ELb0ELb0ELb0EEEvNS_16Flash_bwd_paramsE)
        /*00a8*/ 	.short	0x0380
        /*00aa*/ 	.short	0x0280


	//----- nvinfo : EIATTR_SW_WAR
	.align		4
.L_938:
        /*00ac*/ 	.byte	0x04, 0x36
        /*00ae*/ 	.short	(.L_940 - .L_939)
.L_939:
        /*00b0*/ 	.word	0x00000008
.L_940:


//--------------------- .nv.info._ZN5flash44flash_bwd_dq_dk_dv_loop_seqk_parallel_kernelI23Flash_bwd_kernel_traitsILi256ELi64ELi64ELi8ELi4ELi2ELi2ELb0ELb0EN7cutlass6half_tE19Flash_kernel_traitsILi256ELi64ELi64ELi8ES3_EELb0ELb0ELb0ELb0ELb0ELb0ELb1EEEvNS_16Flash_bwd_paramsE --------------------------
	.section	.nv.info._ZN5flash44flash_bwd_dq_dk_dv_loop_seqk_parallel_kernelI23Flash_bwd_kernel_traitsILi256ELi64ELi64ELi8ELi4ELi2ELi2ELb0ELb0EN7cutlass6half_tE19Flash_kernel_traitsILi256ELi64ELi64ELi8ES3_EELb0ELb0ELb0ELb0ELb0ELb0ELb1EEEvNS_16Flash_bwd_paramsE,"",@"SHT_CUDA_INFO"
	.sectionflags	@""
	.align	4


	//----- nvinfo : EIATTR_CUDA_API_VERSION
	.align		4
        /*0000*/ 	.byte	0x04, 0x37
        /*0002*/ 	.short	(.L_942 - .L_941)
.L_941:
        /*0004*/ 	.word	0x00000082


	//----- nvinfo : EIATTR_KPARAM_INFO
	.align		4
.L_942:
        /*0008*/ 	.byte	0x04, 0x17
        /*000a*/ 	.short	(.L_944 - .L_943)
.L_943:
        /*000c*/ 	.word	0x00000000
        /*0010*/ 	.short	0x0000
        /*0012*/ 	.short	0x0000
        /*0014*/ 	.byte	0x00, 0xf0, 0x01, 0x0a


	//----- nvinfo : EIATTR_SPARSE_MMA_MASK
	.align		4
.L_944:
        /*0018*/ 	.byte	0x03, 0x50
        /*001a*/ 	.short	0x0000


	//----- nvinfo : EIATTR_MAXREG_COUNT
	.align		4
        /*001c*/ 	.byte	0x03, 0x1b
        /*001e*/ 	.short	0x00ff


	//----- nvinfo : EIATTR_NUM_BARRIERS
	.align		4
        /*0020*/ 	.byte	0x02, 0x4c
        /*0022*/ 	.byte	0x01
	.zero		1


	//----- nvinfo : EIATTR_ANNOTATIONS
	.align		4
        /*0024*/ 	.byte	0x04, 0x55
        /*0026*/ 	.short	(.L_946 - .L_945)


	//   ....[0]....
.L_945:
        /*0028*/ 	.word	0x00000001
        /*002c*/ 	.byte	0x10, 0x39, 0x00, 0x00, 0x01, 0x00, 0x00, 0x00, 0x70, 0x39, 0x00, 0x00, 0x01, 0x00, 0x00, 0x00
        /*003c*/ 	.byte	0x40, 0x3b, 0x00, 0x00, 0x01, 0x00, 0x00, 0x00, 0xa0, 0x3d, 0x00, 0x00, 0x01, 0x00, 0x00, 0x00
        /*004c*/ 	.byte	0xe0, 0x3d, 0x00, 0x00, 0x01, 0x00, 0x00, 0x00, 0x20, 0x5b, 0x00, 0x00, 0x01, 0x00, 0x00, 0x00
        /*005c*/ 	.byte	0x00, 0x5c, 0x00, 0x00, 0x01, 0x00, 0x00, 0x00, 0x30, 0x6f, 0x00, 0x00, 0x01, 0x00, 0x00, 0x00
        /*006c*/ 	.byte	0xf0, 0x7a, 0x00, 0x00


	//----- nvinfo : EIATTR_MERCURY_ISA_VERSION
	.align		4
.L_946:
        /*0070*/ 	.byte	0x03, 0x5f
        /*0072*/ 	.short	0x0101


	//----- nvinfo : EIATTR_VRC_CTA_INIT_COUNT
	.align		4
        /*0074*/ 	.byte	0x02, 0x4a
	.zero		1
	.zero		1


	//----- nvinfo : EIATTR_EXIT_INSTR_OFFSETS
	.align		4
        /*0078*/ 	.byte	0x04, 0x1c
        /*007a*/ 	.short	(.L_948 - .L_947)


	//   ....[0]....
.L_947:
        /*007c*/ 	.word	0x00000090


	//   ....[1]....
        /*0080*/ 	.word	0x00009db0


	//----- nvinfo : EIATTR_CRS_STACK_SIZE
	.align		4
.L_948:
        /*0084*/ 	.byte	0x04, 0x1e
        /*0086*/ 	.short	(.L_950 - .L_949)
.L_949:
        /*0088*/ 	.word	0x00000000


	//----- nvinfo : EIATTR_CBANK_PARAM_SIZE
	.align		4
.L_950:
        /*008c*/ 	.byte	0x03, 0x19
        /*008e*/ 	.short	0x0280


	//----- nvinfo : EIATTR_PARAM_CBANK
	.align		4
        /*0090*/ 	.byte	0x04, 0x0a
        /*0092*/ 	.short	(.L_952 - .L_951)
	.align		4
.L_951:
        /*0094*/ 	.word	index@(.nv.constant0._ZN5flash44flash_bwd_dq_dk_dv_loop_seqk_parallel_kernelI23Flash_bwd_kernel_traitsILi256ELi64ELi64ELi8ELi4ELi2ELi2ELb0ELb0EN7cutlass6half_tE19Flash_kernel_traitsILi256ELi64ELi64ELi8ES3_EELb0ELb0ELb0ELb0ELb0ELb0ELb1EEEvNS_16Flash_bwd_paramsE)
        /*0098*/ 	.short	0x0380
        /*009a*/ 	.short	0x0280


	//----- nvinfo : EIATTR_SW_WAR
	.align		4
.L_952:
        /*009c*/ 	.byte	0x04, 0x36
        /*009e*/ 	.short	(.L_954 - .L_953)
.L_953:
        /*00a0*/ 	.word	0x00000008
.L_954:


//--------------------- .nv.info._ZN5flash44flash_bwd_dq_dk_dv_loop_seqk_parallel_kernelI23Flash_bwd_kernel_traitsILi256ELi64ELi64ELi8ELi4ELi2ELi2ELb0ELb0EN7cutlass6half_tE19Flash_kernel_traitsILi256ELi64ELi64ELi8ES3_EELb1ELb0ELb1ELb0ELb0ELb0ELb0EEEvNS_16Flash_bwd_paramsE --------------------------
	.section	.nv.info._ZN5flash44flash_bwd_dq_dk_dv_loop_seqk_parallel_kernelI23Flash_bwd_kernel_traitsILi256ELi64ELi64ELi8ELi4ELi2ELi2ELb0ELb0EN7cutlass6half_tE19Flash_kernel_traitsILi256ELi64ELi64ELi8ES3_EELb1ELb0ELb1ELb0ELb0ELb0ELb0EEEvNS_16Flash_bwd_paramsE,"",@"SHT_CUDA_INFO"
	.sectionflags	@""
	.align	4


	//----- nvinfo : EIATTR_CUDA_API_VERSION
	.align		4
        /*0000*/ 	.byte	0x04, 0x37
        /*0002*/ 	.short	(.L_956 - .L_955)
.L_955:
        /*0004*/ 	.word	0x00000082


	//----- nvinfo : EIATTR_KPARAM_INFO
	.align		4
.L_956:
        /*0008*/ 	.byte	0x04, 0x17
        /*000a*/ 	.short	(.L_958 - .L_957)
.L_957:
        /*000c*/ 	.word	0x00000000
        /*0010*/ 	.short	0x0000
        /*0012*/ 	.short	0x0000
        /*0014*/ 	.byte	0x00, 0xf0, 0x01, 0x0a


	//----- nvinfo : EIATTR_SPARSE_MMA_MASK
	.align		4
.L_958:
        /*0018*/ 	.byte	0x03, 0x50
        /*001a*/ 	.short	0x0000


	//----- nvinfo : EIATTR_MAXREG_COUNT
	.align		4
        /*001c*/ 	.byte	0x03, 0x1b
        /*001e*/ 	.short	0x00ff


	//----- nvinfo : EIATTR_NUM_BARRIERS
	.align		4
        /*0020*/ 	.byte	0x02, 0x4c
        /*0022*/ 	.byte	0x01
	.zero		1


	//----- nvinfo : EIATTR_ANNOTATIONS
	.align		4
        /*0024*/ 	.byte	0x04, 0x55
        /*0026*/ 	.short	(.L_960 - .L_959)


	//   ....[0]....
.L_959:
        /*0028*/ 	.word	0x00000001
        /*002c*/ 	.byte	0x10, 0x74, 0x00, 0x00, 0x01, 0x00, 0x00, 0x00, 0xb0, 0x83, 0x00, 0x00


	//----- nvinfo : EIATTR_MERCURY_ISA_VERSION
	.align		4
.L_960:
        /*0038*/ 	.byte	0x03, 0x5f
        /*003a*/ 	.short	0x0101


	//----- nvinfo : EIATTR_VRC_CTA_INIT_COUNT
	.align		4
        /*003c*/ 	.byte	0x02, 0x4a
	.zero		1
	.zero		1


	//----- nvinfo : EIATTR_EXIT_INSTR_OFFSETS
	.align		4
        /*0040*/ 	.byte	0x04, 0x1c
        /*0042*/ 	.short	(.L_962 - .L_961)


	//   ....[0]....
.L_961:
        /*0044*/ 	.word	0x00000090


	//   ....[1]....
        /*0048*/ 	.word	0x0000a700


	//----- nvinfo : EIATTR_CRS_STACK_SIZE
	.align		4
.L_962:
        /*004c*/ 	.byte	0x04, 0x1e
        /*004e*/ 	.short	(.L_964 - .L_963)
.L_963:
        /*0050*/ 	.word	0x00000000


	//----- nvinfo : EIATTR_CBANK_PARAM_SIZE
	.align		4
.L_964:
        /*0054*/ 	.byte	0x03, 0x19
        /*0056*/ 	.short	0x0280


	//----- nvinfo : EIATTR_PARAM_CBANK
	.align		4
        /*0058*/ 	.byte	0x04, 0x0a
        /*005a*/ 	.short	(.L_966 - .L_965)
	.align		4
.L_965:
        /*005c*/ 	.word	index@(.nv.constant0._ZN5flash44flash_bwd_dq_dk_dv_loop_seqk_parallel_kernelI23Flash_bwd_kernel_traitsILi256ELi64ELi64ELi8ELi4ELi2ELi2ELb0ELb0EN7cutlass6half_tE19Flash_kernel_traitsILi256ELi64ELi64ELi8ES3_EELb1ELb0ELb1ELb0ELb0ELb0ELb0EEEvNS_16Flash_bwd_paramsE)
        /*0060*/ 	.short	0x0380
        /*0062*/ 	.short	0x0280


	//----- nvinfo : EIATTR_SW_WAR
	.align		4
.L_966:
        /*0064*/ 	.byte	0x04, 0x36
        /*0066*/ 	.short	(.L_968 - .L_967)
.L_967:
        /*0068*/ 	.word	0x00000008
.L_968:


//--------------------- .nv.info._ZN5flash44flash_bwd_dq_dk_dv_loop_seqk_parallel_kernelI23Flash_bwd_kernel_traitsILi256ELi64ELi64ELi8ELi4ELi2ELi2ELb0ELb0EN7cutlass6half_tE19Flash_kernel_traitsILi256ELi64ELi64ELi8ES3_EELb0ELb0ELb1ELb0ELb0ELb0ELb1EEEvNS_16Flash_bwd_paramsE --------------------------
	.section	.nv.info._ZN5flash44flash_bwd_dq_dk_dv_loop_seqk_parallel_kernelI23Flash_bwd_kernel_traitsILi256ELi64ELi64ELi8ELi4ELi2ELi2ELb0ELb0EN7cutlass6half_tE19Flash_kernel_traitsILi256ELi64ELi64ELi8ES3_EELb0ELb0ELb1ELb0ELb0ELb0ELb1EEEvNS_16Flash_bwd_paramsE,"",@"SHT_CUDA_INFO"
	.sectionflags	@""
	.align	4


	//----- nvinfo : EIATTR_CUDA_API_VERSION
	.align		4
        /*0000*/ 	.byte	0x04, 0x37
        /*0002*/ 	.short	(.L_970 - .L_969)
.L_969:
        /*0004*/ 	.word	0x00000082


	//----- nvinfo : EIATTR_KPARAM_INFO
	.align		4
.L_970:
        /*0008*/ 	.byte	0x04, 0x17
        /*000a*/ 	.short	(.L_972 - .L_971)
.L_971:
        /*000c*/ 	.word	0x00000000
        /*0010*/ 	.short	0x0000
        /*0012*/ 	.short	0x0000
        /*0014*/ 	.byte	0x00, 0xf0, 0x01, 0x0a


	//----- nvinfo : EIATTR_SPARSE_MMA_MASK
	.align		4
.L_972:
        /*0018*/ 	.byte	0x03, 0x50
        /*001a*/ 	.short	0x0000


	//----- nvinfo : EIATTR_MAXREG_COUNT
	.align		4
        /*001c*/ 	.byte	0x03, 0x1b
        /*001e*/ 	.short	0x00ff


	//----- nvinfo : EIATTR_NUM_BARRIERS
	.align		4
        /*0020*/ 	.byte	0x02, 0x4c
        /*0022*/ 	.byte	0x01
	.zero		1


	//----- nvinfo : EIATTR_MERCURY_ISA_VERSION
	.align		4
        /*0024*/ 	.byte	0x03, 0x5f
        /*0026*/ 	.short	0x0101


	//----- nvinfo : EIATTR_VRC_CTA_INIT_COUNT
	.align		4
        /*0028*/ 	.byte	0x02, 0x4a
	.zero		1
	.zero		1


	//----- nvinfo : EIATTR_EXIT_INSTR_OFFSETS
	.align		4
        /*002c*/ 	.byte	0x04, 0x1c
        /*002e*/ 	.short	(.L_974 - .L_973)


	//   ....[0]....
.L_973:
        /*0030*/ 	.word	0x00000080


	//   ....[1]....
        /*0034*/ 	.word	0x00009fc0


	//----- nvinfo : EIATTR_CRS_STACK_SIZE
	.align		4
.L_974:
        /*0038*/ 	.byte	0x04, 0x1e
        /*003a*/ 	.short	(.L_976 - .L_975)
.L_975:
        /*003c*/ 	.word	0x00000000


	//----- nvinfo : EIATTR_CBANK_PARAM_SIZE
	.align		4
.L_976:
        /*0040*/ 	.byte	0x03, 0x19
        /*0042*/ 	.short	0x0280


	//----- nvinfo : EIATTR_PARAM_CBANK
	.align		4
        /*0044*/ 	.byte	0x04, 0x0a
        /*0046*/ 	.short	(.L_978 - .L_977)
	.align		4
.L_977:
        /*0048*/ 	.word	index@(.nv.constant0._ZN5flash44flash_bwd_dq_dk_dv_loop_seqk_parallel_kernelI23Flash_bwd_kernel_traitsILi256ELi64ELi64ELi8ELi4ELi2ELi2ELb0ELb0EN7cutlass6half_tE19Flash_kernel_traitsILi256ELi64ELi64ELi8ES3_EELb0ELb0ELb1ELb0ELb0ELb0ELb1EEEvNS_16Flash_bwd_paramsE)
        /*004c*/ 	.short	0x0380
        /*004e*/ 	.short	0x0280


	//----- nvinfo : EIATTR_SW_WAR
	.align		4
.L_978:
        /*0050*/ 	.byte	0x04, 0x36
        /*0052*/ 	.short	(.L_980 - .L_979)
.L_979:
        /*0054*/ 	.word	0x00000008
.L_980:


//--------------------- .nv.info._ZN5flash44flash_bwd_dq_dk_dv_loop_seqk_parallel_kernelI23Flash_bwd_kernel_traitsILi256ELi64ELi64ELi8ELi4ELi2ELi2ELb0ELb0EN7cutlass6half_tE19Flash_kernel_traitsILi256ELi64ELi64ELi8ES3_EELb1ELb0ELb0ELb0ELb0ELb1ELb0EEEvNS_16Flash_bwd_paramsE --------------------------
	.section	.nv.info._ZN5flash44flash_bwd_dq_dk_dv_loop_seqk_parallel_kernelI23Flash_bwd_kernel_traitsILi256ELi64ELi64ELi8ELi4ELi2ELi2ELb0ELb0EN7cutlass6half_tE19Flash_kernel_traitsILi256ELi64ELi64ELi8ES3_EELb1ELb0ELb0ELb0ELb0ELb1ELb0EEEvNS_16Flash_bwd_paramsE,"",@"SHT_CUDA_INFO"
	.sectionflags	@""
	.align	4


	//----- nvinfo : EIATTR_CUDA_API_VERSION
	.align		4
        /*0000*/ 	.byte	0x04, 0x37
        /*0002*/ 	.short	(.L_982 - .L_981)
.L_981:
        /*0004*/ 	.word	0x00000082


	//----- nvinfo : EIATTR_KPARAM_INFO
	.align		4
.L_982:
        /*0008*/ 	.byte	0x04, 0x17
        /*000a*/ 	.short	(.L_984 - .L_983)
.L_983:
        /*000c*/ 	.word	0x00000000
        /*0010*/ 	.short	0x0000
        /*0012*/ 	.short	0x0000
        /*0014*/ 	.byte	0x00, 0xf0, 0x01, 0x0a


	//----- nvinfo : EIATTR_SPARSE_MMA_MASK
	.align		4
.L_984:
        /*0018*/ 	.byte	0x03, 0x50
        /*001a*/ 	.short	0x0000


	//----- nvinfo : EIATTR_MAXREG_COUNT
	.align		4
        /*001c*/ 	.byte	0x03, 0x1b
        /*001e*/ 	.short	0x00ff


	//----- nvinfo : EIATTR_NUM_BARRIERS
	.align		4
        /*0020*/ 	.byte	0x02, 0x4c
        /*0022*/ 	.byte	0x01
	.zero		1


	//----- nvinfo : EIATTR_MERCURY_ISA_VERSION
	.align		4
        /*0024*/ 	.byte	0x03, 0x5f
        /*0026*/ 	.short	0x0101


	//----- nvinfo : EIATTR_VRC_CTA_INIT_COUNT
	.align		4
        /*0028*/ 	.byte	0x02, 0x4a
	.zero		1
	.zero		1


	//----- nvinfo : EIATTR_EXIT_INSTR_OFFSETS
	.align		4
        /*002c*/ 	.byte	0x04, 0x1c
        /*002e*/ 	.short	(.L_986 - .L_985)


	//   ....[0]....
.L_985:
        /*0030*/ 	.word	0x00000080


	//   ....[1]....
        /*0034*/ 	.word	0x00009060


	//----- nvinfo : EIATTR_CRS_STACK_SIZE
	.align		4
.L_986:
        /*0038*/ 	.byte	0x04, 0x1e
        /*003a*/ 	.short	(.L_988 - .L_987)
.L_987:
        /*003c*/ 	.word	0x00000000


	//----- nvinfo : EIATTR_CBANK_PARAM_SIZE
	.align		4
.L_988:
        /*0040*/ 	.byte	0x03, 0x19
        /*0042*/ 	.short	0x0280


	//----- nvinfo : EIATTR_PARAM_CBANK
	.align		4
        /*0044*/ 	.byte	0x04, 0x0a
        /*0046*/ 	.short	(.L_990 - .L_989)
	.align		4
.L_989:
        /*0048*/ 	.word	index@(.nv.constant0._ZN5flash44flash_bwd_dq_dk_dv_loop_seqk_parallel_kernelI23Flash_bwd_kernel_traitsILi256ELi64ELi64ELi8ELi4ELi2ELi2ELb0ELb0EN7cutlass6half_tE19Flash_kernel_traitsILi256ELi64ELi64ELi8ES3_EELb1ELb0ELb0ELb0ELb0ELb1ELb0EEEvNS_16Flash_bwd_paramsE)
        /*004c*/ 	.short	0x0380
        /*004e*/ 	.short	0x0280


	//----- nvinfo : EIATTR_SW_WAR
	.align		4
.L_990:
        /*0050*/ 	.byte	0x04, 0x36
        /*0052*/ 	.short	(.L_992 - .L_991)
.L_991:
        /*0054*/ 	.word	0x00000008
.L_992:


//--------------------- .nv.info._ZN5flash44flash_bwd_dq_dk_dv_loop_seqk_parallel_kernelI23Flash_bwd_kernel_traitsILi256ELi64ELi64ELi8ELi4ELi2ELi2ELb0ELb0EN7cutlass6half_tE19Flash_kernel_traitsILi256ELi64ELi64ELi8ES3_EELb0ELb0ELb0ELb0ELb0ELb1ELb1EEEvNS_16Flash_bwd_paramsE --------------------------
	.section	.nv.info._ZN5flash44flash_bwd_dq_dk_dv_loop_seqk_parallel_kernelI23Flash_bwd_kernel_traitsILi256ELi64ELi64ELi8ELi4ELi2ELi2ELb0ELb0EN7cutlass6half_tE19Flash_kernel_traitsILi256ELi64ELi64ELi8ES3_EELb0ELb0ELb0ELb0ELb0ELb1ELb1EEEvNS_16Flash_bwd_paramsE,"",@"SHT_CUDA_INFO"
	.sectionflags	@""
	.align	4


	//----- nvinfo : EIATTR_CUDA_API_VERSION
	.align		4
        /*0000*/ 	.byte	0x04, 0x37
        /*0002*/ 	.short	(.L_994 - .L_993)
.L_993:
        /*0004*/ 	.word	0x00000082


	//----- nvinfo : EIATTR_KPARAM_INFO
	.align		4
.L_994:
        /*0008*/ 	.byte	0x04, 0x17
        /*000a*/ 	.short	(.L_996 - .L_995)
.L_995:
        /*000c*/ 	.word	0x00000000
        /*0010*/ 	.short	0x0000
        /*0012*/ 	.short	0x0000
        /*0014*/ 	.byte	0x00, 0xf0, 0x01, 0x0a


	//----- nvinfo : EIATTR_SPARSE_MMA_MASK
	.align		4
.L_996:
        /*0018*/ 	.byte	0x03, 0x50
        /*001a*/ 	.short	0x0000


	//----- nvinfo : EIATTR_MAXREG_COUNT
	.align		4
        /*001c*/ 	.byte	0x03, 0x1b
        /*001e*/ 	.short	0x00ff


	//----- nvinfo : EIATTR_NUM_BARRIERS
	.align		4
        /*0020*/ 	.byte	0x02, 0x4c
        /*0022*/ 	.byte	0x01
	.zero		1


	//----- nvinfo : EIATTR_ANNOTATIONS
	.align		4
        /*0024*/ 	.byte	0x04, 0x55
        /*0026*/ 	.short	(.L_998 - .L_997)


	//   ....[0]....
.L_997:
        /*0028*/ 	.word	0x00000001
        /*002c*/ 	.byte	0x90, 0x5c, 0x00, 0x00, 0x01, 0x00, 0x00, 0x00, 0x20, 0x6a, 0x00, 0x00


	//----- nvinfo : EIATTR_MERCURY_ISA_VERSION
	.align		4
.L_998:
        /*0038*/ 	.byte	0x03, 0x5f
        /*003a*/ 	.short	0x0101


	//----- nvinfo : EIATTR_VRC_CTA_INIT_COUNT
	.align		4
        /*003c*/ 	.byte	0x02, 0x4a
	.zero		1
	.zero		1


	//----- nvinfo : EIATTR_EXIT_INSTR_OFFSETS
	.align		4
        /*0040*/ 	.byte	0x04, 0x1c
        /*0042*/ 	.short	(.L_1000 - .L_999)


	//   ....[0]....
.L_999:
        /*0044*/ 	.word	0x00000090


	//   ....[1]....
        /*0048*/ 	.word	0x000089c0


	//----- nvinfo : EIATTR_CRS_STACK_SIZE
	.align		4
.L_1000:
        /*004c*/ 	.byte	0x04, 0x1e
        /*004e*/ 	.short	(.L_1002 - .L_1001)
.L_1001:
        /*0050*/ 	.word	0x00000000


	//----- nvinfo : EIATTR_CBANK_PARAM_SIZE
	.align		4
.L_1002:
        /*0054*/ 	.byte	0x03, 0x19
        /*0056*/ 	.short	0x0280


	//----- nvinfo : EIATTR_PARAM_CBANK
	.align		4
        /*0058*/ 	.byte	0x04, 0x0a
        /*005a*/ 	.short	(.L_1004 - .L_1003)
	.align		4
.L_1003:
        /*005c*/ 	.word	index@(.nv.constant0._ZN5flash44flash_bwd_dq_dk_dv_loop_seqk_parallel_kernelI23Flash_bwd_kernel_traitsILi256ELi64ELi64ELi8ELi4ELi2ELi2ELb0ELb0EN7cutlass6half_tE19Flash_kernel_traitsILi256ELi64ELi64ELi8ES3_EELb0ELb0ELb0ELb0ELb0ELb1ELb1EEEvNS_16Flash_bwd_paramsE)
        /*0060*/ 	.short	0x0380
        /*0062*/ 	.short	0x0280


	//----- nvinfo : EIATTR_SW_WAR
	.align		4
.L_1004:
        /*0064*/ 	.byte	0x04, 0x36
        /*0066*/ 	.short	(.L_1006 - .L_1005)
.L_1005:
        /*0068*/ 	.word	0x00000008
.L_1006:


//--------------------- .nv.info._ZN5flash44flash_bwd_dq_dk_dv_loop_seqk_parallel_kernelI23Flash_bwd_kernel_traitsILi256ELi64ELi64ELi8ELi4ELi2ELi2ELb0ELb0EN7cutlass6half_tE19Flash_kernel_traitsILi256ELi64ELi64ELi8ES3_EELb1ELb0ELb0ELb1ELb0ELb0ELb0EEEvNS_16Flash_bwd_paramsE --------------------------
	.section	.nv.info._ZN5flash44flash_bwd_dq_dk_dv_loop_seqk_parallel_kernelI23Flash_bwd_kernel_traitsILi256ELi64ELi64ELi8ELi4ELi2ELi2ELb0ELb0EN7cutlass6half_tE19Flash_kernel_traitsILi256ELi64ELi64ELi8ES3_EELb1ELb0ELb0ELb1ELb0ELb0ELb0EEEvNS_16Flash_bwd_paramsE,"",@"SHT_CUDA_INFO"
	.sectionflags	@""
	.align	4


	//----- nvinfo : EIATTR_CUDA_API_VERSION
	.align		4
        /*0000*/ 	.byte	0x04, 0x37
        /*0002*/ 	.short	(.L_1008 - .L_1007)
.L_1007:
        /*0004*/ 	.word	0x00000082


	//----- nvinfo : EIATTR_KPARAM_INFO
	.align		4
.L_1008:
        /*0008*/ 	.byte	0x04, 0x17
        /*000a*/ 	.short	(.L_1010 - .L_1009)
.L_1009:
        /*000c*/ 	.word	0x00000000
        /*0010*/ 	.short	0x0000
        /*0012*/ 	.short	0x0000
        /*0014*/ 	.byte	0x00, 0xf0, 0x01, 0x0a


	//----- nvinfo : EIATTR_SPARSE_MMA_MASK
	.align		4
.L_1010:
        /*0018*/ 	.byte	0x03, 0x50
        /*001a*/ 	.short	0x0000


	//----- nvinfo : EIATTR_MAXREG_COUNT
	.align		4
        /*001c*/ 	.byte	0x03, 0x1b
        /*001e*/ 	.short	0x00ff


	//----- nvinfo : EIATTR_NUM_BARRIERS
	.align		4
        /*0020*/ 	.byte	0x02, 0x4c
        /*0022*/ 	.byte	0x01
	.zero		1


	//----- nvinfo : EIATTR_ANNOTATIONS
	.align		4
        /*0024*/ 	.byte	0x04, 0x55
        /*0026*/ 	.short	(.L_1012 - .L_1011)


	//   ....[0]....
.L_1011:
        /*0028*/ 	.word	0x00000001
        /*002c*/ 	.byte	0x50, 0x3e, 0x00, 0x00, 0x01, 0x00, 0x00, 0x00, 0xb0, 0x3e, 0x00, 0x00, 0x01, 0x00, 0x00, 0x00
        /*003c*/ 	.byte	0xc0, 0x3e, 0x00, 0x00, 0x01, 0x00, 0x00, 0x00, 0x10, 0x3f, 0x00, 0x00, 0x01, 0x00, 0x00, 0x00
        /*004c*/ 	.byte	0x80, 0x40, 0x00, 0x00, 0x01, 0x00, 0x00, 0x00, 0xd0, 0x40, 0x00, 0x00, 0x01, 0x00, 0x00, 0x00
        /*005c*/ 	.byte	0xf0, 0x4a, 0x00, 0x00, 0x01, 0x00, 0x00, 0x00, 0x80, 0x64, 0x00, 0x00, 0x01, 0x00, 0x00, 0x00
        /*006c*/ 	.byte	0x60, 0x65, 0x00, 0x00, 0x01, 0x00, 0x00, 0x00, 0x80, 0x76, 0x00, 0x00, 0x01, 0x00, 0x00, 0x00
        /*007c*/ 	.byte	0x50, 0x77, 0x00, 0x00


	//----- nvinfo : EIATTR_MERCURY_ISA_VERSION
	.align		4
.L_1012:
        /*0080*/ 	.byte	0x03, 0x5f
        /*0082*/ 	.short	0x0101


	//----- nvinfo : EIATTR_VRC_CTA_INIT_COUNT
	.align		4
        /*0084*/ 	.byte	0x02, 0x4a
	.zero		1
	.zero		1


	//----- nvinfo : EIATTR_EXIT_INSTR_OFFSETS
	.align		4
        /*0088*/ 	.byte	0x04, 0x1c
        /*008a*/ 	.short	(.L_1014 - .L_1013)


	//   ....[0]....
.L_1013:
        /*008c*/ 	.word	0x00000090


	//   ....[1]....
        /*0090*/ 	.word	0x0000ab20


	//----- nvinfo : EIATTR_CRS_STACK_SIZE
	.align		4
.L_1014:
        /*0094*/ 	.byte	0x04, 0x1e
        /*0096*/ 	.short	(.L_1016 - .L_1015)
.L_1015:
        /*0098*/ 	.word	0x00000000


	//----- nvinfo : EIATTR_CBANK_PARAM_SIZE
	.align		4
.L_1016:
        /*009c*/ 	.byte	0x03, 0x19
        /*009e*/ 	.short	0x0280


	//----- nvinfo : EIATTR_PARAM_CBANK
	.align		4
        /*00a0*/ 	.byte	0x04, 0x0a
        /*00a2*/ 	.short	(.L_1018 - .L_1017)
	.align		4
.L_1017:
        /*00a4*/ 	.word	index@(.nv.constant0._ZN5flash44flash_bwd_dq_dk_dv_loop_seqk_parallel_kernelI23Flash_bwd_kernel_traitsILi256ELi64ELi64ELi8ELi4ELi2ELi2ELb0ELb0EN7cutlass6half_tE19Flash_kernel_traitsILi256ELi64ELi64ELi8ES3_EELb1ELb0ELb0ELb1ELb0ELb0ELb0EEEvNS_16Flash_bwd_paramsE)
        /*00a8*/ 	.short	0x0380
        /*00aa*/ 	.short	0x0280


	//----- nvinfo : EIATTR_SW_WAR
	.align		4
.L_1018:
        /*00ac*/ 	.byte	0x04, 0x36
        /*00ae*/ 	.short	(.L_1020 - .L_1019)
.L_1019:
        /*00b0*/ 	.word	0x00000008
.L_1020:


//--------------------- .nv.info._ZN5flash44flash_bwd_dq_dk_dv_loop_seqk_parallel_kernelI23Flash_bwd_kernel_traitsILi256ELi64ELi64ELi8ELi4ELi2ELi2ELb0ELb0EN7cutlass6half_tE19Flash_kernel_traitsILi256ELi64ELi64ELi8ES3_EELb0ELb0ELb0ELb1ELb0ELb0ELb1EEEvNS_16Flash_bwd_paramsE --------------------------
	.section	.nv.info._ZN5flash44flash_bwd_dq_dk_dv_loop_seqk_parallel_kernelI23Flash_bwd_kernel_traitsILi256ELi64ELi64ELi8ELi4ELi2ELi2ELb0ELb0EN7cutlass6half_tE19Flash_kernel_traitsILi256ELi64ELi64ELi8ES3_EELb0ELb0ELb0ELb1ELb0ELb0ELb1EEEvNS_16Flash_bwd_paramsE,"",@"SHT_CUDA_INFO"
	.sectionflags	@""
	.align	4


	//----- nvinfo : EIATTR_CUDA_API_VERSION
	.align		4
        /*0000*/ 	.byte	0x04, 0x37
        /*0002*/ 	.short	(.L_1022 - .L_1021)
.L_1021:
        /*0004*/ 	.word	0x00000082


	//----- nvinfo : EIATTR_KPARAM_INFO
	.align		4
.L_1022:
        /*0008*/ 	.byte	0x04, 0x17
        /*000a*/ 	.short	(.L_1024 - .L_1023)
.L_1023:
        /*000c*/ 	.word	0x00000000
        /*0010*/ 	.short	0x0000
        /*0012*/ 	.short	0x0000
        /*0014*/ 	.byte	0x00, 0xf0, 0x01, 0x0a


	//----- nvinfo : EIATTR_SPARSE_MMA_MASK
	.align		4
.L_1024:
        /*0018*/ 	.byte	0x03, 0x50
        /*001a*/ 	.short	0x0000


	//----- nvinfo : EIATTR_MAXREG_COUNT
	.align		4
        /*001c*/ 	.byte	0x03, 0x1b
        /*001e*/ 	.short	0x00ff


	//----- nvinfo : EIATTR_NUM_BARRIERS
	.align		4
        /*0020*/ 	.byte	0x02, 0x4c
        /*0022*/ 	.byte	0x01
	.zero		1


	//----- nvinfo : EIATTR_ANNOTATIONS
	.align		4
        /*0024*/ 	.byte	0x04, 0x55
        /*0026*/ 	.short	(.L_1026 - .L_1025)


	//   ....[0]....
.L_1025:
        /*0028*/ 	.word	0x00000001
        /*002c*/ 	.byte	0x90, 0x50, 0x00, 0x00, 0x01, 0x00, 0x00, 0x00, 0x60, 0x51, 0x00, 0x00, 0x01, 0x00, 0x00, 0x00
        /*003c*/ 	.byte	0x10, 0x63, 0x00, 0x00, 0x01, 0x00, 0x00, 0x00, 0x50, 0x63, 0x00, 0x00


	//----- nvinfo : EIATTR_MERCURY_ISA_VERSION
	.align		4
.L_1026:
        /*0048*/ 	.byte	0x03, 0x5f
        /*004a*/ 	.short	0x0101


	//----- nvinfo : EIATTR_VRC_CTA_INIT_COUNT
	.align		4
        /*004c*/ 	.byte	0x02, 0x4a
	.zero		1
	.zero		1


	//----- nvinfo : EIATTR_EXIT_INSTR_OFFSETS
	.align		4
        /*0050*/ 	.byte	0x04, 0x1c
        /*0052*/ 	.short	(.L_1028 - .L_1027)


	//   ....[0]....
.L_1027:
        /*0054*/ 	.word	0x00000090


	//   ....[1]....
        /*0058*/ 	.word	0x0000a110


	//----- nvinfo : EIATTR_CRS_STACK_SIZE
	.align		4
.L_1028:
        /*005c*/ 	.byte	0x04, 0x1e
        /*005e*/ 	.short	(.L_1030 - .L_1029)
.L_1029:
        /*0060*/ 	.word	0x00000000


	//----- nvinfo : EIATTR_CBANK_PARAM_SIZE
	.align		4
.L_1030:
        /*0064*/ 	.byte	0x03, 0x19
        /*0066*/ 	.short	0x0280


	//----- nvinfo : EIATTR_PARAM_CBANK
	.align		4
        /*0068*/ 	.byte	0x04, 0x0a
        /*006a*/ 	.short	(.L_1032 - .L_1031)
	.align		4
.L_1031:
        /*006c*/ 	.word	index@(.nv.constant0._ZN5flash44flash_bwd_dq_dk_dv_loop_seqk_parallel_kernelI23Flash_bwd_kernel_traitsILi256ELi64ELi64ELi8ELi4ELi2ELi2ELb0ELb0EN7cutlass6half_tE19Flash_kernel_traitsILi256ELi64ELi64ELi8ES3_EELb0ELb0ELb0ELb1ELb0ELb0ELb1EEEvNS_16Flash_bwd_paramsE)
        /*0070*/ 	.short	0x0380
        /*0072*/ 	.short	0x0280


	//----- nvinfo : EIATTR_SW_WAR
	.align		4
.L_1032:
        /*0074*/ 	.byte	0x04, 0x36
        /*0076*/ 	.short	(.L_1034 - .L_1033)
.L_1033:
        /*0078*/ 	.word	0x00000008
.L_1034:


//--------------------- .nv.info._ZN5flash44flash_bwd_dq_dk_dv_loop_seqk_parallel_kernelI23Flash_bwd_kernel_traitsILi256ELi64ELi64ELi8ELi4ELi2ELi2ELb0ELb0EN7cutlass6half_tE19Flash_kernel_traitsILi256ELi64ELi64ELi8ES3_EELb1ELb0ELb1ELb0ELb0ELb1ELb0EEEvNS_16Flash_bwd_paramsE --------------------------
	.section	.nv.info._ZN5flash44flash_bwd_dq_dk_dv_loop_seqk_parallel_kernelI23Flash_bwd_kernel_traitsILi256ELi64ELi64ELi8ELi4ELi2ELi2ELb0ELb0EN7cutlass6half_tE19Flash_kernel_traitsILi256ELi64ELi64ELi8ES3_EELb1ELb0ELb1ELb0ELb0ELb1ELb0EEEvNS_16Flash_bwd_paramsE,"",@"SHT_CUDA_INFO"
	.sectionflags	@""
	.align	4


	//----- nvinfo : EIATTR_CUDA_API_VERSION
	.align		4
        /*0000*/ 	.byte	0x04, 0x37
        /*0002*/ 	.short	(.L_1036 - .L_1035)
.L_1035:
        /*0004*/ 	.word	0x00000082


	//----- nvinfo : EIATTR_KPARAM_INFO
	.align		4
.L_1036:
        /*0008*/ 	.byte	0x04, 0x17
        /*000a*/ 	.short	(.L_1038 - .L_1037)
.L_1037:
        /*000c*/ 	.word	0x00000000
        /*0010*/ 	.short	0x0000
        /*0012*/ 	.short	0x0000
        /*0014*/ 	.byte	0x00, 0xf0, 0x01, 0x0a


	//----- nvinfo : EIATTR_SPARSE_MMA_MASK
	.align		4
.L_1038:
        /*0018*/ 	.byte	0x03, 0x50
        /*001a*/ 	.short	0x0000


	//----- nvinfo : EIATTR_MAXREG_COUNT
	.align		4
        /*001c*/ 	.byte	0x03, 0x1b
        /*001e*/ 	.short	0x00ff


	//----- nvinfo : EIATTR_NUM_BARRIERS
	.align		4
        /*0020*/ 	.byte	0x02, 0x4c
        /*0022*/ 	.byte	0x01
	.zero		1


	//----- nvinfo : EIATTR_ANNOTATIONS
	.align		4
        /*0024*/ 	.byte	0x04, 0x55
        /*0026*/ 	.short	(.L_1040 - .L_1039)


	//   ....[0]....
.L_1039:
        /*0028*/ 	.word	0x00000001
        /*002c*/ 	.byte	0x70, 0x62, 0x00, 0x00, 0x01, 0x00, 0x00, 0x00, 0x90, 0x73, 0x00, 0x00


	//----- nvinfo : EIATTR_MERCURY_ISA_VERSION
	.align		4
.L_1040:
        /*0038*/ 	.byte	0x03, 0x5f
        /*003a*/ 	.short	0x0101


	//----- nvinfo : EIATTR_VRC_CTA_INIT_COUNT
	.align		4
        /*003c*/ 	.byte	0x02, 0x4a
	.zero		1
	.zero		1


	//----- nvinfo : EIATTR_EXIT_INSTR_OFFSETS
	.align		4
        /*0040*/ 	.byte	0x04, 0x1c
        /*0042*/ 	.short	(.L_1042 - .L_1041)


	//   ....[0]....
.L_1041:
        /*0044*/ 	.word	0x00000090


	//   ....[1]....
        /*0048*/ 	.word	0x000093e0


	//----- nvinfo : EIATTR_CRS_STACK_SIZE
	.align		4
.L_1042:
        /*004c*/ 	.byte	0x04, 0x1e
        /*004e*/ 	.short	(.L_1044 - .L_1043)
.L_1043:
        /*0050*/ 	.word	0x00000000


	//----- nvinfo : EIATTR_CBANK_PARAM_SIZE
	.align		4
.L_1044:
        /*0054*/ 	.byte	0x03, 0x19
        /*0056*/ 	.short	0x0280


	//----- nvinfo : EIATTR_PARAM_CBANK
	.align		4
        /*0058*/ 	.byte	0x04, 0x0a
        /*005a*/ 	.short	(.L_1046 - .L_1045)
	.align		4
.L_1045:
        /*005c*/ 	.word	index@(.nv.constant0._ZN5flash44flash_bwd_dq_dk_dv_loop_seqk_parallel_kernelI23Flash_bwd_kernel_traitsILi256ELi64ELi64ELi8ELi4ELi2ELi2ELb0ELb0EN7cutlass6half_tE19Flash_kernel_traitsILi256ELi64ELi64ELi8ES3_EELb1ELb0ELb1ELb0ELb0ELb1ELb0EEEvNS_16Flash_bwd_paramsE)
        /*0060*/ 	.short	0x0380
        /*0062*/ 	.short	0x0280


	//----- nvinfo : EIATTR_SW_WAR
	.align		4
.L_1046:
        /*0064*/ 	.byte	0x04, 0x36
        /*0066*/ 	.short	(.L_1048 - .L_1047)
.L_1047:
        /*0068*/ 	.word	0x00000008
.L_1048:


//--------------------- .nv.info._ZN5flash44flash_bwd_dq_dk_dv_loop_seqk_parallel_kernelI23Flash_bwd_kernel_traitsILi256ELi64ELi64ELi8ELi4ELi2ELi2ELb0ELb0EN7cutlass6half_tE19Flash_kernel_traitsILi256ELi64ELi64ELi8ES3_EELb0ELb0ELb1ELb0ELb0ELb1ELb1EEEvNS_16Flash_bwd_paramsE --------------------------
	.section	.nv.info._ZN5flash44flash_bwd_dq_dk_dv_loop_seqk_parallel_kernelI23Flash_bwd_kernel_traitsILi256ELi64ELi64ELi8ELi4ELi2ELi2ELb0ELb0EN7cutlass6half_tE19Flash_kernel_traitsILi256ELi64ELi64ELi8ES3_EELb0ELb0ELb1ELb0ELb0ELb1ELb1EEEvNS_16Flash_bwd_paramsE,"",@"SHT_CUDA_INFO"
	.sectionflags	@""
	.align	4


	//----- nvinfo : EIATTR_CUDA_API_VERSION
	.align		4
        /*0000*/ 	.byte	0x04, 0x37
        /*0002*/ 	.short	(.L_1050 - .L_1049)
.L_1049:
        /*0004*/ 	.word	0x00000082


	//----- nvinfo : EIATTR_KPARAM_INFO
	.align		4
.L_1050:
        /*0008*/ 	.byte	0x04, 0x17
        /*000a*/ 	.short	(.L_1052 - .L_1051)
.L_1051:
        /*000c*/ 	.word	0x00000000
        /*0010*/ 	.short	0x0000
        /*0012*/ 	.short	0x0000
        /*0014*/ 	.byte	0x00, 0xf0, 0x01, 0x0a


	//----- nvinfo : EIATTR_SPARSE_MMA_MASK
	.align		4
.L_1052:
        /*0018*/ 	.byte	0x03, 0x50
        /*001a*/ 	.short	0x0000


	//----- nvinfo : EIATTR_MAXREG_COUNT
	.align		4
        /*001c*/ 	.byte	0x03, 0x1b
        /*001e*/ 	.short	0x00ff


	//----- nvinfo : EIATTR_NUM_BARRIERS
	.align		4
        /*0020*/ 	.byte	0x02, 0x4c
        /*0022*/ 	.byte	0x01
	.zero		1


	//----- nvinfo : EIATTR_ANNOTATIONS
	.align		4
        /*0024*/ 	.byte	0x04, 0x55
        /*0026*/ 	.short	(.L_1054 - .L_1053)


	//   ....[0]....
.L_1053:
        /*0028*/ 	.word	0x00000001
        /*002c*/ 	.byte	0x50, 0x5f, 0x00, 0x00, 0x01, 0x00, 0x00, 0x00, 0x70, 0x5f, 0x00, 0x00, 0x01, 0x00, 0x00, 0x00
        /*003c*/ 	.byte	0x90, 0x70, 0x00, 0x00, 0x01, 0x00, 0x00, 0x00, 0xa0, 0x70, 0x00, 0x00


	//----- nvinfo : EIATTR_MERCURY_ISA_VERSION
	.align		4
.L_1054:
        /*0048*/ 	.byte	0x03, 0x5f
        /*004a*/ 	.short	0x0101


	//----- nvinfo : EIATTR_VRC_CTA_INIT_COUNT
	.align		4
        /*004c*/ 	.byte	0x02, 0x4a
	.zero		1
	.zero		1


	//----- nvinfo : EIATTR_EXIT_INSTR_OFFSETS
	.align		4
        /*0050*/ 	.byte	0x04, 0x1c
        /*0052*/ 	.short	(.L_1056 - .L_1055)


	//   ....[0]....
.L_1055:
        /*0054*/ 	.word	0x00000090


	//   ....[1]....
        /*0058*/ 	.word	0x00008cf0


	//----- nvinfo : EIATTR_CRS_STACK_SIZE
	.align		4
.L_1056:
        /*005c*/ 	.byte	0x04, 0x1e
        /*005e*/ 	.short	(.L_1058 - .L_1057)
.L_1057:
        /*0060*/ 	.word	0x00000000


	//----- nvinfo : EIATTR_CBANK_PARAM_SIZE
	.align		4
.L_1058:
        /*0064*/ 	.byte	0x03, 0x19
        /*0066*/ 	.short	0x0280


	//----- nvinfo : EIATTR_PARAM_CBANK
	.align		4
        /*0068*/ 	.byte	0x04, 0x0a
        /*006a*/ 	.short	(.L_1060 - .L_1059)
	.align		4
.L_1059:
        /*006c*/ 	.word	index@(.nv.constant0._ZN5flash44flash_bwd_dq_dk_dv_loop_seqk_parallel_kernelI23Flash_bwd_kernel_traitsILi256ELi64ELi64ELi8ELi4ELi2ELi2ELb0ELb0EN7cutlass6half_tE19Flash_kernel_traitsILi256ELi64ELi64ELi8ES3_EELb0ELb0ELb1ELb0ELb0ELb1ELb1EEEvNS_16Flash_bwd_paramsE)
        /*0070*/ 	.short	0x0380
        /*0072*/ 	.short	0x0280


	//----- nvinfo : EIATTR_SW_WAR
	.align		4
.L_1060:
        /*0074*/ 	.byte	0x04, 0x36
        /*0076*/ 	.short	(.L_1062 - .L_1061)
.L_1061:
        /*0078*/ 	.word	0x00000008
.L_1062:


//--------------------- .nv.info._ZN5flash44flash_bwd_dq_dk_dv_loop_seqk_parallel_kernelI23Flash_bwd_kernel_traitsILi256ELi64ELi64ELi8ELi4ELi2ELi2ELb0ELb0EN7cutlass6half_tE19Flash_kernel_traitsILi256ELi64ELi64ELi8ES3_EELb1ELb0ELb1ELb1ELb0ELb0ELb0EEEvNS_16Flash_bwd_paramsE --------------------------
	.section	.nv.info._ZN5flash44flash_bwd_dq_dk_dv_loop_seqk_parallel_kernelI23Flash_bwd_kernel_traitsILi256ELi64ELi64ELi8ELi4ELi2ELi2ELb0ELb0EN7cutlass6half_tE19Flash_kernel_traitsILi256ELi64ELi64ELi8ES3_EELb1ELb0ELb1ELb1ELb0ELb0ELb0EEEvNS_16Flash_bwd_paramsE,"",@"SHT_CUDA_INFO"
	.sectionflags	@""
	.align	4


	//----- nvinfo : EIATTR_CUDA_API_VERSION
	.align		4
        /*0000*/ 	.byte	0x04, 0x37
        /*0002*/ 	.short	(.L_1064 - .L_1063)
.L_1063:
        /*0004*/ 	.word	0x00000082


	//----- nvinfo : EIATTR_KPARAM_INFO
	.align		4
.L_1064:
        /*0008*/ 	.byte	0x04, 0x17
        /*000a*/ 	.short	(.L_1066 - .L_1065)
.L_1065:
        /*000c*/ 	.word	0x00000000
        /*0010*/ 	.short	0x0000
        /*0012*/ 	.short	0x0000
        /*0014*/ 	.byte	0x00, 0xf0, 0x01, 0x0a


	//----- nvinfo : EIATTR_SPARSE_MMA_MASK
	.align		4
.L_1066:
        /*0018*/ 	.byte	0x03, 0x50
        /*001a*/ 	.short	0x0000


	//----- nvinfo : EIATTR_MAXREG_COUNT
	.align		4
        /*001c*/ 	.byte	0x03, 0x1b
        /*001e*/ 	.short	0x00ff


	//----- nvinfo : EIATTR_NUM_BARRIERS
	.align		4
        /*0020*/ 	.byte	0x02, 0x4c
        /*0022*/ 	.byte	0x01
	.zero		1


	//----- nvinfo : EIATTR_ANNOTATIONS
	.align		4
        /*0024*/ 	.byte	0x04, 0x55
        /*0026*/ 	.short	(.L_1068 - .L_1067)


	//   ....[0]....
.L_1067:
        /*0028*/ 	.word	0x00000001
        /*002c*/ 	.byte	0x90, 0x78, 0x00, 0x00, 0x01, 0x00, 0x00, 0x00, 0x30, 0x85, 0x00, 0x00


	//----- nvinfo : EIATTR_MERCURY_ISA_VERSION
	.align		4
.L_1068:
        /*0038*/ 	.byte	0x03, 0x5f
        /*003a*/ 	.short	0x0101


	//----- nvinfo : EIATTR_VRC_CTA_INIT_COUNT
	.align		4
        /*003c*/ 	.byte	0x02, 0x4a
	.zero		1
	.zero		1


	//----- nvinfo : EIATTR_EXIT_INSTR_OFFSETS
	.align		4
        /*0040*/ 	.byte	0x04, 0x1c
        /*0042*/ 	.short	(.L_1070 - .L_1069)


	//   ....[0]....
.L_1069:
        /*0044*/ 	.word	0x00000090


	//   ....[1]....
        /*0048*/ 	.word	0x0000ab80


	//----- nvinfo : EIATTR_CRS_STACK_SIZE
	.align		4
.L_1070:
        /*004c*/ 	.byte	0x04, 0x1e
        /*004e*/ 	.short	(.L_1072 - .L_1071)
.L_1071:
        /*0050*/ 	.word	0x00000000


	//----- nvinfo : EIATTR_CBANK_PARAM_SIZE
	.align		4
.L_1072:
        /*0054*/ 	.byte	0x03, 0x19
        /*0056*/ 	.short	0x0280


	//----- nvinfo : EIATTR_PARAM_CBANK
	.align		4
        /*0058*/ 	.byte	0x04, 0x0a
        /*005a*/ 	.short	(.L_1074 - .L_1073)
	.align		4
.L_1073:
        /*005c*/ 	.word	index@(.nv.constant0._ZN5flash44flash_bwd_dq_dk_dv_loop_seqk_parallel_kernelI23Flash_bwd_kernel_traitsILi256ELi64ELi64ELi8ELi4ELi2ELi2ELb0ELb0EN7cutlass6half_tE19Flash_kernel_traitsILi256ELi64ELi64ELi8ES3_EELb1ELb0ELb1ELb1ELb0ELb0ELb0EEEvNS_16Flash_bwd_paramsE)
        /*0060*/ 	.short	0x0380
        /*0062*/ 	.short	0x0280


	//----- nvinfo : EIATTR_SW_WAR
	.align		4
.L_1074:
        /*0064*/ 	.byte	0x04, 0x36
        /*0066*/ 	.short	(.L_1076 - .L_1075)
.L_1075:
        /*0068*/ 	.word	0x00000008
.L_1076:


//--------------------- .nv.info._ZN5flash44flash_bwd_dq_dk_dv_loop_seqk_parallel_kernelI23Flash_bwd_kernel_traitsILi256ELi64ELi64ELi8ELi4ELi2ELi2ELb0ELb0EN7cutlass6half_tE19Flash_kernel_traitsILi256ELi64ELi64ELi8ES3_EELb0ELb0ELb1ELb1ELb0ELb0ELb1EEEvNS_16Flash_bwd_paramsE --------------------------
	.section	.nv.info._ZN5flash44flash_bwd_dq_dk_dv_loop_seqk_parallel_kernelI23Flash_bwd_kernel_traitsILi256ELi64ELi64ELi8ELi4ELi2ELi2ELb0ELb0EN7cutlass6half_tE19Flash_kernel_traitsILi256ELi64ELi64ELi8ES3_EELb0ELb0ELb1ELb1ELb0ELb0ELb1EEEvNS_16Flash_bwd_paramsE,"",@"SHT_CUDA_INFO"
	.sectionflags	@""
	.align	4


	//----- nvinfo : EIATTR_CUDA_API_VERSION
	.align		4
        /*0000*/ 	.byte	0x04, 0x37
        /*0002*/ 	.short	(.L_1078 - .L_1077)
.L_1077:
        /*0004*/ 	.word	0x00000082


	//----- nvinfo : EIATTR_KPARAM_INFO
	.align		4
.L_1078:
        /*0008*/ 	.byte	0x04, 0x17
        /*000a*/ 	.short	(.L_1080 - .L_1079)
.L_1079:
        /*000c*/ 	.word	0x00000000
        /*0010*/ 	.short	0x0000
        /*0012*/ 	.short	0x0000
        /*0014*/ 	.byte	0x00, 0xf0, 0x01, 0x0a


	//----- nvinfo : EIATTR_SPARSE_MMA_MASK
	.align		4
.L_1080:
        /*0018*/ 	.byte	0x03, 0x50
        /*001a*/ 	.short	0x0000


	//----- nvinfo : EIATTR_MAXREG_COUNT
	.align		4
        /*001c*/ 	.byte	0x03, 0x1b
        /*001e*/ 	.short	0x00ff


	//----- nvinfo : EIATTR_NUM_BARRIERS
	.align		4
        /*0020*/ 	.byte	0x02, 0x4c
        /*0022*/ 	.byte	0x01
	.zero		1


	//----- nvinfo : EIATTR_MERCURY_ISA_VERSION
	.align		4
        /*0024*/ 	.byte	0x03, 0x5f
        /*0026*/ 	.short	0x0101


	//----- nvinfo : EIATTR_VRC_CTA_INIT_COUNT
	.align		4
        /*0028*/ 	.byte	0x02, 0x4a
	.zero		1
	.zero		1


	//----- nvinfo : EIATTR_EXIT_INSTR_OFFSETS
	.align		4
        /*002c*/ 	.byte	0x04, 0x1c
        /*002e*/ 	.short	(.L_1082 - .L_1081)


	//   ....[0]....
.L_1081:
        /*0030*/ 	.word	0x00000080


	//   ....[1]....
        /*0034*/ 	.word	0x0000a350


	//----- nvinfo : EIATTR_CRS_STACK_SIZE
	.align		4
.L_1082:
        /*0038*/ 	.byte	0x04, 0x1e
        /*003a*/ 	.short	(.L_1084 - .L_1083)
.L_1083:
        /*003c*/ 	.word	0x00000000


	//----- nvinfo : EIATTR_CBANK_PARAM_SIZE
	.align		4
.L_1084:
        /*0040*/ 	.byte	0x03, 0x19
        /*0042*/ 	.short	0x0280


	//----- nvinfo : EIATTR_PARAM_CBANK
	.align		4
        /*0044*/ 	.byte	0x04, 0x0a
        /*0046*/ 	.short	(.L_1086 - .L_1085)
	.align		4
.L_1085:
        /*0048*/ 	.word	index@(.nv.constant0._ZN5flash44flash_bwd_dq_dk_dv_loop_seqk_parallel_kernelI23Flash_bwd_kernel_traitsILi256ELi64ELi64ELi8ELi4ELi2ELi2ELb0ELb0EN7cutlass6half_tE19Flash_kernel_traitsILi256ELi64ELi64ELi8ES3_EELb0ELb0ELb1ELb1ELb0ELb0ELb1EEEvNS_16Flash_bwd_paramsE)
        /*004c*/ 	.short	0x0380
        /*004e*/ 	.short	0x0280


	//----- nvinfo : EIATTR_SW_WAR
	.align		4
.L_1086:
        /*0050*/ 	.byte	0x04, 0x36
        /*0052*/ 	.short	(.L_1088 - .L_1087)
.L_1087:
        /*0054*/ 	.word	0x00000008
.L_1088:


//--------------------- .nv.info._ZN5flash25flash_bwd_dot_do_o_kernelILb0E23Flash_bwd_kernel_traitsILi256ELi64ELi64ELi8ELi4ELi2ELi2ELb0ELb0EN7cutlass6half_tE19Flash_kernel_traitsILi256ELi64ELi64ELi8ES3_EEEEvNS_16Flash_bwd_paramsE --------------------------
	.section	.nv.info._ZN5flash25flash_bwd_dot_do_o_kernelILb0E23Flash_bwd_kernel_traitsILi256ELi64ELi64ELi8ELi4ELi2ELi2ELb0ELb0EN7cutlass6half_tE19Flash_kernel_traitsILi256ELi64ELi64ELi8ES3_EEEEvNS_16Flash_bwd_paramsE,"",@"SHT_CUDA_INFO"
	.sectionflags	@""
	.align	4


	//----- nvinfo : EIATTR_CUDA_API_VERSION
	.align		4
        /*0000*/ 	.byte	0x04, 0x37
        /*0002*/ 	.short	(.L_1090 - .L_1089)
.L_1089:
        /*0004*/ 	.word	0x00000082


	//----- nvinfo : EIATTR_KPARAM_INFO
	.align		4
.L_1090:
        /*0008*/ 	.byte	0x04, 0x17
        /*000a*/ 	.short	(.L_1092 - .L_1091)
.L_1091:
        /*000c*/ 	.word	0x00000000
        /*0010*/ 	.short	0x0000
        /*0012*/ 	.short	0x0000
        /*0014*/ 	.byte	0x00, 0xf0, 0x01, 0x0a


	//----- nvinfo : EIATTR_SPARSE_MMA_MASK
	.align		4
.L_1092:
        /*0018*/ 	.byte	0x03, 0x50
        /*001a*/ 	.short	0x0000


	//----- nvinfo : EIATTR_MAXREG_COUNT
	.align		4
        /*001c*/ 	.byte	0x03, 0x1b
        /*001e*/ 	.short	0x00ff


	//----- nvinfo : EIATTR_MERCURY_ISA_VERSION
	.align		4
        /*0020*/ 	.byte	0x03, 0x5f
        /*0022*/ 	.short	0x0101


	//----- nvinfo : EIATTR_COOP_GROUP_MASK_REGIDS
	.align		4
        /*0024*/ 	.byte	0x04, 0x29
        /*0026*/ 	.short	(.L_1094 - .L_1093)


	//   ....[0]....
.L_1093:
        /*0028*/ 	.word	0xffffffff


	//   ....[1]....
        /*002c*/ 	.word	0xffffffff


	//   ....[2]....
        /*0030*/ 	.word	0xffffffff


	//   ....[3]....
        /*0034*/ 	.word	0xffffffff


	//   ....[4]....
        /*0038*/ 	.word	0xffffffff


	//   ....[5]....
        /*003c*/ 	.word	0xffffffff


	//----- nvinfo : EIATTR_COOP_GROUP_INSTR_OFFSETS
	.align		4
.L_1094:
        /*0040*/ 	.byte	0x04, 0x28
        /*0042*/ 	.short	(.L_1096 - .L_1095)


	//   ....[0]....
.L_1095:
        /*0044*/ 	.word	0x00001880


	//   ....[1]....
        /*0048*/ 	.word	0x000018a0


	//   ....[2]....
        /*004c*/ 	.word	0x000018d0


	//   ....[3]....
        /*0050*/ 	.word	0x000018f0


	//   ....[4]....
        /*0054*/ 	.word	0x00001950


	//   ....[5]....
        /*0058*/ 	.word	0x00001970


	//----- nvinfo : EIATTR_VRC_CTA_INIT_COUNT
	.align		4
.L_1096:
        /*005c*/ 	.byte	0x02, 0x4a
	.zero		1
	.zero		1


	//----- nvinfo : EIATTR_EXIT_INSTR_OFFSETS
	.align		4
        /*0060*/ 	.byte	0x04, 0x1c
        /*0062*/ 	.short	(.L_1098 - .L_1097)


	//   ....[0]....
.L_1097:
        /*0064*/ 	.word	0x00000120


	//   ....[1]....
        /*0068*/ 	.word	0x000019d0


	//   ....[2]....
        /*006c*/ 	.word	0x000019f0


	//----- nvinfo : EIATTR_CRS_STACK_SIZE
	.align		4
.L_1098:
        /*0070*/ 	.byte	0x04, 0x1e
        /*0072*/ 	.short	(.L_1100 - .L_1099)
.L_1099:
        /*0074*/ 	.word	0x00000000


	//----- nvinfo : EIATTR_CBANK_PARAM_SIZE
	.align		4
.L_1100:
        /*0078*/ 	.byte	0x03, 0x19
        /*007a*/ 	.short	0x0280


	//----- nvinfo : EIATTR_PARAM_CBANK
	.align		4
        /*007c*/ 	.byte	0x04, 0x0a
        /*007e*/ 	.short	(.L_1102 - .L_1101)
	.align		4
.L_1101:
        /*0080*/ 	.word	index@(.nv.constant0._ZN5flash25flash_bwd_dot_do_o_kernelILb0E23Flash_bwd_kernel_traitsILi256ELi64ELi64ELi8ELi4ELi2ELi2ELb0ELb0EN7cutlass6half_tE19Flash_kernel_traitsILi256ELi64ELi64ELi8ES3_EEEEvNS_16Flash_bwd_paramsE)
        /*0084*/ 	.short	0x0380
        /*0086*/ 	.short	0x0280


	//----- nvinfo : EIATTR_SW_WAR
	.align		4
.L_1102:
        /*0088*/ 	.byte	0x04, 0x36
        /*008a*/ 	.short	(.L_1104 - .L_1103)
.L_1103:
        /*008c*/ 	.word	0x00000008
.L_1104:


//--------------------- .nv.info._ZN5flash25flash_bwd_dot_do_o_kernelILb1E23Flash_bwd_kernel_traitsILi256ELi64ELi64ELi8ELi4ELi2ELi2ELb0ELb0EN7cutlass6half_tE19Flash_kernel_traitsILi256ELi64ELi64ELi8ES3_EEEEvNS_16Flash_bwd_paramsE --------------------------
	.section	.nv.info._ZN5flash25flash_bwd_dot_do_o_kernelILb1E23Flash_bwd_kernel_traitsILi256ELi64ELi64ELi8ELi4ELi2ELi2ELb0ELb0EN7cutlass6half_tE19Flash_kernel_traitsILi256ELi64ELi64ELi8ES3_EEEEvNS_16Flash_bwd_paramsE,"",@"SHT_CUDA_INFO"
	.sectionflags	@""
	.align	4


	//----- nvinfo : EIATTR_CUDA_API_VERSION
	.align		4
        /*0000*/ 	.byte	0x04, 0x37
        /*0002*/ 	.short	(.L_1106 - .L_1105)
.L_1105:
        /*0004*/ 	.word	0x00000082


	//----- nvinfo : EIATTR_KPARAM_INFO
	.align		4
.L_1106:
        /*0008*/ 	.byte	0x04, 0x17
        /*000a*/ 	.short	(.L_1108 - .L_1107)
.L_1107:
        /*000c*/ 	.word	0x00000000
        /*0010*/ 	.short	0x0000
        /*0012*/ 	.short	0x0000
        /*0014*/ 	.byte	0x00, 0xf0, 0x01, 0x0a


	//----- nvinfo : EIATTR_SPARSE_MMA_MASK
	.align		4
.L_1108:
        /*0018*/ 	.byte	0x03, 0x50
        /*001a*/ 	.short	0x0000


	//----- nvinfo : EIATTR_MAXREG_COUNT
	.align		4
        /*001c*/ 	.byte	0x03, 0x1b
        /*001e*/ 	.short	0x00ff


	//----- nvinfo : EIATTR_MERCURY_ISA_VERSION
	.align		4
        /*0020*/ 	.byte	0x03, 0x5f
        /*0022*/ 	.short	0x0101


	//----- nvinfo : EIATTR_COOP_GROUP_MASK_REGIDS
	.align		4
        /*0024*/ 	.byte	0x04, 0x29
        /*0026*/ 	.short	(.L_1110 - .L_1109)


	//   ....[0]....
.L_1109:
        /*0028*/ 	.word	0xffffffff


	//   ....[1]....
        /*002c*/ 	.word	0xffffffff


	//   ....[2]....
        /*0030*/ 	.word	0xffffffff


	//   ....[3]....
        /*0034*/ 	.word	0xffffffff


	//   ....[4]....
        /*0038*/ 	.word	0xffffffff


	//   ....[5]....
        /*003c*/ 	.word	0xffffffff


	//----- nvinfo : EIATTR_COOP_GROUP_INSTR_OFFSETS
	.align		4
.L_1110:
        /*0040*/ 	.byte	0x04, 0x28
        /*0042*/ 	.short	(.L_1112 - .L_1111)


	//   ....[0]....
.L_1111:
        /*0044*/ 	.word	0x00001ba0


	//   ....[1]....
        /*0048*/ 	.word	0x00001bc0


	//   ....[2]....
        /*004c*/ 	.word	0x00001c10


	//   ....[3]....
        /*0050*/ 	.word	0x00001c30


	//   ....[4]....
        /*0054*/ 	.word	0x00001cb0


	//   ....[5]....
        /*0058*/ 	.word	0x00001ce0


	//----- nvinfo : EIATTR_VRC_CTA_INIT_COUNT
	.align		4
.L_1112:
        /*005c*/ 	.byte	0x02, 0x4a
	.zero		1
	.zero		1


	//----- nvinfo : EIATTR_EXIT_INSTR_OFFSETS
	.align		4
        /*0060*/ 	.byte	0x04, 0x1c
        /*0062*/ 	.short	(.L_1114 - .L_1113)


	//   ....[0]....
.L_1113:
        /*0064*/ 	.word	0x00000120


	//   ....[1]....
        /*0068*/ 	.word	0x00001eb0


	//----- nvinfo : EIATTR_CRS_STACK_SIZE
	.align		4
.L_1114:
        /*006c*/ 	.byte	0x04, 0x1e
        /*006e*/ 	.short	(.L_1116 - .L_1115)
.L_1115:
        /*0070*/ 	.word	0x00000000


	//----- nvinfo : EIATTR_CBANK_PARAM_SIZE
	.align		4
.L_1116:
        /*0074*/ 	.byte	0x03, 0x19
        /*0076*/ 	.short	0x0280


	//----- nvinfo : EIATTR_PARAM_CBANK
	.align		4
        /*0078*/ 	.byte	0x04, 0x0a
        /*007a*/ 	.short	(.L_1118 - .L_1117)
	.align		4
.L_1117:
        /*007c*/ 	.word	index@(.nv.constant0._ZN5flash25flash_bwd_dot_do_o_kernelILb1E23Flash_bwd_kernel_traitsILi256ELi64ELi64ELi8ELi4ELi2ELi2ELb0ELb0EN7cutlass6half_tE19Flash_kernel_traitsILi256ELi64ELi64ELi8ES3_EEEEvNS_16Flash_bwd_paramsE)
        /*0080*/ 	.short	0x0380
        /*0082*/ 	.short	0x0280


	//----- nvinfo : EIATTR_SW_WAR
	.align		4
.L_1118:
        /*0084*/ 	.byte	0x04, 0x36
        /*0086*/ 	.short	(.L_1120 - .L_1119)
.L_1119:
        /*0088*/ 	.word	0x00000008
.L_1120:


//--------------------- .nv.callgraph             --------------------------
	.section	.nv.callgraph,"",@"SHT_CUDA_CALLGRAPH"
	.align	4
	.sectionentsize	8
	.align		4
        /*0000*/ 	.word	0x00000000
	.align		4
        /*0004*/ 	.word	0xffffffff
	.align		4
        /*0008*/ 	.word	0x00000000
	.align		4
        /*000c*/ 	.word	0xfffffffe
	.align		4
        /*0010*/ 	.word	0x00000000
	.align		4
        /*0014*/ 	.word	0xfffffffd
	.align		4
        /*0018*/ 	.word	0x00000000
	.align		4
        /*001c*/ 	.word	0xfffffffc


//--------------------- .nv.constant4             --------------------------
	.section	.nv.constant4,"a",@progbits
	.align	8
	.align		8
.nv.constant4:
        /*0000*/ 	.dword	_ZN66_INTERNAL_c896cc1e_30_flash_bwd_hdim256_fp16_sm80_cu_a6473388_31434cuda3std3__45__cpo5beginE
	.align		8
        /*0008*/ 	.dword	_ZN66_INTERNAL_c896cc1e_30_flash_bwd_hdim256_fp16_sm80_cu_a6473388_31434cuda3std3__45__cpo3endE
	.align		8
        /*0010*/ 	.dword	_ZN66_INTERNAL_c896cc1e_30_flash_bwd_hdim256_fp16_sm80_cu_a6473388_31434cuda3std3__45__cpo6cbeginE
	.align		8
        /*0018*/ 	.dword	_ZN66_INTERNAL_c896cc1e_30_flash_bwd_hdim256_fp16_sm80_cu_a6473388_31434cuda3std3__45__cpo4cendE
	.align		8
        /*0020*/ 	.dword	_ZN66_INTERNAL_c896cc1e_30_flash_bwd_hdim256_fp16_sm80_cu_a6473388_31434cuda3std3__468_GLOBAL__N__c896cc1e_30_flash_bwd_hdim256_fp16_sm80_cu_a6473388_31436ignoreE
	.align		8
        /*0028*/ 	.dword	_ZN66_INTERNAL_c896cc1e_30_flash_bwd_hdim256_fp16_sm80_cu_a6473388_31434cuda3std3__419piecewise_constructE
	.align		8
        /*0030*/ 	.dword	_ZN66_INTERNAL_c896cc1e_30_flash_bwd_hdim256_fp16_sm80_cu_a6473388_31434cuda3std3__48in_placeE
	.align		8
        /*0038*/ 	.dword	_ZN66_INTERNAL_c896cc1e_30_flash_bwd_hdim256_fp16_sm80_cu_a6473388_31434cuda3std6ranges3__45__cpo4swapE
	.align		8
        /*0040*/ 	.dword	_ZN66_INTERNAL_c896cc1e_30_flash_bwd_hdim256_fp16_sm80_cu_a6473388_31434cuda3std6ranges3__45__cpo9iter_moveE
	.align		8
        /*0048*/ 	.dword	_ZN66_INTERNAL_c896cc1e_30_flash_bwd_hdim256_fp16_sm80_cu_a6473388_31434cute7productE
	.align		8
        /*0050*/ 	.dword	_ZN66_INTERNAL_c896cc1e_30_flash_bwd_hdim256_fp16_sm80_cu_a6473388_31434cute1_E


//--------------------- .text._ZN5flash27flash_bwd_convert_dq_kernelI23Flash_bwd_kernel_traitsILi256ELi64ELi32ELi8ELi4ELi1ELi2ELb1ELb1EN7cutlass6half_tE19Flash_kernel_traitsILi256ELi64ELi32ELi8ES3_EEEEvNS_16Flash_bwd_paramsEi --------------------------
	.section	.text._ZN5flash27flash_bwd_convert_dq_kernelI23Flash_bwd_kernel_traitsILi256ELi64ELi32ELi8ELi4ELi1ELi2ELb1ELb1EN7cutlass6half_tE19Flash_kernel_traitsILi256ELi64ELi32ELi8ES3_EEEEvNS_16Flash_bwd_paramsEi,"ax",@progbits
	.align	128
        .global         _ZN5flash27flash_bwd_convert_dq_kernelI23Flash_bwd_kernel_traitsILi256ELi64ELi32ELi8ELi4ELi1ELi2ELb1ELb1EN7cutlass6half_tE19Flash_kernel_traitsILi256ELi64ELi32ELi8ES3_EEEEvNS_16Flash_bwd_paramsEi
        .type           _ZN5flash27flash_bwd_convert_dq_kernelI23Flash_bwd_kernel_traitsILi256ELi64ELi32ELi8ELi4ELi1ELi2ELb1ELb1EN7cutlass6half_tE19Flash_kernel_traitsILi256ELi64ELi32ELi8ES3_EEEEvNS_16Flash_bwd_paramsEi,@function
        .size           _ZN5flash27flash_bwd_convert_dq_kernelI23Flash_bwd_kernel_traitsILi256ELi64ELi32ELi8ELi4ELi1ELi2ELb1ELb1EN7cutlass6half_tE19Flash_kernel_traitsILi256ELi64ELi32ELi8ES3_EEEEvNS_16Flash_bwd_paramsEi,(.L_x_2483 - _ZN5flash27flash_bwd_convert_dq_kernelI23Flash_bwd_kernel_traitsILi256ELi64ELi32ELi8ELi4ELi1ELi2ELb1ELb1EN7cutlass6half_tE19Flash_kernel_traitsILi256ELi64ELi32ELi8ES3_EEEEvNS_16Flash_bwd_paramsEi)
        .other          _ZN5flash27flash_bwd_convert_dq_kernelI23Flash_bwd_kernel_traitsILi256ELi64ELi32ELi8ELi4ELi1ELi2ELb1ELb1EN7cutlass6half_tE19Flash_kernel_traitsILi256ELi64ELi32ELi8ES3_EEEEvNS_16Flash_bwd_paramsEi,@"STO_CUDA_ENTRY STV_DEFAULT"
_ZN5flash27flash_bwd_convert_dq_kernelI23Flash_bwd_kernel_traitsILi256ELi64ELi32ELi8ELi4ELi1ELi2ELb1ELb1EN7cutlass6half_tE19Flash_kernel_traitsILi256ELi64ELi32ELi8ES3_EEEEvNS_16Flash_bwd_paramsEi:
.text._ZN5flash27flash_bwd_convert_dq_kernelI23Flash_bwd_kernel_traitsILi256ELi64ELi32ELi8ELi4ELi1ELi2ELb1ELb1EN7cutlass6half_tE19Flash_kernel_traitsILi256ELi64ELi32ELi8ES3_EEEEvNS_16Flash_bwd_paramsEi:
[----:B------:R-:W-:Y:S08]  /*0000*/  LDC R1, c[0x0][0x37c] ;  /* 0x0000df00ff017b82 */ /* 0x000ff00000000800 */
[----:B------:R-:W0:Y:S01]  /*0010*/  LDC.64 R4, c[0x0][0x460] ;  /* 0x00011800ff047b82 */ /* 0x000e220000000a00 */
[----:B------:R-:W1:Y:S01]  /*0020*/  S2R R11, SR_CTAID.Y ;  /* 0x00000000000b7919 */ /* 0x000e620000002600 */
[----:B------:R-:W2:Y:S01]  /*0030*/  LDCU.64 UR8, c[0x0][0x358] ;  /* 0x00006b00ff0877ac */ /* 0x000ea20008000a00 */
[----:B------:R-:W-:-:S05]  /*0040*/  MOV R41, 0xffffffff ;  /* 0xffffffff00297802 */ /* 0x000fca0000000f00 */
[----:B------:R-:W1:Y:S01]  /*0050*/  LDC.64 R2, c[0x0][0x460] ;  /* 0x00011800ff027b82 */ /* 0x000e620000000a00 */
[C---:B0-----:R-:W-:Y:S02]  /*0060*/  ISETP.NE.U32.AND P0, PT, R4.reuse, RZ, PT ;  /* 0x000000ff0400720c */ /* 0x041fe40003f05070 */
[----:B------:R-:W-:Y:S02]  /*0070*/  ISETP.NE.U32.AND P1, PT, R4, RZ, PT ;  /* 0x000000ff0400720c */ /* 0x000fe40003f25070 */
[C---:B------:R-:W-:Y:S02]  /*0080*/  ISETP.NE.AND.EX P0, PT, R5.reuse, RZ, PT, P0 ;  /* 0x000000ff0500720c */ /* 0x040fe40003f05300 */
[----:B------:R-:W-:Y:S01]  /*0090*/  ISETP.NE.AND.EX P1, PT, R5, RZ, PT, P1 ;  /* 0x000000ff0500720c */ /* 0x000fe20003f25310 */
[----:B-1----:R-:W-:-:S10]  /*00a0*/  IMAD.WIDE.U32 R2, R11, 0x4, R2 ;  /* 0x000000040b027825 */ /* 0x002fd400078e0002 */
[----:B--2---:R-:W2:Y:S04]  /*00b0*/  @P0 LDG.E R41, desc[UR8][R2.64] ;  /* 0x0000000802290981 */ /* 0x004ea8000c1e1900 */
[----:B------:R-:W2:Y:S01]  /*00c0*/  @P1 LDG.E R0, desc[UR8][R2.64+0x4] ;  /* 0x0000040802001981 */ /* 0x000ea2000c1e1900 */
[----:B------:R-:W0:Y:S08]  /*00d0*/  S2UR UR4, SR_CTAID.X ;  /* 0x00000000000479c3 */ /* 0x000e300000002500 */
[----:B------:R-:W1:Y:S01]  /*00e0*/  @!P1 LDC R9, c[0x0][0x434] ;  /* 0x00010d00ff099b82 */ /* 0x000e620000000800 */
[----:B0-----:R-:W-:Y:S01]  /*00f0*/  USHF.L.U32 UR4, UR4, 0x6, URZ ;  /* 0x0000000604047899 */ /* 0x001fe200080006ff */
[----:B--2---:R-:W-:-:S05]  /*0100*/  @P1 IADD3 R9, PT, PT, R0, -R41, RZ ;  /* 0x8000002900091210 */ /* 0x004fca0007ffe0ff */
[----:B-1----:R-:W-:-:S13]  /*0110*/  ISETP.GT.AND P1, PT, R9, UR4, PT ;  /* 0x0000000409007c0c */ /* 0x002fda000bf24270 */
[----:B------:R-:W-:Y:S05]  /*0120*/  @!P1 EXIT ;  /* 0x000000000000994d */ /* 0x000fea0003800000 */
[----:B------:R-:W-:Y:S01]  /*0130*/  ISETP.NE.AND P1, PT, R41, -0x1, PT ;  /* 0xffffffff2900780c */ /* 0x000fe20003f25270 */
[----:B------:R-:W0:Y:S01]  /*0140*/  LDC R73, c[0x0][0x44c] ;  /* 0x00011300ff497b82 */ /* 0x000e220000000800 */
[----:B------:R-:W0:Y:S07]  /*0150*/  LDCU UR6, c[0x0][0x3e0] ;  /* 0x00007c00ff0677ac */ /* 0x000e2e0008000800 */
[----:B------:R-:W1:Y:S08]  /*0160*/  S2UR UR7, SR_CTAID.Z ;  /* 0x00000000000779c3 */ /* 0x000e700000002700 */
[----:B------:R-:W2:Y:S08]  /*0170*/  @!P1 LDC.64 R2, c[0x0][0x5a0] ;  /* 0x00016800ff029b82 */ /* 0x000eb00000000a00 */
[----:B------:R-:W3:Y:S01]  /*0180*/  @P1 LDC.64 R4, c[0x0][0x5b8] ;  /* 0x00016e00ff041b82 */ /* 0x000ee20000000a00 */
[----:B--2---:R-:W-:-:S04]  /*0190*/  @!P1 IMAD.WIDE.U32 R12, R11, R2, RZ ;  /* 0x000000020b0c9225 */ /* 0x004fc800078e00ff */
[----:B------:R-:W-:Y:S02]  /*01a0*/  @!P1 IMAD R10, R11, R3, R13 ;  /* 0x000000030b0a9224 */ /* 0x000fe400078e020d */
[----:B---3--:R-:W-:-:S04]  /*01b0*/  @P1 IMAD.WIDE.U32 R2, R41, R4, RZ ;  /* 0x0000000429021225 */ /* 0x008fc800078e00ff */
[----:B------:R-:W-:Y:S01]  /*01c0*/  @P1 IMAD R10, R41, R5, R3 ;  /* 0x00000005290a1224 */ /* 0x000fe200078e0203 */
[----:B------:R-:W-:Y:S01]  /*01d0*/  @P1 MOV R12, R2 ;  /* 0x00000002000c1202 */ /* 0x000fe20000000f00 */
[----:B0-----:R-:W-:Y:S01]  /*01e0*/  IMAD.WIDE R2, R73, UR6, RZ ;  /* 0x0000000649027c25 */ /* 0x001fe2000f8e02ff */
[----:B-1----:R-:W-:Y:S06]  /*01f0*/  @P1 BRA `(.L_x_0) ;  /* 0x0000000000401947 */ /* 0x002fec0003800000 */
[----:B------:R-:W0:Y:S02]  /*0200*/  LDCU UR10, c[0x0][0x444] ;  /* 0x00008880ff0a77ac */ /* 0x000e240008000800 */
[----:B0-----:R-:W-:Y:S02]  /*0210*/  USHF.R.S32.HI UR5, URZ, 0x1f, UR10 ;  /* 0x0000001fff057899 */ /* 0x001fe4000801140a */
[----:B------:R-:W-:-:S04]  /*0220*/  IMAD.WIDE.U32 R4, R11, UR10, RZ ;  /* 0x0000000a0b047c25 */ /* 0x000fc8000f8e00ff */
[----:B------:R-:W-:Y:S01]  /*0230*/  IMAD R7, R11, UR5, RZ ;  /* 0x000000050b077c24 */ /* 0x000fe2000f8e02ff */
[----:B------:R-:W-:-:S04]  /*0240*/  USHF.R.S32.HI UR5, URZ, 0x1f, UR6 ;  /* 0x0000001fff057899 */ /* 0x000fc80008011406 */
[----:B------:R-:W-:Y:S01]  /*0250*/  IADD3 R0, PT, PT, R5, R7, RZ ;  /* 0x0000000705007210 */ /* 0x000fe20007ffe0ff */
[----:B------:R-:W-:-:S04]  /*0260*/  IMAD.WIDE.U32 R6, R4, UR6, RZ ;  /* 0x0000000604067c25 */ /* 0x000fc8000f8e00ff */
[----:B------:R-:W-:Y:S02]  /*0270*/  IMAD R5, R0, UR6, RZ ;  /* 0x0000000600057c24 */ /* 0x000fe4000f8e02ff */
[----:B------:R-:W-:-:S04]  /*0280*/  IMAD.WIDE.U32 R40, R6, R73, RZ ;  /* 0x0000004906287225 */ /* 0x000fc800078e00ff */
[----:B------:R-:W-:-:S05]  /*0290*/  IMAD R5, R4, UR5, R5 ;  /* 0x0000000504057c24 */ /* 0x000fca000f8e0205 */
[----:B------:R-:W-:Y:S02]  /*02a0*/  IADD3 R0, PT, PT, R7, R5, RZ ;  /* 0x0000000507007210 */ /* 0x000fe40007ffe0ff */
[----:B------:R-:W-:-:S03]  /*02b0*/  SHF.R.S32.HI R5, RZ, 0x1f, R73 ;  /* 0x0000001fff057819 */ /* 0x000fc60000011449 */
[----:B------:R-:W-:-:S04]  /*02c0*/  IMAD R0, R0, R73, RZ ;  /* 0x0000004900007224 */ /* 0x000fc800078e02ff */
[----:B------:R-:W-:-:S05]  /*02d0*/  IMAD R5, R5, R6, R0 ;  /* 0x0000000605057224 */ /* 0x000fca00078e0200 */
[----:B------:R-:W-:Y:S01]  /*02e0*/  IADD3 R38, PT, PT, R41, R5, RZ ;  /* 0x0000000529267210 */ /* 0x000fe20007ffe0ff */
[----:B------:R-:W-:Y:S06]  /*02f0*/  BRA `(.L_x_1) ;  /* 0x00000000000c7947 */ /* 0x000fec0003800000 */
.L_x_0:
[-C--:B------:R-:W-:Y:S02]  /*0300*/  IMAD R5, R3, R41.reuse, RZ ;  /* 0x0000002903057224 */ /* 0x080fe400078e02ff */
[----:B------:R-:W-:-:S05]  /*0310*/  IMAD.WIDE.U32 R40, R2, R41, RZ ;  /* 0x0000002902287225 */ /* 0x000fca00078e00ff */
[----:B------:R-:W-:-:S07]  /*0320*/  IADD3 R38, PT, PT, R41, R5, RZ ;  /* 0x0000000529267210 */ /* 0x000fce0007ffe0ff */
.L_x_1:
[----:B------:R-:W0:Y:S01]  /*0330*/  LDCU UR5, c[0x0][0x600] ;  /* 0x0000c000ff0577ac */ /* 0x000e220008000800 */
[----:B------:R-:W-:Y:S01]  /*0340*/  SHF.L.U32 R0, R11, 0x7, RZ ;  /* 0x000000070b007819 */ /* 0x000fe200000006ff */
[----:B------:R-:W1:Y:S01]  /*0350*/  S2R R41, SR_TID.X ;  /* 0x0000000000297919 */ /* 0x000e620000002100 */
[----:B------:R-:W-:Y:S01]  /*0360*/  HFMA2 R8, -RZ, RZ, 0, 0 ;  /* 0x00000000ff087431 */ /* 0x000fe200000001ff */
[----:B------:R-:W-:Y:S02]  /*0370*/  CS2R R18, SRZ ;  /* 0x0000000000127805 */ /* 0x000fe4000001ff00 */
[----:B------:R-:W-:Y:S01]  /*0380*/  SEL R0, R0, RZ, P0 ;  /* 0x000000ff00007207 */ /* 0x000fe20000000000 */
[----:B------:R-:W-:Y:S01]  /*0390*/  HFMA2 R13, -RZ, RZ, 0, 0 ;  /* 0x00000000ff0d7431 */ /* 0x000fe200000001ff */
[----:B------:R-:W-:Y:S02]  /*03a0*/  CS2R R20, SRZ ;  /* 0x0000000000147805 */ /* 0x000fe4000001ff00 */
[----:B------:R-:W-:-:S02]  /*03b0*/  CS2R R14, SRZ ;  /* 0x00000000000e7805 */ /* 0x000fc4000001ff00 */
[----:B------:R-:W-:Y:S01]  /*03c0*/  IADD3 R5, P0, PT, R0, UR4, RZ ;  /* 0x0000000400057c10 */ /* 0x000fe2000ff1e0ff */
[----:B------:R-:W-:Y:S01]  /*03d0*/  HFMA2 R0, -RZ, RZ, 0, 0 ;  /* 0x00000000ff007431 */ /* 0x000fe200000001ff */
[----:B------:R-:W-:Y:S02]  /*03e0*/  CS2R R16, SRZ ;  /* 0x0000000000107805 */ /* 0x000fe4000001ff00 */
[----:B------:R-:W-:Y:S02]  /*03f0*/  CS2R R24, SRZ ;  /* 0x0000000000187805 */ /* 0x000fe4000001ff00 */
[----:B------:R-:W-:Y:S01]  /*0400*/  IADD3.X R7, PT, PT, RZ, RZ, RZ, P0, !PT ;  /* 0x000000ffff077210 */ /* 0x000fe200007fe4ff */
[----:B------:R-:W-:Y:S01]  /*0410*/  IMAD.WIDE.U32 R36, R5, R2, RZ ;  /* 0x0000000205247225 */ /* 0x000fe200078e00ff */
[----:B------:R-:W-:Y:S02]  /*0420*/  MOV R74, RZ ;  /* 0x000000ff004a7202 */ /* 0x000fe40000000f00 */
[----:B------:R-:W-:-:S02]  /*0430*/  CS2R R26, SRZ ;  /* 0x00000000001a7805 */ /* 0x000fc4000001ff00 */
[----:B------:R-:W-:Y:S01]  /*0440*/  CS2R R22, SRZ ;  /* 0x0000000000167805 */ /* 0x000fe2000001ff00 */
[----:B0-----:R-:W-:Y:S01]  /*0450*/  UISETP.GE.AND UP0, UPT, UR5, 0x1, UPT ;  /* 0x000000010500788c */ /* 0x001fe2000bf06270 */
[----:B------:R-:W-:Y:S01]  /*0460*/  IMAD R7, R7, R2, RZ ;  /* 0x0000000207077224 */ /* 0x000fe200078e02ff */
[----:B------:R-:W-:Y:S02]  /*0470*/  CS2R R30, SRZ ;  /* 0x00000000001e7805 */ /* 0x000fe4000001ff00 */
[----:B------:R-:W-:Y:S02]  /*0480*/  CS2R R32, SRZ ;  /* 0x0000000000207805 */ /* 0x000fe4000001ff00 */
[----:B------:R-:W-:Y:S01]  /*0490*/  CS2R R28, SRZ ;  /* 0x00000000001c7805 */ /* 0x000fe2000001ff00 */
[----:B------:R-:W-:Y:S01]  /*04a0*/  IMAD R75, R3, R5, R7 ;  /* 0x00000005034b7224 */ /* 0x000fe200078e0207 */
[----:B------:R-:W-:Y:S02]  /*04b0*/  CS2R R2, SRZ ;  /* 0x0000000000027805 */ /* 0x000fe4000001ff00 */
[----:B------:R-:W-:-:S02]  /*04c0*/  CS2R R44, SRZ ;  /* 0x00000000002c7805 */ /* 0x000fc4000001ff00 */
[----:B------:R-:W-:Y:S02]  /*04d0*/  CS2R R46, SRZ ;  /* 0x00000000002e7805 */ /* 0x000fe4000001ff00 */
[----:B------:R-:W-:Y:S02]  /*04e0*/  CS2R R34, SRZ ;  /* 0x0000000000227805 */ /* 0x000fe4000001ff00 */
[----:B------:R-:W-:Y:S02]  /*04f0*/  CS2R R42, SRZ ;  /* 0x00000000002a7805 */ /* 0x000fe4000001ff00 */
[----:B------:R-:W-:Y:S02]  /*0500*/  CS2R R50, SRZ ;  /* 0x0000000000327805 */ /* 0x000fe4000001ff00 */
        /* <DEDUP_REMOVED lines=11> */
[----:B------:R-:W-:Y:S02]  /*05c0*/  MOV R72, RZ ;  /* 0x000000ff00487202 */ /* 0x000fe40000000f00 */
[----:B------:R-:W-:Y:S02]  /*05d0*/  CS2R R68, SRZ ;  /* 0x0000000000447805 */ /* 0x000fe4000001ff00 */
[----:B------:R-:W-:-:S02]  /*05e0*/  CS2R R70, SRZ ;  /* 0x0000000000467805 */ /* 0x000fc4000001ff00 */
[----:B------:R-:W-:Y:S01]  /*05f0*/  MOV R11, RZ ;  /* 0x000000ff000b7202 */ /* 0x000fe20000000f00 */
[----:B-1----:R-:W-:Y:S06]  /*0600*/  BRA.U !UP0, `(.L_x_2) ;  /* 0x0000000908887547 */ /* 0x002fec000b800000 */
[----:B------:R-:W0:Y:S01]  /*0610*/  LDCU.64 UR10, c[0x0][0x570] ;  /* 0x0000ae00ff0a77ac */ /* 0x000e220008000a00 */
[C---:B------:R-:W-:Y:S01]  /*0620*/  IMAD R39, R73.reuse, UR7, RZ ;  /* 0x0000000749277c24 */ /* 0x040fe2000f8e02ff */
[----:B------:R-:W-:Y:S01]  /*0630*/  SHF.R.U32.HI R18, RZ, 0x5, R41 ;  /* 0x00000005ff127819 */ /* 0x000fe20000011629 */
[----:B------:R-:W-:Y:S01]  /*0640*/  IMAD R73, R73, UR6, RZ ;  /* 0x0000000649497c24 */ /* 0x000fe2000f8e02ff */
[----:B------:R-:W-:Y:S01]  /*0650*/  LOP3.LUT R41, R41, 0x1f, RZ, 0xc0, !PT ;  /* 0x0000001f29297812 */ /* 0x000fe200078ec0ff */
[----:B------:R-:W-:Y:S01]  /*0660*/  UIADD3 UR5, UPT, UPT, -UR5, URZ, URZ ;  /* 0x000000ff05057290 */ /* 0x000fe2000fffe1ff */
[----:B------:R-:W-:Y:S02]  /*0670*/  IADD3 R40, P0, P1, R39, R40, R36 ;  /* 0x0000002827287210 */ /* 0x000fe4000791e024 */
[----:B------:R-:W-:Y:S01]  /*0680*/  IADD3 R37, PT, PT, R37, R75, RZ ;  /* 0x0000004b25257210 */ /* 0x000fe20007ffe0ff */
[----:B------:R-:W-:Y:S01]  /*0690*/  IMAD R41, R18, R73, R41 ;  /* 0x0000004912297224 */ /* 0x000fe200078e0229 */
[----:B------:R-:W-:-:S04]  /*06a0*/  SHF.R.S32.HI R39, RZ, 0x1f, R39 ;  /* 0x0000001fff277819 */ /* 0x000fc80000011427 */
[----:B------:R-:W-:Y:S02]  /*06b0*/  IADD3.X R18, PT, PT, R39, R38, R37, P0, P1 ;  /* 0x0000002627127210 */ /* 0x000fe400007e2425 */
[----:B------:R-:W-:-:S04]  /*06c0*/  IADD3 R39, P0, PT, R41, R40, RZ ;  /* 0x0000002829277210 */ /* 0x000fc80007f1e0ff */
[----:B------:R-:W-:Y:S02]  /*06d0*/  LEA.HI.X.SX32 R18, R41, R18, 0x1, P0 ;  /* 0x0000001229127211 */ /* 0x000fe400000f0eff */
[----:B0-----:R-:W-:-:S04]  /*06e0*/  LEA R40, P0, R39, UR10, 0x2 ;  /* 0x0000000a27287c11 */ /* 0x001fc8000f8010ff */
[----:B------:R-:W-:Y:S02]  /*06f0*/  LEA.HI.X R39, R39, UR11, R18, 0x2, P0 ;  /* 0x0000000b27277c11 */ /* 0x000fe400080f1412 */
[----:B------:R-:W-:Y:S02]  /*0700*/  IADD3 R40, P0, PT, R40, 0x200, RZ ;  /* 0x0000020028287810 */ /* 0x000fe40007f1e0ff */
[----:B------:R-:W-:Y:S02]  /*0710*/  MOV R18, RZ ;  /* 0x000000ff00127202 */ /* 0x000fe40000000f00 */
[----:B------:R-:W-:-:S09]  /*0720*/  IADD3.X R39, PT, PT, RZ, R39, RZ, P0, !PT ;  /* 0x00000027ff277210 */ /* 0x000fd200007fe4ff */
.L_x_3:
[----:B------:R-:W-:Y:S02]  /*0730*/  SHF.L.U32 R41, R73, 0x3, RZ ;  /* 0x0000000349297819 */ /* 0x000fe400000006ff */
[----:B------:R-:W-:Y:S02]  /*0740*/  MOV R36, R40 ;  /* 0x0000002800247202 */ /* 0x000fe40000000f00 */
[----:B------:R-:W-:-:S03]  /*0750*/  MOV R37, R39 ;  /* 0x0000002700257202 */ /* 0x000fc60000000f00 */
[----:B------:R-:W-:-:S05]  /*0760*/  IMAD.WIDE R40, R41, 0x4, R36 ;  /* 0x0000000429287825 */ /* 0x000fca00078e0224 */
[----:B------:R-:W2:Y:S04]  /*0770*/  LDG.E R38, desc[UR8][R40.64+-0x200] ;  /* 0xfffe000828267981 */ /* 0x000ea8000c1e1900 */
[----:B------:R-:W3:Y:S04]  /*0780*/  LDG.E R39, desc[UR8][R40.64+-0x180] ;  /* 0xfffe800828277981 */ /* 0x000ee8000c1e1900 */
[----:B------:R-:W4:Y:S04]  /*0790*/  LDG.E R77, desc[UR8][R40.64+0x100] ;  /* 0x00010008284d7981 */ /* 0x000f28000c1e1900 */
[----:B------:R-:W5:Y:S04]  /*07a0*/  LDG.E R76, desc[UR8][R40.64+-0x100] ;  /* 0xffff0008284c7981 */ /* 0x000f68000c1e1900 */
[----:B------:R-:W5:Y:S01]  /*07b0*/  LDG.E R75, desc[UR8][R40.64+0x80] ;  /* 0x00008008284b7981 */ /* 0x000f62000c1e1900 */
[----:B--2---:R-:W-:-:S03]  /*07c0*/  FADD.FTZ R71, R38, R71 ;  /* 0x0000004726477221 */ /* 0x004fc60000010000 */
[----:B------:R-:W2:Y:S01]  /*07d0*/  LDG.E R38, desc[UR8][R40.64] ;  /* 0x0000000828267981 */ /* 0x000ea2000c1e1900 */
[----:B---3--:R-:W-:-:S03]  /*07e0*/  FADD.FTZ R64, R39, R64 ;  /* 0x0000004027407221 */ /* 0x008fc60000010000 */
[----:B------:R-:W3:Y:S01]  /*07f0*/  LDG.E R39, desc[UR8][R40.64+-0x80] ;  /* 0xffff800828277981 */ /* 0x000ee2000c1e1900 */
[----:B----4-:R-:W-:Y:S01]  /*0800*/  FADD.FTZ R24, R77, R24 ;  /* 0x000000184d187221 */ /* 0x010fe20000010000 */
[----:B-----5:R-:W-:Y:S01]  /*0810*/  FADD.FTZ R57, R76, R57 ;  /* 0x000000394c397221 */ /* 0x020fe20000010000 */
[----:B------:R-:W-:Y:S01]  /*0820*/  FADD.FTZ R30, R75, R30 ;  /* 0x0000001e4b1e7221 */ /* 0x000fe20000010000 */
[----:B--2---:R-:W-:Y:S01]  /*0830*/  FADD.FTZ R43, R38, R43 ;  /* 0x0000002b262b7221 */ /* 0x004fe20000010000 */
[----:B---3--:R-:W-:Y:S01]  /*0840*/  FADD.FTZ R50, R39, R50 ;  /* 0x0000003227327221 */ /* 0x008fe20000010000 */
[----:B------:R-:W-:Y:S02]  /*0850*/  IMAD.WIDE R38, R73, 0x20, R40 ;  /* 0x0000002049267825 */ /* 0x000fe400078e0228 */
[----:B------:R-:W2:Y:S04]  /*0860*/  LDG.E R40, desc[UR8][R40.64+0x180] ;  /* 0x0001800828287981 */ /* 0x000ea8000c1e1900 */
[----:B------:R-:W3:Y:S04]  /*0870*/  LDG.E R77, desc[UR8][R38.64+-0x100] ;  /* 0xffff0008264d7981 */ /* 0x000ee8000c1e1900 */
[----:B------:R-:W4:Y:S04]  /*0880*/  LDG.E R75, desc[UR8][R38.64+-0x200] ;  /* 0xfffe0008264b7981 */ /* 0x000f28000c1e1900 */
[----:B------:R-:W5:Y:S01]  /*0890*/  LDG.E R76, desc[UR8][R38.64+-0x180] ;  /* 0xfffe8008264c7981 */ /* 0x000f62000c1e1900 */
[----:B--2---:R-:W-:-:S03]  /*08a0*/  FADD.FTZ R17, R40, R17 ;  /* 0x0000001128117221 */ /* 0x004fc60000010000 */
[----:B------:R-:W2:Y:S01]  /*08b0*/  LDG.E R40, desc[UR8][R38.64+0x100] ;  /* 0x0001000826287981 */ /* 0x000ea2000c1e1900 */
[----:B---3--:R-:W-:-:S03]  /*08c0*/  FADD.FTZ R56, R77, R56 ;  /* 0x000000384d387221 */ /* 0x008fc60000010000 */
[----:B------:R-:W3:Y:S01]  /*08d0*/  LDG.E R77, desc[UR8][R38.64+0x80] ;  /* 0x00008008264d7981 */ /* 0x000ee2000c1e1900 */
[----:B----4-:R-:W-:-:S03]  /*08e0*/  FADD.FTZ R70, R75, R70 ;  /* 0x000000464b467221 */ /* 0x010fc60000010000 */
[----:B------:R-:W4:Y:S01]  /*08f0*/  LDG.E R75, desc[UR8][R38.64] ;  /* 0x00000008264b7981 */ /* 0x000f22000c1e1900 */
[----:B-----5:R-:W-:-:S03]  /*0900*/  FADD.FTZ R63, R76, R63 ;  /* 0x0000003f4c3f7221 */ /* 0x020fc60000010000 */
[----:B------:R-:W5:Y:S01]  /*0910*/  LDG.E R76, desc[UR8][R38.64+-0x80] ;  /* 0xffff8008264c7981 */ /* 0x000f62000c1e1900 */
[----:B--2---:R-:W-:Y:S01]  /*0920*/  FADD.FTZ R23, R40, R23 ;  /* 0x0000001728177221 */ /* 0x004fe20000010000 */
[----:B------:R-:W-:Y:S02]  /*0930*/  IMAD.WIDE R40, R73, 0x20, R38 ;  /* 0x0000002049287825 */ /* 0x000fe400078e0226 */
[----:B------:R-:W2:Y:S02]  /*0940*/  LDG.E R39, desc[UR8][R38.64+0x180] ;  /* 0x0001800826277981 */ /* 0x000ea4000c1e1900 */
[----:B---3--:R-:W-:Y:S02]  /*0950*/  FADD.FTZ R29, R77, R29 ;  /* 0x0000001d4d1d7221 */ /* 0x008fe40000010000 */
[----:B------:R-:W3:Y:S01]  /*0960*/  LDG.E R77, desc[UR8][R40.64+-0x100] ;  /* 0xffff0008284d7981 */ /* 0x000ee2000c1e1900 */
[----:B----4-:R-:W-:-:S03]  /*0970*/  FADD.FTZ R42, R75, R42 ;  /* 0x0000002a4b2a7221 */ /* 0x010fc60000010000 */
[----:B------:R-:W4:Y:S01]  /*0980*/  LDG.E R75, desc[UR8][R40.64+-0x180] ;  /* 0xfffe8008284b7981 */ /* 0x000f22000c1e1900 */
[----:B-----5:R-:W-:-:S03]  /*0990*/  FADD.FTZ R49, R76, R49 ;  /* 0x000000314c317221 */ /* 0x020fc60000010000 */
        /* <DEDUP_REMOVED lines=61> */
[----:B------:R-:W-:-:S04]  /*0d70*/  IMAD.WIDE R40, R73, 0x20, R38 ;  /* 0x0000002049287825 */ /* 0x000fc800078e0226 */
[----:B---3--:R-:W-:Y:S02]  /*0d80*/  FADD.FTZ R33, R77, R33 ;  /* 0x000000214d217221 */ /* 0x008fe40000010000 */
[----:B------:R-:W2:Y:S04]  /*0d90*/  LDG.E R77, desc[UR8][R38.64+0x180] ;  /* 0x00018008264d7981 */ /* 0x000ea8000c1e1900 */
[----:B------:R-:W3:Y:S01]  /*0da0*/  LDG.E R39, desc[UR8][R40.64+0x80] ;  /* 0x0000800828277981 */ /* 0x000ee2000c1e1900 */
[----:B-----5:R-:W-:Y:S01]  /*0db0*/  FADD.FTZ R53, R76, R53 ;  /* 0x000000354c357221 */ /* 0x020fe20000010000 */
[----:B----4-:R-:W-:Y:S02]  /*0dc0*/  FADD.FTZ R46, R75, R46 ;  /* 0x0000002e4b2e7221 */ /* 0x010fe40000010000 */
[----:B------:R-:W4:Y:S04]  /*0dd0*/  LDG.E R76, desc[UR8][R40.64+-0x200] ;  /* 0xfffe0008284c7981 */ /* 0x000f28000c1e1900 */
[----:B------:R-:W5:Y:S04]  /*0de0*/  LDG.E R75, desc[UR8][R40.64+-0x180] ;  /* 0xfffe8008284b7981 */ /* 0x000f68000c1e1900 */
[----:B------:R-:W2:Y:S01]  /*0df0*/  LDG.E R38, desc[UR8][R36.64+-0x200] ;  /* 0xfffe000824267981 */ /* 0x000ea2000c1e1900 */
[----:B---3--:R-:W-:-:S03]  /*0e00*/  FADD.FTZ R32, R39, R32 ;  /* 0x0000002027207221 */ /* 0x008fc60000010000 */
[----:B------:R-:W3:Y:S01]  /*0e10*/  LDG.E R39, desc[UR8][R40.64+0x100] ;  /* 0x0001000828277981 */ /* 0x000ee2000c1e1900 */
[----:B----4-:R-:W-:-:S03]  /*0e20*/  FADD.FTZ R13, R76, R13 ;  /* 0x0000000d4c0d7221 */ /* 0x010fc60000010000 */
[----:B------:R-:W4:Y:S01]  /*0e30*/  LDG.E R76, desc[UR8][R40.64+-0x100] ;  /* 0xffff0008284c7981 */ /* 0x000f22000c1e1900 */
[----:B-----5:R-:W-:-:S03]  /*0e40*/  FADD.FTZ R66, R75, R66 ;  /* 0x000000424b427221 */ /* 0x020fc60000010000 */
[----:B------:R-:W5:Y:S01]  /*0e50*/  LDG.E R75, desc[UR8][R40.64+-0x80] ;  /* 0xffff8008284b7981 */ /* 0x000f62000c1e1900 */
[----:B---3--:R-:W-:-:S03]  /*0e60*/  FADD.FTZ R74, R39, R74 ;  /* 0x0000004a274a7221 */ /* 0x008fc60000010000 */
[----:B------:R-:W3:Y:S01]  /*0e70*/  LDG.E R39, desc[UR8][R36.64+-0x180] ;  /* 0xfffe800824277981 */ /* 0x000ee2000c1e1900 */
[----:B----4-:R-:W-:-:S03]  /*0e80*/  FADD.FTZ R59, R76, R59 ;  /* 0x0000003b4c3b7221 */ /* 0x010fc60000010000 */
[----:B------:R-:W4:Y:S01]  /*0e90*/  LDG.E R76, desc[UR8][R36.64+-0x100] ;  /* 0xffff0008244c7981 */ /* 0x000f22000c1e1900 */
[----:B-----5:R-:W-:-:S03]  /*0ea0*/  FADD.FTZ R52, R75, R52 ;  /* 0x000000344b347221 */ /* 0x020fc60000010000 */
[----:B------:R-:W5:Y:S01]  /*0eb0*/  LDG.E R75, desc[UR8][R40.64+0x180] ;  /* 0x00018008284b7981 */ /* 0x000f62000c1e1900 */
[----:B--2---:R-:W-:-:S03]  /*0ec0*/  FADD.FTZ R11, R38, R11 ;  /* 0x0000000b260b7221 */ /* 0x004fc60000010000 */
[----:B------:R-:W2:Y:S01]  /*0ed0*/  LDG.E R38, desc[UR8][R36.64] ;  /* 0x0000000824267981 */ /* 0x000ea2000c1e1900 */
[----:B------:R-:W-:-:S03]  /*0ee0*/  FADD.FTZ R19, R77, R19 ;  /* 0x000000134d137221 */ /* 0x000fc60000010000 */
[----:B------:R-:W2:Y:S04]  /*0ef0*/  LDG.E R77, desc[UR8][R40.64] ;  /* 0x00000008284d7981 */ /* 0x000ea8000c1e1900 */
        /* <DEDUP_REMOVED lines=8> */
[----:B------:R-:W-:-:S04]  /*0f80*/  UIADD3 UR5, UPT, UPT, UR5, 0x1, URZ ;  /* 0x0000000105057890 */ /* 0x000fc8000fffe0ff */
[----:B------:R-:W-:Y:S01]  /*0f90*/  UISETP.NE.AND UP0, UPT, UR5, URZ, UPT ;  /* 0x000000ff0500728c */ /* 0x000fe2000bf05270 */
[----:B------:R-:W-:Y:S01]  /*0fa0*/  FADD.FTZ R45, R77, R45 ;  /* 0x0000002d4d2d7221 */ /* 0x000fe20000010000 */
[----:B------:R-:W-:Y:S01]  /*0fb0*/  FADD.FTZ R31, R40, R31 ;  /* 0x0000001f281f7221 */ /* 0x000fe20000010000 */
[----:B---3--:R-:W-:Y:S02]  /*0fc0*/  FADD.FTZ R44, R39, R44 ;  /* 0x0000002c272c7221 */ /* 0x008fe40000010000 */
[----:B------:R-:W0:Y:S01]  /*0fd0*/  LDC.64 R38, c[0x0][0x5f8] ;  /* 0x00017e00ff267b82 */ /* 0x000e220000000a00 */
[----:B----4-:R-:W-:Y:S01]  /*0fe0*/  FADD.FTZ R25, R76, R25 ;  /* 0x000000194c197221 */ /* 0x010fe20000010000 */
[----:B-----5:R-:W-:Y:S01]  /*0ff0*/  FADD.FTZ R58, R75, R58 ;  /* 0x0000003a4b3a7221 */ /* 0x020fe20000010000 */
[----:B0-----:R-:W-:-:S04]  /*1000*/  LEA R40, P0, R38, R36, 0x2 ;  /* 0x0000002426287211 */ /* 0x001fc800078010ff */
[----:B------:R-:W-:Y:S01]  /*1010*/  LEA.HI.X R39, R38, R37, R39, 0x2, P0 ;  /* 0x0000002526277211 */ /* 0x000fe200000f1427 */
[----:B------:R-:W-:Y:S08]  /*1020*/  BRA.U UP0, `(.L_x_3) ;  /* 0xfffffff500c07547 */ /* 0x000ff0000b83ffff */
.L_x_2:
[----:B------:R-:W0:Y:S01]  /*1030*/  S2R R40, SR_TID.X ;  /* 0x0000000000287919 */ /* 0x000e220000002100 */
[----:B------:R-:W1:Y:S01]  /*1040*/  LDCU UR10, c[0x0][0x500] ;  /* 0x0000a000ff0a77ac */ /* 0x000e620008000800 */
[----:B------:R-:W2:Y:S01]  /*1050*/  S2UR UR6, SR_CgaCtaId ;  /* 0x00000000000679c3 */ /* 0x000ea20000008800 */
[----:B------:R-:W-:Y:S01]  /*1060*/  IADD3 R9, PT, PT, R9, -UR4, RZ ;  /* 0x8000000409097c10 */ /* 0x000fe2000fffe0ff */
[----:B------:R-:W-:Y:S01]  /*1070*/  BSSY.RECONVERGENT B0, `(.L_x_4) ;  /* 0x00000be000007945 */ /* 0x000fe20003800200 */
[----:B------:R-:W-:Y:S01]  /*1080*/  UMOV UR5, 0x400 ;  /* 0x0000040000057882 */ /* 0x000fe20000000000 */
[----:B-1----:R-:W-:Y:S01]  /*1090*/  FMUL.FTZ R11, R11, UR10 ;  /* 0x0000000a0b0b7c20 */ /* 0x002fe20008410000 */
[----:B------:R-:W-:Y:S01]  /*10a0*/  FMUL.FTZ R68, R68, UR10 ;  /* 0x0000000a44447c20 */ /* 0x000fe20008410000 */
        /* <DEDUP_REMOVED lines=8> */
[----:B------:R-:W-:Y:S01]  /*1130*/  F2FP.F16.F32.PACK_AB R6, R62, R63 ;  /* 0x0000003f3e06723e */ /* 0x000fe200000000ff */
[----:B------:R-:W-:Y:S01]  /*1140*/  FMUL.FTZ R49, R49, UR10 ;  /* 0x0000000a31317c20 */ /* 0x000fe20008410000 */
[----:B------:R-:W-:Y:S01]  /*1150*/  FMUL.FTZ R48, R48, UR10 ;  /* 0x0000000a30307c20 */ /* 0x000fe20008410000 */
[----:B0-----:R-:W-:Y:S01]  /*1160*/  SHF.L.U32 R36, R40, 0x4, RZ ;  /* 0x0000000428247819 */ /* 0x001fe200000006ff */
[----:B------:R-:W-:Y:S01]  /*1170*/  FMUL.FTZ R63, R4, UR10 ;  /* 0x0000000a043f7c20 */ /* 0x000fe20008410000 */
[----:B------:R-:W-:Y:S01]  /*1180*/  SHF.L.U32 R38, R40, 0x5, RZ ;  /* 0x0000000528267819 */ /* 0x000fe200000006ff */
[----:B------:R-:W-:Y:S01]  /*1190*/  FMUL.FTZ R54, R54, UR10 ;  /* 0x0000000a36367c20 */ /* 0x000fe20008410000 */
[----:B------:R-:W-:Y:S01]  /*11a0*/  LOP3.LUT R37, R36, 0x1c0, RZ, 0xc0, !PT ;  /* 0x000001c024257812 */ /* 0x000fe200078ec0ff */
[----:B------:R-:W-:Y:S01]  /*11b0*/  FMUL.FTZ R5, R5, UR10 ;  /* 0x0000000a05057c20 */ /* 0x000fe20008410000 */
[----:B------:R-:W-:Y:S01]  /*11c0*/  SHF.R.U32.HI R36, RZ, 0x3, R40 ;  /* 0x00000003ff247819 */ /* 0x000fe20000011628 */
[----:B------:R-:W-:Y:S01]  /*11d0*/  FMUL.FTZ R42, R42, UR10 ;  /* 0x0000000a2a2a7c20 */ /* 0x000fe20008410000 */
[----:B------:R-:W-:Y:S01]  /*11e0*/  LOP3.LUT R76, R38, 0x400, RZ, 0xc0, !PT ;  /* 0x00000400264c7812 */ /* 0x000fe200078ec0ff */
[----:B------:R-:W-:Y:S01]  /*11f0*/  FMUL.FTZ R35, R35, UR10 ;  /* 0x0000000a23237c20 */ /* 0x000fe20008410000 */
[----:B------:R-:W-:Y:S01]  /*1200*/  LOP3.LUT R38, R37, 0x18, R36, 0xf8, !PT ;  /* 0x0000001825267812 */ /* 0x000fe200078ef824 */
[----:B------:R-:W-:Y:S01]  /*1210*/  FMUL.FTZ R46, R46, UR10 ;  /* 0x0000000a2e2e7c20 */ /* 0x000fe20008410000 */
[----:B------:R-:W-:Y:S01]  /*1220*/  SHF.L.U32 R37, R40, 0x1, RZ ;  /* 0x0000000128257819 */ /* 0x000fe200000006ff */
[----:B------:R-:W-:Y:S01]  /*1230*/  FMUL.FTZ R45, R45, UR10 ;  /* 0x0000000a2d2d7c20 */ /* 0x000fe20008410000 */
[----:B------:R-:W-:Y:S01]  /*1240*/  F2FP.F16.F32.PACK_AB R48, R48, R49 ;  /* 0x000000313030723e */ /* 0x000fe200000000ff */
[----:B--2---:R-:W-:Y:S01]  /*1250*/  ULEA UR5, UR6, UR5, 0x18 ;  /* 0x0000000506057291 */ /* 0x004fe2000f8ec0ff */
[--C-:B------:R-:W-:Y:S01]  /*1260*/  LOP3.LUT R76, R76, 0x6, R37.reuse, 0xf8, !PT ;  /* 0x000000064c4c7812 */ /* 0x100fe200078ef825 */
[----:B------:R-:W-:Y:S01]  /*1270*/  FMUL.FTZ R51, R51, UR10 ;  /* 0x0000000a33337c20 */ /* 0x000fe20008410000 */
[----:B------:R-:W-:Y:S01]  /*1280*/  LOP3.LUT R37, R38, 0x38, R37, 0x78, !PT ;  /* 0x0000003826257812 */ /* 0x000fe200078e7825 */
[----:B------:R-:W-:Y:S01]  /*1290*/  FMUL.FTZ R38, R71, UR10 ;  /* 0x0000000a47267c20 */ /* 0x000fe20008410000 */
[----:B------:R-:W-:Y:S01]  /*12a0*/  LOP3.LUT P0, RZ, R40, 0x10, RZ, 0xc0, !PT ;  /* 0x0000001028ff7812 */ /* 0x000fe2000780c0ff */
[----:B------:R-:W-:Y:S01]  /*12b0*/  FMUL.FTZ R72, R72, UR10 ;  /* 0x0000000a48487c20 */ /* 0x000fe20008410000 */
[----:B------:R-:W-:Y:S01]  /*12c0*/  F2FP.F16.F32.PACK_AB R4, R5, R54 ;  /* 0x000000360504723e */ /* 0x000fe200000000ff */
[----:B------:R-:W-:Y:S01]  /*12d0*/  FMUL.FTZ R54, R3, UR10 ;  /* 0x0000000a03367c20 */ /* 0x000fe20008410000 */
[----:B------:R-:W-:Y:S01]  /*12e0*/  F2FP.F16.F32.PACK_AB R11, R38, R11 ;  /* 0x0000000b260b723e */ /* 0x000fe200000000ff */
[----:B------:R-:W-:Y:S01]  /*12f0*/  FMUL.FTZ R67, R67, UR10 ;  /* 0x0000000a43437c20 */ /* 0x000fe20008410000 */
[----:B------:R-:W-:Y:S01]  /*1300*/  F2FP.F16.F32.PACK_AB R38, R7, R68 ;  /* 0x000000440726723e */ /* 0x000fe200000000ff */
[----:B------:R-:W-:Y:S01]  /*1310*/  FMUL.FTZ R68, R13, UR10 ;  /* 0x0000000a0d447c20 */ /* 0x000fe20008410000 */
[----:B------:R-:W-:Y:S01]  /*1320*/  SHF.L.U32 R7, R40, 0x3, RZ ;  /* 0x0000000328077819 */ /* 0x000fe200000006ff */
[----:B------:R-:W-:Y:S01]  /*1330*/  FMUL.FTZ R66, R66, UR10 ;  /* 0x0000000a42427c20 */ /* 0x000fe20008410000 */
[----:B------:R-:W-:Y:S01]  /*1340*/  LOP3.LUT R37, R76, R37, RZ, 0xfc, !PT ;  /* 0x000000254c257212 */ /* 0x000fe200078efcff */
[----:B------:R-:W-:Y:S01]  /*1350*/  FMUL.FTZ R65, R65, UR10 ;  /* 0x0000000a41417c20 */ /* 0x000fe20008410000 */
[----:B------:R-:W-:Y:S01]  /*1360*/  LOP3.LUT R13, R7, 0x1f8, RZ, 0xc0, !PT ;  /* 0x000001f8070d7812 */ /* 0x000fe200078ec0ff */
[----:B------:R-:W-:Y:S01]  /*1370*/  FMUL.FTZ R58, R58, UR10 ;  /* 0x0000000a3a3a7c20 */ /* 0x000fe20008410000 */
[----:B------:R-:W-:Y:S01]  /*1380*/  F2FP.F16.F32.PACK_AB R35, R35, R42 ;  /* 0x0000002a2323723e */ /* 0x000fe200000000ff */
[----:B------:R-:W-:Y:S01]  /*1390*/  FMUL.FTZ R60, R60, UR10 ;  /* 0x0000000a3c3c7c20 */ /* 0x000fe20008410000 */
[----:B------:R-:W-:Y:S01]  /*13a0*/  LOP3.LUT R14, R13, 0x38, R40, 0x78, !PT ;  /* 0x000000380d0e7812 */ /* 0x000fe200078e7828 */
[----:B------:R-:W-:Y:S01]  /*13b0*/  FMUL.FTZ R59, R59, UR10 ;  /* 0x0000000a3b3b7c20 */ /* 0x000fe20008410000 */
[----:B------:R-:W-:Y:S01]  /*13c0*/  F2FP.F16.F32.PACK_AB R13, R68, R41 ;  /* 0x00000029440d723e */ /* 0x000fe200000000ff */
[----:B------:R-:W-:Y:S01]  /*13d0*/  FMUL.FTZ R41, R61, UR10 ;  /* 0x0000000a3d297c20 */ /* 0x000fe20008410000 */
[----:B------:R-:W-:Y:S01]  /*13e0*/  FMUL.FTZ R61, R50, UR10 ;  /* 0x0000000a323d7c20 */ /* 0x000fe20008410000 */
        /* <DEDUP_REMOVED lines=8> */
[----:B------:R-:W-:Y:S01]  /*1470*/  F2FP.F16.F32.PACK_AB R40, R69, R72 ;  /* 0x000000484528723e */ /* 0x000fe200000000ff */
[----:B------:R-:W-:Y:S01]  /*1480*/  FMUL.FTZ R31, R31, UR10 ;  /* 0x0000000a1f1f7c20 */ /* 0x000fe20008410000 */
[----:B------:R-:W-:Y:S01]  /*1490*/  FMUL.FTZ R24, R24, UR10 ;  /* 0x0000000a18187c20 */ /* 0x000fe20008410000 */
[----:B------:R-:W-:Y:S01]  /*14a0*/  F2FP.F16.F32.PACK_AB R34, R50, R51 ;  /* 0x000000333222723e */ /* 0x000fe200000000ff */
[----:B------:R-:W-:Y:S01]  /*14b0*/  FMUL.FTZ R53, R53, UR10 ;  /* 0x0000000a35357c20 */ /* 0x000fe20008410000 */
[----:B------:R-:W-:Y:S01]  /*14c0*/  F2FP.F16.F32.PACK_AB R42, R54, R43 ;  /* 0x0000002b362a723e */ /* 0x000fe200000000ff */
[----:B------:R-:W-:Y:S01]  /*14d0*/  FMUL.FTZ R52, R52, UR10 ;  /* 0x0000000a34347c20 */ /* 0x000fe20008410000 */
[----:B------:R-:W-:Y:S01]  /*14e0*/  F2FP.F16.F32.PACK_AB R43, R45, R46 ;  /* 0x0000002e2d2b723e */ /* 0x000fe200000000ff */
[----:B------:R-:W-:Y:S01]  /*14f0*/  FMUL.FTZ R21, R21, UR10 ;  /* 0x0000000a15157c20 */ /* 0x000fe20008410000 */
[----:B------:R-:W-:Y:S01]  /*1500*/  LEA R46, R37, UR5, 0x1 ;  /* 0x00000005252e7c11 */ /* 0x000fe2000f8e08ff */
[----:B------:R-:W-:Y:S01]  /*1510*/  FMUL.FTZ R0, R0, UR10 ;  /* 0x0000000a00007c20 */ /* 0x000fe20008410000 */
[----:B------:R-:W-:Y:S01]  /*1520*/  F2FP.F16.F32.PACK_AB R41, R64, R41 ;  /* 0x000000294029723e */ /* 0x000fe200000000ff */
[----:B------:R-:W-:Y:S01]  /*1530*/  FMUL.FTZ R27, R27, UR10 ;  /* 0x0000000a1b1b7c20 */ /* 0x000fe20008410000 */
[----:B------:R-:W-:Y:S01]  /*1540*/  IADD3 R50, PT, PT, R46, 0x40, RZ ;  /* 0x000000402e327810 */ /* 0x000fe20007ffe0ff */
[----:B------:R-:W-:Y:S01]  /*1550*/  FMUL.FTZ R2, R2, UR10 ;  /* 0x0000000a02027c20 */ /* 0x000fe20008410000 */
[----:B------:R-:W-:Y:S01]  /*1560*/  @P0 IADD3 R50, PT, PT, R46, -0x40, RZ ;  /* 0xffffffc02e320810 */ /* 0x000fe20007ffe0ff */
[----:B------:R-:W-:Y:S01]  /*1570*/  FMUL.FTZ R44, R44, UR10 ;  /* 0x0000000a2c2c7c20 */ /* 0x000fe20008410000 */
[----:B------:R-:W-:Y:S01]  /*1580*/  F2FP.F16.F32.PACK_AB R55, R66, R67 ;  /* 0x000000434237723e */ /* 0x000fe200000000ff */
[----:B------:R-:W-:Y:S01]  /*1590*/  FMUL.FTZ R45, R30, UR10 ;  /* 0x0000000a1e2d7c20 */ /* 0x000fe20008410000 */
[----:B------:R-:W-:Y:S01]  /*15a0*/  F2FP.F16.F32.PACK_AB R56, R68, R65 ;  /* 0x000000414438723e */ /* 0x000fe200000000ff */
[----:B------:R-:W-:Y:S01]  /*15b0*/  FMUL.FTZ R29, R29, UR10 ;  /* 0x0000000a1d1d7c20 */ /* 0x000fe20008410000 */
[----:B------:R-:W-:Y:S01]  /*15c0*/  F2FP.F16.F32.PACK_AB R57, R70, R57 ;  /* 0x000000394639723e */ /* 0x000fe200000000ff */
[----:B------:R-:W-:Y:S01]  /*15d0*/  FMUL.FTZ R28, R28, UR10 ;  /* 0x0000000a1c1c7c20 */ /* 0x000fe20008410000 */
[----:B------:R-:W-:Y:S01]  /*15e0*/  F2FP.F16.F32.PACK_AB R47, R61, R58 ;  /* 0x0000003a3d2f723e */ /* 0x000fe200000000ff */
[----:B------:R-:W-:Y:S01]  /*15f0*/  STS [R46], R11 ;  /* 0x0000000b2e007388 */ /* 0x000fe20000000800 */
[----:B------:R-:W-:Y:S01]  /*1600*/  F2FP.F16.F32.PACK_AB R5, R59, R60 ;  /* 0x0000003c3b05723e */ /* 0x000fe200000000ff */
[----:B------:R-:W-:Y:S01]  /*1610*/  FMUL.FTZ R33, R33, UR10 ;  /* 0x0000000a21217c20 */ /* 0x000fe20008410000 */
[----:B------:R-:W-:Y:S01]  /*1620*/  FMUL.FTZ R32, R32, UR10 ;  /* 0x0000000a20207c20 */ /* 0x000fe20008410000 */
[----:B------:R-:W-:Y:S01]  /*1630*/  STS [R46+0x400], R39 ;  /* 0x000400272e007388 */ /* 0x000fe20000000800 */
[----:B------:R-:W-:Y:S01]  /*1640*/  F2FP.F16.F32.PACK_AB R24, R24, R31 ;  /* 0x0000001f1818723e */ /* 0x000fe200000000ff */
[----:B------:R-:W-:Y:S01]  /*1650*/  FMUL.FTZ R23, R23, UR10 ;  /* 0x0000000a17177c20 */ /* 0x000fe20008410000 */
[----:B------:R-:W-:Y:S01]  /*1660*/  F2FP.F16.F32.PACK_AB R3, R52, R53 ;  /* 0x000000353403723e */ /* 0x000fe200000000ff */
[----:B------:R-:W-:Y:S01]  /*1670*/  STS [R50], R40 ;  /* 0x0000002832007388 */ /* 0x000fe20000000800 */
[----:B------:R-:W-:Y:S01]  /*1680*/  FMUL.FTZ R22, R22, UR10 ;  /* 0x0000000a16167c20 */ /* 0x000fe20008410000 */
[----:B------:R-:W-:Y:S01]  /*1690*/  F2FP.F16.F32.PACK_AB R31, R0, R21 ;  /* 0x00000015001f723e */ /* 0x000fe200000000ff */
[----:B------:R-:W-:Y:S01]  /*16a0*/  FMUL.FTZ R25, R25, UR10 ;  /* 0x0000000a19197c20 */ /* 0x000fe20008410000 */
[----:B------:R-:W-:Y:S01]  /*16b0*/  STS [R50+0x400], R6 ;  /* 0x0004000632007388 */ /* 0x000fe20000000800 */
[----:B------:R-:W-:Y:S01]  /*16c0*/  F2FP.F16.F32.PACK_AB R2, R2, R27 ;  /* 0x0000001b0202723e */ /* 0x000fe200000000ff */
[----:B------:R-:W-:Y:S01]  /*16d0*/  FMUL.FTZ R0, R17, UR10 ;  /* 0x0000000a11007c20 */ /* 0x000fe20008410000 */
[----:B------:R-:W-:Y:S01]  /*16e0*/  FMUL.FTZ R16, R16, UR10 ;  /* 0x0000000a10107c20 */ /* 0x000fe20008410000 */
[----:B------:R-:W-:Y:S01]  /*16f0*/  STS [R46+0x1000], R38 ;  /* 0x001000262e007388 */ /* 0x000fe20000000800 */
        /* <DEDUP_REMOVED lines=9> */
[----:B------:R-:W-:Y:S01]  /*1790*/  FMUL.FTZ R19, R19, UR10 ;  /* 0x0000000a13137c20 */ /* 0x000fe20008410000 */
[----:B------:R-:W-:Y:S01]  /*17a0*/  FMUL.FTZ R18, R18, UR10 ;  /* 0x0000000a12127c20 */ /* 0x000fe20008410000 */
[----:B------:R-:W-:Y:S01]  /*17b0*/  STS [R50+0x1400], R55 ;  /* 0x0014003732007388 */ /* 0x000fe20000000800 */
[----:B------:R-:W-:Y:S01]  /*17c0*/  F2FP.F16.F32.PACK_AB R32, R32, R33 ;  /* 0x000000212020723e */ /* 0x000fe200000000ff */
[----:B------:R-:W0:Y:S01]  /*17d0*/  LDC.64 R28, c[0x0][0x5b8] ;  /* 0x00016e00ff1c7b82 */ /* 0x000e220000000a00 */
[----:B------:R-:W-:Y:S01]  /*17e0*/  F2FP.F16.F32.PACK_AB R22, R22, R23 ;  /* 0x000000171616723e */ /* 0x000fe200000000ff */
[----:B------:R-:W-:Y:S01]  /*17f0*/  STS [R46+0x2000], R56 ;  /* 0x002000382e007388 */ /* 0x000fe20000000800 */
[----:B------:R-:W-:-:S02]  /*1800*/  F2FP.F16.F32.PACK_AB R37, R0, R25 ;  /* 0x000000190025723e */ /* 0x000fc400000000ff */
[----:B------:R-:W-:Y:S01]  /*1810*/  F2FP.F16.F32.PACK_AB R15, R15, R16 ;  /* 0x000000100f0f723e */ /* 0x000fe200000000ff */
[----:B------:R-:W-:Y:S01]  /*1820*/  STS [R46+0x2400], R57 ;  /* 0x002400392e007388 */ /* 0x000fe20000000800 */
[----:B------:R-:W-:Y:S02]  /*1830*/  F2FP.F16.F32.PACK_AB R33, R27, R26 ;  /* 0x0000001a1b21723e */ /* 0x000fe400000000ff */
[----:B------:R-:W-:Y:S01]  /*1840*/  F2FP.F16.F32.PACK_AB R8, R17, R8 ;  /* 0x000000081108723e */ /* 0x000fe200000000ff */
[----:B------:R-:W-:Y:S01]  /*1850*/  STS [R50+0x2000], R47 ;  /* 0x0020002f32007388 */ /* 0x000fe20000000800 */
[----:B------:R-:W-:Y:S02]  /*1860*/  F2FP.F16.F32.PACK_AB R45, R18, R19 ;  /* 0x00000013122d723e */ /* 0x000fe400000000ff */
[----:B------:R-:W-:Y:S01]  /*1870*/  LOP3.LUT R14, R14, 0x1e00, R7, 0xf8, !PT ;  /* 0x00001e000e0e7812 */ /* 0x000fe200078ef807 */
[----:B------:R-:W-:Y:S01]  /*1880*/  STS [R50+0x2400], R48 ;  /* 0x0024003032007388 */ /* 0x000fe20000000800 */
[----:B------:R-:W-:-:S02]  /*1890*/  ISETP.GE.AND P1, PT, R36, R9, PT ;  /* 0x000000092400720c */ /* 0x000fc40003f26270 */
[----:B------:R-:W-:Y:S01]  /*18a0*/  LEA R0, R14, UR5, 0x1 ;  /* 0x000000050e007c11 */ /* 0x000fe2000f8e08ff */
[----:B------:R-:W-:Y:S04]  /*18b0*/  STS [R46+0x3000], R4 ;  /* 0x003000042e007388 */ /* 0x000fe80000000800 */
[----:B------:R1:W-:Y:S04]  /*18c0*/  STS [R46+0x3400], R5 ;  /* 0x003400052e007388 */ /* 0x0003e80000000800 */
[----:B------:R-:W-:Y:S04]  /*18d0*/  STS [R50+0x3000], R49 ;  /* 0x0030003132007388 */ /* 0x000fe80000000800 */
[----:B------:R-:W-:Y:S01]  /*18e0*/  STS [R50+0x3400], R3 ;  /* 0x0034000332007388 */ /* 0x000fe20000000800 */
[----:B-1----:R-:W1:Y:S03]  /*18f0*/  LDC.64 R4, c[0x0][0x5d0] ;  /* 0x00017400ff047b82 */ /* 0x002e660000000a00 */
[----:B------:R-:W-:Y:S04]  /*1900*/  STS [R46+0x4000], R34 ;  /* 0x004000222e007388 */ /* 0x000fe80000000800 */
[----:B------:R-:W-:Y:S04]  /*1910*/  STS [R46+0x4400], R35 ;  /* 0x004400232e007388 */ /* 0x000fe80000000800 */
[----:B------:R-:W-:Y:S04]  /*1920*/  STS [R50+0x4000], R44 ;  /* 0x0040002c32007388 */ /* 0x000fe80000000800 */
[----:B------:R-:W-:Y:S04]  /*1930*/  STS [R50+0x4400], R30 ;  /* 0x0044001e32007388 */ /* 0x000fe80000000800 */
[----:B------:R-:W-:Y:S04]  /*1940*/  STS [R46+0x5000], R42 ;  /* 0x0050002a2e007388 */ /* 0x000fe80000000800 */
[----:B------:R-:W-:Y:S04]  /*1950*/  STS [R46+0x5400], R43 ;  /* 0x0054002b2e007388 */ /* 0x000fe80000000800 */
[----:B------:R0:W-:Y:S04]  /*1960*/  STS [R50+0x5000], R2 ;  /* 0x0050000232007388 */ /* 0x0001e80000000800 */
[----:B------:R-:W-:Y:S04]  /*1970*/  STS [R50+0x5400], R32 ;  /* 0x0054002032007388 */ /* 0x000fe80000000800 */
[----:B------:R-:W-:Y:S01]  /*1980*/  STS [R46+0x6000], R24 ;  /* 0x006000182e007388 */ /* 0x000fe20000000800 */
[----:B0-----:R-:W-:-:S03]  /*1990*/  IMAD.WIDE.U32 R2, R28, UR4, RZ ;  /* 0x000000041c027c25 */ /* 0x001fc6000f8e00ff */
[----:B------:R-:W-:Y:S01]  /*19a0*/  STS [R46+0x6400], R22 ;  /* 0x006400162e007388 */ /* 0x000fe20000000800 */
[----:B------:R-:W-:Y:S01]  /*19b0*/  IMAD R3, R29, UR4, R3 ;  /* 0x000000041d037c24 */ /* 0x000fe2000f8e0203 */
[----:B------:R-:W-:Y:S02]  /*19c0*/  LOP3.LUT R13, R2, 0x38, R7, 0xf8, !PT ;  /* 0x00000038020d7812 */ /* 0x000fe400078ef807 */
[----:B------:R0:W-:Y:S01]  /*19d0*/  STS [R50+0x6000], R37 ;  /* 0x0060002532007388 */ /* 0x0001e20000000800 */
[----:B------:R-:W-:Y:S02]  /*19e0*/  IADD3 R2, PT, PT, R36, 0x20, RZ ;  /* 0x0000002024027810 */ /* 0x000fe40007ffe0ff */
[----:B------:R-:W-:Y:S01]  /*19f0*/  IADD3 R12, P0, PT, R12, R13, RZ ;  /* 0x0000000d0c0c7210 */ /* 0x000fe20007f1e0ff */
[----:B------:R-:W-:Y:S03]  /*1a00*/  STS [R50+0x6400], R15 ;  /* 0x0064000f32007388 */ /* 0x000fe60000000800 */
[----:B------:R-:W-:Y:S01]  /*1a10*/  IADD3.X R13, PT, PT, R10, R3, RZ, P0, !PT ;  /* 0x000000030a0d7210 */ /* 0x000fe200007fe4ff */
[----:B------:R2:W-:Y:S01]  /*1a20*/  STS [R46+0x7000], R31 ;  /* 0x0070001f2e007388 */ /* 0x0005e20000000800 */
[----:B------:R-:W-:-:S02]  /*1a30*/  ISETP.GE.AND P0, PT, R2, R9, PT ;  /* 0x000000090200720c */ /* 0x000fc40003f06270 */
[----:B0-----:R-:W-:Y:S01]  /*1a40*/  LOP3.LUT R37, R7, 0x38, RZ, 0xc0, !PT ;  /* 0x0000003807257812 */ /* 0x001fe200078ec0ff */
[----:B------:R0:W-:Y:S01]  /*1a50*/  STS [R46+0x7400], R33 ;  /* 0x007400212e007388 */ /* 0x0001e20000000800 */
[----:B-1----:R-:W-:Y:S02]  /*1a60*/  IMAD.WIDE.U32 R38, R4, UR7, R12 ;  /* 0x0000000704267c25 */ /* 0x002fe4000f8e000c */
[C---:B------:R-:W-:Y:S01]  /*1a70*/  LOP3.LUT R42, R37.reuse, 0x40, RZ, 0xfc, !PT ;  /* 0x00000040252a7812 */ /* 0x040fe200078efcff */
[----:B------:R0:W-:Y:S01]  /*1a80*/  STS [R50+0x7000], R8 ;  /* 0x0070000832007388 */ /* 0x0001e20000000800 */
[----:B------:R-:W-:Y:S01]  /*1a90*/  LOP3.LUT R43, R37, 0x80, RZ, 0xfc, !PT ;  /* 0x00000080252b7812 */ /* 0x000fe200078efcff */
[----:B--2---:R-:W-:Y:S01]  /*1aa0*/  IMAD R31, R5, UR7, R39 ;  /* 0x00000007051f7c24 */ /* 0x004fe2000f8e0227 */
[----:B------:R-:W-:Y:S01]  /*1ab0*/  LOP3.LUT R44, R37, 0xc0, RZ, 0xfc, !PT ;  /* 0x000000c0252c7812 */ /* 0x000fe200078efcff */
[----:B------:R0:W-:Y:S01]  /*1ac0*/  STS [R50+0x7400], R45 ;  /* 0x0074002d32007388 */ /* 0x0001e20000000800 */
[----:B------:R-:W-:Y:S06]  /*1ad0*/  BAR.SYNC.DEFER_BLOCKING 0x0 ;  /* 0x0000000000007b1d */ /* 0x000fec0000010000 */
[----:B------:R0:W1:Y:S04]  /*1ae0*/  LDS.128 R24, [R0+0x1000] ;  /* 0x0010000000187984 */ /* 0x0000680000000c00 */
[----:B------:R0:W2:Y:S04]  /*1af0*/  LDS.128 R20, [R0+0x3000] ;  /* 0x0030000000147984 */ /* 0x0000a80000000c00 */
[----:B------:R0:W3:Y:S01]  /*1b00*/  LDS.128 R16, [R0+0x5000] ;  /* 0x0050000000107984 */ /* 0x0000e20000000c00 */
[----:B------:R-:W-:Y:S05]  /*1b10*/  @P1 BRA `(.L_x_5) ;  /* 0x00000000004c1947 */ /* 0x000fea0003800000 */
[----:B------:R-:W4:Y:S01]  /*1b20*/  LDCU UR4, c[0x0][0x440] ;  /* 0x00008800ff0477ac */ /* 0x000f220008000800 */
[----:B------:R-:W5:Y:S01]  /*1b30*/  LDS.128 R4, [R0+0x2000] ;  /* 0x0020000000047984 */ /* 0x000f620000000c00 */
[----:B------:R-:W-:Y:S01]  /*1b40*/  MOV R30, R38 ;  /* 0x00000026001e7202 */ /* 0x000fe20000000f00 */
[----:B------:R-:W1:Y:S02]  /*1b50*/  LDCU.64 UR6, c[0x0][0x558] ;  /* 0x0000ab00ff0677ac */ /* 0x000e640008000a00 */
[----:B0-----:R-:W0:Y:S02]  /*1b60*/  LDS.128 R8, [R0+0x4000] ;  /* 0x0040000000087984 */ /* 0x001e240000000c00 */
[C---:B------:R-:W-:Y:S02]  /*1b70*/  IMAD.WIDE.U32 R2, R36.reuse, R28, R30 ;  /* 0x0000001c24027225 */ /* 0x040fe400078e001e */
[----:B------:R-:W2:Y:S02]  /*1b80*/  LDS.128 R32, [R0+0x6000] ;  /* 0x0060000000207984 */ /* 0x000ea40000000c00 */
[----:B------:R-:W-:Y:S01]  /*1b90*/  IMAD R3, R36, R29, R3 ;  /* 0x0000001d24037224 */ /* 0x000fe200078e0203 */
[----:B----4-:R-:W-:-:S02]  /*1ba0*/  ISETP.GE.AND P1, PT, R37, UR4, PT ;  /* 0x0000000425007c0c */ /* 0x010fc4000bf26270 */
[----:B------:R-:W-:Y:S02]  /*1bb0*/  ISETP.GE.AND P2, PT, R42, UR4, PT ;  /* 0x000000042a007c0c */ /* 0x000fe4000bf46270 */
[----:B------:R-:W-:Y:S02]  /*1bc0*/  ISETP.GE.AND P3, PT, R43, UR4, PT ;  /* 0x000000042b007c0c */ /* 0x000fe4000bf66270 */
[----:B------:R-:W-:Y:S02]  /*1bd0*/  ISETP.GE.AND P4, PT, R44, UR4, PT ;  /* 0x000000042c007c0c */ /* 0x000fe4000bf86270 */
[----:B-1----:R-:W-:-:S04]  /*1be0*/  LEA R40, P5, R2, UR6, 0x1 ;  /* 0x0000000602287c11 */ /* 0x002fc8000f8a08ff */
[----:B------:R-:W-:Y:S01]  /*1bf0*/  LEA.HI.X R41, R2, UR7, R3, 0x1, P5 ;  /* 0x0000000702297c11 */ /* 0x000fe2000a8f0c03 */
[----:B------:R-:W1:Y:S04]  /*1c00*/  @!P1 LDS.128 R12, [R0] ;  /* 0x00000000000c9984 */ /* 0x000e680000000c00 */
[----:B-----5:R4:W-:Y:S04]  /*1c10*/  @!P2 STG.E.128 desc[UR8][R40.64+0x80], R4 ;  /* 0x000080042800a986 */ /* 0x0209e8000c101d08 */
[----:B0-----:R4:W-:Y:S04]  /*1c20*/  @!P3 STG.E.128 desc[UR8][R40.64+0x100], R8 ;  /* 0x000100082800b986 */ /* 0x0019e8000c101d08 */
[----:B--2---:R4:W-:Y:S04]  /*1c30*/  @!P4 STG.E.128 desc[UR8][R40.64+0x180], R32 ;  /* 0x000180202800c986 */ /* 0x0049e8000c101d08 */
[----:B-1----:R4:W-:Y:S02]  /*1c40*/  @!P1 STG.E.128 desc[UR8][R40.64], R12 ;  /* 0x0000000c28009986 */ /* 0x0029e4000c101d08 */
.L_x_5:
[----:B------:R-:W-:Y:S05]  /*1c50*/  BSYNC.RECONVERGENT B0 ;  /* 0x0000000000007941 */ /* 0x000fea0003800200 */
.L_x_4:
[----:B------:R-:W-:Y:S05]  /*1c60*/  @P0 EXIT ;  /* 0x000000000000094d */ /* 0x000fea0003800000 */
[----:B----4-:R-:W-:Y:S01]  /*1c70*/  IADD3 R9, P0, PT, R36, 0x20, RZ ;  /* 0x0000002024097810 */ /* 0x010fe20007f1e0ff */
[----:B------:R-:W4:Y:S01]  /*1c80*/  LDCU.64 UR6, c[0x0][0x558] ;  /* 0x0000ab00ff0677ac */ /* 0x000f220008000a00 */
[----:B------:R0:W3:Y:S01]  /*1c90*/  LDS.128 R4, [R0+0x7000] ;  /* 0x0070000000047984 */ /* 0x0000e20000000c00 */
[----:B------:R-:W-:Y:S02]  /*1ca0*/  MOV R2, R38 ;  /* 0x0000002600027202 */ /* 0x000fe40000000f00 */
[----:B------:R-:W-:Y:S01]  /*1cb0*/  IADD3.X R3, PT, PT, RZ, RZ, RZ, P0, !PT ;  /* 0x000000ffff037210 */ /* 0x000fe200007fe4ff */
[----:B------:R-:W5:Y:S04]  /*1cc0*/  LDCU UR4, c[0x0][0x440] ;  /* 0x00008800ff0477ac */ /* 0x000f680008000800 */
[----:B0-----:R-:W-:Y:S01]  /*1cd0*/  IMAD R8, R3, R28, RZ ;  /* 0x0000001c03087224 */ /* 0x001fe200078e02ff */
[----:B------:R-:W-:-:S03]  /*1ce0*/  MOV R3, R31 ;  /* 0x0000001f00037202 */ /* 0x000fc60000000f00 */
[----:B------:R-:W-:-:S04]  /*1cf0*/  IMAD.WIDE.U32 R2, R9, R28, R2 ;  /* 0x0000001c09027225 */ /* 0x000fc800078e0002 */
[----:B------:R-:W-:Y:S01]  /*1d00*/  IMAD R9, R9, R29, R8 ;  /* 0x0000001d09097224 */ /* 0x000fe200078e0208 */
[----:B----4-:R-:W-:Y:S02]  /*1d10*/  LEA R8, P0, R2, UR6, 0x1 ;  /* 0x0000000602087c11 */ /* 0x010fe4000f8008ff */
[----:B-----5:R-:W-:Y:S02]  /*1d20*/  ISETP.GE.AND P1, PT, R37, UR4, PT ;  /* 0x0000000425007c0c */ /* 0x020fe4000bf26270 */
[----:B------:R-:W-:Y:S02]  /*1d30*/  IADD3 R3, PT, PT, R3, R9, RZ ;  /* 0x0000000903037210 */ /* 0x000fe40007ffe0ff */
[----:B------:R-:W-:Y:S02]  /*1d40*/  ISETP.GE.AND P2, PT, R42, UR4, PT ;  /* 0x000000042a007c0c */ /* 0x000fe4000bf46270 */
[----:B------:R-:W-:Y:S02]  /*1d50*/  ISETP.GE.AND P3, PT, R43, UR4, PT ;  /* 0x000000042b007c0c */ /* 0x000fe4000bf66270 */
[----:B------:R-:W-:-:S02]  /*1d60*/  LEA.HI.X R9, R2, UR7, R3, 0x1, P0 ;  /* 0x0000000702097c11 */ /* 0x000fc400080f0c03 */
[----:B------:R-:W-:-:S03]  /*1d70*/  ISETP.GE.AND P0, PT, R44, UR4, PT ;  /* 0x000000042c007c0c */ /* 0x000fc6000bf06270 */
[----:B-1----:R0:W-:Y:S04]  /*1d80*/  @!P1 STG.E.128 desc[UR8][R8.64], R24 ;  /* 0x0000001808009986 */ /* 0x0021e8000c101d08 */
[----:B--2---:R0:W-:Y:S04]  /*1d90*/  @!P2 STG.E.128 desc[UR8][R8.64+0x80], R20 ;  /* 0x000080140800a986 */ /* 0x0041e8000c101d08 */
[----:B---3--:R0:W-:Y:S02]  /*1da0*/  @!P3 STG.E.128 desc[UR8][R8.64+0x100], R16 ;  /* 0x000100100800b986 */ /* 0x0081e4000c101d08 */
[----:B------:R-:W-:Y:S05]  /*1db0*/  @P0 EXIT ;  /* 0x000000000000094d */ /* 0x000fea0003800000 */
[----:B------:R-:W-:Y:S01]  /*1dc0*/  STG.E.128 desc[UR8][R8.64+0x180], R4 ;  /* 0x0001800408007986 */ /* 0x000fe2000c101d08 */
[----:B------:R-:W-:Y:S05]  /*1dd0*/  EXIT ;  /* 0x000000000000794d */ /* 0x000fea0003800000 */
.L_x_6:
[----:B------:R-:W-:-:S00]  /*1de0*/  BRA `(.L_x_6) ;  /* 0xfffffffc00fc7947 */ /* 0x000fc0000383ffff */
[----:B------:R-:W-:-:S00]  /*1df0*/  NOP ;  /* 0x0000000000007918 */ /* 0x000fc00000000000 */
        /* <DEDUP_REMOVED lines=8> */
.L_x_2483:


//--------------------- .text._ZN5flash44flash_bwd_dq_dk_dv_loop_seqk_parallel_kernelI23Flash_bwd_kernel_traitsILi256ELi64ELi32ELi8ELi4ELi1ELi2ELb1ELb1EN7cutlass6half_tE19Flash_kernel_traitsILi256ELi64ELi32ELi8ES3_EELb0ELb0ELb0ELb0ELb0ELb0ELb0EEEvNS_16Flash_bwd_paramsE --------------------------
	.section	.text._ZN5flash44flash_bwd_dq_dk_dv_loop_seqk_parallel_kernelI23Flash_bwd_kernel_traitsILi256ELi64ELi32ELi8ELi4ELi1ELi2ELb1ELb1EN7cutlass6half_tE19Flash_kernel_traitsILi256ELi64ELi32ELi8ES3_EELb0ELb0ELb0ELb0ELb0ELb0ELb0EEEvNS_16Flash_bwd_paramsE,"ax",@progbits
	.align	128
        .global         _ZN5flash44flash_bwd_dq_dk_dv_loop_seqk_parallel_kernelI23Flash_bwd_kernel_traitsILi256ELi64ELi32ELi8ELi4ELi1ELi2ELb1ELb1EN7cutlass6half_tE19Flash_kernel_traitsILi256ELi64ELi32ELi8ES3_EELb0ELb0ELb0ELb0ELb0ELb0ELb0EEEvNS_16Flash_bwd_paramsE
        .type           _ZN5flash44flash_bwd_dq_dk_dv_loop_seqk_parallel_kernelI23Flash_bwd_kernel_traitsILi256ELi64ELi32ELi8ELi4ELi1ELi2ELb1ELb1EN7cutlass6half_tE19Flash_kernel_traitsILi256ELi64ELi32ELi8ES3_EELb0ELb0ELb0ELb0ELb0ELb0ELb0EEEvNS_16Flash_bwd_paramsE,@function
        .size           _ZN5flash44flash_bwd_dq_dk_dv_loop_seqk_parallel_kernelI23Flash_bwd_kernel_traitsILi256ELi64ELi32ELi8ELi4ELi1ELi2ELb1ELb1EN7cutlass6half_tE19Flash_kernel_traitsILi256ELi64ELi32ELi8ES3_EELb0ELb0ELb0ELb0ELb0ELb0ELb0EEEvNS_16Flash_bwd_paramsE,(.L_x_2484 - _ZN5flash44flash_bwd_dq_dk_dv_loop_seqk_parallel_kernelI23Flash_bwd_kernel_traitsILi256ELi64ELi32ELi8ELi4ELi1ELi2ELb1ELb1EN7cutlass6half_tE19Flash_kernel_traitsILi256ELi64ELi32ELi8ES3_EELb0ELb0ELb0ELb0ELb0ELb0ELb0EEEvNS_16Flash_bwd_paramsE)
        .other          _ZN5flash44flash_bwd_dq_dk_dv_loop_seqk_parallel_kernelI23Flash_bwd_kernel_traitsILi256ELi64ELi32ELi8ELi4ELi1ELi2ELb1ELb1EN7cutlass6half_tE19Flash_kernel_traitsILi256ELi64ELi32ELi8ES3_EELb0ELb0ELb0ELb0ELb0ELb0ELb0EEEvNS_16Flash_bwd_paramsE,@"STO_CUDA_ENTRY STV_DEFAULT"
_ZN5flash44flash_bwd_dq_dk_dv_loop_seqk_parallel_kernelI23Flash_bwd_kernel_traitsILi256ELi64ELi32ELi8ELi4ELi1ELi2ELb1ELb1EN7cutlass6half_tE19Flash_kernel_traitsILi256ELi64ELi32ELi8ES3_EELb0ELb0ELb0ELb0ELb0ELb0ELb0EEEvNS_16Flash_bwd_paramsE:
.text._ZN5flash44flash_bwd_dq_dk_dv_loop_seqk_parallel_kernelI23Flash_bwd_kernel_traitsILi256ELi64ELi32ELi8ELi4ELi1ELi2ELb1ELb1EN7cutlass6half_tE19Flash_kernel_traitsILi256ELi64ELi32ELi8ES3_EELb0ELb0ELb0ELb0ELb0ELb0ELb0EEEvNS_16Flash_bwd_paramsE:
[----:B------:R-:W1:Y:S08]  /*0000*/  LDC R1, c[0x0][0x37c] ;  /* 0x0000df00ff017b82 */ /* 0x000e700000000800 */
[----:B------:R-:W2:Y:S01]  /*0010*/  LDC R3, c[0x0][0x438] ;  /* 0x00010e00ff037b82 */ /* 0x000ea20000000800 */
[----:B-1----:R-:W-:-:S07]  /*0020*/  VIADD R1, R1, 0xffffffe0 ;  /* 0xffffffe001017836 */ /* 0x002fce0000000000 */
[----:B------:R-:W1:Y:S01]  /*0030*/  S2UR UR11, SR_CTAID.X ;  /* 0x00000000000b79c3 */ /* 0x000e620000002500 */
[----:B--2---:R-:W-:-:S05]  /*0040*/  VIADD R3, R3, 0x1f ;  /* 0x0000001f03037836 */ /* 0x004fca0000000000 */
[----:B------:R-:W-:-:S04]  /*0050*/  SHF.R.S32.HI R0, RZ, 0x1f, R3 ;  /* 0x0000001fff007819 */ /* 0x000fc80000011403 */
[----:B------:R-:W-:-:S04]  /*0060*/  LEA.HI R0, R0, R3, RZ, 0x5 ;  /* 0x0000000300007211 */ /* 0x000fc800078f28ff */
[----:B------:R-:W-:-:S04]  /*0070*/  SHF.R.S32.HI R0, RZ, 0x5, R0 ;  /* 0x00000005ff007819 */ /* 0x000fc80000011400 */
[----:B-1----:R-:W-:-:S13]  /*0080*/  ISETP.LE.AND P0, PT, R0, UR11, PT ;  /* 0x0000000b00007c0c */ /* 0x002fda000bf03270 */
[----:B------:R-:W-:Y:S05]  /*0090*/  @P0 EXIT ;  /* 0x000000000000094d */ /* 0x000fea0003800000 */
[----:B------:R-:W1:Y:S01]  /*00a0*/  S2R R0, SR_TID.X ;  /* 0x0000000000007919 */ /* 0x000e620000002100 */
[----:B------:R-:W2:Y:S01]  /*00b0*/  S2UR UR12, SR_CgaCtaId ;  /* 0x00000000000c79c3 */ /* 0x000ea20000008800 */
[----:B------:R-:W3:Y:S01]  /*00c0*/  LDCU UR10, c[0x0][0x438] ;  /* 0x00008700ff0a77ac */ /* 0x000ee20008000800 */
[----:B------:R-:W-:Y:S01]  /*00d0*/  IMAD.U32 R248, RZ, RZ, UR11 ;  /* 0x0000000bfff87e24 */ /* 0x000fe2000f8e00ff */
[----:B------:R-:W-:Y:S01]  /*00e0*/  UMOV UR16, 0x400 ;  /* 0x0000040000107882 */ /* 0x000fe20000000000 */
[----:B------:R-:W-:Y:S01]  /*00f0*/  UMOV UR5, 0x400 ;  /* 0x0000040000057882 */ /* 0x000fe20000000000 */
[----:B------:R-:W-:-:S03]  /*0100*/  UMOV UR15, 0x400 ;  /* 0x00000400000f7882 */ /* 0x000fc60000000000 */
[----:B------:R-:W4:Y:S01]  /*0110*/  S2UR UR4, SR_CgaCtaId ;  /* 0x00000000000479c3 */ /* 0x000f220000008800 */
[----:B------:R-:W-:Y:S01]  /*0120*/  UMOV UR13, 0x400 ;  /* 0x00000400000d7882 */ /* 0x000fe20000000000 */
[----:B------:R-:W1:Y:S01]  /*0130*/  LDCU.64 UR26, c[0x0][0x358] ;  /* 0x00006b00ff1a77ac */ /* 0x000e620008000a00 */
[----:B------:R-:W1:Y:S05]  /*0140*/  LDCU.64 UR8, c[0x0][0x460] ;  /* 0x00008c00ff0877ac */ /* 0x000e6a0008000a00 */
[----:B------:R-:W5:Y:S01]  /*0150*/  S2UR UR14, SR_CgaCtaId ;  /* 0x00000000000e79c3 */ /* 0x000f620000008800 */
[----:B------:R-:W3:Y:S01]  /*0160*/  LDCU.64 UR6, c[0x0][0x470] ;  /* 0x00008e00ff0677ac */ /* 0x000ee20008000a00 */
[----:B------:R-:W-:Y:S01]  /*0170*/  UMOV UR28, URZ ;  /* 0x000000ff001c7c82 */ /* 0x000fe20008000000 */
[----:B------:R-:W-:-:S05]  /*0180*/  UMOV UR29, URZ ;  /* 0x000000ff001d7c82 */ /* 0x000fca0008000000 */
[----:B------:R-:W3:Y:S01]  /*0190*/  S2UR UR25, SR_CgaCtaId ;  /* 0x00000000001979c3 */ /* 0x000ee20000008800 */
[----:B--2---:R-:W-:Y:S01]  /*01a0*/  ULEA UR12, UR12, UR16, 0x18 ;  /* 0x000000100c0c7291 */ /* 0x004fe2000f8ec0ff */
[----:B-1----:R-:W-:-:S06]  /*01b0*/  IMAD.SHL.U32 R247, R0, 0x8, RZ ;  /* 0x0000000800f77824 */ /* 0x002fcc00078e00ff */
[----:B------:R-:W1:Y:S01]  /*01c0*/  S2UR UR24, SR_CTAID.X ;  /* 0x00000000001879c3 */ /* 0x000e620000002500 */
[----:B----4-:R-:W-:Y:S01]  /*01d0*/  ULEA UR4, UR4, UR5, 0x18 ;  /* 0x0000000504047291 */ /* 0x010fe2000f8ec0ff */
[----:B------:R-:W-:-:S03]  /*01e0*/  LOP3.LUT R3, R247, 0x1f8, RZ, 0xc0, !PT ;  /* 0x000001f8f7037812 */ /* 0x000fc600078ec0ff */
[----:B------:R-:W-:-:S03]  /*01f0*/  UIADD3 UR30, UPT, UPT, UR4, 0x15000, URZ ;  /* 0x00015000041e7890 */ /* 0x000fc6000fffe0ff */
[----:B------:R-:W2:Y:S01]  /*0200*/  S2UR UR23, SR_CTAID.Y ;  /* 0x00000000001779c3 */ /* 0x000ea20000002600 */
[----:B------:R-:W-:Y:S01]  /*0210*/  LOP3.LUT R0, R3, 0x38, R0, 0x78, !PT ;  /* 0x0000003803007812 */ /* 0x000fe200078e7800 */
[----:B-----5:R-:W-:-:S03]  /*0220*/  ULEA UR5, UR14, UR15, 0x18 ;  /* 0x0000000f0e057291 */ /* 0x020fc6000f8ec0ff */
[----:B------:R-:W-:Y:S01]  /*0230*/  LOP3.LUT R247, R0, 0x1e00, R247, 0xf8, !PT ;  /* 0x00001e0000f77812 */ /* 0x000fe200078ef8f7 */
[----:B---3--:R-:W-:Y:S02]  /*0240*/  IMAD.U32 R0, RZ, RZ, UR10 ;  /* 0x0000000aff007e24 */ /* 0x008fe4000f8e00ff */
[----:B------:R-:W3:Y:S01]  /*0250*/  S2UR UR22, SR_CTAID.Z ;  /* 0x00000000001679c3 */ /* 0x000ee20000002700 */
[----:B------:R-:W-:Y:S01]  /*0260*/  LEA R247, R247, UR12, 0x1 ;  /* 0x0000000cf7f77c11 */ /* 0x000fe2000f8e08ff */
[----:B------:R-:W-:-:S12]  /*0270*/  ULEA UR25, UR25, UR13, 0x18 ;  /* 0x0000000d19197291 */ /* 0x000fd8000f8ec0ff */
.L_x_48:
[----:B------:R-:W4:Y:S01]  /*0280*/  S2R R18, SR_CTAID.Y ;  /* 0x0000000000127919 */ /* 0x000f220000002600 */
[----:B------:R-:W1:Y:S01]  /*0290*/  LDCU.64 UR10, c[0x0][0x478] ;  /* 0x00008f00ff0a77ac */ /* 0x000e620008000a00 */
[----:B------:R-:W-:Y:S01]  /*02a0*/  ISETP.NE.U32.AND P0, PT, RZ, UR6, PT ;  /* 0x00000006ff007c0c */ /* 0x000fe2000bf05070 */
[----:B------:R-:W2:Y:S01]  /*02b0*/  LDC.64 R8, c[0x0][0x460] ;  /* 0x00011800ff087b82 */ /* 0x000ea20000000a00 */
[----:B------:R-:W-:Y:S01]  /*02c0*/  ISETP.NE.U32.AND P5, PT, RZ, UR8, PT ;  /* 0x00000008ff007c0c */ /* 0x000fe2000bfa5070 */
[----:B------:R-:W-:Y:S01]  /*02d0*/  IMAD.MOV.U32 R245, RZ, RZ, RZ ;  /* 0x000000fffff57224 */ /* 0x000fe200078e00ff */
[----:B------:R-:W-:Y:S02]  /*02e0*/  ISETP.NE.AND.EX P0, PT, RZ, UR7, PT, P0 ;  /* 0x00000007ff007c0c */ /* 0x000fe4000bf05300 */
[----:B------:R-:W-:-:S03]  /*02f0*/  ISETP.NE.AND.EX P5, PT, RZ, UR9, PT, P5 ;  /* 0x00000009ff007c0c */ /* 0x000fc6000bfa5350 */
[----:B------:R-:W3:Y:S01]  /*0300*/  LDC.64 R6, c[0x0][0x468] ;  /* 0x00011a00ff067b82 */ /* 0x000ee20000000a00 */
[----:B-1----:R-:W-:-:S07]  /*0310*/  ISETP.NE.U32.AND P2, PT, RZ, UR10, PT ;  /* 0x0000000aff007c0c */ /* 0x002fce000bf45070 */
[----:B------:R-:W1:Y:S01]  /*0320*/  LDC.U8 R3, c[0x0][0x532] ;  /* 0x00014c80ff037b82 */ /* 0x000e620000000000 */
[----:B------:R-:W-:Y:S01]  /*0330*/  ISETP.NE.AND.EX P2, PT, RZ, UR11, PT, P2 ;  /* 0x0000000bff007c0c */ /* 0x000fe2000bf45320 */
[C---:B----4-:R-:W-:Y:S01]  /*0340*/  IMAD.SHL.U32 R11, R18.reuse, 0x4, RZ ;  /* 0x00000004120b7824 */ /* 0x050fe200078e00ff */
[----:B------:R-:W-:Y:S01]  /*0350*/  SHF.R.U32.HI R2, RZ, 0x1e, R18 ;  /* 0x0000001eff027819 */ /* 0x000fe20000011612 */
[----:B------:R-:W-:Y:S02]  /*0360*/  IMAD.MOV.U32 R4, RZ, RZ, -0x1 ;  /* 0xffffffffff047424 */ /* 0x000fe400078e00ff */
[----:B--2---:R-:W-:-:S08]  /*0370*/  IMAD.WIDE.U32 R16, R18, 0x4, R8 ;  /* 0x0000000412107825 */ /* 0x004fd000078e0008 */
[C---:B------:R-:W-:Y:S01]  /*0380*/  @P2 IADD3 R12, P3, PT, R11.reuse, UR10, RZ ;  /* 0x0000000a0b0c2c10 */ /* 0x040fe2000ff7e0ff */
[----:B------:R-:W2:Y:S01]  /*0390*/  @!P2 LDC R5, c[0x0][0x43c] ;  /* 0x00010f00ff05ab82 */ /* 0x000ea20000000800 */
[----:B------:R-:W-:Y:S02]  /*03a0*/  @P0 IADD3 R14, P1, PT, R11, UR6, RZ ;  /* 0x000000060b0e0c10 */ /* 0x000fe4000ff3e0ff */
[C---:B------:R-:W-:Y:S01]  /*03b0*/  @P2 IADD3.X R13, PT, PT, R2.reuse, UR11, RZ, P3, !PT ;  /* 0x0000000b020d2c10 */ /* 0x040fe20009ffe4ff */
[----:B-----5:R4:W5:Y:S01]  /*03c0*/  @P5 LDG.E R4, desc[UR26][R16.64] ;  /* 0x0000001a10045981 */ /* 0x020962000c1e1900 */
[----:B------:R-:W-:Y:S02]  /*03d0*/  ISETP.NE.U32.AND P3, PT, RZ, UR8, PT ;  /* 0x00000008ff007c0c */ /* 0x000fe4000bf65070 */
[----:B------:R-:W-:Y:S01]  /*03e0*/  @P0 IADD3.X R15, PT, PT, R2, UR7, RZ, P1, !PT ;  /* 0x00000007020f0c10 */ /* 0x000fe20008ffe4ff */
[----:B------:R-:W4:Y:S01]  /*03f0*/  @P2 LDG.E R244, desc[UR26][R12.64] ;  /* 0x0000001a0cf42981 */ /* 0x000f22000c1e1900 */
[----:B------:R-:W-:-:S03]  /*0400*/  ISETP.NE.AND.EX P3, PT, RZ, UR9, PT, P3 ;  /* 0x00000009ff007c0c */ /* 0x000fc6000bf65330 */
[----:B------:R-:W4:Y:S10]  /*0410*/  @P0 LDG.E R245, desc[UR26][R14.64] ;  /* 0x0000001a0ef50981 */ /* 0x000f34000c1e1900 */
[----:B------:R2:W5:Y:S01]  /*0420*/  @P3 LDG.E R9, desc[UR26][R16.64+0x4] ;  /* 0x0000041a10093981 */ /* 0x000562000c1e1900 */
[----:B---3--:R-:W-:-:S02]  /*0430*/  IADD3 R10, P0, PT, R11, R6, RZ ;  /* 0x000000060b0a7210 */ /* 0x008fc40007f1e0ff */
[----:B-1----:R-:W-:Y:S02]  /*0440*/  ISETP.NE.AND P4, PT, R3, RZ, PT ;  /* 0x000000ff0300720c */ /* 0x002fe40003f85270 */
[----:B------:R-:W-:Y:S01]  /*0450*/  ISETP.EQ.U32.AND P1, PT, R6, RZ, PT ;  /* 0x000000ff0600720c */ /* 0x000fe20003f22070 */
[----:B------:R-:W-:Y:S02]  /*0460*/  IMAD.X R11, R2, 0x1, R7, P0 ;  /* 0x00000001020b7824 */ /* 0x000fe400000e0607 */
[----:B------:R-:W1:Y:S01]  /*0470*/  @!P2 LDC.64 R2, c[0x0][0x488] ;  /* 0x00012200ff02ab82 */ /* 0x000e620000000a00 */
[----:B------:R-:W-:Y:S01]  /*0480*/  ISETP.EQ.OR.EX P1, PT, R7, RZ, !P4, P1 ;  /* 0x000000ff0700720c */ /* 0x000fe20006722710 */
[----:B------:R-:W-:-:S06]  /*0490*/  IMAD.MOV.U32 R246, RZ, RZ, -0x1 ;  /* 0xfffffffffff67424 */ /* 0x000fcc00078e00ff */
[----:B------:R-:W3:Y:S06]  /*04a0*/  @!P3 LDC R19, c[0x0][0x434] ;  /* 0x00010d00ff13bb82 */ /* 0x000eec0000000800 */
[----:B------:R1:W5:Y:S01]  /*04b0*/  @!P1 LDG.E R246, desc[UR26][R10.64] ;  /* 0x0000001a0af69981 */ /* 0x000362000c1e1900 */
[----:B------:R-:W-:-:S04]  /*04c0*/  ISETP.NE.U32.AND P1, PT, R6, RZ, PT ;  /* 0x000000ff0600720c */ /* 0x000fc80003f25070 */
[----:B------:R-:W-:Y:S02]  /*04d0*/  ISETP.NE.AND.EX P1, PT, R7, RZ, PT, P1 ;  /* 0x000000ff0700720c */ /* 0x000fe40003f25310 */
[----:B-1----:R-:W-:-:S04]  /*04e0*/  @!P2 ISETP.NE.U32.AND P0, PT, R2, RZ, PT ;  /* 0x000000ff0200a20c */ /* 0x002fc80003f05070 */
[----:B------:R-:W-:-:S04]  /*04f0*/  @!P2 ISETP.NE.AND.EX P0, PT, R3, RZ, PT, P0 ;  /* 0x000000ff0300a20c */ /* 0x000fc80003f05300 */
[----:B--2---:R-:W-:Y:S01]  /*0500*/  @!P2 SEL R5, R5, RZ, P0 ;  /* 0x000000ff0505a207 */ /* 0x004fe20000000000 */
[----:B----4-:R-:W-:Y:S02]  /*0510*/  @P2 IMAD.IADD R244, R244, 0x1, -R245 ;  /* 0x00000001f4f42824 */ /* 0x010fe400078e0af5 */
[----:B---3--:R-:W-:Y:S06]  /*0520*/  @!P1 BRA `(.L_x_7) ;  /* 0x00000000000c9947 */ /* 0x008fec0003800000 */
[----:B------:R-:W2:Y:S02]  /*0530*/  @P4 LDG.E R3, desc[UR26][R10.64+0x4] ;  /* 0x0000041a0a034981 */ /* 0x000ea4000c1e1900 */
[----:B--2--5:R-:W-:-:S06]  /*0540*/  @P4 IADD3 R0, PT, PT, R3, -R246, RZ ;  /* 0x800000f603004210 */ /* 0x024fcc0007ffe0ff */
[----:B------:R1:W5:Y:S02]  /*0550*/  @!P4 LDG.E R0, desc[UR26][R10.64] ;  /* 0x0000001a0a00c981 */ /* 0x000364000c1e1900 */
.L_x_7:
[----:B-----5:R-:W-:Y:S01]  /*0560*/  @!P2 IADD3 R244, PT, PT, R5, R0, -R245 ;  /* 0x0000000005f4a210 */ /* 0x020fe20007ffe8f5 */
[----:B------:R-:W-:Y:S02]  /*0570*/  IMAD.SHL.U32 R5, R248, 0x20, RZ ;  /* 0x00000020f8057824 */ /* 0x000fe400078e00ff */
[----:B------:R-:W-:-:S03]  /*0580*/  @P3 IMAD.IADD R19, R9, 0x1, -R4 ;  /* 0x0000000109133824 */ /* 0x000fc600078e0a04 */
[----:B------:R-:W-:-:S13]  /*0590*/  ISETP.GT.AND P0, PT, R244, R5, PT ;  /* 0x00000005f400720c */ /* 0x000fda0003f04270 */
[----:B------:R-:W-:Y:S05]  /*05a0*/  @!P0 BRA `(.L_x_8) ;  /* 0x0000006000608947 */ /* 0x000fea0003800000 */
[----:B------:R-:W-:Y:S01]  /*05b0*/  ISETP.NE.AND P3, PT, R4, -0x1, PT ;  /* 0xffffffff0400780c */ /* 0x000fe20003f65270 */
[----:B------:R-:W-:Y:S01]  /*05c0*/  VIADD R9, R19, 0x3f ;  /* 0x0000003f13097836 */ /* 0x000fe20000000000 */
[----:B------:R-:W-:-:S04]  /*05d0*/  ISETP.NE.AND P2, PT, R246, -0x1, PT ;  /* 0xfffffffff600780c */ /* 0x000fc80003f45270 */
[----:B------:R-:W-:-:S04]  /*05e0*/  SHF.R.S32.HI R0, RZ, 0x1f, R9 ;  /* 0x0000001fff007819 */ /* 0x000fc80000011409 */
[----:B------:R-:W-:-:S03]  /*05f0*/  LEA.HI R0, R0, R9, RZ, 0x6 ;  /* 0x0000000900007211 */ /* 0x000fc600078f30ff */
[----:B------:R-:W2:Y:S01]  /*0600*/  @!P3 LDC.64 R6, c[0x0][0x398] ;  /* 0x0000e600ff06bb82 */ /* 0x000ea20000000a00 */
[----:B------:R-:W-:-:S07]  /*0610*/  SHF.R.S32.HI R242, RZ, 0x6, R0 ;  /* 0x00000006fff27819 */ /* 0x000fce0000011400 */
[----:B------:R-:W3:Y:S01]  /*0620*/  @P3 LDC.64 R2, c[0x0][0x3b0] ;  /* 0x0000ec00ff023b82 */ /* 0x000ee20000000a00 */
[----:B--2---:R-:W-:-:S04]  /*0630*/  @!P3 IMAD.WIDE.U32 R24, R18, R6, RZ ;  /* 0x000000061218b225 */ /* 0x004fc800078e00ff */
[----:B------:R-:W-:Y:S01]  /*0640*/  @!P3 IMAD R22, R18, R7, R25 ;  /* 0x000000071216b224 */ /* 0x000fe200078e0219 */
[----:B------:R-:W-:Y:S01]  /*0650*/  LEA R25, R242, 0xffffffc0, 0x6 ;  /* 0xffffffc0f2197811 */ /* 0x000fe200078e30ff */
[----:B---3--:R-:W-:-:S03]  /*0660*/  @P3 IMAD.WIDE.U32 R6, R4, R2, RZ ;  /* 0x0000000204063225 */ /* 0x008fc600078e00ff */
[----:B------:R-:W-:Y:S01]  /*0670*/  SHF.R.S32.HI R21, RZ, 0x1f, R25 ;  /* 0x0000001fff157819 */ /* 0x000fe20000011419 */
[----:B------:R-:W-:Y:S02]  /*0680*/  @P3 IMAD R22, R4, R3, R7 ;  /* 0x0000000304163224 */ /* 0x000fe400078e0207 */
[----:B------:R-:W-:Y:S01]  /*0690*/  @P3 IMAD.MOV.U32 R24, RZ, RZ, R6 ;  /* 0x000000ffff183224 */ /* 0x000fe200078e0006 */
[----:B------:R-:W-:Y:S06]  /*06a0*/  @P2 BRA `(.L_x_9) ;  /* 0x0000000000282947 */ /* 0x000fec0003800000 */
[----:B------:R-:W2:Y:S01]  /*06b0*/  LDCU.64 UR20, c[0x0][0x3b8] ;  /* 0x00007700ff1477ac */ /* 0x000ea20008000a00 */
[----:B------:R-:W-:Y:S01]  /*06c0*/  SHF.R.S32.HI R0, RZ, 0x1f, R245 ;  /* 0x0000001fff007819 */ /* 0x000fe200000114f5 */
[----:B------:R-:W3:Y:S04]  /*06d0*/  LDCU.64 UR10, c[0x0][0x3a0] ;  /* 0x00007400ff0a77ac */ /* 0x000ee80008000a00 */
[----:B--2---:R-:W-:Y:S02]  /*06e0*/  IMAD R0, R0, UR20, RZ ;  /* 0x0000001400007c24 */ /* 0x004fe4000f8e02ff */
[----:B------:R-:W-:-:S04]  /*06f0*/  IMAD.WIDE.U32 R2, R245, UR20, RZ ;  /* 0x00000014f5027c25 */ /* 0x000fc8000f8e00ff */
[----:B------:R-:W-:-:S05]  /*0700*/  IMAD R0, R245, UR21, R0 ;  /* 0x00000015f5007c24 */ /* 0x000fca000f8e0200 */
[----:B------:R-:W-:-:S03]  /*0710*/  IADD3 R3, PT, PT, R3, R0, RZ ;  /* 0x0000000003037210 */ /* 0x000fc60007ffe0ff */
[----:B---3--:R-:W-:-:S04]  /*0720*/  IMAD.WIDE.U32 R14, R18, UR10, R2 ;  /* 0x0000000a120e7c25 */ /* 0x008fc8000f8e0002 */
[----:B------:R-:W-:Y:S01]  /*0730*/  IMAD R13, R18, UR11, R15 ;  /* 0x0000000b120d7c24 */ /* 0x000fe2000f8e020f */
[----:B------:R-:W-:Y:S06]  /*0740*/  BRA `(.L_x_10) ;  /* 0x0000000000147947 */ /* 0x000fec0003800000 */
.L_x_9:
[----:B------:R-:W2:Y:S01]  /*0750*/  LDCU.64 UR20, c[0x0][0x3b8] ;  /* 0x00007700ff1477ac */ /* 0x000ea20008000a00 */
[----:B------:R-:W-:-:S05]  /*0760*/  IADD3 R14, PT, PT, R245, R246, RZ ;  /* 0x000000f6f50e7210 */ /* 0x000fca0007ffe0ff */
[C---:B--2---:R-:W-:Y:S02]  /*0770*/  IMAD R13, R14.reuse, UR21, RZ ;  /* 0x000000150e0d7c24 */ /* 0x044fe4000f8e02ff */
[----:B------:R-:W-:-:S05]  /*0780*/  IMAD.WIDE.U32 R14, R14, UR20, RZ ;  /* 0x000000140e0e7c25 */ /* 0x000fca000f8e00ff */
[----:B------:R-:W-:Y:S02]  /*0790*/  IADD3 R13, PT, PT, R15, R13, RZ ;  /* 0x0000000d0f0d7210 */ /* 0x000fe40007ffe0ff */
.L_x_10:
[----:B------:R-:W2:Y:S01]  /*07a0*/  LDC R0, c[0x0][0x3e8] ;  /* 0x0000fa00ff007b82 */ /* 0x000ea20000000800 */
[----:B------:R-:W3:Y:S01]  /*07b0*/  S2R R17, SR_CTAID.Z ;  /* 0x0000000000117919 */ /* 0x000ee20000002700 */
[----:B------:R-:W-:Y:S02]  /*07c0*/  SHF.R.S32.HI R12, RZ, 0x1f, R5 ;  /* 0x0000001fff0c7819 */ /* 0x000fe40000011405 */
[----:B--2---:R-:W-:-:S04]  /*07d0*/  IABS R6, R0 ;  /* 0x0000000000067213 */ /* 0x004fc80000000000 */
[----:B------:R-:W2:Y:S08]  /*07e0*/  I2F.RP R7, R6 ;  /* 0x0000000600077306 */ /* 0x000eb00000209400 */
[----:B--2---:R-:W2:Y:S02]  /*07f0*/  MUFU.RCP R8, R7 ;  /* 0x0000000700087308 */ /* 0x004ea40000001000 */
[----:B--2---:R-:W-:-:S06]  /*0800*/  VIADD R8, R8, 0xffffffe ;  /* 0x0ffffffe08087836 */ /* 0x004fcc0000000000 */
[----:B------:R-:W2:Y:S02]  /*0810*/  F2I.FTZ.U32.TRUNC.NTZ R9, R8 ;  /* 0x0000000800097305 */ /* 0x000ea4000021f000 */
[----:B--2---:R-:W-:Y:S02]  /*0820*/  IMAD.MOV R2, RZ, RZ, -R9 ;  /* 0x000000ffff027224 */ /* 0x004fe400078e0a09 */
[----:B------:R-:W-:Y:S02]  /*0830*/  IMAD.MOV.U32 R8, RZ, RZ, RZ ;  /* 0x000000ffff087224 */ /* 0x000fe400078e00ff */
[----:B------:R-:W-:Y:S01]  /*0840*/  IMAD R3, R2, R6, RZ ;  /* 0x0000000602037224 */ /* 0x000fe200078e02ff */
[----:B---3--:R-:W-:-:S03]  /*0850*/  IABS R2, R17 ;  /* 0x0000001100027213 */ /* 0x008fc60000000000 */
[----:B------:R-:W-:-:S06]  /*0860*/  IMAD.HI.U32 R3, R9, R3, R8 ;  /* 0x0000000309037227 */ /* 0x000fcc00078e0008 */
[----:B-1----:R-:W-:-:S04]  /*0870*/  IMAD.HI.U32 R11, R3, R2, RZ ;  /* 0x00000002030b7227 */ /* 0x002fc800078e00ff */
[----:B------:R-:W-:-:S04]  /*0880*/  IMAD.MOV R3, RZ, RZ, -R11 ;  /* 0x000000ffff037224 */ /* 0x000fc800078e0a0b */
[----:B------:R-:W-:Y:S01]  /*0890*/  IMAD R3, R6, R3, R2 ;  /* 0x0000000306037224 */ /* 0x000fe200078e0202 */
[----:B------:R-:W-:-:S04]  /*08a0*/  LOP3.LUT R2, R17, R0, RZ, 0x3c, !PT ;  /* 0x0000000011027212 */ /* 0x000fc800078e3cff */
[----:B------:R-:W-:Y:S02]  /*08b0*/  ISETP.GT.U32.AND P1, PT, R6, R3, PT ;  /* 0x000000030600720c */ /* 0x000fe40003f24070 */
[----:B------:R-:W-:-:S11]  /*08c0*/  ISETP.GE.AND P0, PT, R2, RZ, PT ;  /* 0x000000ff0200720c */ /* 0x000fd60003f06270 */
[-C--:B------:R-:W-:Y:S01]  /*08d0*/  @!P1 IADD3 R3, PT, PT, R3, -R6.reuse, RZ ;  /* 0x8000000603039210 */ /* 0x080fe20007ffe0ff */
[----:B------:R-:W-:Y:S01]  /*08e0*/  @!P1 VIADD R11, R11, 0x1 ;  /* 0x000000010b0b9836 */ /* 0x000fe20000000000 */
[----:B------:R-:W-:Y:S02]  /*08f0*/  ISETP.NE.AND P1, PT, R0, RZ, PT ;  /* 0x000000ff0000720c */ /* 0x000fe40003f25270 */
[----:B------:R-:W-:-:S13]  /*0900*/  ISETP.GE.U32.AND P4, PT, R3, R6, PT ;  /* 0x000000060300720c */ /* 0x000fda0003f86070 */
[----:B------:R-:W-:-:S05]  /*0910*/  @P4 VIADD R11, R11, 0x1 ;  /* 0x000000010b0b4836 */ /* 0x000fca0000000000 */
[----:B------:R-:W-:Y:S02]  /*0920*/  @!P0 IADD3 R11, PT, PT, -R11, RZ, RZ ;  /* 0x000000ff0b0b8210 */ /* 0x000fe40007ffe1ff */
[----:B------:R-:W-:-:S04]  /*0930*/  @!P1 LOP3.LUT R11, RZ, R0, RZ, 0x33, !PT ;  /* 0x00000000ff0b9212 */ /* 0x000fc800078e33ff */
[----:B------:R-:W-:Y:S01]  /*0940*/  SHF.R.S32.HI R10, RZ, 0x1f, R11 ;  /* 0x0000001fff0a7819 */ /* 0x000fe2000001140b */
[----:B------:R-:W-:Y:S06]  /*0950*/  @P2 BRA `(.L_x_11) ;  /* 0x00000000002c2947 */ /* 0x000fec0003800000 */
[----:B------:R-:W1:Y:S01]  /*0960*/  LDCU.64 UR18, c[0x0][0x3c0] ;  /* 0x00007800ff1277ac */ /* 0x000e620008000a00 */
[----:B------:R-:W-:Y:S01]  /*0970*/  SHF.R.S32.HI R0, RZ, 0x1f, R245 ;  /* 0x0000001fff007819 */ /* 0x000fe200000114f5 */
[----:B------:R-:W2:Y:S04]  /*0980*/  LDCU.64 UR10, c[0x0][0x3a8] ;  /* 0x00007500ff0a77ac */ /* 0x000ea80008000a00 */
[----:B-1----:R-:W-:Y:S02]  /*0990*/  IMAD R0, R0, UR18, RZ ;  /* 0x0000001200007c24 */ /* 0x002fe4000f8e02ff */
[----:B------:R-:W-:-:S04]  /*09a0*/  IMAD.WIDE.U32 R2, R245, UR18, RZ ;  /* 0x00000012f5027c25 */ /* 0x000fc8000f8e00ff */
[----:B------:R-:W-:-:S05]  /*09b0*/  IMAD R0, R245, UR19, R0 ;  /* 0x00000013f5007c24 */ /* 0x000fca000f8e0200 */
[----:B------:R-:W-:-:S03]  /*09c0*/  IADD3 R3, PT, PT, R3, R0, RZ ;  /* 0x0000000003037210 */ /* 0x000fc60007ffe0ff */
[----:B--2---:R-:W-:-:S04]  /*09d0*/  IMAD.WIDE.U32 R2, R18, UR10, R2 ;  /* 0x0000000a12027c25 */ /* 0x004fc8000f8e0002 */
[----:B------:R-:W-:Y:S01]  /*09e0*/  IMAD R15, R18, UR11, R3 ;  /* 0x0000000b120f7c24 */ /* 0x000fe2000f8e0203 */
[----:B------:R-:W-:Y:S01]  /*09f0*/  MOV R16, R2 ;  /* 0x0000000200107202 */ /* 0x000fe20000000f00 */
[----:B------:R-:W-:Y:S06]  /*0a00*/  BRA `(.L_x_12) ;  /* 0x0000000000187947 */ /* 0x000fec0003800000 */
.L_x_11:
[----:B------:R-:W1:Y:S01]  /*0a10*/  LDCU.64 UR18, c[0x0][0x3c0] ;  /* 0x00007800ff1277ac */ /* 0x000e620008000a00 */
[----:B------:R-:W-:-:S05]  /*0a20*/  IADD3 R2, PT, PT, R245, R246, RZ ;  /* 0x000000f6f5027210 */ /* 0x000fca0007ffe0ff */
[C---:B-1----:R-:W-:Y:S02]  /*0a30*/  IMAD R15, R2.reuse, UR19, RZ ;  /* 0x00000013020f7c24 */ /* 0x042fe4000f8e02ff */
[----:B------:R-:W-:-:S05]  /*0a40*/  IMAD.WIDE.U32 R2, R2, UR18, RZ ;  /* 0x0000001202027c25 */ /* 0x000fca000f8e00ff */
[----:B------:R-:W-:Y:S02]  /*0a50*/  IADD3 R15, PT, PT, R3, R15, RZ ;  /* 0x0000000f030f7210 */ /* 0x000fe40007ffe0ff */
[----:B------:R-:W-:-:S07]  /*0a60*/  MOV R16, R2 ;  /* 0x0000000200107202 */ /* 0x000fce0000000f00 */
.L_x_12:
[----:B------:R-:W1:Y:S01]  /*0a70*/  @!P3 LDC.64 R6, c[0x0][0x588] ;  /* 0x00016200ff06bb82 */ /* 0x000e620000000a00 */
[----:B------:R-:W2:Y:S07]  /*0a80*/  LDCU UR12, c[0x0][0x44c] ;  /* 0x00008980ff0c77ac */ /* 0x000eae0008000800 */
[----:B------:R-:W3:Y:S08]  /*0a90*/  @P3 LDC.64 R2, c[0x0][0x590] ;  /* 0x00016400ff023b82 */ /* 0x000ef00000000a00 */
[----:B------:R-:W2:Y:S01]  /*0aa0*/  LDC R31, c[0x0][0x3e0] ;  /* 0x0000f800ff1f7b82 */ /* 0x000ea20000000800 */
[----:B-1----:R-:W-:-:S04]  /*0ab0*/  @!P3 IMAD.WIDE.U32 R34, R18, R6, RZ ;  /* 0x000000061222b225 */ /* 0x002fc800078e00ff */
[----:B------:R-:W-:Y:S02]  /*0ac0*/  @!P3 IMAD R26, R18, R7, R35 ;  /* 0x00000007121ab224 */ /* 0x000fe400078e0223 */
[----:B---3--:R-:W-:-:S04]  /*0ad0*/  @P3 IMAD.WIDE.U32 R6, R4, R2, RZ ;  /* 0x0000000204063225 */ /* 0x008fc800078e00ff */
[----:B------:R-:W-:Y:S01]  /*0ae0*/  @P3 IMAD R26, R4, R3, R7 ;  /* 0x00000003041a3224 */ /* 0x000fe200078e0207 */
[----:B------:R-:W-:Y:S01]  /*0af0*/  @P3 MOV R34, R6 ;  /* 0x0000000600223202 */ /* 0x000fe20000000f00 */
[----:B--2---:R-:W-:Y:S01]  /*0b00*/  IMAD.WIDE R8, R31, UR12, RZ ;  /* 0x0000000c1f087c25 */ /* 0x004fe2000f8e02ff */
[----:B------:R-:W-:Y:S06]  /*0b10*/  @P3 BRA `(.L_x_13) ;  /* 0x0000000000443947 */ /* 0x000fec0003800000 */
[----:B------:R-:W1:Y:S02]  /*0b20*/  LDCU UR10, c[0x0][0x444] ;  /* 0x00008880ff0a77ac */ /* 0x000e640008000800 */
[----:B-1----:R-:W-:Y:S01]  /*0b30*/  USHF.R.S32.HI UR11, URZ, 0x1f, UR10 ;  /* 0x0000001fff0b7899 */ /* 0x002fe2000801140a */
[----:B------:R-:W-:Y:S01]  /*0b40*/  IMAD.WIDE.U32 R2, R18, UR10, RZ ;  /* 0x0000000a12027c25 */ /* 0x000fe2000f8e00ff */
[----:B------:R-:W-:-:S04]  /*0b50*/  USHF.R.S32.HI UR10, URZ, 0x1f, UR12 ;  /* 0x0000001fff0a7899 */ /* 0x000fc8000801140c */
[----:B------:R-:W-:-:S05]  /*0b60*/  IMAD R7, R18, UR11, RZ ;  /* 0x0000000b12077c24 */ /* 0x000fca000f8e02ff */
[----:B------:R-:W-:Y:S01]  /*0b70*/  IADD3 R0, PT, PT, R3, R7, RZ ;  /* 0x0000000703007210 */ /* 0x000fe20007ffe0ff */
[----:B------:R-:W-:Y:S01]  /*0b80*/  IMAD.WIDE.U32 R6, R2, R31, RZ ;  /* 0x0000001f02067225 */ /* 0x000fe200078e00ff */
[----:B------:R-:W-:-:S03]  /*0b90*/  SHF.R.S32.HI R3, RZ, 0x1f, R31 ;  /* 0x0000001fff037819 */ /* 0x000fc6000001141f */
[----:B------:R-:W-:-:S04]  /*0ba0*/  IMAD R0, R0, R31, RZ ;  /* 0x0000001f00007224 */ /* 0x000fc800078e02ff */
[----:B------:R-:W-:-:S05]  /*0bb0*/  IMAD R3, R3, R2, R0 ;  /* 0x0000000203037224 */ /* 0x000fca00078e0200 */
[----:B------:R-:W-:-:S05]  /*0bc0*/  IADD3 R3, PT, PT, R7, R3, RZ ;  /* 0x0000000307037210 */ /* 0x000fca0007ffe0ff */
[----:B------:R-:W-:Y:S02]  /*0bd0*/  IMAD R20, R3, UR12, RZ ;  /* 0x0000000c03147c24 */ /* 0x000fe4000f8e02ff */
[----:B------:R-:W-:-:S04]  /*0be0*/  IMAD.WIDE.U32 R2, R6, UR12, RZ ;  /* 0x0000000c06027c25 */ /* 0x000fc8000f8e00ff */
[----:B------:R-:W-:Y:S01]  /*0bf0*/  IMAD R20, R6, UR10, R20 ;  /* 0x0000000a06147c24 */ /* 0x000fe2000f8e0214 */
[----:B------:R-:W-:-:S04]  /*0c00*/  MOV R0, R2 ;  /* 0x0000000200007202 */ /* 0x000fc80000000f00 */
[----:B------:R-:W-:Y:S01]  /*0c10*/  IADD3 R20, PT, PT, R3, R20, RZ ;  /* 0x0000001403147210 */ /* 0x000fe20007ffe0ff */
[----:B------:R-:W-:Y:S06]  /*0c20*/  BRA `(.L_x_14) ;  /* 0x0000000000107947 */ /* 0x000fec0003800000 */
.L_x_13:
[-C--:B------:R-:W-:Y:S02]  /*0c30*/  IMAD R20, R9, R4.reuse, RZ ;  /* 0x0000000409147224 */ /* 0x080fe400078e02ff */
[----:B------:R-:W-:-:S05]  /*0c40*/  IMAD.WIDE.U32 R2, R8, R4, RZ ;  /* 0x0000000408027225 */ /* 0x000fca00078e00ff */
[----:B------:R-:W-:Y:S02]  /*0c50*/  IADD3 R20, PT, PT, R3, R20, RZ ;  /* 0x0000001403147210 */ /* 0x000fe40007ffe0ff */
[----:B------:R-:W-:-:S07]  /*0c60*/  MOV R0, R2 ;  /* 0x0000000200007202 */ /* 0x000fce0000000f00 */
.L_x_14:
[----:B------:R-:W1:Y:S01]  /*0c70*/  LDCU.U8 UR10, c[0x0][0x548] ;  /* 0x0000a900ff0a77ac */ /* 0x000e620008000000 */
[----:B------:R-:W-:Y:S01]  /*0c80*/  SHF.L.U32 R3, R18, 0x7, RZ ;  /* 0x0000000712037819 */ /* 0x000fe200000006ff */
[----:B------:R-:W2:Y:S03]  /*0c90*/  LDCU.U8 UR11, c[0x0][0x5f0] ;  /* 0x0000be00ff0b77ac */ /* 0x000ea60008000000 */
[----:B------:R-:W-:-:S04]  /*0ca0*/  SEL R2, R3, RZ, P5 ;  /* 0x000000ff03027207 */ /* 0x000fc80002800000 */
[----:B------:R-:W-:-:S04]  /*0cb0*/  IADD3 R7, P0, PT, R25, R2, RZ ;  /* 0x0000000219077210 */ /* 0x000fc80007f1e0ff */
[----:B------:R-:W-:Y:S01]  /*0cc0*/  IADD3.X R23, PT, PT, RZ, R21, RZ, P0, !PT ;  /* 0x00000015ff177210 */ /* 0x000fe200007fe4ff */
[----:B------:R-:W-:Y:S01]  /*0cd0*/  IMAD.WIDE.U32 R28, R7, R8, RZ ;  /* 0x00000008071c7225 */ /* 0x000fe200078e00ff */
[----:B-1----:R-:W-:-:S03]  /*0ce0*/  UISETP.NE.AND UP0, UPT, UR10, URZ, UPT ;  /* 0x000000ff0a00728c */ /* 0x002fc6000bf05270 */
[----:B------:R-:W-:-:S04]  /*0cf0*/  IMAD R2, R23, R8, RZ ;  /* 0x0000000817027224 */ /* 0x000fc800078e02ff */
[----:B------:R-:W-:Y:S02]  /*0d00*/  IMAD R27, R9, R7, R2 ;  /* 0x00000007091b7224 */ /* 0x000fe400078e0202 */
[----:B------:R-:W-:-:S03]  /*0d10*/  IMAD R9, R17, UR12, RZ ;  /* 0x0000000c11097c24 */ /* 0x000fc6000f8e02ff */
[----:B------:R-:W-:Y:S01]  /*0d20*/  IADD3 R27, PT, PT, R29, R27, RZ ;  /* 0x0000001b1d1b7210 */ /* 0x000fe20007ffe0ff */
[----:B--2---:R-:W-:Y:S06]  /*0d30*/  BRA.U !UP0, `(.L_x_15) ;  /* 0x00000001081c7547 */ /* 0x004fec000b800000 */
[----:B------:R-:W1:Y:S01]  /*0d40*/  LDC R7, c[0x0][0x434] ;  /* 0x00010d00ff077b82 */ /* 0x000e620000000800 */
[----:B------:R-:W-:-:S07]  /*0d50*/  ISETP.NE.AND P0, PT, R4, -0x1, PT ;  /* 0xffffffff0400780c */ /* 0x000fce0003f05270 */
[----:B------:R-:W2:Y:S01]  /*0d60*/  LDC R2, c[0x0][0x454] ;  /* 0x00011500ff027b82 */ /* 0x000ea20000000800 */
[----:B-1----:R-:W-:-:S05]  /*0d70*/  IMAD R7, R18, R7, RZ ;  /* 0x0000000712077224 */ /* 0x002fca00078e02ff */
[----:B------:R-:W-:-:S05]  /*0d80*/  SEL R23, R7, R4, !P0 ;  /* 0x0000000407177207 */ /* 0x000fca0004000000 */
[----:B--2---:R-:W-:Y:S01]  /*0d90*/  IMAD R23, R17, R2, R23 ;  /* 0x0000000211177224 */ /* 0x004fe200078e0217 */
[----:B------:R-:W-:Y:S05]  /*0da0*/  BRA `(.L_x_16) ;  /* 0x00000000000c7947 */ /* 0x000fea0003800000 */
.L_x_15:
[----:B------:R-:W1:Y:S01]  /*0db0*/  LDC R23, c[0x0][0x434] ;  /* 0x00010d00ff177b82 */ /* 0x000e620000000800 */
[----:B------:R-:W-:-:S04]  /*0dc0*/  IMAD R2, R18, R31, R17 ;  /* 0x0000001f12027224 */ /* 0x000fc800078e0211 */
[----:B-1----:R-:W-:-:S03]  /*0dd0*/  IMAD R23, R2, R23, RZ ;  /* 0x0000001702177224 */ /* 0x002fc600078e02ff */
.L_x_16:
[----:B------:R-:W-:Y:S01]  /*0de0*/  IADD3 R242, PT, PT, R242, -0x1, RZ ;  /* 0xfffffffff2f27810 */ /* 0x000fe20007ffe0ff */
[----:B------:R-:W-:Y:S05]  /*0df0*/  BRA.U !UP0, `(.L_x_17) ;  /* 0x0000000108247547 */ /* 0x000fea000b800000 */
[----:B------:R-:W1:Y:S01]  /*0e00*/  LDC R7, c[0x0][0x444] ;  /* 0x00011100ff077b82 */ /* 0x000e620000000800 */
[----:B------:R-:W-:-:S07]  /*0e10*/  ISETP.NE.AND P0, PT, R4, -0x1, PT ;  /* 0xffffffff0400780c */ /* 0x000fce0003f05270 */
[----:B------:R-:W2:Y:S08]  /*0e20*/  LDC R33, c[0x0][0x430] ;  /* 0x00010c00ff217b82 */ /* 0x000eb00000000800 */
[----:B------:R-:W2:Y:S01]  /*0e30*/  LDC R2, c[0x0][0x454] ;  /* 0x00011500ff027b82 */ /* 0x000ea20000000800 */
[----:B-1----:R-:W-:-:S05]  /*0e40*/  @!P0 IMAD R4, R18, R7, RZ ;  /* 0x0000000712048224 */ /* 0x002fca00078e02ff */
[----:B------:R-:W-:Y:S02]  /*0e50*/  IADD3 R3, PT, PT, R3, R4, RZ ;  /* 0x0000000403037210 */ /* 0x000fe40007ffe0ff */
[----:B--2---:R-:W-:-:S05]  /*0e60*/  LEA R2, R33, R2, 0x7 ;  /* 0x0000000221027211 */ /* 0x004fca00078e38ff */
[----:B------:R-:W-:Y:S01]  /*0e70*/  IMAD R33, R2, R17, R3 ;  /* 0x0000001102217224 */ /* 0x000fe200078e0203 */
[----:B------:R-:W-:Y:S06]  /*0e80*/  BRA `(.L_x_18) ;  /* 0x00000000000c7947 */ /* 0x000fec0003800000 */
.L_x_17:
[----:B------:R-:W1:Y:S01]  /*0e90*/  LDC R33, c[0x0][0x444] ;  /* 0x00011100ff217b82 */ /* 0x000e620000000800 */
[----:B------:R-:W-:-:S04]  /*0ea0*/  IMAD R2, R18, R31, R17 ;  /* 0x0000001f12027224 */ /* 0x000fc800078e0211 */
[----:B-1----:R-:W-:-:S07]  /*0eb0*/  IMAD R33, R2, R33, RZ ;  /* 0x0000002102217224 */ /* 0x002fce00078e02ff */
.L_x_18:
[----:B------:R-:W1:Y:S01]  /*0ec0*/  S2R R4, SR_TID.X ;  /* 0x0000000000047919 */ /* 0x000e620000002100 */
[----:B------:R-:W2:Y:S01]  /*0ed0*/  LDC.64 R2, c[0x0][0x3b0] ;  /* 0x0000ec00ff027b82 */ /* 0x000ea20000000a00 */
[--C-:B------:R-:W-:Y:S01]  /*0ee0*/  IADD3 R29, P1, P0, R28, R0, R9.reuse ;  /* 0x000000001c1d7210 */ /* 0x100fe2000783e009 */
[----:B------:R-:W-:Y:S01]  /*0ef0*/  IMAD R31, R31, UR12, RZ ;  /* 0x0000000c1f1f7c24 */ /* 0x000fe2000f8e02ff */
[----:B------:R-:W-:Y:S01]  /*0f00*/  SHF.R.S32.HI R9, RZ, 0x1f, R9 ;  /* 0x0000001fff097819 */ /* 0x000fe20000011409 */
[----:B------:R-:W3:Y:S01]  /*0f10*/  LDCU.64 UR16, c[0x0][0x3c8] ;  /* 0x00007900ff1077ac */ /* 0x000ee20008000a00 */
[----:B------:R-:W-:Y:S01]  /*0f20*/  ISETP.NE.AND P4, PT, RZ, UR11, PT ;  /* 0x0000000bff007c0c */ /* 0x000fe2000bf85270 */
[C---:B------:R-:W-:Y:S01]  /*0f30*/  IMAD R23, R242.reuse, 0x40, R23 ;  /* 0x00000040f2177824 */ /* 0x040fe200078e0217 */
[----:B------:R-:W-:Y:S01]  /*0f40*/  IADD3.X R27, PT, PT, R27, R20, R9, P1, P0 ;  /* 0x000000141b1b7210 */ /* 0x000fe20000fe0409 */
[----:B------:R-:W4:Y:S01]  /*0f50*/  LDC.64 R234, c[0x0][0x590] ;  /* 0x00016400ffea7b82 */ /* 0x000f220000000a00 */
[----:B------:R-:W5:Y:S01]  /*0f60*/  LDCU.64 UR14, c[0x0][0x380] ;  /* 0x00007000ff0e77ac */ /* 0x000f620008000a00 */
[----:B------:R-:W-:Y:S01]  /*0f70*/  IMAD R33, R242, 0x40, R33 ;  /* 0x00000040f2217824 */ /* 0x000fe200078e0221 */
[----:B------:R-:W-:Y:S01]  /*0f80*/  BSSY.RECONVERGENT B1, `(.L_x_8) ;  /* 0x000057a000017945 */ /* 0x000fe20003800200 */
[----:B------:R-:W5:Y:S04]  /*0f90*/  LDCU.64 UR12, c[0x0][0x550] ;  /* 0x0000aa00ff0c77ac */ /* 0x000f680008000a00 */
[----:B------:R-:W3:Y:S01]  /*0fa0*/  LDC.64 R6, c[0x0][0x5f8] ;  /* 0x00017e00ff067b82 */ /* 0x000ee20000000a00 */
[----:B------:R-:W5:Y:S01]  /*0fb0*/  LDCU.64 UR10, c[0x0][0x570] ;  /* 0x0000ae00ff0a77ac */ /* 0x000f620008000a00 */
[----:B--2---:R-:W-:-:S04]  /*0fc0*/  IMAD R28, R21, R2, RZ ;  /* 0x00000002151c7224 */ /* 0x004fc800078e02ff */
[----:B------:R-:W-:Y:S01]  /*0fd0*/  IMAD R37, R25, R3, R28 ;  /* 0x0000000319257224 */ /* 0x000fe200078e021c */
[----:B-1----:R-:W-:Y:S01]  /*0fe0*/  SHF.R.U32.HI R8, RZ, 0x5, R4 ;  /* 0x00000005ff087819 */ /* 0x002fe20000011604 */
[C---:B------:R-:W-:Y:S01]  /*0ff0*/  IMAD.SHL.U32 R0, R4.reuse, 0x8, RZ ;  /* 0x0000000804007824 */ /* 0x040fe200078e00ff */
[----:B------:R-:W-:Y:S01]  /*1000*/  LOP3.LUT R30, R4, 0x1f, RZ, 0xc0, !PT ;  /* 0x0000001f041e7812 */ /* 0x000fe200078ec0ff */
[----:B----4-:R-:W-:Y:S02]  /*1010*/  IMAD R32, R21, R234, RZ ;  /* 0x000000ea15207224 */ /* 0x010fe400078e02ff */
[----:B------:R-:W-:Y:S01]  /*1020*/  IMAD.MOV.U32 R21, RZ, RZ, RZ ;  /* 0x000000ffff157224 */ /* 0x000fe200078e00ff */
[----:B------:R-:W-:Y:S01]  /*1030*/  LOP3.LUT R20, R0, 0x38, RZ, 0xc0, !PT ;  /* 0x0000003800147812 */ /* 0x000fe200078ec0ff */
[----:B------:R-:W-:Y:S02]  /*1040*/  IMAD R30, R31, R8, R30 ;  /* 0x000000081f1e7224 */ /* 0x000fe400078e021e */
[----:B------:R-:W1:Y:S01]  /*1050*/  LDC.64 R8, c[0x0][0x598] ;  /* 0x00016600ff087b82 */ /* 0x000e620000000a00 */
[----:B------:R-:W-:Y:S01]  /*1060*/  IADD3 R34, P0, PT, R20, R34, RZ ;  /* 0x0000002214227210 */ /* 0x000fe20007f1e0ff */
[----:B------:R-:W-:-:S04]  /*1070*/  IMAD.WIDE.U32 R40, R25, R2, R20 ;  /* 0x0000000219287225 */ /* 0x000fc800078e0014 */
[----:B---3--:R-:W-:Y:S01]  /*1080*/  IMAD.WIDE.U32 R38, R6, UR24, RZ ;  /* 0x0000001806267c25 */ /* 0x008fe2000f8e00ff */
[----:B------:R-:W-:-:S03]  /*1090*/  IADD3 R24, P3, PT, R24, R40, RZ ;  /* 0x0000002818187210 */ /* 0x000fc60007f7e0ff */
[----:B------:R-:W-:Y:S01]  /*10a0*/  IMAD.X R35, RZ, RZ, R26, P0 ;  /* 0x000000ffff237224 */ /* 0x000fe200000e061a */
[----:B------:R-:W-:Y:S01]  /*10b0*/  SEL R6, R38, RZ, P4 ;  /* 0x000000ff26067207 */ /* 0x000fe20002000000 */
[C---:B------:R-:W-:Y:S02]  /*10c0*/  IMAD R32, R25.reuse, R235, R32 ;  /* 0x000000eb19207224 */ /* 0x040fe400078e0220 */
[----:B------:R-:W-:Y:S01]  /*10d0*/  IMAD.WIDE.U32 R42, R25, R234, R34 ;  /* 0x000000ea192a7225 */ /* 0x000fe200078e0022 */
[----:B------:R-:W-:Y:S01]  /*10e0*/  IADD3.X R25, PT, PT, R22, R41, R37, P3, !PT ;  /* 0x0000002916197210 */ /* 0x000fe20001ffe425 */
[----:B------:R-:W2:Y:S01]  /*10f0*/  LDC.64 R34, c[0x0][0x5e8] ;  /* 0x00017a00ff227b82 */ /* 0x000ea20000000a00 */
[----:B------:R-:W-:Y:S01]  /*1100*/  IADD3 R6, P1, P0, R30, R29, R6 ;  /* 0x0000001d1e067210 */ /* 0x000fe2000783e006 */
[----:B------:R-:W-:Y:S01]  /*1110*/  IMAD R7, R7, UR24, R39 ;  /* 0x0000001807077c24 */ /* 0x000fe2000f8e0227 */
[----:B------:R-:W-:Y:S01]  /*1120*/  SHF.R.S32.HI R30, RZ, 0x1f, R30 ;  /* 0x0000001fff1e7819 */ /* 0x000fe2000001141e */
[----:B------:R-:W-:-:S03]  /*1130*/  IMAD.WIDE.U32 R28, R17, UR16, R24 ;  /* 0x00000010111c7c25 */ /* 0x000fc6000f8e0018 */
[----:B------:R-:W-:Y:S01]  /*1140*/  SEL R7, R7, RZ, P4 ;  /* 0x000000ff07077207 */ /* 0x000fe20002000000 */
[----:B------:R-:W3:Y:S01]  /*1150*/  LDC.64 R24, c[0x0][0x420] ;  /* 0x00010800ff187b82 */ /* 0x000ee20000000a00 */
[----:B------:R-:W-:Y:S02]  /*1160*/  IMAD.IADD R43, R43, 0x1, R32 ;  /* 0x000000012b2b7824 */ /* 0x000fe400078e0220 */
[----:B------:R-:W-:Y:S02]  /*1170*/  IMAD.SHL.U32 R31, R31, 0x40, RZ ;  /* 0x000000401f1f7824 */ /* 0x000fe400078e00ff */
[----:B-1----:R-:W-:Y:S01]  /*1180*/  IMAD.WIDE.U32 R42, R17, R8, R42 ;  /* 0x00000008112a7225 */ /* 0x002fe200078e002a */
[----:B------:R-:W-:Y:S02]  /*1190*/  IADD3.X R8, PT, PT, R30, R27, R7, P1, P0 ;  /* 0x0000001b1e087210 */ /* 0x000fe40000fe0407 */
[----:B------:R-:W-:Y:S01]  /*11a0*/  IADD3 R7, P0, PT, R31, R6, RZ ;  /* 0x000000061f077210 */ /* 0x000fe20007f1e0ff */
[C---:B------:R-:W-:Y:S01]  /*11b0*/  IMAD R29, R17.reuse, UR17, R29 ;  /* 0x00000011111d7c24 */ /* 0x040fe2000f8e021d */
[----:B------:R-:W-:Y:S01]  /*11c0*/  SHF.R.U32.HI R6, RZ, 0x3, R4 ;  /* 0x00000003ff067819 */ /* 0x000fe20000011604 */
[----:B------:R-:W-:Y:S01]  /*11d0*/  IMAD R43, R17, R9, R43 ;  /* 0x00000009112b7224 */ /* 0x000fe200078e022b */
[----:B------:R-:W-:-:S02]  /*11e0*/  LEA.HI.X.SX32 R8, R31, R8, 0x1, P0 ;  /* 0x000000081f087211 */ /* 0x000fc400000f0eff */
[----:B-----5:R-:W-:Y:S01]  /*11f0*/  LEA R250, P0, R7, UR10, 0x2 ;  /* 0x0000000a07fa7c11 */ /* 0x020fe2000f8010ff */
[----:B------:R-:W-:-:S03]  /*1200*/  IMAD.WIDE.U32 R28, R6, R2, R28 ;  /* 0x00000002061c7225 */ /* 0x000fc600078e001c */
[----:B------:R-:W-:Y:S01]  /*1210*/  LEA.HI.X R251, R7, UR11, R8, 0x2, P0 ;  /* 0x0000000b07fb7c11 */ /* 0x000fe200080f1408 */
[----:B------:R-:W-:Y:S01]  /*1220*/  IMAD.WIDE.U32 R42, R6, R234, R42 ;  /* 0x000000ea062a7225 */ /* 0x000fe200078e002a */
[----:B------:R-:W-:Y:S02]  /*1230*/  LEA R44, P3, R28, UR14, 0x1 ;  /* 0x0000000e1c2c7c11 */ /* 0x000fe4000f8608ff */
[----:B------:R-:W-:Y:S01]  /*1240*/  ISETP.GT.AND P0, PT, R19, RZ, PT ;  /* 0x000000ff1300720c */ /* 0x000fe20003f04270 */
[----:B------:R-:W-:Y:S01]  /*1250*/  IMAD R9, R6, R3, R29 ;  /* 0x0000000306097224 */ /* 0x000fe200078e021d */
[----:B------:R-:W-:Y:S01]  /*1260*/  LEA R48, P1, R42, UR12, 0x1 ;  /* 0x0000000c2a307c11 */ /* 0x000fe2000f8208ff */
[----:B------:R-:W-:Y:S01]  /*1270*/  IMAD R22, R6, R235, R43 ;  /* 0x000000eb06167224 */ /* 0x000fe200078e022b */
[----:B------:R-:W-:Y:S01]  /*1280*/  SHF.L.U64.HI R3, R2, 0x5, R3 ;  /* 0x0000000502037819 */ /* 0x000fe20000010203 */
[----:B---3--:R-:W-:Y:S01]  /*1290*/  IMAD.WIDE R46, R23, 0x4, R24 ;  /* 0x00000004172e7825 */ /* 0x008fe200078e0218 */
[----:B------:R-:W-:-:S02]  /*12a0*/  LEA.HI.X R45, R28, UR15, R9, 0x1, P3 ;  /* 0x0000000f1c2d7c11 */ /* 0x000fc400098f0c09 */
[----:B------:R-:W-:Y:S01]  /*12b0*/  LEA.HI.X R49, R42, UR13, R22, 0x1, P1 ;  /* 0x0000000d2a317c11 */ /* 0x000fe200088f0c16 */
[----:B--2---:R-:W-:Y:S01]  /*12c0*/  IMAD.WIDE R236, R33, 0x4, R34 ;  /* 0x0000000421ec7825 */ /* 0x004fe200078e0222 */
[----:B------:R-:W-:Y:S01]  /*12d0*/  SHF.L.U64.HI R235, R234, 0x5, R235 ;  /* 0x00000005eaeb7819 */ /* 0x000fe200000102eb */
[----:B------:R1:W-:Y:S01]  /*12e0*/  STL.64 [R1+0x8], R44 ;  /* 0x0000082c01007387 */ /* 0x0003e20000100a00 */
[C---:B------:R-:W-:Y:S01]  /*12f0*/  LOP3.LUT R9, R20.reuse, 0x40, RZ, 0xfc, !PT ;  /* 0x0000004014097812 */ /* 0x040fe200078efcff */
[----:B------:R-:W-:Y:S01]  /*1300*/  IMAD.MOV.U32 R238, RZ, RZ, R236 ;  /* 0x000000ffffee7224 */ /* 0x000fe200078e00ec */
[----:B------:R-:W-:Y:S01]  /*1310*/  LOP3.LUT R8, R20, 0x80, RZ, 0xfc, !PT ;  /* 0x0000008014087812 */ /* 0x000fe200078efcff */
[----:B------:R1:W-:Y:S01]  /*1320*/  STL.64 [R1], R48 ;  /* 0x0000003001007387 */ /* 0x0003e20000100a00 */
[----:B------:R-:W-:Y:S01]  /*1330*/  IMAD.SHL.U32 R2, R2, 0x20, RZ ;  /* 0x0000002002027824 */ /* 0x000fe200078e00ff */
[----:B------:R-:W-:Y:S01]  /*1340*/  LOP3.LUT R7, R20, 0xc0, RZ, 0xfc, !PT ;  /* 0x000000c014077812 */ /* 0x000fe200078efcff */
[----:B------:R-:W-:Y:S01]  /*1350*/  IMAD.SHL.U32 R236, R234, 0x20, RZ ;  /* 0x00000020eaec7824 */ /* 0x000fe200078e00ff */
[----:B------:R1:W-:Y:S01]  /*1360*/  STL.64 [R1+0x10], R46 ;  /* 0x0000102e01007387 */ /* 0x0003e20000100a00 */
[----:B------:R-:W-:Y:S05]  /*1370*/  @P0 BRA `(.L_x_19) ;  /* 0x00000004003c0947 */ /* 0x000fea0003800000 */
[----:B------:R-:W-:Y:S05]  /*1380*/  @P2 BRA `(.L_x_20) ;  /* 0x0000000000282947 */ /* 0x000fea0003800000 */
        /* <DEDUP_REMOVED lines=9> */
[----:B------:R-:W-:Y:S05]  /*1420*/  BRA `(.L_x_21) ;  /* 0x0000000000187947 */ /* 0x000fea0003800000 */
.L_x_20:
[----:B------:R-:W2:Y:S01]  /*1430*/  LDCU.64 UR18, c[0x0][0x5c0] ;  /* 0x0000b800ff1277ac */ /* 0x000ea20008000a00 */
[----:B------:R-:W-:-:S05]  /*1440*/  IADD3 R0, PT, PT, R245, R246, RZ ;  /* 0x000000f6f5007210 */ /* 0x000fca0007ffe0ff */
[C---:B--2---:R-:W-:Y:S02]  /*1450*/  IMAD R2, R0.reuse, UR19, RZ ;  /* 0x0000001300027c24 */ /* 0x044fe4000f8e02ff */
[----:B------:R-:W-:-:S05]  /*1460*/  IMAD.WIDE.U32 R10, R0, UR18, RZ ;  /* 0x00000012000a7c25 */ /* 0x000fca000f8e00ff */
[----:B------:R-:W-:Y:S02]  /*1470*/  IADD3 R0, PT, PT, R11, R2, RZ ;  /* 0x000000020b007210 */ /* 0x000fe40007ffe0ff */
[----:B------:R-:W-:Y:S02]  /*1480*/  MOV R2, R10 ;  /* 0x0000000a00027202 */ /* 0x000fe40000000f00 */
.L_x_21:
        /* <DEDUP_REMOVED lines=10> */
[----:B------:R-:W-:Y:S01]  /*1530*/  MOV R4, R10 ;  /* 0x0000000a00047202 */ /* 0x000fe20000000f00 */
[----:B------:R-:W-:Y:S05]  /*1540*/  BRA `(.L_x_23) ;  /* 0x0000000000187947 */ /* 0x000fea0003800000 */
.L_x_22:
[----:B------:R-:W2:Y:S01]  /*1550*/  LDCU.64 UR16, c[0x0][0x5c8] ;  /* 0x0000b900ff1077ac */ /* 0x000ea20008000a00 */
[----:B------:R-:W-:-:S05]  /*1560*/  IADD3 R245, PT, PT, R245, R246, RZ ;  /* 0x000000f6f5f57210 */ /* 0x000fca0007ffe0ff */
[C---:B--2---:R-:W-:Y:S02]  /*1570*/  IMAD R18, R245.reuse, UR17, RZ ;  /* 0x00000011f5127c24 */ /* 0x044fe4000f8e02ff */
[----:B------:R-:W-:-:S05]  /*1580*/  IMAD.WIDE.U32 R10, R245, UR16, RZ ;  /* 0x00000010f50a7c25 */ /* 0x000fca000f8e00ff */
[----:B------:R-:W-:Y:S02]  /*1590*/  IADD3 R18, PT, PT, R11, R18, RZ ;  /* 0x000000120b127210 */ /* 0x000fe40007ffe0ff */
[----:B------:R-:W-:Y:S02]  /*15a0*/  MOV R4, R10 ;  /* 0x0000000a00047202 */ /* 0x000fe40000000f00 */
.L_x_23:
[----:B------:R-:W-:-:S04]  /*15b0*/  IADD3 R3, PT, PT, -R5, R244, RZ ;  /* 0x000000f405037210 */ /* 0x000fc80007ffe1ff */
[----:B------:R-:W-:-:S13]  /*15c0*/  ISETP.GE.AND P0, PT, R6, R3, PT ;  /* 0x000000030600720c */ /* 0x000fda0003f06270 */
[----:B------:R-:W-:Y:S05]  /*15d0*/  @P0 BRA `(.L_x_24) ;  /* 0x0000005000500947 */ /* 0x000fea0003800000 */
[----:B------:R-:W2:Y:S01]  /*15e0*/  LDCU.64 UR10, c[0x0][0x5d8] ;  /* 0x0000bb00ff0a77ac */ /* 0x000ea20008000a00 */
[----:B------:R-:W-:Y:S02]  /*15f0*/  IMAD R10, R12, UR18, RZ ;  /* 0x000000120c0a7c24 */ /* 0x000fe4000f8e02ff */
[C---:B------:R-:W-:Y:S01]  /*1600*/  IMAD.WIDE.U32 R14, R5.reuse, UR18, R20 ;  /* 0x00000012050e7c25 */ /* 0x040fe2000f8e0014 */
[----:B------:R-:W3:Y:S03]  /*1610*/  LDCU.64 UR12, c[0x0][0x5e0] ;  /* 0x0000bc00ff0c77ac */ /* 0x000ee60008000a00 */
[C---:B------:R-:W-:Y:S01]  /*1620*/  IMAD R3, R5.reuse, UR19, R10 ;  /* 0x0000001305037c24 */ /* 0x040fe2000f8e020a */
[----:B------:R-:W-:Y:S01]  /*1630*/  IADD3 R2, P0, PT, R2, R14, RZ ;  /* 0x0000000e02027210 */ /* 0x000fe20007f1e0ff */
[----:B------:R-:W-:Y:S01]  /*1640*/  IMAD.WIDE.U32 R10, R5, UR16, R20 ;  /* 0x00000010050a7c25 */ /* 0x000fe2000f8e0014 */
[----:B------:R-:W4:Y:S02]  /*1650*/  LDCU UR20, c[0x0][0x440] ;  /* 0x00008800ff1477ac */ /* 0x000f240008000800 */
[----:B------:R-:W-:Y:S01]  /*1660*/  IADD3.X R3, PT, PT, R0, R15, R3, P0, !PT ;  /* 0x0000000f00037210 */ /* 0x000fe200007fe403 */
[----:B------:R-:W-:Y:S01]  /*1670*/  IMAD R12, R12, UR16, RZ ;  /* 0x000000100c0c7c24 */ /* 0x000fe2000f8e02ff */
[----:B------:R-:W5:Y:S01]  /*1680*/  LDCU.64 UR14, c[0x0][0x560] ;  /* 0x0000ac00ff0e77ac */ /* 0x000f620008000a00 */
[----:B------:R-:W-:-:S02]  /*1690*/  IADD3 R4, P0, PT, R4, R10, RZ ;  /* 0x0000000a04047210 */ /* 0x000fc40007f1e0ff */
[----:B------:R-:W-:Y:S02]  /*16a0*/  IMAD R5, R5, UR17, R12 ;  /* 0x0000001105057c24 */ /* 0x000fe4000f8e020c */
[----:B--2---:R-:W-:-:S03]  /*16b0*/  IMAD.WIDE.U32 R2, R17, UR10, R2 ;  /* 0x0000000a11027c25 */ /* 0x004fc6000f8e0002 */
[----:B------:R-:W-:Y:S01]  /*16c0*/  IADD3.X R5, PT, PT, R18, R11, R5, P0, !PT ;  /* 0x0000000b12057210 */ /* 0x000fe200007fe405 */
[C---:B------:R-:W-:Y:S01]  /*16d0*/  IMAD R3, R17.reuse, UR11, R3 ;  /* 0x0000000b11037c24 */ /* 0x040fe2000f8e0203 */
[----:B------:R-:W2:Y:S01]  /*16e0*/  LDCU.64 UR10, c[0x0][0x568] ;  /* 0x0000ad00ff0a77ac */ /* 0x000ea20008000a00 */
[----:B---3--:R-:W-:Y:S01]  /*16f0*/  IMAD.WIDE.U32 R4, R17, UR12, R4 ;  /* 0x0000000c11047c25 */ /* 0x008fe2000f8e0004 */
[----:B----4-:R-:W-:Y:S02]  /*1700*/  ISETP.GE.AND P2, PT, R8, UR20, PT ;  /* 0x0000001408007c0c */ /* 0x010fe4000bf46270 */
[----:B------:R-:W-:Y:S01]  /*1710*/  ISETP.GE.AND P4, PT, R20, UR20, PT ;  /* 0x0000001414007c0c */ /* 0x000fe2000bf86270 */
[----:B------:R-:W-:Y:S01]  /*1720*/  IMAD.WIDE.U32 R2, R6, UR18, R2 ;  /* 0x0000001206027c25 */ /* 0x000fe2000f8e0002 */
[----:B------:R-:W-:Y:S02]  /*1730*/  ISETP.GE.AND P3, PT, R9, UR20, PT ;  /* 0x0000001409007c0c */ /* 0x000fe4000bf66270 */
[----:B------:R-:W-:Y:S01]  /*1740*/  ISETP.GE.AND P1, PT, R7, UR20, PT ;  /* 0x0000001407007c0c */ /* 0x000fe2000bf26270 */
[----:B------:R-:W-:Y:S01]  /*1750*/  IMAD R5, R17, UR13, R5 ;  /* 0x0000000d11057c24 */ /* 0x000fe2000f8e0205 */
[----:B-----5:R-:W-:Y:S01]  /*1760*/  LEA R8, P0, R2, UR14, 0x1 ;  /* 0x0000000e02087c11 */ /* 0x020fe2000f8008ff */
[----:B------:R-:W-:-:S02]  /*1770*/  IMAD R3, R6, UR19, R3 ;  /* 0x0000001306037c24 */ /* 0x000fc4000f8e0203 */
[----:B------:R-:W-:-:S03]  /*1780*/  IMAD.WIDE.U32 R4, R6, UR16, R4 ;  /* 0x0000001006047c25 */ /* 0x000fc6000f8e0004 */
[----:B------:R-:W-:Y:S01]  /*1790*/  LEA.HI.X R9, R2, UR15, R3, 0x1, P0 ;  /* 0x0000000f02097c11 */ /* 0x000fe200080f0c03 */
[----:B------:R-:W-:Y:S01]  /*17a0*/  IMAD R3, R6, UR17, R5 ;  /* 0x0000001106037c24 */ /* 0x000fe2000f8e0205 */
[----:B--2---:R-:W-:-:S03]  /*17b0*/  LEA R2, P0, R4, UR10, 0x1 ;  /* 0x0000000a04027c11 */ /* 0x004fc6000f8008ff */
[----:B------:R2:W-:Y:S01]  /*17c0*/  @!P4 STG.E.128 desc[UR26][R8.64], RZ ;  /* 0x000000ff0800c986 */ /* 0x0005e2000c101d1a */
[----:B------:R-:W-:-:S03]  /*17d0*/  LEA.HI.X R3, R4, UR11, R3, 0x1, P0 ;  /* 0x0000000b04037c11 */ /* 0x000fc600080f0c03 */
[----:B------:R2:W-:Y:S04]  /*17e0*/  @!P3 STG.E.128 desc[UR26][R8.64+0x80], RZ ;  /* 0x000080ff0800b986 */ /* 0x0005e8000c101d1a */
[----:B------:R2:W-:Y:S04]  /*17f0*/  @!P2 STG.E.128 desc[UR26][R8.64+0x100], RZ ;  /* 0x000100ff0800a986 */ /* 0x0005e8000c101d1a */
[----:B------:R2:W-:Y:S04]  /*1800*/  @!P1 STG.E.128 desc[UR26][R8.64+0x180], RZ ;  /* 0x000180ff08009986 */ /* 0x0005e8000c101d1a */
[----:B------:R2:W-:Y:S04]  /*1810*/  @!P4 STG.E.128 desc[UR26][R2.64], RZ ;  /* 0x000000ff0200c986 */ /* 0x0005e8000c101d1a */
[----:B------:R2:W-:Y:S04]  /*1820*/  @!P3 STG.E.128 desc[UR26][R2.64+0x80], RZ ;  /* 0x000080ff0200b986 */ /* 0x0005e8000c101d1a */
[----:B------:R2:W-:Y:S01]  /*1830*/  @!P2 STG.E.128 desc[UR26][R2.64+0x100], RZ ;  /* 0x000100ff0200a986 */ /* 0x0005e2000c101d1a */
[----:B------:R-:W-:Y:S05]  /*1840*/  @P1 BRA `(.L_x_24) ;  /* 0x0000004c00b41947 */ /* 0x000fea0003800000 */
[----:B------:R4:W-:Y:S01]  /*1850*/  STG.E.128 desc[UR26][R2.64+0x180], RZ ;  /* 0x000180ff02007986 */ /* 0x0009e2000c101d1a */
[----:B------:R-:W-:Y:S05]  /*1860*/  BRA `(.L_x_24) ;  /* 0x0000004c00ac7947 */ /* 0x000fea0003800000 */
.L_x_19:
[----:B------:R-:W-:Y:S01]  /*1870*/  IADD3 R17, PT, PT, -R5, R244, RZ ;  /* 0x000000f405117210 */ /* 0x000fe20007ffe1ff */
[----:B------:R-:W-:Y:S03]  /*1880*/  @P4 BAR.SYNC.DEFER_BLOCKING 0x0 ;  /* 0x0000000000004b1d */ /* 0x000fe60000010000 */
[----:B------:R-:W-:-:S03]  /*1890*/  ISETP.GE.AND P6, PT, R6, R17, PT ;  /* 0x000000110600720c */ /* 0x000fc60003fc6270 */
[----:B------:R-:W-:Y:S10]  /*18a0*/  BSSY.RECONVERGENT B0, `(.L_x_25) ;  /* 0x000002f000007945 */ /* 0x000ff40003800200 */
[----:B------:R-:W-:Y:S05]  /*18b0*/  @P6 BRA `(.L_x_26) ;  /* 0x0000000000a46947 */ /* 0x000fea0003800000 */
[----:B------:R-:W2:Y:S01]  /*18c0*/  LDCU.64 UR12, c[0x0][0x3d8] ;  /* 0x00007b00ff0c77ac */ /* 0x000ea20008000a00 */
[----:B------:R-:W-:Y:S02]  /*18d0*/  IMAD R18, R12, UR18, RZ ;  /* 0x000000120c127c24 */ /* 0x000fe4000f8e02ff */
[C---:B------:R-:W-:Y:S01]  /*18e0*/  IMAD.WIDE.U32 R22, R5.reuse, UR18, R20 ;  /* 0x0000001205167c25 */ /* 0x040fe2000f8e0014 */
[----:B------:R-:W3:Y:S03]  /*18f0*/  LDCU UR14, c[0x0][0x440] ;  /* 0x00008800ff0e77ac */ /* 0x000ee60008000800 */
[----:B------:R-:W-:Y:S01]  /*1900*/  IMAD R18, R5, UR19, R18 ;  /* 0x0000001305127c24 */ /* 0x000fe2000f8e0212 */
[----:B------:R-:W-:Y:S01]  /*1910*/  IADD3 R22, P0, PT, R16, R22, RZ ;  /* 0x0000001610167210 */ /* 0x000fe20007f1e0ff */
[----:B------:R-:W4:Y:S03]  /*1920*/  LDCU.64 UR10, c[0x0][0x390] ;  /* 0x00007200ff0a77ac */ /* 0x000f260008000a00 */
[----:B------:R-:W-:Y:S01]  /*1930*/  IADD3.X R23, PT, PT, R15, R23, R18, P0, !PT ;  /* 0x000000170f177210 */ /* 0x000fe200007fe412 */
[----:B--2---:R-:W-:-:S02]  /*1940*/  IMAD R16, R10, UR12, RZ ;  /* 0x0000000c0a107c24 */ /* 0x004fc4000f8e02ff */
[----:B------:R-:W-:Y:S01]  /*1950*/  IMAD.WIDE.U32 R22, R11, UR12, R22 ;  /* 0x0000000c0b167c25 */ /* 0x000fe2000f8e0016 */
[----:B---3--:R-:W-:-:S03]  /*1960*/  ISETP.GE.AND P3, PT, R20, UR14, PT ;  /* 0x0000000e14007c0c */ /* 0x008fc6000bf66270 */
[----:B------:R-:W-:Y:S01]  /*1970*/  IMAD R16, R11, UR13, R16 ;  /* 0x0000000d0b107c24 */ /* 0x000fe2000f8e0210 */
[----:B------:R-:W-:Y:S02]  /*1980*/  ISETP.GE.AND P2, PT, R9, UR14, PT ;  /* 0x0000000e09007c0c */ /* 0x000fe4000bf46270 */
[----:B------:R-:W-:Y:S02]  /*1990*/  ISETP.GE.AND P1, PT, R8, UR14, PT ;  /* 0x0000000e08007c0c */ /* 0x000fe4000bf26270 */
[----:B------:R-:W-:Y:S02]  /*19a0*/  IADD3 R23, PT, PT, R23, R16, RZ ;  /* 0x0000001017177210 */ /* 0x000fe40007ffe0ff */
[----:B------:R-:W-:Y:S01]  /*19b0*/  ISETP.GE.AND P0, PT, R7, UR14, PT ;  /* 0x0000000e07007c0c */ /* 0x000fe2000bf06270 */
[----:B------:R-:W-:-:S04]  /*19c0*/  IMAD.WIDE.U32 R22, R6, UR18, R22 ;  /* 0x0000001206167c25 */ /* 0x000fc8000f8e0016 */
[----:B------:R-:W-:Y:S01]  /*19d0*/  IMAD R15, R6, UR19, R23 ;  /* 0x00000013060f7c24 */ /* 0x000fe2000f8e0217 */
[----:B----4-:R-:W-:-:S04]  /*19e0*/  LEA R16, P4, R22, UR10, 0x1 ;  /* 0x0000000a16107c11 */ /* 0x010fc8000f8808ff */
[----:B------:R-:W-:-:S05]  /*19f0*/  LEA.HI.X R17, R22, UR11, R15, 0x1, P4 ;  /* 0x0000000b16117c11 */ /* 0x000fca000a0f0c0f */
[----:B------:R-:W-:Y:S01]  /*1a00*/  @!PT LDS RZ, [RZ] ;  /* 0x00000000fffff984 */ /* 0x000fe20000000800 */
[----:B------:R-:W-:Y:S01]  /*1a10*/  @!PT LDS RZ, [RZ] ;  /* 0x00000000fffff984 */ /* 0x000fe20000000800 */
[----:B------:R-:W-:Y:S01]  /*1a20*/  @!PT LDS RZ, [RZ] ;  /* 0x00000000fffff984 */ /* 0x000fe20000000800 */
[----:B------:R3:W-:Y:S04]  /*1a30*/  @!P3 LDGSTS.E.BYPASS.LTC128B.128 [R247+0x14000], desc[UR26][R16.64] ;  /* 0x1400000010f7bfae */ /* 0x0007e8000b981a1a */
[----:B------:R3:W-:Y:S04]  /*1a40*/  @P3 STS.128 [R247+0x14000], RZ ;  /* 0x014000fff7003388 */ /* 0x0007e80000000c00 */
        /* <DEDUP_REMOVED lines=14> */
[----:B------:R3:W-:Y:S01]  /*1b30*/  @P0 STS.128 [R247+0x17000], RZ ;  /* 0x017000fff7000388 */ /* 0x0007e20000000c00 */
[----:B------:R-:W-:Y:S05]  /*1b40*/  BRA `(.L_x_27) ;  /* 0x0000000000107947 */ /* 0x000fea0003800000 */
.L_x_26:
[----:B------:R2:W-:Y:S04]  /*1b50*/  STS.128 [R247+0x14000], RZ ;  /* 0x014000fff7007388 */ /* 0x0005e80000000c00 */
[----:B------:R2:W-:Y:S04]  /*1b60*/  STS.128 [R247+0x15000], RZ ;  /* 0x015000fff7007388 */ /* 0x0005e80000000c00 */
[----:B------:R2:W-:Y:S04]  /*1b70*/  STS.128 [R247+0x16000], RZ ;  /* 0x016000fff7007388 */ /* 0x0005e80000000c00 */
[----:B------:R2:W-:Y:S02]  /*1b80*/  STS.128 [R247+0x17000], RZ ;  /* 0x017000fff7007388 */ /* 0x0005e40000000c00 */
.L_x_27:
[----:B------:R-:W-:Y:S05]  /*1b90*/  BSYNC.RECONVERGENT B0 ;  /* 0x0000000000007941 */ /* 0x000fea0003800200 */
.L_x_25:
[----:B------:R-:W-:Y:S01]  /*1ba0*/  IMAD R19, R242, -0x40, R19 ;  /* 0xffffffc0f2137824 */ /* 0x000fe200078e0213 */
[----:B------:R-:W0:Y:S01]  /*1bb0*/  LDGDEPBAR ;  /* 0x00000000000079af */ /* 0x000e220000000000 */
[----:B------:R-:W-:Y:S03]  /*1bc0*/  BSSY.RECONVERGENT B0, `(.L_x_28) ;  /* 0x0000021000007945 */ /* 0x000fe60003800200 */
[----:B------:R-:W-:-:S13]  /*1bd0*/  ISETP.GE.AND P5, PT, R6, R19, PT ;  /* 0x000000130600720c */ /* 0x000fda0003fa6270 */
[----:B------:R-:W-:Y:S05]  /*1be0*/  @P5 BRA `(.L_x_29) ;  /* 0x0000000000685947 */ /* 0x000fea0003800000 */
[----:B------:R-:W4:Y:S02]  /*1bf0*/  LDCU UR10, c[0x0][0x440] ;  /* 0x00008800ff0a77ac */ /* 0x000f240008000800 */
[----:B----4-:R-:W-:Y:S02]  /*1c00*/  ISETP.GE.AND P3, PT, R20, UR10, PT ;  /* 0x0000000a14007c0c */ /* 0x010fe4000bf66270 */
[----:B------:R-:W-:Y:S02]  /*1c10*/  ISETP.GE.AND P2, PT, R9, UR10, PT ;  /* 0x0000000a09007c0c */ /* 0x000fe4000bf46270 */
[----:B------:R-:W-:Y:S02]  /*1c20*/  ISETP.GE.AND P1, PT, R8, UR10, PT ;  /* 0x0000000a08007c0c */ /* 0x000fe4000bf26270 */
[----:B------:R-:W-:-:S07]  /*1c30*/  ISETP.GE.AND P0, PT, R7, UR10, PT ;  /* 0x0000000a07007c0c */ /* 0x000fce000bf06270 */
        /* <DEDUP_REMOVED lines=21> */
.L_x_29:
[----:B------:R4:W-:Y:S04]  /*1d90*/  STS.128 [R247+0x8000], RZ ;  /* 0x008000fff7007388 */ /* 0x0009e80000000c00 */
[----:B------:R4:W-:Y:S04]  /*1da0*/  STS.128 [R247+0xa000], RZ ;  /* 0x00a000fff7007388 */ /* 0x0009e80000000c00 */
[----:B------:R4:W-:Y:S04]  /*1db0*/  STS.128 [R247+0xc000], RZ ;  /* 0x00c000fff7007388 */ /* 0x0009e80000000c00 */
[----:B------:R4:W-:Y:S02]  /*1dc0*/  STS.128 [R247+0xe000], RZ ;  /* 0x00e000fff7007388 */ /* 0x0009e40000000c00 */
.L_x_30:
[----:B------:R-:W-:Y:S05]  /*1dd0*/  BSYNC.RECONVERGENT B0 ;  /* 0x0000000000007941 */ /* 0x000fea0003800200 */
.L_x_28:
[----:B---3--:R-:W-:Y:S01]  /*1de0*/  IADD3 R16, PT, PT, R6, 0x20, RZ ;  /* 0x0000002006107810 */ /* 0x008fe20007ffe0ff */
[----:B------:R-:W-:Y:S03]  /*1df0*/  BSSY.RECONVERGENT B0, `(.L_x_31) ;  /* 0x0000022000007945 */ /* 0x000fe60003800200 */
[----:B------:R-:W-:-:S13]  /*1e00*/  ISETP.GE.AND P4, PT, R16, R19, PT ;  /* 0x000000131000720c */ /* 0x000fda0003f86270 */
[----:B------:R3:W-:Y:S04]  /*1e10*/  @P4 STS.128 [R247+0x9000], RZ ;  /* 0x009000fff7004388 */ /* 0x0007e80000000c00 */
[----:B------:R3:W-:Y:S04]  /*1e20*/  @P4 STS.128 [R247+0xb000], RZ ;  /* 0x00b000fff7004388 */ /* 0x0007e80000000c00 */
[----:B------:R3:W-:Y:S04]  /*1e30*/  @P4 STS.128 [R247+0xd000], RZ ;  /* 0x00d000fff7004388 */ /* 0x0007e80000000c00 */
[----:B------:R3:W-:Y:S01]  /*1e40*/  @P4 STS.128 [R247+0xf000], RZ ;  /* 0x00f000fff7004388 */ /* 0x0007e20000000c00 */
[----:B------:R-:W-:Y:S05]  /*1e50*/  @P4 BRA `(.L_x_32) ;  /* 0x00000000006c4947 */ /* 0x000fea0003800000 */
[----:B------:R-:W5:Y:S01]  /*1e60*/  LDCU UR10, c[0x0][0x440] ;  /* 0x00008800ff0a77ac */ /* 0x000f620008000800 */
[----:B------:R-:W-:-:S04]  /*1e70*/  LEA R16, P0, R236, R48, 0x1 ;  /* 0x00000030ec107211 */ /* 0x000fc800078008ff */
[----:B------:R-:W-:Y:S02]  /*1e80*/  LEA.HI.X R17, R236, R49, R235, 0x1, P0 ;  /* 0x00000031ec117211 */ /* 0x000fe400000f0ceb */
[----:B-----5:R-:W-:Y:S02]  /*1e90*/  ISETP.GE.AND P3, PT, R20, UR10, PT ;  /* 0x0000000a14007c0c */ /* 0x020fe4000bf66270 */
        /* <DEDUP_REMOVED lines=22> */
[----:B------:R1:W-:Y:S02]  /*2000*/  @P0 STS.128 [R247+0xf000], RZ ;  /* 0x00f000fff7000388 */ /* 0x0003e40000000c00 */
.L_x_32:
[----:B------:R-:W-:Y:S05]  /*2010*/  BSYNC.RECONVERGENT B0 ;  /* 0x0000000000007941 */ /* 0x000fea0003800200 */
.L_x_31:
[----:B------:R-:W-:Y:S04]  /*2020*/  BSSY.RECONVERGENT B0, `(.L_x_33) ;  /* 0x0000020000007945 */ /* 0x000fe80003800200 */
[----:B------:R-:W-:Y:S05]  /*2030*/  @P5 BRA `(.L_x_34) ;  /* 0x0000000000685947 */ /* 0x000fea0003800000 */
[----:B------:R-:W5:Y:S02]  /*2040*/  LDCU UR10, c[0x0][0x440] ;  /* 0x00008800ff0a77ac */ /* 0x000f640008000800 */
[----:B-----5:R-:W-:Y:S02]  /*2050*/  ISETP.GE.AND P3, PT, R20, UR10, PT ;  /* 0x0000000a14007c0c */ /* 0x020fe4000bf66270 */
[----:B------:R-:W-:Y:S02]  /*2060*/  ISETP.GE.AND P2, PT, R9, UR10, PT ;  /* 0x0000000a09007c0c */ /* 0x000fe4000bf46270 */
[----:B------:R-:W-:Y:S02]  /*2070*/  ISETP.GE.AND P1, PT, R8, UR10, PT ;  /* 0x0000000a08007c0c */ /* 0x000fe4000bf26270 */
[----:B------:R-:W-:-:S07]  /*2080*/  ISETP.GE.AND P0, PT, R7, UR10, PT ;  /* 0x0000000a07007c0c */ /* 0x000fce000bf06270 */
[----:B------:R-:W-:Y:S01]  /*2090*/  @!PT LDS RZ, [RZ] ;  /* 0x00000000fffff984 */ /* 0x000fe20000000800 */
[----:B------:R-:W-:Y:S01]  /*20a0*/  @!PT LDS RZ, [RZ] ;  /* 0x00000000fffff984 */ /* 0x000fe20000000800 */
[----:B------:R-:W-:Y:S01]  /*20b0*/  @!PT LDS RZ, [RZ] ;  /* 0x00000000fffff984 */ /* 0x000fe20000000800 */
[----:B------:R1:W-:Y:S04]  /*20c0*/  @!P3 LDGSTS.E.BYPASS.LTC128B.128 [R247], desc[UR26][R44.64] ;  /* 0x000000002cf7bfae */ /* 0x0003e8000b981a1a */
[----:B------:R1:W-:Y:S04]  /*20d0*/  @P3 STS.128 [R247], RZ ;  /* 0x000000fff7003388 */ /* 0x0003e80000000c00 */
        /* <DEDUP_REMOVED lines=16> */
.L_x_34:
[----:B------:R1:W-:Y:S04]  /*21e0*/  STS.128 [R247], RZ ;  /* 0x000000fff7007388 */ /* 0x0003e80000000c00 */
[----:B------:R1:W-:Y:S04]  /*21f0*/  STS.128 [R247+0x2000], RZ ;  /* 0x002000fff7007388 */ /* 0x0003e80000000c00 */
[----:B------:R1:W-:Y:S04]  /*2200*/  STS.128 [R247+0x4000], RZ ;  /* 0x004000fff7007388 */ /* 0x0003e80000000c00 */
[----:B------:R1:W-:Y:S02]  /*2210*/  STS.128 [R247+0x6000], RZ ;  /* 0x006000fff7007388 */ /* 0x0003e40000000c00 */
.L_x_35:
[----:B------:R-:W-:Y:S05]  /*2220*/  BSYNC.RECONVERGENT B0 ;  /* 0x0000000000007941 */ /* 0x000fea0003800200 */
.L_x_33:
[--C-:B------:R-:W-:Y:S01]  /*2230*/  SHF.R.U32.HI R15, RZ, 0x1, R4.reuse ;  /* 0x00000001ff0f7819 */ /* 0x100fe20000011604 */
[----:B------:R-:W-:Y:S01]  /*2240*/  IMAD.MOV.U32 R241, RZ, RZ, 0x7f800000 ;  /* 0x7f800000fff17424 */ /* 0x000fe200078e00ff */
[----:B------:R-:W-:Y:S01]  /*2250*/  SHF.R.U32.HI R243, RZ, 0x2, R4 ;  /* 0x00000002fff37819 */ /* 0x000fe20000011604 */
[----:B------:R-:W-:Y:S01]  /*2260*/  IMAD.MOV.U32 R240, RZ, RZ, 0x7f800000 ;  /* 0x7f800000fff07424 */ /* 0x000fe200078e00ff */
[----:B-1----:R-:W-:-:S04]  /*2270*/  LOP3.LUT R16, R15, 0x30, RZ, 0xc0, !PT ;  /* 0x000000300f107812 */ /* 0x002fc800078ec0ff */
[----:B------:R-:W-:-:S04]  /*2280*/  LOP3.LUT R243, R16, 0x7, R243, 0xf8, !PT ;  /* 0x0000000710f37812 */ /* 0x000fc800078ef8f3 */
[C---:B------:R-:W-:Y:S01]  /*2290*/  ISETP.GE.AND P1, PT, R243.reuse, R19, PT ;  /* 0x00000013f300720c */ /* 0x040fe20003f26270 */
[----:B------:R-:W-:-:S05]  /*22a0*/  VIADD R16, R243, 0x8 ;  /* 0x00000008f3107836 */ /* 0x000fca0000000000 */
[----:B------:R-:W-:Y:S01]  /*22b0*/  ISETP.GE.AND P0, PT, R16, R19, PT ;  /* 0x000000131000720c */ /* 0x000fe20003f06270 */
[----:B------:R-:W-:-:S06]  /*22c0*/  IMAD.WIDE.U32 R16, R243, 0x4, R46 ;  /* 0x00000004f3107825 */ /* 0x000fcc00078e002e */
[----:B------:R1:W5:Y:S06]  /*22d0*/  @!P1 LDG.E R241, desc[UR26][R16.64] ;  /* 0x0000001a10f19981 */ /* 0x00036c000c1e1900 */
[----:B------:R1:W5:Y:S01]  /*22e0*/  @!P0 LDG.E R240, desc[UR26][R16.64+0x20] ;  /* 0x0000201a10f08981 */ /* 0x000362000c1e1900 */
[----:B------:R-:W-:Y:S03]  /*22f0*/  BSSY.RECONVERGENT B0, `(.L_x_36) ;  /* 0x0000021000007945 */ /* 0x000fe60003800200 */
[----:B------:R1:W-:Y:S04]  /*2300*/  @P4 STS.128 [R247+0x1000], RZ ;  /* 0x001000fff7004388 */ /* 0x0003e80000000c00 */
[----:B------:R1:W-:Y:S04]  /*2310*/  @P4 STS.128 [R247+0x3000], RZ ;  /* 0x003000fff7004388 */ /* 0x0003e80000000c00 */
[----:B------:R1:W-:Y:S04]  /*2320*/  @P4 STS.128 [R247+0x5000], RZ ;  /* 0x005000fff7004388 */ /* 0x0003e80000000c00 */
[----:B------:R1:W-:Y:S01]  /*2330*/  @P4 STS.128 [R247+0x7000], RZ ;  /* 0x007000fff7004388 */ /* 0x0003e20000000c00 */
[----:B------:R-:W-:Y:S05]  /*2340*/  @P4 BRA `(.L_x_37) ;  /* 0x00000000006c4947 */ /* 0x000fea0003800000 */
[----:B------:R-:W2:Y:S01]  /*2350*/  LDCU UR10, c[0x0][0x440] ;  /* 0x00008800ff0a77ac */ /* 0x000ea20008000800 */
[----:B-1----:R-:W-:-:S04]  /*2360*/  LEA R16, P4, R2, R44, 0x1 ;  /* 0x0000002c02107211 */ /* 0x002fc800078808ff */
[----:B------:R-:W-:Y:S02]  /*2370*/  LEA.HI.X R17, R2, R45, R3, 0x1, P4 ;  /* 0x0000002d02117211 */ /* 0x000fe400020f0c03 */
[----:B--2---:R-:W-:Y:S02]  /*2380*/  ISETP.GE.AND P3, PT, R20, UR10, PT ;  /* 0x0000000a14007c0c */ /* 0x004fe4000bf66270 */
        /* <DEDUP_REMOVED lines=23> */
.L_x_37:
[----:B------:R-:W-:Y:S05]  /*2500*/  BSYNC.RECONVERGENT B0 ;  /* 0x0000000000007941 */ /* 0x000fea0003800200 */
.L_x_36:
[----:B------:R-:W-:Y:S04]  /*2510*/  BSSY.RECONVERGENT B0, `(.L_x_38) ;  /* 0x000002f000007945 */ /* 0x000fe80003800200 */
[----:B------:R-:W-:Y:S05]  /*2520*/  @P6 BRA `(.L_x_39) ;  /* 0x0000000000a46947 */ /* 0x000fea0003800000 */
[----:B------:R-:W2:Y:S01]  /*2530*/  LDCU.64 UR12, c[0x0][0x3d0] ;  /* 0x00007a00ff0c77ac */ /* 0x000ea20008000a00 */
[C---:B-1----:R-:W-:Y:S01]  /*2540*/  IMAD.WIDE.U32 R16, R5.reuse, UR20, R20 ;  /* 0x0000001405107c25 */ /* 0x042fe2000f8e0014 */
[----:B------:R-:W1:Y:S03]  /*2550*/  LDCU UR14, c[0x0][0x440] ;  /* 0x00008800ff0e77ac */ /* 0x000e660008000800 */
[----:B------:R-:W-:Y:S01]  /*2560*/  IMAD R2, R12, UR20, RZ ;  /* 0x000000140c027c24 */ /* 0x000fe2000f8e02ff */
[----:B------:R-:W-:Y:S01]  /*2570*/  IADD3 R12, P0, PT, R14, R16, RZ ;  /* 0x000000100e0c7210 */ /* 0x000fe20007f1e0ff */
[----:B------:R-:W3:Y:S02]  /*2580*/  LDCU.64 UR10, c[0x0][0x388] ;  /* 0x00007100ff0a77ac */ /* 0x000ee40008000a00 */
[----:B------:R-:W-:-:S05]  /*2590*/  IMAD R2, R5, UR21, R2 ;  /* 0x0000001505027c24 */ /* 0x000fca000f8e0202 */
[----:B------:R-:W-:Y:S01]  /*25a0*/  IADD3.X R13, PT, PT, R13, R17, R2, P0, !PT ;  /* 0x000000110d0d7210 */ /* 0x000fe200007fe402 */
[----:B--2---:R-:W-:Y:S02]  /*25b0*/  IMAD R10, R10, UR12, RZ ;  /* 0x0000000c0a0a7c24 */ /* 0x004fe4000f8e02ff */
[----:B------:R-:W-:Y:S01]  /*25c0*/  IMAD.WIDE.U32 R12, R11, UR12, R12 ;  /* 0x0000000c0b0c7c25 */ /* 0x000fe2000f8e000c */
[----:B-1----:R-:W-:-:S03]  /*25d0*/  ISETP.GE.AND P3, PT, R20, UR14, PT ;  /* 0x0000000e14007c0c */ /* 0x002fc6000bf66270 */
[----:B------:R-:W-:Y:S01]  /*25e0*/  IMAD R10, R11, UR13, R10 ;  /* 0x0000000d0b0a7c24 */ /* 0x000fe2000f8e020a */
[----:B------:R-:W-:Y:S02]  /*25f0*/  ISETP.GE.AND P2, PT, R9, UR14, PT ;  /* 0x0000000e09007c0c */ /* 0x000fe4000bf46270 */
[----:B------:R-:W-:Y:S02]  /*2600*/  ISETP.GE.AND P1, PT, R8, UR14, PT ;  /* 0x0000000e08007c0c */ /* 0x000fe4000bf26270 */
[----:B------:R-:W-:Y:S02]  /*2610*/  IADD3 R13, PT, PT, R13, R10, RZ ;  /* 0x0000000a0d0d7210 */ /* 0x000fe40007ffe0ff */
[----:B------:R-:W-:Y:S01]  /*2620*/  ISETP.GE.AND P0, PT, R7, UR14, PT ;  /* 0x0000000e07007c0c */ /* 0x000fe2000bf06270 */
[----:B------:R-:W-:-:S04]  /*2630*/  IMAD.WIDE.U32 R2, R6, UR20, R12 ;  /* 0x0000001406027c25 */ /* 0x000fc8000f8e000c */
[----:B------:R-:W-:Y:S01]  /*2640*/  IMAD R6, R6, UR21, R3 ;  /* 0x0000001506067c24 */ /* 0x000fe2000f8e0203 */
[----:B---3--:R-:W-:-:S04]  /*2650*/  LEA R10, P4, R2, UR10, 0x1 ;  /* 0x0000000a020a7c11 */ /* 0x008fc8000f8808ff */
        /* <DEDUP_REMOVED lines=22> */
.L_x_39:
[----:B------:R1:W-:Y:S04]  /*27c0*/  STS.128 [R247+0x10000], RZ ;  /* 0x010000fff7007388 */ /* 0x0003e80000000c00 */
[----:B------:R1:W-:Y:S04]  /*27d0*/  STS.128 [R247+0x11000], RZ ;  /* 0x011000fff7007388 */ /* 0x0003e80000000c00 */
[----:B------:R1:W-:Y:S04]  /*27e0*/  STS.128 [R247+0x12000], RZ ;  /* 0x012000fff7007388 */ /* 0x0003e80000000c00 */
[----:B------:R1:W-:Y:S02]  /*27f0*/  STS.128 [R247+0x13000], RZ ;  /* 0x013000fff7007388 */ /* 0x0003e40000000c00 */
.L_x_40:
[----:B------:R-:W-:Y:S05]  /*2800*/  BSYNC.RECONVERGENT B0 ;  /* 0x0000000000007941 */ /* 0x000fea0003800200 */
.L_x_38:
[----:B------:R-:W2:Y:S01]  /*2810*/  S2R R217, SR_TID.X ;  /* 0x0000000000d97919 */ /* 0x000ea20000002100 */
[C---:B------:R-:W-:Y:S01]  /*2820*/  IMAD.SHL.U32 R3, R4.reuse, 0x40, RZ ;  /* 0x0000004004037824 */ /* 0x040fe200078e00ff */
[C---:B------:R-:W-:Y:S01]  /*2830*/  LOP3.LUT P0, RZ, R4.reuse, 0x4, RZ, 0xc0, !PT ;  /* 0x0000000404ff7812 */ /* 0x040fe2000780c0ff */
[----:B------:R-:W-:Y:S01]  /*2840*/  IMAD.SHL.U32 R228, R4, 0x20, RZ ;  /* 0x0000002004e47824 */ /* 0x000fe200078e00ff */
[----:B------:R-:W0:Y:S01]  /*2850*/  LDGDEPBAR ;  /* 0x00000000000079af */ /* 0x000e220000000000 */
[----:B------:R-:W-:Y:S01]  /*2860*/  VIADD R7, R5, 0x20 ;  /* 0x0000002005077836 */ /* 0x000fe20000000000 */
[C---:B------:R-:W-:Y:S01]  /*2870*/  LOP3.LUT R5, R3.reuse, 0x1c0, RZ, 0xc0, !PT ;  /* 0x000001c003057812 */ /* 0x040fe200078ec0ff */
[----:B------:R-:W-:Y:S01]  /*2880*/  IMAD.MOV.U32 R226, RZ, RZ, 0x20 ;  /* 0x00000020ffe27424 */ /* 0x000fe200078e00ff */
[----:B------:R-:W-:Y:S01]  /*2890*/  LOP3.LUT R3, R3, 0x200, RZ, 0xc0, !PT ;  /* 0x0000020003037812 */ /* 0x000fe200078ec0ff */
[----:B------:R-:W1:Y:S01]  /*28a0*/  LDC R252, c[0x0][0x44c] ;  /* 0x00011300fffc7b82 */ /* 0x000e620000000800 */
[----:B------:R-:W-:Y:S01]  /*28b0*/  LOP3.LUT R229, R228, 0x200, RZ, 0xc0, !PT ;  /* 0x00000200e4e57812 */ /* 0x000fe200078ec0ff */
[----:B------:R-:W3:Y:S01]  /*28c0*/  LDCU UR10, c[0x0][0x590] ;  /* 0x0000b200ff0a77ac */ /* 0x000ee20008000800 */
[----:B------:R-:W-:Y:S01]  /*28d0*/  LOP3.LUT R228, R3, 0xc00, R228, 0xf8, !PT ;  /* 0x00000c0003e47812 */ /* 0x000fe200078ef8e4 */
[----:B------:R-:W-:Y:S01]  /*28e0*/  IMAD.MOV.U32 R227, RZ, RZ, 0x40 ;  /* 0x00000040ffe37424 */ /* 0x000fe200078e00ff */
[----:B------:R-:W-:-:S02]  /*28f0*/  LOP3.LUT R5, R5, 0x38, R0, 0xf8, !PT ;  /* 0x0000003805057812 */ /* 0x000fc400078ef800 */
[----:B------:R-:W-:Y:S02]  /*2900*/  CS2R R126, SRZ ;  /* 0x00000000007e7805 */ /* 0x000fe4000001ff00 */
[----:B------:R-:W-:Y:S02]  /*2910*/  LOP3.LUT P1, RZ, R4, 0x2, RZ, 0xc0, !PT ;  /* 0x0000000204ff7812 */ /* 0x000fe4000782c0ff */
[----:B------:R-:W-:Y:S02]  /*2920*/  CS2R R124, SRZ ;  /* 0x00000000007c7805 */ /* 0x000fe4000001ff00 */
[----:B------:R-:W-:Y:S02]  /*2930*/  LOP3.LUT R6, R5, 0x8, R4, 0x78, !PT ;  /* 0x0000000805067812 */ /* 0x000fe400078e7804 */
[----:B------:R-:W-:Y:S02]  /*2940*/  CS2R R130, SRZ ;  /* 0x0000000000827805 */ /* 0x000fe4000001ff00 */
[----:B------:R-:W-:-:S02]  /*2950*/  LOP3.LUT R229, R229, 0x1c00, R0, 0xf8, !PT ;  /* 0x00001c00e5e57812 */ /* 0x000fc400078ef800 */
[----:B------:R-:W-:Y:S02]  /*2960*/  CS2R R128, SRZ ;  /* 0x0000000000807805 */ /* 0x000fe4000001ff00 */
[----:B------:R-:W-:Y:S02]  /*2970*/  LOP3.LUT R15, R5, 0x8, R15, 0x78, !PT ;  /* 0x00000008050f7812 */ /* 0x000fe400078e780f */
[----:B------:R-:W-:Y:S02]  /*2980*/  CS2R R122, SRZ ;  /* 0x00000000007a7805 */ /* 0x000fe4000001ff00 */
[----:B------:R-:W-:Y:S02]  /*2990*/  LOP3.LUT R229, R229, R6, RZ, 0xfc, !PT ;  /* 0x00000006e5e57212 */ /* 0x000fe400078efcff */
[----:B------:R-:W-:Y:S02]  /*29a0*/  CS2R R120, SRZ ;  /* 0x0000000000787805 */ /* 0x000fe4000001ff00 */
[----:B------:R-:W-:-:S02]  /*29b0*/  SEL R226, R226, 0xffffffe0, !P1 ;  /* 0xffffffe0e2e27807 */ /* 0x000fc40004800000 */
[----:B------:R-:W-:Y:S01]  /*29c0*/  CS2R R118, SRZ ;  /* 0x0000000000767805 */ /* 0x000fe2000001ff00 */
[----:B------:R-:W-:-:S04]  /*29d0*/  DEPBAR.LE SB0, 0x1 ;  /* 0x000080400000791a */ /* 0x000fc80000000000 */
[C---:B--2---:R-:W-:Y:S01]  /*29e0*/  IMAD.SHL.U32 R3, R217.reuse, 0x40, RZ ;  /* 0x00000040d9037824 */ /* 0x044fe200078e00ff */
[----:B------:R-:W-:Y:S01]  /*29f0*/  SHF.R.U32.HI R234, RZ, 0x2, R217 ;  /* 0x00000002ffea7819 */ /* 0x000fe200000116d9 */
[----:B------:R-:W-:Y:S01]  /*2a00*/  IMAD.SHL.U32 R9, R217, 0x100, RZ ;  /* 0x00000100d9097824 */ /* 0x000fe200078e00ff */
[----:B------:R-:W-:Y:S01]  /*2a10*/  LEA R229, R229, UR5, 0x1 ;  /* 0x00000005e5e57c11 */ /* 0x000fe2000f8e08ff */
[----:B------:R-:W-:Y:S01]  /*2a20*/  BAR.SYNC.DEFER_BLOCKING 0x0 ;  /* 0x0000000000007b1d */ /* 0x000fe20000010000 */
[----:B------:R-:W-:Y:S01]  /*2a30*/  LOP3.LUT R223, R3, 0x1c0, RZ, 0xc0, !PT ;  /* 0x000001c003df7812 */ /* 0x000fe200078ec0ff */
[----:B------:R-:W-:Y:S01]  /*2a40*/  IMAD.SHL.U32 R2, R217, 0x8, RZ ;  /* 0x00000008d9027824 */ /* 0x000fe200078e00ff */
[----:B------:R-:W-:Y:S01]  /*2a50*/  LOP3.LUT R4, R3, 0x200, RZ, 0xc0, !PT ;  /* 0x0000020003047812 */ /* 0x000fe200078ec0ff */
[----:B------:R-:W-:Y:S01]  /*2a60*/  IMAD.SHL.U32 R0, R217, 0x20, RZ ;  /* 0x00000020d9007824 */ /* 0x000fe200078e00ff */
[----:B------:R-:W-:Y:S01]  /*2a70*/  LOP3.LUT R223, R223, 0x38, R234, 0xf8, !PT ;  /* 0x00000038dfdf7812 */ /* 0x000fe200078ef8ea */
[C---:B------:R-:W-:Y:S01]  /*2a80*/  IMAD.SHL.U32 R5, R217.reuse, 0x10, RZ ;  /* 0x00000010d9057824 */ /* 0x040fe200078e00ff */
[----:B------:R-:W-:Y:S01]  /*2a90*/  LOP3.LUT R4, R4, 0x1000, R9, 0xf8, !PT ;  /* 0x0000100004047812 */ /* 0x000fe200078ef809 */
[----:B------:R-:W-:Y:S01]  /*2aa0*/  IMAD.SHL.U32 R224, R217, 0x2, RZ ;  /* 0x00000002d9e07824 */ /* 0x000fe200078e00ff */
[----:B------:R-:W-:Y:S01]  /*2ab0*/  LOP3.LUT R223, R223, 0x38, R2, 0x78, !PT ;  /* 0x00000038dfdf7812 */ /* 0x000fe200078e7802 */
[----:B------:R-:W-:Y:S01]  /*2ac0*/  IMAD.IADD R220, R229, 0x1, R226 ;  /* 0x00000001e5dc7824 */ /* 0x000fe200078e02e2 */
[----:B------:R-:W-:-:S02]  /*2ad0*/  LOP3.LUT R8, R0, 0xe0, RZ, 0xc0, !PT ;  /* 0x000000e000087812 */ /* 0x000fc400078ec0ff */
[----:B------:R-:W-:Y:S02]  /*2ae0*/  CS2R R116, SRZ ;  /* 0x0000000000747805 */ /* 0x000fe4000001ff00 */
[----:B------:R-:W-:Y:S02]  /*2af0*/  LOP3.LUT R223, R4, R223, RZ, 0xfc, !PT ;  /* 0x000000df04df7212 */ /* 0x000fe400078efcff */
[----:B------:R-:W-:Y:S02]  /*2b00*/  CS2R R110, SRZ ;  /* 0x00000000006e7805 */ /* 0x000fe4000001ff00 */
[----:B------:R-:W-:Y:S02]  /*2b10*/  LOP3.LUT R4, R2, 0xe0, RZ, 0xc0, !PT ;  /* 0x000000e002047812 */ /* 0x000fe400078ec0ff */
[----:B------:R-:W-:Y:S02]  /*2b20*/  CS2R R108, SRZ ;  /* 0x00000000006c7805 */ /* 0x000fe4000001ff00 */
[----:B------:R-:W-:-:S02]  /*2b30*/  ISETP.GE.AND P6, PT, R7, R244, PT ;  /* 0x000000f40700720c */ /* 0x000fc40003fc6270 */
[----:B------:R-:W-:Y:S02]  /*2b40*/  CS2R R114, SRZ ;  /* 0x0000000000727805 */ /* 0x000fe4000001ff00 */
[----:B------:R-:W-:Y:S02]  /*2b50*/  LOP3.LUT R7, R8, 0x100, R5, 0xf8, !PT ;  /* 0x0000010008077812 */ /* 0x000fe400078ef805 */
[----:B------:R-:W-:Y:S02]  /*2b60*/  CS2R R112, SRZ ;  /* 0x0000000000707805 */ /* 0x000fe4000001ff00 */
[----:B------:R-:W-:Y:S02]  /*2b70*/  LOP3.LUT R5, R5, 0x600, RZ, 0xc0, !PT ;  /* 0x0000060005057812 */ /* 0x000fe400078ec0ff */
[----:B------:R-:W-:Y:S02]  /*2b80*/  CS2R R106, SRZ ;  /* 0x00000000006a7805 */ /* 0x000fe4000001ff00 */
[--C-:B------:R-:W-:Y:S01]  /*2b90*/  LOP3.LUT R249, R4, 0x18, R217.reuse, 0xf8, !PT ;  /* 0x0000001804f97812 */ /* 0x100fe200078ef8d9 */
[----:B------:R-:W-:Y:S01]  /*2ba0*/  VIADD R4, R229, 0x14000 ;  /* 0x00014000e5047836 */ /* 0x000fe20000000000 */
[----:B------:R-:W-:Y:S01]  /*2bb0*/  SHF.R.U32.HI R216, RZ, 0x3, R217 ;  /* 0x00000003ffd87819 */ /* 0x000fe200000116d9 */
[----:B------:R-:W2:Y:S01]  /*2bc0*/  LDSM.16.M88.4 R132, [R229+0x14000] ;  /* 0x01400000e584783b */ /* 0x000ea20000000200 */
[----:B------:R-:W-:Y:S01]  /*2bd0*/  LOP3.LUT R6, R5, 0x6, R224, 0xf8, !PT ;  /* 0x0000000605067812 */ /* 0x000fe200078ef8e0 */
[----:B------:R-:W-:Y:S01]  /*2be0*/  VIADD R5, R229, 0x14040 ;  /* 0x00014040e5057836 */ /* 0x000fe20000000000 */
[----:B------:R-:W-:Y:S01]  /*2bf0*/  LOP3.LUT R249, R249, 0x10, R216, 0x78, !PT ;  /* 0x00000010f9f97812 */ /* 0x000fe200078e78d8 */
[----:B------:R-:W-:Y:S01]  /*2c00*/  @P0 VIADD R5, R4, 0xffffffc0 ;  /* 0xffffffc004050836 */ /* 0x000fe20000000000 */
[----:B------:R-:W1:Y:S01]  /*2c10*/  LDSM.16.M88.4 R148, [R229+0x15000] ;  /* 0x01500000e594783b */ /* 0x000e620000000200 */
[----:B------:R-:W-:-:S02]  /*2c20*/  LOP3.LUT P4, RZ, R217, 0x4, RZ, 0xc0, !PT ;  /* 0x00000004d9ff7812 */ /* 0x000fc4000788c0ff */
[----:B------:R-:W-:Y:S02]  /*2c30*/  CS2R R104, SRZ ;  /* 0x0000000000687805 */ /* 0x000fe4000001ff00 */
[----:B------:R-:W-:Y:S01]  /*2c40*/  LOP3.LUT R249, R6, R249, RZ, 0xfc, !PT ;  /* 0x000000f906f97212 */ /* 0x000fe200078efcff */
[----:B------:R-:W1:Y:S01]  /*2c50*/  LDSM.16.M88.4 R164, [R229+0x16000] ;  /* 0x01600000e5a4783b */ /* 0x000e620000000200 */
[----:B------:R-:W-:Y:S01]  /*2c60*/  IMAD.IADD R4, R226, 0x1, R5 ;  /* 0x00000001e2047824 */ /* 0x000fe200078e0205 */
[----:B------:R-:W-:Y:S01]  /*2c70*/  LOP3.LUT R228, R228, R15, RZ, 0xfc, !PT ;  /* 0x0000000fe4e47212 */ /* 0x000fe200078efcff */
[----:B------:R-:W-:Y:S01]  /*2c80*/  IMAD.MOV.U32 R6, RZ, RZ, 0x240 ;  /* 0x00000240ff067424 */ /* 0x000fe200078e00ff */
[----:B------:R-:W1:Y:S01]  /*2c90*/  LDSM.16.M88.4 R180, [R229+0x17000] ;  /* 0x01700000e5b4783b */ /* 0x000e620000000200 */
[----:B------:R-:W-:Y:S02]  /*2ca0*/  SEL R227, R227, 0xffffffc0, !P0 ;  /* 0xffffffc0e3e37807 */ /* 0x000fe40004000000 */
[----:B------:R-:W-:-:S02]  /*2cb0*/  CS2R R102, SRZ ;  /* 0x0000000000667805 */ /* 0x000fc4000001ff00 */
[----:B------:R-:W-:Y:S01]  /*2cc0*/  LEA R228, R228, UR5, 0x1 ;  /* 0x00000005e4e47c11 */ /* 0x000fe2000f8e08ff */
[----:B------:R-:W1:Y:S01]  /*2cd0*/  LDSM.16.M88.4 R136, [R220+0x14000] ;  /* 0x01400000dc88783b */ /* 0x000e620000000200 */
[----:B------:R-:W-:Y:S01]  /*2ce0*/  LOP3.LUT R222, R217, 0x8, RZ, 0xc0, !PT ;  /* 0x00000008d9de7812 */ /* 0x000fe200078ec0ff */
[----:B------:R-:W-:Y:S01]  /*2cf0*/  IMAD.IADD R219, R229, 0x1, R227 ;  /* 0x00000001e5db7824 */ /* 0x000fe200078e02e3 */
[----:B------:R-:W-:Y:S01]  /*2d00*/  SHF.R.U32.HI R9, RZ, 0x3, R7 ;  /* 0x00000003ff097819 */ /* 0x000fe20000011607 */
[----:B------:R-:W2:Y:S01]  /*2d10*/  LDSM.16.M88.4 R152, [R220+0x15000] ;  /* 0x01500000dc98783b */ /* 0x000ea20000000200 */
[--C-:B------:R-:W-:Y:S01]  /*2d20*/  IMAD.IADD R227, R227, 0x1, R228.reuse ;  /* 0x00000001e3e37824 */ /* 0x100fe200078e02e4 */
[----:B------:R-:W-:Y:S02]  /*2d30*/  CS2R R100, SRZ ;  /* 0x0000000000647805 */ /* 0x000fe4000001ff00 */
[----:B------:R-:W-:Y:S01]  /*2d40*/  LOP3.LUT R222, R222, 0x38, R9, 0x78, !PT ;  /* 0x00000038dede7812 */ /* 0x000fe200078e7809 */
[----:B------:R-:W2:Y:S01]  /*2d50*/  LDSM.16.M88.4 R168, [R220+0x16000] ;  /* 0x01600000dca8783b */ /* 0x000ea20000000200 */
[C---:B------:R-:W-:Y:S01]  /*2d60*/  IMAD.IADD R225, R226.reuse, 0x1, R228 ;  /* 0x00000001e2e17824 */ /* 0x040fe200078e02e4 */
[----:B------:R-:W-:Y:S01]  /*2d70*/  CS2R R38, SRZ ;  /* 0x0000000000267805 */ /* 0x000fe2000001ff00 */
[----:B------:R-:W-:Y:S01]  /*2d80*/  IMAD.IADD R218, R226, 0x1, R219 ;  /* 0x00000001e2da7824 */ /* 0x000fe200078e02db */
[----:B------:R-:W2:Y:S01]  /*2d90*/  LDSM.16.M88.4 R184, [R220+0x17000] ;  /* 0x01700000dcb8783b */ /* 0x000ea20000000200 */
[----:B------:R-:W-:-:S02]  /*2da0*/  LOP3.LUT R222, R222, R7, RZ, 0x3c, !PT ;  /* 0x00000007dede7212 */ /* 0x000fc400078e3cff */
[----:B------:R-:W-:Y:S02]  /*2db0*/  CS2R R36, SRZ ;  /* 0x0000000000247805 */ /* 0x000fe4000001ff00 */
[----:B------:R-:W-:Y:S01]  /*2dc0*/  CS2R R42, SRZ ;  /* 0x00000000002a7805 */ /* 0x000fe2000001ff00 */
[----:B------:R-:W2:Y:S01]  /*2dd0*/  LDSM.16.M88.4 R140, [R5] ;  /* 0x00000000058c783b */ /* 0x000ea20000000200 */
[----:B------:R-:W-:Y:S02]  /*2de0*/  CS2R R40, SRZ ;  /* 0x0000000000287805 */ /* 0x000fe4000001ff00 */
[----:B------:R-:W-:Y:S02]  /*2df0*/  CS2R R34, SRZ ;  /* 0x0000000000227805 */ /* 0x000fe4000001ff00 */
[----:B------:R-:W-:Y:S01]  /*2e00*/  CS2R R32, SRZ ;  /* 0x0000000000207805 */ /* 0x000fe2000001ff00 */
[----:B------:R-:W2:Y:S01]  /*2e10*/  LDSM.16.M88.4 R156, [R5+0x1000] ;  /* 0x00100000059c783b */ /* 0x000ea20000000200 */
[----:B------:R-:W-:-:S02]  /*2e20*/  CS2R R30, SRZ ;  /* 0x00000000001e7805 */ /* 0x000fc4000001ff00 */
[----:B------:R-:W-:Y:S02]  /*2e30*/  CS2R R28, SRZ ;  /* 0x00000000001c7805 */ /* 0x000fe4000001ff00 */
[----:B------:R-:W-:Y:S01]  /*2e40*/  CS2R R22, SRZ ;  /* 0x0000000000167805 */ /* 0x000fe2000001ff00 */
[----:B------:R-:W2:Y:S01]  /*2e50*/  LDSM.16.M88.4 R172, [R5+0x2000] ;  /* 0x0020000005ac783b */ /* 0x000ea20000000200 */
[----:B------:R-:W-:Y:S02]  /*2e60*/  CS2R R20, SRZ ;  /* 0x0000000000147805 */ /* 0x000fe4000001ff00 */
[----:B------:R-:W-:Y:S02]  /*2e70*/  CS2R R26, SRZ ;  /* 0x00000000001a7805 */ /* 0x000fe4000001ff00 */
[----:B------:R-:W-:Y:S01]  /*2e80*/  CS2R R24, SRZ ;  /* 0x0000000000187805 */ /* 0x000fe2000001ff00 */
[----:B------:R4:W2:Y:S01]  /*2e90*/  LDSM.16.M88.4 R188, [R5+0x3000] ;  /* 0x0030000005bc783b */ /* 0x0008a20000000200 */
[----:B------:R-:W-:-:S02]  /*2ea0*/  CS2R R18, SRZ ;  /* 0x0000000000127805 */ /* 0x000fc4000001ff00 */
[----:B-1----:R-:W-:Y:S02]  /*2eb0*/  CS2R R16, SRZ ;  /* 0x0000000000107805 */ /* 0x002fe4000001ff00 */
[----:B------:R-:W-:Y:S01]  /*2ec0*/  CS2R R14, SRZ ;  /* 0x00000000000e7805 */ /* 0x000fe2000001ff00 */
[----:B------:R-:W1:Y:S01]  /*2ed0*/  LDSM.16.M88.4 R144, [R4] ;  /* 0x000000000490783b */ /* 0x000e620000000200 */
[----:B------:R-:W-:Y:S01]  /*2ee0*/  CS2R R12, SRZ ;  /* 0x00000000000c7805 */ /* 0x000fe2000001ff00 */
[----:B------:R-:W-:Y:S01]  /*2ef0*/  IMAD.SHL.U32 R221, R217, 0x4, RZ ;  /* 0x00000004d9dd7824 */ /* 0x000fe200078e00ff */
[----:B------:R-:W1:Y:S01]  /*2f00*/  LDCU UR11, c[0x0][0x440] ;  /* 0x00008800ff0b77ac */ /* 0x000e620008000800 */
[----:B------:R-:W1:Y:S01]  /*2f10*/  LDSM.16.M88.4 R160, [R4+0x1000] ;  /* 0x0010000004a0783b */ /* 0x000e620000000200 */
[----:B------:R-:W-:Y:S01]  /*2f20*/  IMAD.IADD R226, R226, 0x1, R227 ;  /* 0x00000001e2e27824 */ /* 0x000fe200078e02e3 */
[----:B------:R-:W1:Y:S02]  /*2f30*/  LDCU UR12, c[0x0][0x3e0] ;  /* 0x00007c00ff0c77ac */ /* 0x000e640008000800 */
[----:B------:R-:W1:Y:S01]  /*2f40*/  LDSM.16.M88.4 R176, [R4+0x2000] ;  /* 0x0020000004b0783b */ /* 0x000e620000000200 */
[----:B------:R-:W1:Y:S03]  /*2f50*/  LDCU UR13, c[0x0][0x45c] ;  /* 0x00008b80ff0d77ac */ /* 0x000e660008000800 */
[----:B------:R2:W1:Y:S01]  /*2f60*/  LDSM.16.M88.4 R192, [R4+0x3000] ;  /* 0x0030000004c0783b */ /* 0x0004620000000200 */
[----:B---3--:R-:W-:Y:S01]  /*2f70*/  USHF.L.U32 UR10, UR10, 0x6, URZ ;  /* 0x000000060a0a7899 */ /* 0x008fe200080006ff */
[----:B----4-:R-:W-:-:S02]  /*2f80*/  @P6 LOP3.LUT R5, R224, 0x6, RZ, 0xc0, !PT ;  /* 0x00000006e0056812 */ /* 0x010fc400078ec0ff */
[----:B--2---:R-:W-:Y:S02]  /*2f90*/  SEL R4, R6, 0x1c0, !P4 ;  /* 0x000001c006047807 */ /* 0x004fe40006000000 */
[----:B------:R-:W-:-:S05]  /*2fa0*/  @P6 LOP3.LUT R4, R5, 0x70, R216, 0xf8, !PT ;  /* 0x0000007005046812 */ /* 0x000fca00078ef8d8 */
[----:B------:R2:W-:Y:S02]  /*2fb0*/  @P6 STL [R1+0x18], R4 ;  /* 0x0000180401006387 */ /* 0x0005e40000100800 */
.L_x_43:
[----:B------:R-:W0:Y:S01]  /*2fc0*/  LDGDEPBAR ;  /* 0x00000000000079af */ /* 0x000e220000000000 */
[----:B-----5:R-:W-:Y:S01]  /*2fd0*/  FSETP.NEU.FTZ.AND P0, PT, R241, -INF , PT ;  /* 0xff800000f100780b */ /* 0x020fe20003f1d000 */
[----:B------:R-:W-:Y:S01]  /*2fe0*/  IMAD.MOV.U32 R239, RZ, RZ, R237 ;  /* 0x000000ffffef7224 */ /* 0x000fe200078e00ed */
[----:B------:R-:W-:Y:S02]  /*2ff0*/  LEA R231, R222, UR4, 0x1 ;  /* 0x00000004dee77c11 */ /* 0x000fe4000f8e08ff */
[----:B------:R-:W3:Y:S01]  /*3000*/  LDL R68, [R1+0x18] ;  /* 0x0000180001447983 */ /* 0x000ee20000100800 */
[----:B------:R-:W-:Y:S02]  /*3010*/  LEA R230, R223, UR4, 0x1 ;  /* 0x00000004dfe67c11 */ /* 0x000fe4000f8e08ff */
[----:B------:R-:W-:Y:S02]  /*3020*/  LEA R76, R249, UR30, 0x1 ;  /* 0x0000001ef94c7c11 */ /* 0x000fe4000f8e08ff */
[----:B------:R-:W-:Y:S02]  /*3030*/  ISETP.NE.AND P5, PT, R242, RZ, PT ;  /* 0x000000fff200720c */ /* 0x000fe40003fa5270 */
[----:B------:R-:W-:Y:S02]  /*3040*/  SHF.R.U32.HI R232, RZ, 0x1, R217 ;  /* 0x00000001ffe87819 */ /* 0x000fe400000116d9 */
[----:B------:R-:W-:Y:S01]  /*3050*/  LOP3.LUT R212, R0, 0x400, RZ, 0xc0, !PT ;  /* 0x0000040000d47812 */ /* 0x000fe200078ec0ff */
[----:B---3--:R-:W-:Y:S01]  /*3060*/  @P6 IMAD R71, R248, 0x20, R68 ;  /* 0x00000020f8476824 */ /* 0x008fe200078e0244 */
[----:B------:R-:W-:Y:S04]  /*3070*/  DEPBAR.LE SB0, 0x0 ;  /* 0x000080000000791a */ /* 0x000fe80000000000 */
[----:B------:R-:W-:Y:S01]  /*3080*/  BAR.SYNC.DEFER_BLOCKING 0x0 ;  /* 0x0000000000007b1d */ /* 0x000fe20000010000 */
[----:B------:R-:W-:Y:S02]  /*3090*/  @P6 VIADD R73, R71, 0x8 ;  /* 0x0000000847496836 */ /* 0x000fe40000000000 */
[----:B------:R-:W-:Y:S01]  /*30a0*/  FMUL.FTZ R68, R241, 1.4426950216293334961 ;  /* 0x3fb8aa3bf1447820 */ /* 0x000fe20000410000 */
[C---:B------:R-:W-:Y:S01]  /*30b0*/  @P6 VIADD R69, R71.reuse, 0x1 ;  /* 0x0000000147456836 */ /* 0x040fe20000000000 */
[CC--:B------:R-:W-:Y:S01]  /*30c0*/  @P6 ISETP.GE.AND P1, PT, R71.reuse, R244.reuse, PT ;  /* 0x000000f44700620c */ /* 0x0c0fe20003f26270 */
[----:B------:R-:W-:Y:S01]  /*30d0*/  @P6 VIADD R71, R71, 0x9 ;  /* 0x0000000947476836 */ /* 0x000fe20000000000 */
[-C--:B------:R-:W-:Y:S01]  /*30e0*/  @P6 ISETP.GE.AND P3, PT, R73, R244.reuse, PT ;  /* 0x000000f44900620c */ /* 0x080fe20003f66270 */
[----:B------:R-:W-:Y:S01]  /*30f0*/  FMUL.FTZ R73, R240, 1.4426950216293334961 ;  /* 0x3fb8aa3bf0497820 */ /* 0x000fe20000410000 */
[----:B------:R-:W-:Y:S02]  /*3100*/  FSEL R72, R68, RZ, P0 ;  /* 0x000000ff44487208 */ /* 0x000fe40000000000 */
[----:B------:R-:W-:Y:S02]  /*3110*/  FSETP.NEU.FTZ.AND P0, PT, R240, -INF , PT ;  /* 0xff800000f000780b */ /* 0x000fe40003f1d000 */
[-C--:B------:R-:W-:Y:S02]  /*3120*/  @P6 ISETP.GE.AND P2, PT, R69, R244.reuse, PT ;  /* 0x000000f44500620c */ /* 0x080fe40003f46270 */
[----:B------:R-:W-:Y:S02]  /*3130*/  FSEL R73, R73, RZ, P0 ;  /* 0x000000ff49497208 */ /* 0x000fe40000000000 */
[----:B------:R-:W-:Y:S01]  /*3140*/  @P6 ISETP.GE.AND P0, PT, R71, R244, PT ;  /* 0x000000f44700620c */ /* 0x000fe20003f06270 */
[----:B-1----:R-:W-:Y:S05]  /*3150*/  LDSM.16.M88.4 R44, [R228] ;  /* 0x00000000e42c783b */ /* 0x002fea0000000200 */
[----:B------:R-:W2:Y:S05]  /*3160*/  LDSM.16.M88.4 R48, [R229+0x10000] ;  /* 0x01000000e530783b */ /* 0x000eaa0000000200 */
[----:B------:R-:W-:Y:S05]  /*3170*/  LDSM.16.M88.4 R52, [R225] ;  /* 0x00000000e134783b */ /* 0x000fea0000000200 */
[----:B------:R-:W3:Y:S05]  /*3180*/  LDSM.16.M88.4 R56, [R220+0x10000] ;  /* 0x01000000dc38783b */ /* 0x000eea0000000200 */
[----:B------:R-:W-:Y:S05]  /*3190*/  LDSM.16.M88.4 R60, [R227] ;  /* 0x00000000e33c783b */ /* 0x000fea0000000200 */
[----:B------:R-:W4:Y:S01]  /*31a0*/  LDSM.16.M88.4 R64, [R219+0x10000] ;  /* 0x01000000db40783b */ /* 0x000f220000000200 */
[C---:B--2---:R-:W-:Y:S08]  /*31b0*/  HMMA.16816.F32 R4, R44.reuse, R48, RZ ;  /* 0x000000302c04723c */ /* 0x044ff000000018ff */
[----:B------:R-:W-:Y:S01]  /*31c0*/  HMMA.16816.F32 R8, R44, R50, RZ ;  /* 0x000000322c08723c */ /* 0x000fe200000018ff */
[----:B------:R-:W-:Y:S05]  /*31d0*/  LDSM.16.M88.4 R44, [R226] ;  /* 0x00000000e22c783b */ /* 0x000fea0000000200 */
[----:B------:R-:W2:Y:S06]  /*31e0*/  LDSM.16.M88.4 R48, [R218+0x10000] ;  /* 0x01000000da30783b */ /* 0x000eac0000000200 */
[C---:B---3--:R-:W-:Y:S08]  /*31f0*/  HMMA.16816.F32 R4, R52.reuse, R56, R4 ;  /* 0x000000383404723c */ /* 0x048ff00000001804 */
[----:B------:R-:W-:Y:S01]  /*3200*/  HMMA.16816.F32 R8, R52, R58, R8 ;  /* 0x0000003a3408723c */ /* 0x000fe20000001808 */
[----:B------:R-:W-:Y:S05]  /*3210*/  LDSM.16.M88.4 R52, [R228+0x2000] ;  /* 0x00200000e434783b */ /* 0x000fea0000000200 */
[----:B------:R-:W3:Y:S06]  /*3220*/  LDSM.16.M88.4 R56, [R229+0x11000] ;  /* 0x01100000e538783b */ /* 0x000eec0000000200 */
[C---:B----4-:R-:W-:Y:S08]  /*3230*/  HMMA.16816.F32 R4, R60.reuse, R64, R4 ;  /* 0x000000403c04723c */ /* 0x050ff00000001804 */
[----:B------:R-:W-:Y:S01]  /*3240*/  HMMA.16816.F32 R8, R60, R66, R8 ;  /* 0x000000423c08723c */ /* 0x000fe20000001808 */
[----:B------:R-:W-:Y:S05]  /*3250*/  LDSM.16.M88.4 R60, [R225+0x2000] ;  /* 0x00200000e13c783b */ /* 0x000fea0000000200 */
[----:B------:R-:W4:Y:S06]  /*3260*/  LDSM.16.M88.4 R64, [R220+0x11000] ;  /* 0x01100000dc40783b */ /* 0x000f2c0000000200 */
[C---:B--2---:R-:W-:Y:S08]  /*3270*/  HMMA.16816.F32 R4, R44.reuse, R48, R4 ;  /* 0x000000302c04723c */ /* 0x044ff00000001804 */
[----:B------:R-:W-:Y:S01]  /*3280*/  HMMA.16816.F32 R8, R44, R50, R8 ;  /* 0x000000322c08723c */ /* 0x000fe20000001808 */
[----:B------:R-:W-:Y:S05]  /*3290*/  LDSM.16.M88.4 R44, [R227+0x2000] ;  /* 0x00200000e32c783b */ /* 0x000fea0000000200 */
        /* <DEDUP_REMOVED lines=38> */
[----:B------:R-:W-:Y:S11]  /*3500*/  HMMA.16816.F32 R8, R52, R58, R8 ;  /* 0x0000003a3408723c */ /* 0x000ff60000001808 */
[----:B------:R-:W-:Y:S01]  /*3510*/  @!UPT UIADD3 URZ, UPT, UPT, URZ, URZ, URZ ;  /* 0x000000fffffff290 */ /* 0x000fe2000fffe0ff */
[C---:B----4-:R-:W-:Y:S08]  /*3520*/  HMMA.16816.F32 R4, R60.reuse, R64, R4 ;  /* 0x000000403c04723c */ /* 0x050ff00000001804 */
[----:B------:R-:W-:Y:S11]  /*3530*/  HMMA.16816.F32 R8, R60, R66, R8 ;  /* 0x000000423c08723c */ /* 0x000ff60000001808 */
[----:B------:R-:W-:Y:S01]  /*3540*/  @!UPT UIADD3 URZ, UPT, UPT, URZ, URZ, URZ ;  /* 0x000000fffffff290 */ /* 0x000fe2000fffe0ff */
[C---:B--2---:R-:W-:Y:S01]  /*3550*/  HMMA.16816.F32 R4, R44.reuse, R48, R4 ;  /* 0x000000302c04723c */ /* 0x044fe20000001804 */
[----:B------:R-:W-:Y:S04]  /*3560*/  IMAD.MOV.U32 R48, RZ, RZ, 0x240 ;  /* 0x00000240ff307424 */ /* 0x000fe800078e00ff */
[----:B------:R-:W-:Y:S02]  /*3570*/  LOP3.LUT R49, R221, 0x20, RZ, 0xc0, !PT ;  /* 0x00000020dd317812 */ /* 0x000fe400078ec0ff */
[----:B------:R-:W-:Y:S01]  /*3580*/  SEL R48, R48, 0x1c0, !P4 ;  /* 0x000001c030307807 */ /* 0x000fe20006000000 */
[----:B------:R-:W-:Y:S03]  /*3590*/  HMMA.16816.F32 R8, R44, R50, R8 ;  /* 0x000000322c08723c */ /* 0x000fe60000001808 */
[C---:B------:R-:W-:Y:S02]  /*35a0*/  IMAD.IADD R77, R76.reuse, 0x1, -R49 ;  /* 0x000000014c4d7824 */ /* 0x040fe400078e0a31 */
[----:B------:R-:W-:Y:S02]  /*35b0*/  IMAD.IADD R74, R76, 0x1, R48 ;  /* 0x000000014c4a7824 */ /* 0x000fe400078e0230 */
[----:B------:R-:W-:Y:S04]  /*35c0*/  IMAD.IADD R76, R48, 0x1, R77 ;  /* 0x00000001304c7824 */ /* 0x000fe800078e024d */
[----:B------:R-:W-:Y:S02]  /*35d0*/  @P6 FSEL R4, R4, -INF , !P1 ;  /* 0xff80000004046808 */ /* 0x000fe40004800000 */
[----:B------:R-:W-:Y:S02]  /*35e0*/  @P6 FSEL R5, R5, -INF , !P2 ;  /* 0xff80000005056808 */ /* 0x000fe40005000000 */
[----:B------:R-:W-:Y:S01]  /*35f0*/  @P6 FSEL R6, R6, -INF , !P1 ;  /* 0xff80000006066808 */ /* 0x000fe20004800000 */
[--C-:B-1----:R-:W-:Y:S01]  /*3600*/  FFMA.FTZ R68, R4, UR13, -R72.reuse ;  /* 0x0000000d04447c23 */ /* 0x102fe20008010848 */
[----:B------:R-:W-:Y:S01]  /*3610*/  @P6 FSEL R7, R7, -INF , !P2 ;  /* 0xff80000007076808 */ /* 0x000fe20005000000 */
[--C-:B------:R-:W-:Y:S01]  /*3620*/  FFMA.FTZ R69, R5, UR13, -R72.reuse ;  /* 0x0000000d05457c23 */ /* 0x100fe20008010848 */
[----:B------:R-:W-:Y:S01]  /*3630*/  @P6 FSEL R10, R10, -INF , !P3 ;  /* 0xff8000000a0a6808 */ /* 0x000fe20005800000 */
[--C-:B------:R-:W-:Y:S01]  /*3640*/  FFMA.FTZ R70, R6, UR13, -R73.reuse ;  /* 0x0000000d06467c23 */ /* 0x100fe20008010849 */
[----:B------:R-:W-:Y:S01]  /*3650*/  @P6 FSEL R11, R11, -INF , !P0 ;  /* 0xff8000000b0b6808 */ /* 0x000fe20004000000 */
[--C-:B------:R-:W-:Y:S01]  /*3660*/  FFMA.FTZ R71, R7, UR13, -R73.reuse ;  /* 0x0000000d07477c23 */ /* 0x100fe20008010849 */
[----:B------:R-:W-:Y:S01]  /*3670*/  @P6 FSEL R8, R8, -INF , !P3 ;  /* 0xff80000008086808 */ /* 0x000fe20005800000 */
[--C-:B------:R-:W-:Y:S01]  /*3680*/  FFMA.FTZ R78, R10, UR13, -R73.reuse ;  /* 0x0000000d0a4e7c23 */ /* 0x100fe20008010849 */
[----:B------:R-:W-:Y:S01]  /*3690*/  @P6 FSEL R9, R9, -INF , !P0 ;  /* 0xff80000009096808 */ /* 0x000fe20004000000 */
[----:B------:R-:W-:Y:S01]  /*36a0*/  FFMA.FTZ R73, R11, UR13, -R73 ;  /* 0x0000000d0b497c23 */ /* 0x000fe20008010849 */
[----:B------:R-:W-:Y:S01]  /*36b0*/  MUFU.EX2 R68, R68 ;  /* 0x0000004400447308 */ /* 0x000fe20000000800 */
[--C-:B------:R-:W-:Y:S01]  /*36c0*/  FFMA.FTZ R80, R8, UR13, -R72.reuse ;  /* 0x0000000d08507c23 */ /* 0x100fe20008010848 */
[----:B------:R-:W-:Y:S01]  /*36d0*/  LEA R82, P0, R243, R238, 0x2 ;  /* 0x000000eef3527211 */ /* 0x000fe200078010ff */
[----:B------:R-:W-:Y:S07]  /*36e0*/  FFMA.FTZ R79, R9, UR13, -R72 ;  /* 0x0000000d094f7c23 */ /* 0x000fee0008010848 */
[----:B------:R1:W-:Y:S01]  /*36f0*/  MUFU.EX2 R75, R73 ;  /* 0x00000049004b7308 */ /* 0x0003e20000000800 */
[----:B------:R-:W-:Y:S09]  /*3700*/  LEA.HI.X R83, R243, R239, RZ, 0x2, P0 ;  /* 0x000000eff3537211 */ /* 0x000ff200000f14ff */
[----:B------:R-:W2:Y:S10]  /*3710*/  MUFU.EX2 R69, R69 ;  /* 0x0000004500457308 */ /* 0x000eb40000000800 */
[----:B------:R2:W-:Y:S10]  /*3720*/  MUFU.EX2 R72, R80 ;  /* 0x0000005000487308 */ /* 0x0005f40000000800 */
[----:B------:R-:W-:Y:S01]  /*3730*/  MUFU.EX2 R70, R70 ;  /* 0x0000004600467308 */ /* 0x000fe20000000800 */
[----:B-1----:R-:W-:Y:S09]  /*3740*/  LEA R73, R249, UR4, 0x1 ;  /* 0x00000004f9497c11 */ /* 0x002ff2000f8e08ff */
[----:B------:R-:W1:Y:S10]  /*3750*/  MUFU.EX2 R71, R71 ;  /* 0x0000004700477308 */ /* 0x000e740000000800 */
[----:B------:R-:W3:Y:S01]  /*3760*/  MUFU.EX2 R79, R79 ;  /* 0x0000004f004f7308 */ /* 0x000ee20000000800 */
[----:B--2---:R-:W-:Y:S09]  /*3770*/  F2FP.F16.F32.PACK_AB R80, R69, R68 ;  /* 0x000000444550723e */ /* 0x004ff200000000ff */
[----:B------:R-:W2:Y:S01]  /*3780*/  MUFU.EX2 R78, R78 ;  /* 0x0000004e004e7308 */ /* 0x000ea20000000800 */
[----:B------:R4:W-:Y:S01]  /*3790*/  STS [R73+0x15000], R80 ;  /* 0x0150005049007388 */ /* 0x0009e20000000800 */
[----:B-1----:R-:W-:Y:S02]  /*37a0*/  F2FP.F16.F32.PACK_AB R85, R71, R70 ;  /* 0x000000464755723e */ /* 0x002fe400000000ff */
[----:B---3--:R-:W-:Y:S03]  /*37b0*/  F2FP.F16.F32.PACK_AB R84, R79, R72 ;  /* 0x000000484f54723e */ /* 0x008fe600000000ff */
[----:B------:R-:W-:Y:S01]  /*37c0*/  STS [R74], R85 ;  /* 0x000000554a007388 */ /* 0x000fe20000000800 */
[----:B--2---:R-:W-:Y:S04]  /*37d0*/  F2FP.F16.F32.PACK_AB R81, R75, R78 ;  /* 0x0000004e4b51723e */ /* 0x004fe800000000ff */
[----:B------:R-:W-:Y:S05]  /*37e0*/  STS [R77+0x10], R84 ;  /* 0x000010544d007388 */ /* 0x000fea0000000800 */
[----:B------:R1:W-:Y:S05]  /*37f0*/  STS [R76+0x10], R81 ;  /* 0x000010514c007388 */ /* 0x0003ea0000000800 */
[----:B------:R-:W2:Y:S05]  /*3800*/  LDSM.16.M88.4 R44, [R228+0x8000] ;  /* 0x00800000e42c783b */ /* 0x000eaa0000000200 */
[----:B------:R-:W3:Y:S05]  /*3810*/  LDSM.16.M88.4 R48, [R225+0x8000] ;  /* 0x00800000e130783b */ /* 0x000eea0000000200 */
[----:B----4-:R-:W4:Y:S05]  /*3820*/  LDG.E R80, desc[UR26][R82.64] ;  /* 0x0000001a52507981 */ /* 0x010f2a000c1e1900 */
[----:B------:R-:W3:Y:S05]  /*3830*/  LDSM.16.M88.4 R52, [R227+0x8000] ;  /* 0x00800000e334783b */ /* 0x000eea0000000200 */
[----:B-1----:R4:W4:Y:S01]  /*3840*/  LDG.E R81, desc[UR26][R82.64+0x20] ;  /* 0x0000201a52517981 */ /* 0x002922000c1e1900 */
[C---:B--2---:R-:W-:Y:S08]  /*3850*/  HMMA.16816.F32 R4, R44.reuse, R132, RZ ;  /* 0x000000842c04723c */ /* 0x044ff000000018ff */
[----:B------:R-:W-:Y:S01]  /*3860*/  HMMA.16816.F32 R8, R44, R134, RZ ;  /* 0x000000862c08723c */ /* 0x000fe200000018ff */
[----:B------:R-:W1:Y:S11]  /*3870*/  LDSM.16.M88.4 R44, [R226+0x8000] ;  /* 0x00800000e22c783b */ /* 0x000e760000000200 */
[C---:B---3--:R-:W-:Y:S08]  /*3880*/  HMMA.16816.F32 R4, R48.reuse, R136, R4 ;  /* 0x000000883004723c */ /* 0x048ff00000001804 */
[----:B------:R-:W-:Y:S01]  /*3890*/  HMMA.16816.F32 R8, R48, R138, R8 ;  /* 0x0000008a3008723c */ /* 0x000fe20000001808 */
[----:B------:R-:W2:Y:S11]  /*38a0*/  LDSM.16.M88.4 R48, [R228+0xa000] ;  /* 0x00a00000e430783b */ /* 0x000eb60000000200 */
[C---:B------:R-:W-:Y:S08]  /*38b0*/  HMMA.16816.F32 R4, R52.reuse, R140, R4 ;  /* 0x0000008c3404723c */ /* 0x040ff00000001804 */
[----:B------:R-:W-:Y:S01]  /*38c0*/  HMMA.16816.F32 R8, R52, R142, R8 ;  /* 0x0000008e3408723c */ /* 0x000fe20000001808 */
[----:B------:R-:W3:Y:S11]  /*38d0*/  LDSM.16.M88.4 R52, [R225+0xa000] ;  /* 0x00a00000e134783b */ /* 0x000ef60000000200 */
[C---:B-1----:R-:W-:Y:S08]  /*38e0*/  HMMA.16816.F32 R4, R44.reuse, R144, R4 ;  /* 0x000000902c04723c */ /* 0x042ff00000001804 */
[----:B------:R-:W-:Y:S01]  /*38f0*/  HMMA.16816.F32 R8, R44, R146, R8 ;  /* 0x000000922c08723c */ /* 0x000fe20000001808 */
[----:B------:R-:W1:Y:S11]  /*3900*/  LDSM.16.M88.4 R44, [R227+0xa000] ;  /* 0x00a00000e32c783b */ /* 0x000e760000000200 */
[C---:B--2---:R-:W-:Y:S08]  /*3910*/  HMMA.16816.F32 R4, R48.reuse, R148, R4 ;  /* 0x000000943004723c */ /* 0x044ff00000001804 */
[----:B------:R-:W-:Y:S01]  /*3920*/  HMMA.16816.F32 R8, R48, R150, R8 ;  /* 0x000000963008723c */ /* 0x000fe20000001808 */
[----:B------:R-:W2:Y:S11]  /*3930*/  LDSM.16.M88.4 R48, [R226+0xa000] ;  /* 0x00a00000e230783b */ /* 0x000eb60000000200 */
[C---:B---3--:R-:W-:Y:S08]  /*3940*/  HMMA.16816.F32 R4, R52.reuse, R152, R4 ;  /* 0x000000983404723c */ /* 0x048ff00000001804 */
        /* <DEDUP_REMOVED lines=24> */
[----:B------:R-:W-:Y:S11]  /*3ad0*/  HMMA.16816.F32 R8, R48, R186, R8 ;  /* 0x000000ba3008723c */ /* 0x000ff60000001808 */
[----:B------:R-:W-:Y:S01]  /*3ae0*/  @!UPT UIADD3 URZ, UPT, UPT, URZ, URZ, URZ ;  /* 0x000000fffffff290 */ /* 0x000fe2000fffe0ff */
[C---:B---3--:R-:W-:Y:S08]  /*3af0*/  HMMA.16816.F32 R4, R52.reuse, R188, R4 ;  /* 0x000000bc3404723c */ /* 0x048ff00000001804 */
[----:B------:R-:W-:Y:S11]  /*3b00*/  HMMA.16816.F32 R8, R52, R190, R8 ;  /* 0x000000be3408723c */ /* 0x000ff60000001808 */
[----:B------:R-:W-:Y:S01]  /*3b10*/  @!UPT UIADD3 URZ, UPT, UPT, URZ, URZ, URZ ;  /* 0x000000fffffff290 */ /* 0x000fe2000fffe0ff */
[C---:B-1----:R-:W-:Y:S08]  /*3b20*/  HMMA.16816.F32 R4, R44.reuse, R192, R4 ;  /* 0x000000c02c04723c */ /* 0x042ff00000001804 */
[----:B------:R-:W-:Y:S11]  /*3b30*/  HMMA.16816.F32 R8, R44, R194, R8 ;  /* 0x000000c22c08723c */ /* 0x000ff60000001808 */
[C---:B----4-:R-:W-:Y:S01]  /*3b40*/  FADD.FTZ R83, -R80.reuse, R4 ;  /* 0x0000000450537221 */ /* 0x050fe20000010100 */
[----:B------:R-:W-:Y:S03]  /*3b50*/  FADD.FTZ R82, -R80, R5 ;  /* 0x0000000550527221 */ /* 0x000fe60000010100 */
[----:B------:R-:W-:Y:S01]  /*3b60*/  FMUL.FTZ R83, R68, R83 ;  /* 0x0000005344537220 */ /* 0x000fe20000410000 */
[----:B------:R-:W-:Y:S01]  /*3b70*/  FMUL.FTZ R82, R69, R82 ;  /* 0x0000005245527220 */ /* 0x000fe20000410000 */
[C---:B------:R-:W-:Y:S02]  /*3b80*/  FADD.FTZ R68, -R81.reuse, R7 ;  /* 0x0000000751447221 */ /* 0x040fe40000010100 */
[C---:B------:R-:W-:Y:S01]  /*3b90*/  FADD.FTZ R69, -R80.reuse, R8 ;  /* 0x0000000850457221 */ /* 0x040fe20000010100 */
[----:B------:R-:W-:Y:S01]  /*3ba0*/  FADD.FTZ R80, -R80, R9 ;  /* 0x0000000950507221 */ /* 0x000fe20000010100 */
[----:B------:R-:W-:Y:S01]  /*3bb0*/  F2FP.F16.F32.PACK_AB R82, R82, R83 ;  /* 0x000000535252723e */ /* 0x000fe200000000ff */
[----:B------:R-:W-:Y:S01]  /*3bc0*/  FADD.FTZ R83, -R81, R6 ;  /* 0x0000000651537221 */ /* 0x000fe20000010100 */
[----:B------:R-:W-:Y:S01]  /*3bd0*/  FMUL.FTZ R68, R71, R68 ;  /* 0x0000004447447220 */ /* 0x000fe20000410000 */
[----:B------:R-:W-:Y:S01]  /*3be0*/  FMUL.FTZ R69, R72, R69 ;  /* 0x0000004548457220 */ /* 0x000fe20000410000 */
[----:B------:R-:W-:Y:S01]  /*3bf0*/  FMUL.FTZ R80, R79, R80 ;  /* 0x000000504f507220 */ /* 0x000fe20000410000 */
[----:B------:R-:W-:Y:S01]  /*3c00*/  FMUL.FTZ R83, R70, R83 ;  /* 0x0000005346537220 */ /* 0x000fe20000410000 */
[C---:B------:R-:W-:Y:S01]  /*3c10*/  FADD.FTZ R85, -R81.reuse, R10 ;  /* 0x0000000a51557221 */ /* 0x040fe20000010100 */
[----:B------:R-:W-:Y:S01]  /*3c20*/  FADD.FTZ R72, -R81, R11 ;  /* 0x0000000b51487221 */ /* 0x000fe20000010100 */
[----:B------:R-:W-:Y:S01]  /*3c30*/  STS [R73+0x14000], R82 ;  /* 0x0140005249007388 */ /* 0x000fe20000000800 */
[----:B------:R-:W-:Y:S01]  /*3c40*/  F2FP.F16.F32.PACK_AB R80, R80, R69 ;  /* 0x000000455050723e */ /* 0x000fe200000000ff */
[----:B------:R-:W-:Y:S01]  /*3c50*/  FMUL.FTZ R85, R78, R85 ;  /* 0x000000554e557220 */ /* 0x000fe20000410000 */
[----:B------:R-:W-:Y:S01]  /*3c60*/  F2FP.F16.F32.PACK_AB R83, R68, R83 ;  /* 0x000000534453723e */ /* 0x000fe200000000ff */
[----:B------:R-:W-:Y:S01]  /*3c70*/  FMUL.FTZ R72, R75, R72 ;  /* 0x000000484b487220 */ /* 0x000fe20000410000 */
[----:B------:R-:W-:Y:S03]  /*3c80*/  LEA R81, R222, UR30, 0x1 ;  /* 0x0000001ede517c11 */ /* 0x000fe6000f8e08ff */
[----:B------:R-:W-:Y:S01]  /*3c90*/  STS [R74+-0x1000], R83 ;  /* 0xfff000534a007388 */ /* 0x000fe20000000800 */
[----:B------:R-:W-:Y:S01]  /*3ca0*/  F2FP.F16.F32.PACK_AB R85, R72, R85 ;  /* 0x000000554855723e */ /* 0x000fe200000000ff */
[C---:B------:R-:W-:Y:S03]  /*3cb0*/  VIADD R88, R81.reuse, 0x20 ;  /* 0x0000002051587836 */ /* 0x040fe60000000000 */
[----:B------:R-:W-:Y:S01]  /*3cc0*/  STS [R77+-0xff0], R80 ;  /* 0xfff010504d007388 */ /* 0x000fe20000000800 */
[----:B------:R-:W-:Y:S04]  /*3cd0*/  @P4 VIADD R88, R81, 0xffffffe0 ;  /* 0xffffffe051584836 */ /* 0x000fe80000000000 */
[----:B------:R-:W-:Y:S01]  /*3ce0*/  STS [R76+-0xff0], R85 ;  /* 0xfff010554c007388 */ /* 0x000fe20000000800 */
[----:B------:R-:W-:Y:S06]  /*3cf0*/  BAR.SYNC.DEFER_BLOCKING 0x0 ;  /* 0x0000000000007b1d */ /* 0x000fec0000010000 */
[----:B------:R-:W-:Y:S05]  /*3d00*/  LDSM.16.MT88.4 R44, [R231+0x15000] ;  /* 0x01500000e72c783b */ /* 0x000fea0000004200 */
[----:B------:R-:W1:Y:S05]  /*3d10*/  LDSM.16.MT88.4 R48, [R230+0x8000] ;  /* 0x00800000e630783b */ /* 0x000e6a0000004200 */
[----:B------:R-:W2:Y:S05]  /*3d20*/  LDSM.16.MT88.4 R52, [R88] ;  /* 0x000000005834783b */ /* 0x000eaa0000004200 */
[----:B------:R-:W3:Y:S05]  /*3d30*/  LDSM.16.MT88.4 R56, [R230+0xc000] ;  /* 0x00c00000e638783b */ /* 0x000eea0000004200 */
[----:B------:R-:W-:Y:S05]  /*3d40*/  LDSM.16.MT88.4 R60, [R231+0x15400] ;  /* 0x01540000e73c783b */ /* 0x000fea0000004200 */
[----:B------:R-:W4:Y:S05]  /*3d50*/  LDSM.16.MT88.4 R64, [R230+0x8800] ;  /* 0x00880000e640783b */ /* 0x000f2a0000004200 */
[----:B------:R-:W4:Y:S05]  /*3d60*/  LDSM.16.MT88.4 R68, [R88+0x400] ;  /* 0x000400005844783b */ /* 0x000f2a0000004200 */
[----:B------:R-:W4:Y:S05]  /*3d70*/  LDSM.16.MT88.4 R72, [R230+0xc800] ;  /* 0x00c80000e648783b */ /* 0x000f2a0000004200 */
[----:B------:R-:W-:Y:S01]  /*3d80*/  LDSM.16.MT88.4 R76, [R230+0x9000] ;  /* 0x00900000e64c783b */ /* 0x000fe20000004200 */
[-C--:B-1----:R-:W-:Y:S04]  /*3d90*/  HMMA.16816.F32 R12, R44, R48.reuse, R12 ;  /* 0x000000302c0c723c */ /* 0x082fe8000000180c */
[----:B------:R-:W-:Y:S05]  /*3da0*/  LDSM.16.MT88.4 R80, [R88+0x800] ;  /* 0x000800005850783b */ /* 0x000fea0000004200 */
[----:B------:R-:W-:Y:S01]  /*3db0*/  LDSM.16.MT88.4 R84, [R230+0xd000] ;  /* 0x00d00000e654783b */ /* 0x000fe20000004200 */
[C---:B--2---:R-:W-:Y:S08]  /*3dc0*/  HMMA.16816.F32 R16, R52.reuse, R48, R16 ;  /* 0x000000303410723c */ /* 0x044ff00000001810 */
[-C--:B------:R-:W-:Y:S08]  /*3dd0*/  HMMA.16816.F32 R20, R52, R50.reuse, R20 ;  /* 0x000000323414723c */ /* 0x080ff00000001814 */
[C---:B------:R-:W-:Y:S01]  /*3de0*/  HMMA.16816.F32 R24, R44.reuse, R50, R24 ;  /* 0x000000322c18723c */ /* 0x040fe20000001818 */
[----:B------:R-:W1:Y:S07]  /*3df0*/  LDSM.16.MT88.4 R48, [R231+0x15800] ;  /* 0x01580000e730783b */ /* 0x000e6e0000004200 */
[-C--:B---3--:R-:W-:Y:S08]  /*3e00*/  HMMA.16816.F32 R28, R44, R56.reuse, R28 ;  /* 0x000000382c1c723c */ /* 0x088ff0000000181c */
[C---:B------:R-:W-:Y:S08]  /*3e10*/  HMMA.16816.F32 R32, R52.reuse, R56, R32 ;  /* 0x000000383420723c */ /* 0x040ff00000001820 */
[-C--:B------:R-:W-:Y:S01]  /*3e20*/  HMMA.16816.F32 R36, R52, R58.reuse, R36 ;  /* 0x0000003a3424723c */ /* 0x080fe20000001824 */
[----:B------:R-:W-:Y:S07]  /*3e30*/  LDSM.16.MT88.4 R52, [R230+0x9800] ;  /* 0x00980000e634783b */ /* 0x000fee0000004200 */
[----:B------:R-:W-:Y:S01]  /*3e40*/  HMMA.16816.F32 R40, R44, R58, R40 ;  /* 0x0000003a2c28723c */ /* 0x000fe20000001828 */
[----:B------:R-:W2:Y:S05]  /*3e50*/  LDSM.16.MT88.4 R44, [R231+0x15c00] ;  /* 0x015c0000e72c783b */ /* 0x000eaa0000004200 */
[----:B------:R-:W3:Y:S02]  /*3e60*/  LDSM.16.MT88.4 R56, [R88+0xc00] ;  /* 0x000c00005838783b */ /* 0x000ee40000004200 */
[-C--:B----4-:R-:W-:Y:S08]  /*3e70*/  HMMA.16816.F32 R12, R60, R64.reuse, R12 ;  /* 0x000000403c0c723c */ /* 0x090ff0000000180c */
[C---:B------:R-:W-:Y:S08]  /*3e80*/  HMMA.16816.F32 R16, R68.reuse, R64, R16 ;  /* 0x000000404410723c */ /* 0x040ff00000001810 */
[-C--:B------:R-:W-:Y:S08]  /*3e90*/  HMMA.16816.F32 R20, R68, R66.reuse, R20 ;  /* 0x000000424414723c */ /* 0x080ff00000001814 */
[C---:B------:R-:W-:Y:S01]  /*3ea0*/  HMMA.16816.F32 R24, R60.reuse, R66, R24 ;  /* 0x000000423c18723c */ /* 0x040fe20000001818 */
[----:B------:R-:W4:Y:S01]  /*3eb0*/  LDSM.16.MT88.4 R64, [R230+0xd800] ;  /* 0x00d80000e640783b */ /* 0x000f220000004200 */
[----:B------:R-:W-:Y:S06]  /*3ec0*/  BAR.SYNC.DEFER_BLOCKING 0x0 ;  /* 0x0000000000007b1d */ /* 0x000fec0000010000 */
[-C--:B------:R-:W-:Y:S08]  /*3ed0*/  HMMA.16816.F32 R28, R60, R72.reuse, R28 ;  /* 0x000000483c1c723c */ /* 0x080ff0000000181c */
[C---:B------:R-:W-:Y:S08]  /*3ee0*/  HMMA.16816.F32 R32, R68.reuse, R72, R32 ;  /* 0x000000484420723c */ /* 0x040ff00000001820 */
[-C--:B------:R-:W-:Y:S08]  /*3ef0*/  HMMA.16816.F32 R36, R68, R74.reuse, R36 ;  /* 0x0000004a4424723c */ /* 0x080ff00000001824 */
[----:B------:R-:W-:Y:S08]  /*3f00*/  HMMA.16816.F32 R40, R60, R74, R40 ;  /* 0x0000004a3c28723c */ /* 0x000ff00000001828 */
[-C--:B-1----:R-:W-:Y:S08]  /*3f10*/  HMMA.16816.F32 R12, R48, R76.reuse, R12 ;  /* 0x0000004c300c723c */ /* 0x082ff0000000180c */
[C---:B------:R-:W-:Y:S08]  /*3f20*/  HMMA.16816.F32 R16, R80.reuse, R76, R16 ;  /* 0x0000004c5010723c */ /* 0x040ff00000001810 */
[-C--:B------:R-:W-:Y:S08]  /*3f30*/  HMMA.16816.F32 R20, R80, R78.reuse, R20 ;  /* 0x0000004e5014723c */ /* 0x080ff00000001814 */
[C---:B------:R-:W-:Y:S08]  /*3f40*/  HMMA.16816.F32 R24, R48.reuse, R78, R24 ;  /* 0x0000004e3018723c */ /* 0x040ff00000001818 */
[-C--:B------:R-:W-:Y:S08]  /*3f50*/  HMMA.16816.F32 R28, R48, R84.reuse, R28 ;  /* 0x00000054301c723c */ /* 0x080ff0000000181c */
[C---:B------:R-:W-:Y:S08]  /*3f60*/  HMMA.16816.F32 R32, R80.reuse, R84, R32 ;  /* 0x000000545020723c */ /* 0x040ff00000001820 */
[-C--:B------:R-:W-:Y:S08]  /*3f70*/  HMMA.16816.F32 R36, R80, R86.reuse, R36 ;  /* 0x000000565024723c */ /* 0x080ff00000001824 */
[----:B------:R-:W-:Y:S04]  /*3f80*/  HMMA.16816.F32 R40, R48, R86, R40 ;  /* 0x000000563028723c */ /* 0x000fe80000001828 */
[----:B------:R-:W-:Y:S02]  /*3f90*/  LOP3.LUT R49, R224, 0x20, RZ, 0xc0, !PT ;  /* 0x00000020e0317812 */ /* 0x000fe400078ec0ff */
[----:B------:R-:W-:Y:S02]  /*3fa0*/  LOP3.LUT R48, R0, 0x1e0, RZ, 0xc0, !PT ;  /* 0x000001e000307812 */ /* 0x000fe400078ec0ff */
[-C--:B--2---:R-:W-:Y:S05]  /*3fb0*/  HMMA.16816.F32 R12, R44, R52.reuse, R12 ;  /* 0x000000342c0c723c */ /* 0x084fea000000180c */
[----:B------:R-:W-:Y:S02]  /*3fc0*/  LOP3.LUT R50, R49, 0x18, R216, 0xf8, !PT ;  /* 0x0000001831327812 */ /* 0x000fe400078ef8d8 */
[----:B------:R-:W-:Y:S01]  /*3fd0*/  LOP3.LUT R51, R48, 0x38, R221, 0x78, !PT ;  /* 0x0000003830337812 */ /* 0x000fe200078e78dd */
[C---:B---3--:R-:W-:Y:S04]  /*3fe0*/  HMMA.16816.F32 R16, R56.reuse, R52, R16 ;  /* 0x000000343810723c */ /* 0x048fe80000001810 */
[--C-:B------:R-:W-:Y:S04]  /*3ff0*/  LOP3.LUT R49, R50, 0x1c0, R3.reuse, 0xf8, !PT ;  /* 0x000001c032317812 */ /* 0x100fe800078ef803 */
[-C--:B------:R-:W-:Y:S03]  /*4000*/  HMMA.16816.F32 R20, R56, R54.reuse, R20 ;  /* 0x000000363814723c */ /* 0x080fe60000001814 */
[----:B------:R-:W-:Y:S02]  /*4010*/  LOP3.LUT R48, R49, 0x38, R2, 0x78, !PT ;  /* 0x0000003831307812 */ /* 0x000fe400078e7802 */
[----:B------:R-:W-:Y:S02]  /*4020*/  LOP3.LUT R49, R51, 0x8, R232, 0x78, !PT ;  /* 0x0000000833317812 */ /* 0x000fe400078e78e8 */
[----:B------:R-:W-:Y:S01]  /*4030*/  LOP3.LUT R233, R48, 0x200, R3, 0xf8, !PT ;  /* 0x0000020030e97812 */ /* 0x000fe200078ef803 */
[C---:B------:R-:W-:Y:S04]  /*4040*/  HMMA.16816.F32 R24, R44.reuse, R54, R24 ;  /* 0x000000362c18723c */ /* 0x040fe80000001818 */
[----:B------:R-:W-:Y:S01]  /*4050*/  IMAD R212, R49, 0x2, R212 ;  /* 0x0000000231d47824 */ /* 0x000fe200078e02d4 */
[----:B------:R-:W-:Y:S03]  /*4060*/  LEA R233, R233, UR4, 0x1 ;  /* 0x00000004e9e97c11 */ /* 0x000fe6000f8e08ff */
[-C--:B----4-:R-:W-:Y:S08]  /*4070*/  HMMA.16816.F32 R28, R44, R64.reuse, R28 ;  /* 0x000000402c1c723c */ /* 0x090ff0000000181c */
[C---:B------:R-:W-:Y:S08]  /*4080*/  HMMA.16816.F32 R32, R56.reuse, R64, R32 ;  /* 0x000000403820723c */ /* 0x040ff00000001820 */
[-C--:B------:R-:W-:Y:S08]  /*4090*/  HMMA.16816.F32 R36, R56, R66.reuse, R36 ;  /* 0x000000423824723c */ /* 0x080ff00000001824 */
[----:B------:R-:W-:Y:S01]  /*40a0*/  HMMA.16816.F32 R40, R44, R66, R40 ;  /* 0x000000422c28723c */ /* 0x000fe20000001828 */
[----:B------:R-:W-:Y:S08]  /*40b0*/  @!UPT UIADD3 URZ, UPT, UPT, URZ, URZ, URZ ;  /* 0x000000fffffff290 */ /* 0x000ff0000fffe0ff */
[----:B------:R-:W-:Y:S11]  /*40c0*/  @!P5 BRA `(.L_x_41) ;  /* 0x0000000000f0d947 */ /* 0x000ff60003800000 */
[----:B------:R-:W2:Y:S01]  /*40d0*/  LDL.LU.64 R90, [R1] ;  /* 0x00000000015a7983 */ /* 0x000ea20000300a00 */
[----:B------:R-:W-:Y:S02]  /*40e0*/  IADD3 R4, P0, PT, RZ, -UR28, RZ ;  /* 0x8000001cff047c10 */ /* 0x000fe4000ff1e0ff */
[----:B------:R-:W-:Y:S03]  /*40f0*/  LOP3.LUT R89, R2, 0x38, RZ, 0xc0, !PT ;  /* 0x0000003802597812 */ /* 0x000fe600078ec0ff */
[----:B------:R-:W-:Y:S01]  /*4100*/  IMAD.X R5, RZ, RZ, ~UR10, P0 ;  /* 0x8000000aff057e24 */ /* 0x000fe200080e06ff */
[C---:B------:R-:W-:Y:S04]  /*4110*/  ISETP.GE.AND P3, PT, R89.reuse, UR11, PT ;  /* 0x0000000b59007c0c */ /* 0x040fe8000bf66270 */
[----:B------:R-:W-:Y:S04]  /*4120*/  SHF.R.S64 R4, R4, 0x1f, R5 ;  /* 0x0000001f04047819 */ /* 0x000fe80000001005 */
[----:B--2---:R-:W-:Y:S02]  /*4130*/  IADD3 R6, P0, PT, R90, R4, RZ ;  /* 0x000000045a067210 */ /* 0x004fe40007f1e0ff */
[----:B------:R-:W-:Y:S02]  /*4140*/  LOP3.LUT R4, R89, 0x40, RZ, 0xfc, !PT ;  /* 0x0000004059047812 */ /* 0x000fe400078efcff */
[----:B------:R-:W-:Y:S01]  /*4150*/  LEA.HI.X.SX32 R7, R5, R91, 0x1, P0 ;  /* 0x0000005b05077211 */ /* 0x000fe200000f0eff */
[----:B------:R-:W-:Y:S01]  /*4160*/  IMAD.MOV.U32 R8, RZ, RZ, R6 ;  /* 0x000000ffff087224 */ /* 0x000fe200078e0006 */
[----:B------:R-:W-:Y:S02]  /*4170*/  ISETP.GE.AND P2, PT, R4, UR11, PT ;  /* 0x0000000b04007c0c */ /* 0x000fe4000bf46270 */
[C---:B------:R-:W-:Y:S01]  /*4180*/  LOP3.LUT R4, R89.reuse, 0x80, RZ, 0xfc, !PT ;  /* 0x0000008059047812 */ /* 0x040fe200078efcff */
[----:B------:R-:W-:Y:S01]  /*4190*/  IMAD.MOV.U32 R9, RZ, RZ, R7 ;  /* 0x000000ffff097224 */ /* 0x000fe200078e0007 */
[----:B------:R-:W-:Y:S02]  /*41a0*/  LEA R6, P0, R236, R8, 0x1 ;  /* 0x00000008ec067211 */ /* 0x000fe400078008ff */
[----:B------:R-:W-:Y:S02]  /*41b0*/  ISETP.GE.AND P1, PT, R4, UR11, PT ;  /* 0x0000000b04007c0c */ /* 0x000fe4000bf26270 */
[----:B------:R-:W-:Y:S01]  /*41c0*/  @!PT LDS RZ, [RZ] ;  /* 0x00000000fffff984 */ /* 0x000fe20000000800 */
[----:B------:R-:W-:Y:S01]  /*41d0*/  @!PT LDS RZ, [RZ] ;  /* 0x00000000fffff984 */ /* 0x000fe20000000800 */
[----:B------:R-:W-:Y:S01]  /*41e0*/  @!PT LDS RZ, [RZ] ;  /* 0x00000000fffff984 */ /* 0x000fe20000000800 */
[----:B------:R1:W-:Y:S01]  /*41f0*/  @!P3 LDGSTS.E.BYPASS.LTC128B.128 [R247+0x8000], desc[UR26][R8.64] ;  /* 0x0800000008f7bfae */ /* 0x0003e2000b981a1a */
[----:B------:R-:W-:Y:S02]  /*4200*/  LEA.HI.X R7, R236, R9, R235, 0x1, P0 ;  /* 0x00000009ec077211 */ /* 0x000fe400000f0ceb */
[----:B------:R-:W-:Y:S01]  /*4210*/  LOP3.LUT R5, R89, 0xc0, RZ, 0xfc, !PT ;  /* 0x000000c059057812 */ /* 0x000fe200078efcff */
[----:B------:R1:W-:Y:S03]  /*4220*/  @P3 STS.128 [R247+0x8000], RZ ;  /* 0x008000fff7003388 */ /* 0x0003e60000000c00 */
[----:B------:R-:W-:Y:S01]  /*4230*/  ISETP.GE.AND P0, PT, R5, UR11, PT ;  /* 0x0000000b05007c0c */ /* 0x000fe2000bf06270 */
        /* <DEDUP_REMOVED lines=35> */
[----:B------:R1:W-:Y:S04]  /*4470*/  STL.64 [R1], R8 ;  /* 0x0000000801007387 */ /* 0x0003e80000100a00 */
[----:B------:R-:W0:Y:S02]  /*4480*/  LDGDEPBAR ;  /* 0x00000000000079af */ /* 0x000e240000000000 */
.L_x_41:
[----:B------:R-:W-:Y:S01]  /*4490*/  LDSM.16.M88.4 R196, [R212+UR4+0x14000] ;  /* 0x01400004d4c4783b */ /* 0x000fe20008000200 */
[----:B------:R-:W-:Y:S02]  /*44a0*/  VIADD R5, R212, UR4 ;  /* 0x00000004d4057c36 */ /* 0x000fe40008000000 */
[----:B------:R-:W-:Y:S01]  /*44b0*/  IMAD R239, R252, UR12, RZ ;  /* 0x0000000cfcef7c24 */ /* 0x000fe2000f8e02ff */
[----:B------:R-:W1:Y:S01]  /*44c0*/  LDSM.16.MT88.4 R48, [R233+0x10000] ;  /* 0x01000000e930783b */ /* 0x000e620000004200 */
[C---:B------:R-:W-:Y:S02]  /*44d0*/  VIADD R4, R5.reuse, 0x14000 ;  /* 0x0001400005047836 */ /* 0x040fe40000000000 */
[----:B------:R-:W-:Y:S01]  /*44e0*/  VIADD R72, R5, 0x14020 ;  /* 0x0001402005487836 */ /* 0x000fe20000000000 */
[----:B------:R-:W2:Y:S01]  /*44f0*/  LDSM.16.M88.4 R92, [R212+UR4+0x14800] ;  /* 0x01480004d45c783b */ /* 0x000ea20008000200 */
[----:B------:R-:W-:Y:S03]  /*4500*/  @P4 VIADD R72, R4, 0xffffffe0 ;  /* 0xffffffe004484836 */ /* 0x000fe60000000000 */
[----:B------:R-:W3:Y:S04]  /*4510*/  LDSM.16.MT88.4 R64, [R233+0x11000] ;  /* 0x01100000e940783b */ /* 0x000ee80000004200 */
[----:B------:R-:W4:Y:S04]  /*4520*/  LDSM.16.MT88.4 R80, [R233+0x12000] ;  /* 0x01200000e950783b */ /* 0x000f280000004200 */
[----:B------:R-:W-:Y:S04]  /*4530*/  LDSM.16.M88.4 R200, [R72] ;  /* 0x0000000048c8783b */ /* 0x000fe80000000200 */
[----:B------:R4:W-:Y:S04]  /*4540*/  LDSM.16.M88.4 R208, [R72+0x800] ;  /* 0x0008000048d0783b */ /* 0x0009e80000000200 */
[----:B------:R-:W4:Y:S04]  /*4550*/  LDSM.16.MT88.4 R96, [R233+0x13000] ;  /* 0x01300000e960783b */ /* 0x000f280000004200 */
[----:B------:R-:W4:Y:S04]  /*4560*/  LDSM.16.MT88.4 R204, [R233+0x10800] ;  /* 0x01080000e9cc783b */ /* 0x000f280000004200 */
[----:B------:R-:W4:Y:S01]  /*4570*/  LDSM.16.MT88.4 R212, [R233+0x11800] ;  /* 0x01180000e9d4783b */ /* 0x000f220000004200 */
[-C--:B-1----:R-:W-:Y:S08]  /*4580*/  HMMA.16816.F32 R4, R196, R48.reuse, RZ ;  /* 0x00000030c404723c */ /* 0x082ff000000018ff */
[C---:B--2---:R-:W-:Y:S08]  /*4590*/  HMMA.16816.F32 R8, R92.reuse, R48, RZ ;  /* 0x000000305c08723c */ /* 0x044ff000000018ff */
[-C--:B------:R-:W-:Y:S08]  /*45a0*/  HMMA.16816.F32 R44, R92, R50.reuse, RZ ;  /* 0x000000325c2c723c */ /* 0x080ff000000018ff */
[C---:B------:R-:W-:Y:S08]  /*45b0*/  HMMA.16816.F32 R48, R196.reuse, R50, RZ ;  /* 0x00000032c430723c */ /* 0x040ff000000018ff */
[-C--:B---3--:R-:W-:Y:S08]  /*45c0*/  HMMA.16816.F32 R52, R196, R64.reuse, RZ ;  /* 0x00000040c434723c */ /* 0x088ff000000018ff */
[C---:B------:R-:W-:Y:S08]  /*45d0*/  HMMA.16816.F32 R56, R92.reuse, R64, RZ ;  /* 0x000000405c38723c */ /* 0x040ff000000018ff */
[-C--:B------:R-:W-:Y:S08]  /*45e0*/  HMMA.16816.F32 R60, R92, R66.reuse, RZ ;  /* 0x000000425c3c723c */ /* 0x080ff000000018ff */
[C---:B------:R-:W-:Y:S08]  /*45f0*/  HMMA.16816.F32 R64, R196.reuse, R66, RZ ;  /* 0x00000042c440723c */ /* 0x040ff000000018ff */
[-C--:B----4-:R-:W-:Y:S08]  /*4600*/  HMMA.16816.F32 R68, R196, R80.reuse, RZ ;  /* 0x00000050c444723c */ /* 0x090ff000000018ff */
[C---:B------:R-:W-:Y:S08]  /*4610*/  HMMA.16816.F32 R72, R92.reuse, R80, RZ ;  /* 0x000000505c48723c */ /* 0x040ff000000018ff */
[-C--:B------:R-:W-:Y:S08]  /*4620*/  HMMA.16816.F32 R76, R92, R82.reuse, RZ ;  /* 0x000000525c4c723c */ /* 0x080ff000000018ff */
[C---:B------:R-:W-:Y:S08]  /*4630*/  HMMA.16816.F32 R80, R196.reuse, R82, RZ ;  /* 0x00000052c450723c */ /* 0x040ff000000018ff */
[-C--:B------:R-:W-:Y:S08]  /*4640*/  HMMA.16816.F32 R84, R196, R96.reuse, RZ ;  /* 0x00000060c454723c */ /* 0x080ff000000018ff */
[C---:B------:R-:W-:Y:S08]  /*4650*/  HMMA.16816.F32 R88, R92.reuse, R96, RZ ;  /* 0x000000605c58723c */ /* 0x040ff000000018ff */
[-C--:B------:R-:W-:Y:S08]  /*4660*/  HMMA.16816.F32 R92, R92, R98.reuse, RZ ;  /* 0x000000625c5c723c */ /* 0x080ff000000018ff */
[----:B------:R-:W-:Y:S01]  /*4670*/  HMMA.16816.F32 R96, R196, R98, RZ ;  /* 0x00000062c460723c */ /* 0x000fe200000018ff */
[----:B------:R-:W1:Y:S07]  /*4680*/  LDSM.16.MT88.4 R196, [R233+0x12800] ;  /* 0x01280000e9c4783b */ /* 0x000e6e0000004200 */
[-C--:B------:R-:W-:Y:S08]  /*4690*/  HMMA.16816.F32 R4, R200, R204.reuse, R4 ;  /* 0x000000ccc804723c */ /* 0x080ff00000001804 */
[C---:B------:R-:W-:Y:S04]  /*46a0*/  HMMA.16816.F32 R8, R208.reuse, R204, R8 ;  /* 0x000000ccd008723c */ /* 0x040fe80000001808 */
[----:B------:R-:W-:Y:S04]  /*46b0*/  IMAD.U32 R205, R239, -0x40, RZ ;  /* 0xffffffc0efcd7824 */ /* 0x000fe800078e00ff */
[-C--:B------:R-:W-:Y:S03]  /*46c0*/  HMMA.16816.F32 R44, R208, R206.reuse, R44 ;  /* 0x000000ced02c723c */ /* 0x080fe6000000182c */
[C---:B------:R-:W-:Y:S04]  /*46d0*/  LEA R250, P0, R205.reuse, R250, 0x2 ;  /* 0x000000facdfa7211 */ /* 0x040fe800078010ff */
[----:B------:R-:W-:Y:S01]  /*46e0*/  LEA.HI.X.SX32 R251, R205, R251, 0x2, P0 ;  /* 0x000000fbcdfb7211 */ /* 0x000fe200000f16ff */
[C---:B------:R-:W-:Y:S01]  /*46f0*/  HMMA.16816.F32 R48, R200.reuse, R206, R48 ;  /* 0x000000cec830723c */ /* 0x040fe20000001830 */
[----:B------:R-:W2:Y:S07]  /*4700*/  LDSM.16.MT88.4 R204, [R233+0x13800] ;  /* 0x01380000e9cc783b */ /* 0x000eae0000004200 */
[-C--:B------:R-:W-:Y:S08]  /*4710*/  HMMA.16816.F32 R52, R200, R212.reuse, R52 ;  /* 0x000000d4c834723c */ /* 0x080ff00000001834 */
[C---:B------:R-:W-:Y:S04]  /*4720*/  HMMA.16816.F32 R56, R208.reuse, R212, R56 ;  /* 0x000000d4d038723c */ /* 0x040fe80000001838 */
[----:B------:R-:W-:Y:S04]  /*4730*/  IMAD.SHL.U32 R213, R239, 0x8, RZ ;  /* 0x00000008efd57824 */ /* 0x000fe800078e00ff */
[-C--:B------:R-:W-:Y:S08]  /*4740*/  HMMA.16816.F32 R60, R208, R214.reuse, R60 ;  /* 0x000000d6d03c723c */ /* 0x080ff0000000183c */
[C---:B------:R-:W-:Y:S04]  /*4750*/  HMMA.16816.F32 R64, R200.reuse, R214, R64 ;  /* 0x000000d6c840723c */ /* 0x040fe80000001840 */
[C---:B------:R-:W-:Y:S04]  /*4760*/  LEA R214, P0, R213.reuse, R250, 0x2 ;  /* 0x000000fad5d67211 */ /* 0x040fe800078010ff */
[-C--:B-1----:R-:W-:Y:S03]  /*4770*/  HMMA.16816.F32 R68, R200, R196.reuse, R68 ;  /* 0x000000c4c844723c */ /* 0x082fe60000001844 */
[----:B------:R-:W-:Y:S02]  /*4780*/  LEA.HI.X.SX32 R215, R213, R251, 0x2, P0 ;  /* 0x000000fbd5d77211 */ /* 0x000fe400000f16ff */
[C---:B------:R-:W-:Y:S03]  /*4790*/  LEA R212, P0, R239.reuse, R214, 0x5 ;  /* 0x000000d6efd47211 */ /* 0x040fe600078028ff */
[C---:B------:R-:W-:Y:S04]  /*47a0*/  HMMA.16816.F32 R72, R208.reuse, R196, R72 ;  /* 0x000000c4d048723c */ /* 0x040fe80000001848 */
[C---:B------:R-:W-:Y:S02]  /*47b0*/  LEA.HI.X.SX32 R213, R239.reuse, R215, 0x5, P0 ;  /* 0x000000d7efd57211 */ /* 0x040fe400000f2eff */
[C---:B------:R-:W-:Y:S02]  /*47c0*/  LEA R196, P0, R239.reuse, R212, 0x5 ;  /* 0x000000d4efc47211 */ /* 0x040fe400078028ff */
[-C--:B------:R-:W-:Y:S03]  /*47d0*/  HMMA.16816.F32 R76, R208, R198.reuse, R76 ;  /* 0x000000c6d04c723c */ /* 0x080fe6000000184c */
[C---:B------:R-:W-:Y:S05]  /*47e0*/  LEA.HI.X.SX32 R197, R239.reuse, R213, 0x5, P0 ;  /* 0x000000d5efc57211 */ /* 0x040fea00000f2eff */
[C---:B------:R-:W-:Y:S04]  /*47f0*/  HMMA.16816.F32 R80, R200.reuse, R198, R80 ;  /* 0x000000c6c850723c */ /* 0x040fe80000001850 */
[C---:B------:R-:W-:Y:S04]  /*4800*/  LEA R198, P0, R239.reuse, R196, 0x5 ;  /* 0x000000c4efc67211 */ /* 0x040fe800078028ff */
[-C--:B--2---:R-:W-:Y:S03]  /*4810*/  HMMA.16816.F32 R84, R200, R204.reuse, R84 ;  /* 0x000000ccc854723c */ /* 0x084fe60000001854 */
[C---:B------:R-:W-:Y:S05]  /*4820*/  LEA.HI.X.SX32 R199, R239.reuse, R197, 0x5, P0 ;  /* 0x000000c5efc77211 */ /* 0x040fea00000f2eff */
[C---:B------:R-:W-:Y:S04]  /*4830*/  HMMA.16816.F32 R88, R208.reuse, R204, R88 ;  /* 0x000000ccd058723c */ /* 0x040fe80000001858 */
[C---:B------:R-:W-:Y:S04]  /*4840*/  LEA R204, P0, R239.reuse, R198, 0x5 ;  /* 0x000000c6efcc7211 */ /* 0x040fe800078028ff */
[-C--:B------:R-:W-:Y:S03]  /*4850*/  HMMA.16816.F32 R92, R208, R206.reuse, R92 ;  /* 0x000000ced05c723c */ /* 0x080fe6000000185c */
[C---:B------:R-:W-:Y:S02]  /*4860*/  LEA.HI.X.SX32 R205, R239.reuse, R199, 0x5, P0 ;  /* 0x000000c7efcd7211 */ /* 0x040fe400000f2eff */
[C---:B------:R-:W-:Y:S03]  /*4870*/  LEA R210, P0, R239.reuse, R204, 0x5 ;  /* 0x000000ccefd27211 */ /* 0x040fe600078028ff */
[----:B------:R-:W-:Y:S01]  /*4880*/  HMMA.16816.F32 R96, R200, R206, R96 ;  /* 0x000000cec860723c */ /* 0x000fe20000001860 */
[----:B------:R-:W2:Y:S03]  /*4890*/  LDL.64 R206, [R1+0x10] ;  /* 0x0000100001ce7983 */ /* 0x000ea60000100a00 */
[----:B------:R-:W-:Y:S02]  /*48a0*/  @P5 LOP3.LUT R201, R232, 0x30, RZ, 0xc0, !PT ;  /* 0x00000030e8c95812 */ /* 0x000fe400078ec0ff */
[----:B------:R-:W-:Y:S02]  /*48b0*/  LEA.HI.X.SX32 R211, R239, R205, 0x5, P0 ;  /* 0x000000cdefd37211 */ /* 0x000fe400000f2eff */
[----:B------:R-:W-:Y:S02]  /*48c0*/  @P5 LOP3.LUT R243, R201, 0x7, R234, 0xf8, !PT ;  /* 0x00000007c9f35812 */ /* 0x000fe400078ef8ea */
[C---:B------:R-:W-:Y:S04]  /*48d0*/  LEA R208, P0, R239.reuse, R210, 0x5 ;  /* 0x000000d2efd07211 */ /* 0x040fe800078028ff */
[C---:B------:R-:W-:Y:S03]  /*48e0*/  LEA.HI.X.SX32 R209, R239.reuse, R211, 0x5, P0 ;  /* 0x000000d3efd17211 */ /* 0x040fe600000f2eff */
[C---:B------:R-:W-:Y:S03]  /*48f0*/  IMAD.WIDE R202, R239.reuse, -0xc0, R208 ;  /* 0xffffff40efca7825 */ /* 0x040fe600078e02d0 */
[C---:B------:R-:W-:Y:S04]  /*4900*/  LEA R200, P0, R239.reuse, R202, 0x5 ;  /* 0x000000caefc87211 */ /* 0x040fe800078028ff */
[C---:B------:R-:W-:Y:S02]  /*4910*/  LEA.HI.X.SX32 R201, R239.reuse, R203, 0x5, P0 ;  /* 0x000000cbefc97211 */ /* 0x040fe400000f2eff */
[C---:B------:R-:W-:Y:S04]  /*4920*/  LEA R232, P0, R239.reuse, R200, 0x5 ;  /* 0x000000c8efe87211 */ /* 0x040fe800078028ff */
[----:B------:R-:W-:Y:S01]  /*4930*/  LEA.HI.X.SX32 R233, R239, R201, 0x5, P0 ;  /* 0x000000c9efe97211 */ /* 0x000fe200000f2eff */
[----:B--2---:R-:W-:Y:S05]  /*4940*/  @P5 IMAD.WIDE.U32 R206, R243, 0x4, R206 ;  /* 0x00000004f3ce5825 */ /* 0x004fea00078e00ce */
[----:B------:R-:W5:Y:S04]  /*4950*/  @P5 LDG.E R241, desc[UR26][R206.64+-0x100] ;  /* 0xffff001acef15981 */ /* 0x000f68000c1e1900 */
[----:B------:R1:W5:Y:S04]  /*4960*/  @P5 LDG.E R240, desc[UR26][R206.64+-0xe0] ;  /* 0xffff201acef05981 */ /* 0x000368000c1e1900 */
[----:B------:R-:W-:Y:S04]  /*4970*/  REDG.E.ADD.F32.FTZ.RN.STRONG.GPU desc[UR26][R250.64], R4 ;  /* 0x00000004fa0079a6 */ /* 0x000fe8000c12f31a */
[----:B------:R2:W-:Y:S04]  /*4980*/  REDG.E.ADD.F32.FTZ.RN.STRONG.GPU desc[UR26][R214.64], R5 ;  /* 0x00000005d60079a6 */ /* 0x0005e8000c12f31a */
[----:B------:R3:W-:Y:S04]  /*4990*/  REDG.E.ADD.F32.FTZ.RN.STRONG.GPU desc[UR26][R212.64], R6 ;  /* 0x00000006d40079a6 */ /* 0x0007e8000c12f31a */
[----:B------:R4:W-:Y:S04]  /*49a0*/  REDG.E.ADD.F32.FTZ.RN.STRONG.GPU desc[UR26][R196.64], R7 ;  /* 0x00000007c40079a6 */ /* 0x0009e8000c12f31a */
[----:B------:R4:W-:Y:S04]  /*49b0*/  REDG.E.ADD.F32.FTZ.RN.STRONG.GPU desc[UR26][R198.64], R8 ;  /* 0x00000008c60079a6 */ /* 0x0009e8000c12f31a */
[----:B------:R4:W-:Y:S01]  /*49c0*/  REDG.E.ADD.F32.FTZ.RN.STRONG.GPU desc[UR26][R204.64], R9 ;  /* 0x00000009cc0079a6 */ /* 0x0009e2000c12f31a */
[C---:B-1----:R-:W-:Y:S03]  /*49d0*/  LEA R206, P0, R239.reuse, R232, 0x5 ;  /* 0x000000e8efce7211 */ /* 0x042fe600078028ff */
[----:B------:R1:W-:Y:S01]  /*49e0*/  REDG.E.ADD.F32.FTZ.RN.STRONG.GPU desc[UR26][R210.64], R10 ;  /* 0x0000000ad20079a6 */ /* 0x0003e2000c12f31a */
[C---:B------:R-:W-:Y:S03]  /*49f0*/  LEA.HI.X.SX32 R207, R239.reuse, R233, 0x5, P0 ;  /* 0x000000e9efcf7211 */ /* 0x040fe600000f2eff */
[----:B------:R1:W-:Y:S01]  /*4a00*/  REDG.E.ADD.F32.FTZ.RN.STRONG.GPU desc[UR26][R208.64], R11 ;  /* 0x0000000bd00079a6 */ /* 0x0003e2000c12f31a */
[C---:B--2---:R-:W-:Y:S03]  /*4a10*/  LEA R214, P0, R239.reuse, R206, 0x5 ;  /* 0x000000ceefd67211 */ /* 0x044fe600078028ff */
[----:B------:R-:W-:Y:S01]  /*4a20*/  REDG.E.ADD.F32.FTZ.RN.STRONG.GPU desc[UR26][R250.64+0x80], R48 ;  /* 0x00008030fa0079a6 */ /* 0x000fe2000c12f31a */
[C---:B------:R-:W-:Y:S03]  /*4a30*/  LEA.HI.X.SX32 R215, R239.reuse, R207, 0x5, P0 ;  /* 0x000000cfefd77211 */ /* 0x040fe600000f2eff */
[----:B------:R2:W-:Y:S01]  /*4a40*/  REDG.E.ADD.F32.FTZ.RN.STRONG.GPU desc[UR26][R202.64+0x80], R49 ;  /* 0x00008031ca0079a6 */ /* 0x0005e2000c12f31a */
[C---:B---3--:R-:W-:Y:S03]  /*4a50*/  LEA R212, P0, R239.reuse, R214, 0x5 ;  /* 0x000000d6efd47211 */ /* 0x048fe600078028ff */
[----:B------:R3:W-:Y:S01]  /*4a60*/  REDG.E.ADD.F32.FTZ.RN.STRONG.GPU desc[UR26][R200.64+0x80], R50 ;  /* 0x00008032c80079a6 */ /* 0x0007e2000c12f31a */
[C---:B------:R-:W-:Y:S02]  /*4a70*/  LEA.HI.X.SX32 R213, R239.reuse, R215, 0x5, P0 ;  /* 0x000000d7efd57211 */ /* 0x040fe400000f2eff */
[C---:B------:R-:W-:Y:S01]  /*4a80*/  LEA R4, P0, R239.reuse, R212, 0x5 ;  /* 0x000000d4ef047211 */ /* 0x040fe200078028ff */
[----:B------:R3:W-:Y:S03]  /*4a90*/  REDG.E.ADD.F32.FTZ.RN.STRONG.GPU desc[UR26][R232.64+0x80], R51 ;  /* 0x00008033e80079a6 */ /* 0x0007e6000c12f31a */
[C---:B------:R-:W-:Y:S01]  /*4aa0*/  LEA.HI.X.SX32 R5, R239.reuse, R213, 0x5, P0 ;  /* 0x000000d5ef057211 */ /* 0x040fe200000f2eff */
[----:B------:R3:W-:Y:S04]  /*4ab0*/  REDG.E.ADD.F32.FTZ.RN.STRONG.GPU desc[UR26][R206.64+0x80], R44 ;  /* 0x0000802cce0079a6 */ /* 0x0007e8000c12f31a */
[----:B------:R3:W-:Y:S01]  /*4ac0*/  REDG.E.ADD.F32.FTZ.RN.STRONG.GPU desc[UR26][R214.64+0x80], R45 ;  /* 0x0000802dd60079a6 */ /* 0x0007e2000c12f31a */
[C---:B----4-:R-:W-:Y:S03]  /*4ad0*/  IMAD.WIDE R6, R239.reuse, -0xc0, R4 ;  /* 0xffffff40ef067825 */ /* 0x050fe600078e0204 */
[----:B------:R4:W-:Y:S01]  /*4ae0*/  REDG.E.ADD.F32.FTZ.RN.STRONG.GPU desc[UR26][R212.64+0x80], R46 ;  /* 0x0000802ed40079a6 */ /* 0x0009e2000c12f31a */
[C---:B------:R-:W-:Y:S03]  /*4af0*/  LEA R198, P0, R239.reuse, R6, 0x5 ;  /* 0x00000006efc67211 */ /* 0x040fe600078028ff */
[----:B------:R4:W-:Y:S01]  /*4b00*/  REDG.E.ADD.F32.FTZ.RN.STRONG.GPU desc[UR26][R4.64+0x80], R47 ;  /* 0x0000802f040079a6 */ /* 0x0009e2000c12f31a */
[C---:B------:R-:W-:Y:S03]  /*4b10*/  LEA.HI.X.SX32 R199, R239.reuse, R7, 0x5, P0 ;  /* 0x00000007efc77211 */ /* 0x040fe600000f2eff */
[----:B------:R-:W-:Y:S01]  /*4b20*/  REDG.E.ADD.F32.FTZ.RN.STRONG.GPU desc[UR26][R250.64+0x100], R52 ;  /* 0x00010034fa0079a6 */ /* 0x000fe2000c12f31a */
[C---:B------:R-:W-:Y:S03]  /*4b30*/  LEA R8, P0, R239.reuse, R198, 0x5 ;  /* 0x000000c6ef087211 */ /* 0x040fe600078028ff */
[----:B------:R4:W-:Y:S01]  /*4b40*/  REDG.E.ADD.F32.FTZ.RN.STRONG.GPU desc[UR26][R6.64+0x100], R53 ;  /* 0x00010035060079a6 */ /* 0x0009e2000c12f31a */
[C---:B------:R-:W-:Y:S02]  /*4b50*/  LEA.HI.X.SX32 R9, R239.reuse, R199, 0x5, P0 ;  /* 0x000000c7ef097211 */ /* 0x040fe400000f2eff */
[C---:B------:R-:W-:Y:S01]  /*4b60*/  LEA R204, P0, R239.reuse, R8, 0x5 ;  /* 0x00000008efcc7211 */ /* 0x040fe200078028ff */
[----:B------:R-:W-:Y:S03]  /*4b70*/  REDG.E.ADD.F32.FTZ.RN.STRONG.GPU desc[UR26][R198.64+0x100], R54 ;  /* 0x00010036c60079a6 */ /* 0x000fe6000c12f31a */
[C---:B------:R-:W-:Y:S01]  /*4b80*/  LEA.HI.X.SX32 R205, R239.reuse, R9, 0x5, P0 ;  /* 0x00000009efcd7211 */ /* 0x040fe200000f2eff */
[----:B------:R-:W-:Y:S01]  /*4b90*/  REDG.E.ADD.F32.FTZ.RN.STRONG.GPU desc[UR26][R8.64+0x100], R55 ;  /* 0x00010037080079a6 */ /* 0x000fe2000c12f31a */
[C---:B------:R-:W-:Y:S03]  /*4ba0*/  LEA R196, P0, R239.reuse, R204, 0x5 ;  /* 0x000000ccefc47211 */ /* 0x040fe600078028ff */
[----:B------:R-:W-:Y:S01]  /*4bb0*/  REDG.E.ADD.F32.FTZ.RN.STRONG.GPU desc[UR26][R204.64+0x100], R56 ;  /* 0x00010038cc0079a6 */ /* 0x000fe2000c12f31a */
[C---:B------:R-:W-:Y:S02]  /*4bc0*/  LEA.HI.X.SX32 R197, R239.reuse, R205, 0x5, P0 ;  /* 0x000000cdefc57211 */ /* 0x040fe400000f2eff */
[C---:B-1----:R-:W-:Y:S03]  /*4bd0*/  LEA R210, P0, R239.reuse, R196, 0x5 ;  /* 0x000000c4efd27211 */ /* 0x042fe600078028ff */
[----:B------:R-:W-:Y:S01]  /*4be0*/  REDG.E.ADD.F32.FTZ.RN.STRONG.GPU desc[UR26][R196.64+0x100], R57 ;  /* 0x00010039c40079a6 */ /* 0x000fe2000c12f31a */
[C---:B------:R-:W-:Y:S02]  /*4bf0*/  LEA.HI.X.SX32 R211, R239.reuse, R197, 0x5, P0 ;  /* 0x000000c5efd37211 */ /* 0x040fe400000f2eff */
[C---:B------:R-:W-:Y:S03]  /*4c00*/  LEA R208, P0, R239.reuse, R210, 0x5 ;  /* 0x000000d2efd07211 */ /* 0x040fe600078028ff */
[----:B------:R-:W-:Y:S01]  /*4c10*/  REDG.E.ADD.F32.FTZ.RN.STRONG.GPU desc[UR26][R210.64+0x100], R58 ;  /* 0x0001003ad20079a6 */ /* 0x000fe2000c12f31a */
[C---:B------:R-:W-:Y:S03]  /*4c20*/  LEA.HI.X.SX32 R209, R239.reuse, R211, 0x5, P0 ;  /* 0x000000d3efd17211 */ /* 0x040fe600000f2eff */
[C---:B--2---:R-:W-:Y:S02]  /*4c30*/  IMAD.WIDE R202, R239.reuse, -0xc0, R208 ;  /* 0xffffff40efca7825 */ /* 0x044fe400078e02d0 */
[----:B------:R-:W-:Y:S01]  /*4c40*/  REDG.E.ADD.F32.FTZ.RN.STRONG.GPU desc[UR26][R208.64+0x100], R59 ;  /* 0x0001003bd00079a6 */ /* 0x000fe2000c12f31a */
[C---:B------:R-:W-:Y:S03]  /*4c50*/  LEA R10, P0, R239.reuse, R202, 0x5 ;  /* 0x000000caef0a7211 */ /* 0x040fe600078028ff */
[----:B------:R-:W-:Y:S01]  /*4c60*/  REDG.E.ADD.F32.FTZ.RN.STRONG.GPU desc[UR26][R250.64+0x180], R64 ;  /* 0x00018040fa0079a6 */ /* 0x000fe2000c12f31a */
[C---:B------:R-:W-:Y:S03]  /*4c70*/  LEA.HI.X.SX32 R11, R239.reuse, R203, 0x5, P0 ;  /* 0x000000cbef0b7211 */ /* 0x040fe600000f2eff */
[----:B------:R-:W-:Y:S01]  /*4c80*/  REDG.E.ADD.F32.FTZ.RN.STRONG.GPU desc[UR26][R202.64+0x180], R65 ;  /* 0x00018041ca0079a6 */ /* 0x000fe2000c12f31a */
[C---:B------:R-:W-:Y:S03]  /*4c90*/  LEA R48, P0, R239.reuse, R10, 0x5 ;  /* 0x0000000aef307211 */ /* 0x040fe600078028ff */
[----:B------:R-:W-:Y:S01]  /*4ca0*/  REDG.E.ADD.F32.FTZ.RN.STRONG.GPU desc[UR26][R10.64+0x180], R66 ;  /* 0x000180420a0079a6 */ /* 0x000fe2000c12f31a */
[C---:B------:R-:W-:Y:S02]  /*4cb0*/  LEA.HI.X.SX32 R49, R239.reuse, R11, 0x5, P0 ;  /* 0x0000000bef317211 */ /* 0x040fe400000f2eff */
[C---:B---3--:R-:W-:Y:S03]  /*4cc0*/  LEA R200, P0, R239.reuse, R48, 0x5 ;  /* 0x00000030efc87211 */ /* 0x048fe600078028ff */
[----:B------:R-:W-:Y:S01]  /*4cd0*/  REDG.E.ADD.F32.FTZ.RN.STRONG.GPU desc[UR26][R48.64+0x180], R67 ;  /* 0x00018043300079a6 */ /* 0x000fe2000c12f31a */
[C---:B------:R-:W-:Y:S02]  /*4ce0*/  LEA.HI.X.SX32 R201, R239.reuse, R49, 0x5, P0 ;  /* 0x00000031efc97211 */ /* 0x040fe400000f2eff */
[C---:B------:R-:W-:Y:S03]  /*4cf0*/  LEA R232, P0, R239.reuse, R200, 0x5 ;  /* 0x000000c8efe87211 */ /* 0x040fe600078028ff */
[----:B------:R-:W-:Y:S01]  /*4d00*/  REDG.E.ADD.F32.FTZ.RN.STRONG.GPU desc[UR26][R200.64+0x180], R60 ;  /* 0x0001803cc80079a6 */ /* 0x000fe2000c12f31a */
[C---:B------:R-:W-:Y:S02]  /*4d10*/  LEA.HI.X.SX32 R233, R239.reuse, R201, 0x5, P0 ;  /* 0x000000c9efe97211 */ /* 0x040fe400000f2eff */
[C---:B------:R-:W-:Y:S03]  /*4d20*/  LEA R206, P0, R239.reuse, R232, 0x5 ;  /* 0x000000e8efce7211 */ /* 0x040fe600078028ff */
[----:B------:R-:W-:Y:S01]  /*4d30*/  REDG.E.ADD.F32.FTZ.RN.STRONG.GPU desc[UR26][R232.64+0x180], R61 ;  /* 0x0001803de80079a6 */ /* 0x000fe2000c12f31a */
[C---:B------:R-:W-:Y:S02]  /*4d40*/  LEA.HI.X.SX32 R207, R239.reuse, R233, 0x5, P0 ;  /* 0x000000e9efcf7211 */ /* 0x040fe400000f2eff */
[C---:B------:R-:W-:Y:S03]  /*4d50*/  LEA R50, P0, R239.reuse, R206, 0x5 ;  /* 0x000000ceef327211 */ /* 0x040fe600078028ff */
[----:B------:R-:W-:Y:S01]  /*4d60*/  REDG.E.ADD.F32.FTZ.RN.STRONG.GPU desc[UR26][R206.64+0x180], R62 ;  /* 0x0001803ece0079a6 */ /* 0x000fe2000c12f31a */
[C---:B------:R-:W-:Y:S03]  /*4d70*/  LEA.HI.X.SX32 R51, R239.reuse, R207, 0x5, P0 ;  /* 0x000000cfef337211 */ /* 0x040fe600000f2eff */
[C---:B------:R-:W-:Y:S02]  /*4d80*/  IMAD.WIDE R214, R239.reuse, -0xc0, R50 ;  /* 0xffffff40efd67825 */ /* 0x040fe400078e0232 */
[----:B------:R-:W-:Y:S01]  /*4d90*/  REDG.E.ADD.F32.FTZ.RN.STRONG.GPU desc[UR26][R50.64+0x180], R63 ;  /* 0x0001803f320079a6 */ /* 0x000fe2000c12f31a */
[C---:B----4-:R-:W-:Y:S03]  /*4da0*/  LEA R212, P0, R239.reuse, R214, 0x5 ;  /* 0x000000d6efd47211 */ /* 0x050fe600078028ff */
[----:B------:R-:W-:Y:S01]  /*4db0*/  REDG.E.ADD.F32.FTZ.RN.STRONG.GPU desc[UR26][R250.64+0x200], R68 ;  /* 0x00020044fa0079a6 */ /* 0x000fe2000c12f31a */
[C---:B------:R-:W-:Y:S03]  /*4dc0*/  LEA.HI.X.SX32 R213, R239.reuse, R215, 0x5, P0 ;  /* 0x000000d7efd57211 */ /* 0x040fe600000f2eff */
[----:B------:R-:W-:Y:S01]  /*4dd0*/  REDG.E.ADD.F32.FTZ.RN.STRONG.GPU desc[UR26][R214.64+0x200], R69 ;  /* 0x00020045d60079a6 */ /* 0x000fe2000c12f31a */
[C---:B------:R-:W-:Y:S03]  /*4de0*/  LEA R44, P0, R239.reuse, R212, 0x5 ;  /* 0x000000d4ef2c7211 */ /* 0x040fe600078028ff */
[----:B------:R1:W-:Y:S01]  /*4df0*/  REDG.E.ADD.F32.FTZ.RN.STRONG.GPU desc[UR26][R212.64+0x200], R70 ;  /* 0x00020046d40079a6 */ /* 0x0003e2000c12f31a */
        /* <DEDUP_REMOVED lines=13> */
[----:B-1----:R-:W2:Y:S01]  /*4ed0*/  LDL.64 R212, [R1+0x10] ;  /* 0x0000100001d47983 */ /* 0x002ea20000100a00 */
[C---:B------:R-:W-:Y:S03]  /*4ee0*/  IMAD.WIDE R54, R239.reuse, -0xc0, R52 ;  /* 0xffffff40ef367825 */ /* 0x040fe600078e0234 */
        /* <DEDUP_REMOVED lines=8> */
[C---:B------:R-:W-:Y:S01]  /*4f70*/  LEA R204, P0, R239.reuse, R198, 0x5 ;  /* 0x000000c6efcc7211 */ /* 0x040fe200078028ff */
[----:B------:R-:W-:Y:S03]  /*4f80*/  LDSM.16.MT88.4 R4, [R231+0x14000] ;  /* 0x01400000e704783b */ /* 0x000fe60000004200 */
[C---:B------:R-:W-:Y:S01]  /*4f90*/  LEA.HI.X.SX32 R205, R239.reuse, R199, 0x5, P0 ;  /* 0x000000c7efcd7211 */ /* 0x040fe200000f2eff */
[----:B------:R-:W-:Y:S01]  /*4fa0*/  REDG.E.ADD.F32.FTZ.RN.STRONG.GPU desc[UR26][R198.64+0x280], R83 ;  /* 0x00028053c60079a6 */ /* 0x000fe2000c12f31a */
[C---:B------:R-:W-:Y:S03]  /*4fb0*/  LEA R56, P0, R239.reuse, R204, 0x5 ;  /* 0x000000ccef387211 */ /* 0x040fe600078028ff */
[----:B------:R1:W-:Y:S01]  /*4fc0*/  REDG.E.ADD.F32.FTZ.RN.STRONG.GPU desc[UR26][R204.64+0x280], R76 ;  /* 0x0002804ccc0079a6 */ /* 0x0003e2000c12f31a */
[C---:B------:R-:W-:Y:S02]  /*4fd0*/  LEA.HI.X.SX32 R57, R239.reuse, R205, 0x5, P0 ;  /* 0x000000cdef397211 */ /* 0x040fe400000f2eff */
[C---:B------:R-:W-:Y:S01]  /*4fe0*/  LEA R196, P0, R239.reuse, R56, 0x5 ;  /* 0x00000038efc47211 */ /* 0x040fe200078028ff */
[----:B------:R-:W-:Y:S03]  /*4ff0*/  LDSM.16.MT88.4 R52, [R231+0x14400] ;  /* 0x01440000e734783b */ /* 0x000fe60000004200 */
[C---:B------:R-:W-:Y:S01]  /*5000*/  LEA.HI.X.SX32 R197, R239.reuse, R57, 0x5, P0 ;  /* 0x00000039efc57211 */ /* 0x040fe200000f2eff */
[----:B------:R-:W-:Y:S01]  /*5010*/  REDG.E.ADD.F32.FTZ.RN.STRONG.GPU desc[UR26][R56.64+0x280], R77 ;  /* 0x0002804d380079a6 */ /* 0x000fe2000c12f31a */
[C---:B------:R-:W-:Y:S03]  /*5020*/  LEA R210, P0, R239.reuse, R196, 0x5 ;  /* 0x000000c4efd27211 */ /* 0x040fe600078028ff */
[----:B------:R-:W-:Y:S01]  /*5030*/  REDG.E.ADD.F32.FTZ.RN.STRONG.GPU desc[UR26][R196.64+0x280], R78 ;  /* 0x0002804ec40079a6 */ /* 0x000fe2000c12f31a */
[C---:B------:R-:W-:Y:S03]  /*5040*/  LEA.HI.X.SX32 R211, R239.reuse, R197, 0x5, P0 ;  /* 0x000000c5efd37211 */ /* 0x040fe600000f2eff */
[----:B------:R-:W-:Y:S01]  /*5050*/  LDSM.16.MT88.4 R72, [R230+0x5800] ;  /* 0x00580000e648783b */ /* 0x000fe20000004200 */
[C---:B------:R-:W-:Y:S03]  /*5060*/  IMAD.WIDE R208, R239.reuse, -0xc0, R210 ;  /* 0xffffff40efd07825 */ /* 0x040fe600078e02d2 */
[----:B------:R-:W-:Y:S01]  /*5070*/  REDG.E.ADD.F32.FTZ.RN.STRONG.GPU desc[UR26][R210.64+0x280], R79 ;  /* 0x0002804fd20079a6 */ /* 0x000fe2000c12f31a */
[C---:B------:R-:W-:Y:S03]  /*5080*/  LEA R58, P0, R239.reuse, R208, 0x5 ;  /* 0x000000d0ef3a7211 */ /* 0x040fe600078028ff */
[----:B------:R-:W-:Y:S01]  /*5090*/  REDG.E.ADD.F32.FTZ.RN.STRONG.GPU desc[UR26][R250.64+0x300], R84 ;  /* 0x00030054fa0079a6 */ /* 0x000fe2000c12f31a */
[C---:B------:R-:W-:Y:S03]  /*50a0*/  LEA.HI.X.SX32 R59, R239.reuse, R209, 0x5, P0 ;  /* 0x000000d1ef3b7211 */ /* 0x040fe600000f2eff */
[----:B------:R-:W-:Y:S01]  /*50b0*/  REDG.E.ADD.F32.FTZ.RN.STRONG.GPU desc[UR26][R208.64+0x300], R85 ;  /* 0x00030055d00079a6 */ /* 0x000fe2000c12f31a */
[----:B------:R-:W-:Y:S01]  /*50c0*/  LEA R202, P0, R239, R58, 0x5 ;  /* 0x0000003aefca7211 */ /* 0x000fe200078028ff */
[----:B-1----:R-:W-:Y:S02]  /*50d0*/  VIADD R76, R231, 0x20 ;  /* 0x00000020e74c7836 */ /* 0x002fe40000000000 */
[----:B------:R-:W-:Y:S01]  /*50e0*/  REDG.E.ADD.F32.FTZ.RN.STRONG.GPU desc[UR26][R58.64+0x300], R86 ;  /* 0x000300563a0079a6 */ /* 0x000fe2000c12f31a */
[----:B------:R-:W-:Y:S01]  /*50f0*/  LEA.HI.X.SX32 R203, R239, R59, 0x5, P0 ;  /* 0x0000003befcb7211 */ /* 0x000fe200000f2eff */
[----:B------:R-:W-:Y:S01]  /*5100*/  @P4 VIADD R76, R231, 0xffffffe0 ;  /* 0xffffffe0e74c4836 */ /* 0x000fe20000000000 */
[C---:B------:R-:W-:Y:S01]  /*5110*/  LEA R64, P0, R239.reuse, R202, 0x5 ;  /* 0x000000caef407211 */ /* 0x040fe200078028ff */
[----:B------:R-:W-:Y:S03]  /*5120*/  LDSM.16.MT88.4 R56, [R230+0x800] ;  /* 0x00080000e638783b */ /* 0x000fe60000004200 */
[C---:B------:R-:W-:Y:S01]  /*5130*/  LEA.HI.X.SX32 R65, R239.reuse, R203, 0x5, P0 ;  /* 0x000000cbef417211 */ /* 0x040fe200000f2eff */
        /* <DEDUP_REMOVED lines=11> */
[----:B------:R-:W1:Y:S01]  /*51f0*/  LDSM.16.MT88.4 R8, [R230] ;  /* 0x00000000e608783b */ /* 0x000e620000004200 */
        /* <DEDUP_REMOVED lines=20> */
[C---:B------:R-:W-:Y:S01]  /*5340*/  LEA R214, P0, R239.reuse, R68, 0x5 ;  /* 0x00000044efd67211 */ /* 0x040fe200078028ff */
[-C--:B-1----:R-:W-:Y:S02]  /*5350*/  HMMA.16816.F32 R100, R4, R8.reuse, R100 ;  /* 0x000000080464723c */ /* 0x082fe40000001864 */
[----:B------:R-:W-:Y:S03]  /*5360*/  REDG.E.ADD.F32.FTZ.RN.STRONG.GPU desc[UR26][R68.64+0x380], R94 ;  /* 0x0003805e440079a6 */ /* 0x000fe6000c12f31a */
[----:B------:R-:W-:Y:S01]  /*5370*/  LEA.HI.X.SX32 R215, R239, R69, 0x5, P0 ;  /* 0x00000045efd77211 */ /* 0x000fe200000f2eff */
[----:B------:R-:W1:Y:S01]  /*5380*/  LDSM.16.MT88.4 R48, [R230+0x4000] ;  /* 0x00400000e630783b */ /* 0x000e620000004200 */
[----:B------:R-:W-:Y:S01]  /*5390*/  @P5 IADD3 R238, P0, PT, R238, -0x100, RZ ;  /* 0xffffff00eeee5810 */ /* 0x000fe20007f1e0ff */
[C---:B------:R-:W-:Y:S02]  /*53a0*/  HMMA.16816.F32 R104, R44.reuse, R8, R104 ;  /* 0x000000082c68723c */ /* 0x040fe40000001868 */
[----:B------:R-:W-:Y:S02]  /*53b0*/  REDG.E.ADD.F32.FTZ.RN.STRONG.GPU desc[UR26][R214.64+0x380], R95 ;  /* 0x0003805fd60079a6 */ /* 0x000fe4000c12f31a */
[----:B------:R-:W-:Y:S02]  /*53c0*/  @P5 IADD3.X R237, PT, PT, R237, -0x1, RZ, P0, !PT ;  /* 0xffffffffeded5810 */ /* 0x000fe400007fe4ff */
[----:B------:R-:W-:Y:S02]  /*53d0*/  LDSM.16.MT88.4 R68, [R76+0x14800] ;  /* 0x014800004c44783b */ /* 0x000fe40000004200 */
[-C--:B------:R-:W-:Y:S01]  /*53e0*/  HMMA.16816.F32 R108, R44, R10.reuse, R108 ;  /* 0x0000000a2c6c723c */ /* 0x080fe2000000186c */
[----:B------:R-:W3:Y:S07]  /*53f0*/  S2R R239, SR_TID.X ;  /* 0x0000000000ef7919 */ /* 0x000eee0000002100 */
[C---:B------:R-:W-:Y:S01]  /*5400*/  HMMA.16816.F32 R112, R4.reuse, R10, R112 ;  /* 0x0000000a0470723c */ /* 0x040fe20000001870 */
[----:B------:R-:W-:Y:S07]  /*5410*/  LDSM.16.MT88.4 R8, [R231+0x14800] ;  /* 0x01480000e708783b */ /* 0x000fee0000004200 */
[-C--:B-1----:R-:W-:Y:S03]  /*5420*/  HMMA.16816.F32 R116, R4, R48.reuse, R116 ;  /* 0x000000300474723c */ /* 0x082fe60000001874 */
[----:B---3--:R-:W-:Y:S05]  /*5430*/  IMAD.SHL.U32 R239, R239, 0x8, RZ ;  /* 0x00000008efef7824 */ /* 0x008fea00078e00ff */
[C---:B------:R-:W-:Y:S04]  /*5440*/  HMMA.16816.F32 R120, R44.reuse, R48, R120 ;  /* 0x000000302c78723c */ /* 0x040fe80000001878 */
[----:B------:R-:W-:Y:S04]  /*5450*/  LOP3.LUT R239, R239, 0x38, RZ, 0xc0, !PT ;  /* 0x00000038efef7812 */ /* 0x000fe800078ec0ff */
[-C--:B------:R-:W-:Y:S01]  /*5460*/  HMMA.16816.F32 R124, R44, R50.reuse, R124 ;  /* 0x000000322c7c723c */ /* 0x080fe2000000187c */
[----:B------:R-:W1:Y:S07]  /*5470*/  LDSM.16.MT88.4 R44, [R230+0x1000] ;  /* 0x00100000e62c783b */ /* 0x000e6e0000004200 */
[----:B------:R-:W-:Y:S01]  /*5480*/  HMMA.16816.F32 R128, R4, R50, R128 ;  /* 0x000000320480723c */ /* 0x000fe20000001880 */
[----:B------:R-:W3:Y:S04]  /*5490*/  LDSM.16.MT88.4 R4, [R230+0x5000] ;  /* 0x00500000e604783b */ /* 0x000ee80000004200 */
[----:B------:R-:W-:Y:S03]  /*54a0*/  LDSM.16.MT88.4 R48, [R231+0x14c00] ;  /* 0x014c0000e730783b */ /* 0x000fe60000004200 */
[-C--:B------:R-:W-:Y:S08]  /*54b0*/  HMMA.16816.F32 R100, R52, R56.reuse, R100 ;  /* 0x000000383464723c */ /* 0x080ff00000001864 */
[C---:B------:R-:W-:Y:S08]  /*54c0*/  HMMA.16816.F32 R104, R60.reuse, R56, R104 ;  /* 0x000000383c68723c */ /* 0x040ff00000001868 */
[-C--:B------:R-:W-:Y:S08]  /*54d0*/  HMMA.16816.F32 R108, R60, R58.reuse, R108 ;  /* 0x0000003a3c6c723c */ /* 0x080ff0000000186c */
[C---:B------:R-:W-:Y:S01]  /*54e0*/  HMMA.16816.F32 R112, R52.reuse, R58, R112 ;  /* 0x0000003a3470723c */ /* 0x040fe20000001870 */
[----:B------:R-:W4:Y:S07]  /*54f0*/  LDSM.16.MT88.4 R56, [R230+0x1800] ;  /* 0x00180000e638783b */ /* 0x000f2e0000004200 */
[-C--:B------:R-:W-:Y:S08]  /*5500*/  HMMA.16816.F32 R116, R52, R64.reuse, R116 ;  /* 0x000000403474723c */ /* 0x080ff00000001874 */
[C---:B------:R-:W-:Y:S08]  /*5510*/  HMMA.16816.F32 R120, R60.reuse, R64, R120 ;  /* 0x000000403c78723c */ /* 0x040ff00000001878 */
[-C--:B------:R-:W-:Y:S01]  /*5520*/  HMMA.16816.F32 R124, R60, R66.reuse, R124 ;  /* 0x000000423c7c723c */ /* 0x080fe2000000187c */
[----:B------:R-:W4:Y:S07]  /*5530*/  LDSM.16.MT88.4 R60, [R76+0x14c00] ;  /* 0x014c00004c3c783b */ /* 0x000f2e0000004200 */
[----:B------:R-:W-:Y:S08]  /*5540*/  HMMA.16816.F32 R128, R52, R66, R128 ;  /* 0x000000423480723c */ /* 0x000ff00000001880 */
[-C--:B-1----:R-:W-:Y:S08]  /*5550*/  HMMA.16816.F32 R100, R8, R44.reuse, R100 ;  /* 0x0000002c0864723c */ /* 0x082ff00000001864 */
[C---:B------:R-:W-:Y:S08]  /*5560*/  HMMA.16816.F32 R104, R68.reuse, R44, R104 ;  /* 0x0000002c4468723c */ /* 0x040ff00000001868 */
[-C--:B------:R-:W-:Y:S08]  /*5570*/  HMMA.16816.F32 R108, R68, R46.reuse, R108 ;  /* 0x0000002e446c723c */ /* 0x080ff0000000186c */
[C---:B------:R-:W-:Y:S08]  /*5580*/  HMMA.16816.F32 R112, R8.reuse, R46, R112 ;  /* 0x0000002e0870723c */ /* 0x040ff00000001870 */
[-C--:B---3--:R-:W-:Y:S08]  /*5590*/  HMMA.16816.F32 R116, R8, R4.reuse, R116 ;  /* 0x000000040874723c */ /* 0x088ff00000001874 */
[C---:B------:R-:W-:Y:S04]  /*55a0*/  HMMA.16816.F32 R120, R68.reuse, R4, R120 ;  /* 0x000000044478723c */ /* 0x040fe80000001878 */
[----:B--2---:R-:W-:Y:S04]  /*55b0*/  @P5 IADD3 R5, P1, PT, R212, -0x100, RZ ;  /* 0xffffff00d4055810 */ /* 0x004fe80007f3e0ff */
[-C--:B------:R-:W-:Y:S03]  /*55c0*/  HMMA.16816.F32 R124, R68, R6.reuse, R124 ;  /* 0x00000006447c723c */ /* 0x080fe6000000187c */
[----:B------:R-:W-:Y:S01]  /*55d0*/  @P5 IMAD.MOV.U32 R212, RZ, RZ, R5 ;  /* 0x000000ffffd45224 */ /* 0x000fe200078e0005 */
[----:B------:R-:W-:Y:S04]  /*55e0*/  @P5 IADD3.X R4, PT, PT, R213, -0x1, RZ, P1, !PT ;  /* 0xffffffffd5045810 */ /* 0x000fe80000ffe4ff */
[----:B------:R-:W-:Y:S04]  /*55f0*/  HMMA.16816.F32 R128, R8, R6, R128 ;  /* 0x000000060880723c */ /* 0x000fe80000001880 */
[----:B------:R-:W-:Y:S01]  /*5600*/  @P5 IMAD.MOV.U32 R213, RZ, RZ, R4 ;  /* 0x000000ffffd55224 */ /* 0x000fe200078e0004 */
[C---:B------:R-:W-:Y:S02]  /*5610*/  LOP3.LUT R8, R239.reuse, 0x40, RZ, 0xfc, !PT ;  /* 0x00000040ef087812 */ /* 0x040fe400078efcff */
[C---:B------:R-:W-:Y:S01]  /*5620*/  LOP3.LUT R7, R239.reuse, 0x80, RZ, 0xfc, !PT ;  /* 0x00000080ef077812 */ /* 0x040fe200078efcff */
[-C--:B----4-:R-:W-:Y:S01]  /*5630*/  HMMA.16816.F32 R100, R48, R56.reuse, R100 ;  /* 0x000000383064723c */ /* 0x090fe20000001864 */
[----:B------:R1:W-:Y:S04]  /*5640*/  @P5 STL.64 [R1+0x10], R212 ;  /* 0x000010d401005387 */ /* 0x0003e80000100a00 */
[----:B------:R-:W-:Y:S03]  /*5650*/  LOP3.LUT R6, R239, 0xc0, RZ, 0xfc, !PT ;  /* 0x000000c0ef067812 */ /* 0x000fe600078efcff */
[C---:B------:R-:W-:Y:S08]  /*5660*/  HMMA.16816.F32 R104, R60.reuse, R56, R104 ;  /* 0x000000383c68723c */ /* 0x040ff00000001868 */
[-C--:B------:R-:W-:Y:S08]  /*5670*/  HMMA.16816.F32 R108, R60, R58.reuse, R108 ;  /* 0x0000003a3c6c723c */ /* 0x080ff0000000186c */
[C---:B------:R-:W-:Y:S08]  /*5680*/  HMMA.16816.F32 R112, R48.reuse, R58, R112 ;  /* 0x0000003a3070723c */ /* 0x040ff00000001870 */
[-C--:B------:R-:W-:Y:S08]  /*5690*/  HMMA.16816.F32 R116, R48, R72.reuse, R116 ;  /* 0x000000483074723c */ /* 0x080ff00000001874 */
[C---:B------:R-:W-:Y:S08]  /*56a0*/  HMMA.16816.F32 R120, R60.reuse, R72, R120 ;  /* 0x000000483c78723c */ /* 0x040ff00000001878 */
[-C--:B------:R-:W-:Y:S08]  /*56b0*/  HMMA.16816.F32 R124, R60, R74.reuse, R124 ;  /* 0x0000004a3c7c723c */ /* 0x080ff0000000187c */
[----:B------:R-:W-:Y:S01]  /*56c0*/  HMMA.16816.F32 R128, R48, R74, R128 ;  /* 0x0000004a3080723c */ /* 0x000fe20000001880 */
[----:B------:R-:W-:Y:S08]  /*56d0*/  @!UPT UIADD3 URZ, UPT, UPT, URZ, URZ, URZ ;  /* 0x000000fffffff290 */ /* 0x000ff0000fffe0ff */
[----:B-1----:R-:W-:Y:S11]  /*56e0*/  @!P5 BRA `(.L_x_42) ;  /* 0x0000000000f0d947 */ /* 0x002ff60003800000 */
[----:B------:R-:W2:Y:S01]  /*56f0*/  LDL.LU.64 R212, [R1+0x8] ;  /* 0x0000080001d47983 */ /* 0x000ea20000300a00 */
[----:B------:R-:W1:Y:S08]  /*5700*/  LDC R5, c[0x0][0x3b0] ;  /* 0x0000ec00ff057b82 */ /* 0x000e700000000800 */
[----:B------:R-:W-:Y:S01]  /*5710*/  BAR.SYNC.DEFER_BLOCKING 0x0 ;  /* 0x0000000000007b1d */ /* 0x000fe20000010000 */
[----:B------:R-:W-:Y:S02]  /*5720*/  IADD3 R10, P0, PT, RZ, -UR29, RZ ;  /* 0x8000001dff0a7c10 */ /* 0x000fe4000ff1e0ff */
[----:B------:R-:W-:Y:S02]  /*5730*/  ISETP.GE.AND P3, PT, R239, UR11, PT ;  /* 0x0000000bef007c0c */ /* 0x000fe4000bf66270 */
[----:B------:R-:W-:Y:S02]  /*5740*/  ISETP.GE.AND P2, PT, R8, UR11, PT ;  /* 0x0000000b08007c0c */ /* 0x000fe4000bf46270 */
[----:B------:R-:W-:Y:S01]  /*5750*/  ISETP.GE.AND P1, PT, R7, UR11, PT ;  /* 0x0000000b07007c0c */ /* 0x000fe2000bf26270 */
[----:B------:R-:W3:Y:S01]  /*5760*/  LDC R4, c[0x0][0x3b4] ;  /* 0x0000ed00ff047b82 */ /* 0x000ee20000000800 */
[----:B-1----:R-:W-:Y:S04]  /*5770*/  IMAD.SHL.U32 R9, R5, 0x40, RZ ;  /* 0x0000004005097824 */ /* 0x002fe800078e00ff */
[----:B------:R-:W-:Y:S05]  /*5780*/  IMAD.X R9, RZ, RZ, ~R9, P0 ;  /* 0x000000ffff097224 */ /* 0x000fea00000e0e09 */
[----:B------:R-:W-:Y:S04]  /*5790*/  SHF.R.S64 R10, R10, 0x1f, R9 ;  /* 0x0000001f0a0a7819 */ /* 0x000fe80000001009 */
[----:B--2---:R-:W-:Y:S04]  /*57a0*/  IADD3 R10, P0, PT, R212, R10, RZ ;  /* 0x0000000ad40a7210 */ /* 0x004fe80007f1e0ff */
[----:B------:R-:W-:Y:S01]  /*57b0*/  LEA.HI.X.SX32 R11, R9, R213, 0x1, P0 ;  /* 0x000000d5090b7211 */ /* 0x000fe200000f0eff */
[----:B------:R-:W-:Y:S01]  /*57c0*/  IMAD.MOV.U32 R44, RZ, RZ, R10 ;  /* 0x000000ffff2c7224 */ /* 0x000fe200078e000a */
[----:B------:R-:W-:Y:S03]  /*57d0*/  ISETP.GE.AND P0, PT, R6, UR11, PT ;  /* 0x0000000b06007c0c */ /* 0x000fe6000bf06270 */
[----:B------:R-:W-:Y:S01]  /*57e0*/  IMAD.MOV.U32 R45, RZ, RZ, R11 ;  /* 0x000000ffff2d7224 */ /* 0x000fe200078e000b */
[C---:B------:R-:W-:Y:S04]  /*57f0*/  LEA R10, P5, R5.reuse, R44, 0x6 ;  /* 0x0000002c050a7211 */ /* 0x040fe800078a30ff */
[----:B------:R-:W-:Y:S01]  /*5800*/  @!PT LDS RZ, [RZ] ;  /* 0x00000000fffff984 */ /* 0x000fe20000000800 */
[----:B------:R-:W-:Y:S01]  /*5810*/  @!PT LDS RZ, [RZ] ;  /* 0x00000000fffff984 */ /* 0x000fe20000000800 */
[----:B------:R-:W-:Y:S01]  /*5820*/  @!PT LDS RZ, [RZ] ;  /* 0x00000000fffff984 */ /* 0x000fe20000000800 */
[----:B------:R1:W-:Y:S01]  /*5830*/  @!P3 LDGSTS.E.BYPASS.LTC128B.128 [R247], desc[UR26][R44.64] ;  /* 0x000000002cf7bfae */ /* 0x0003e2000b981a1a */
[----:B---3--:R-:W-:Y:S03]  /*5840*/  LEA.HI.X R11, R5, R45, R4, 0x6, P5 ;  /* 0x0000002d050b7211 */ /* 0x008fe600028f3404 */
        /* <DEDUP_REMOVED lines=36> */
[----:B------:R1:W-:Y:S04]  /*5a90*/  STL.64 [R1+0x8], R44 ;  /* 0x0000082c01007387 */ /* 0x0003e80000100a00 */
[----:B------:R-:W0:Y:S02]  /*5aa0*/  LDGDEPBAR ;  /* 0x00000000000079af */ /* 0x000e240000000000 */
.L_x_42:
[C---:B------:R-:W-:Y:S02]  /*5ab0*/  ISETP.GT.AND P0, PT, R242.reuse, RZ, PT ;  /* 0x000000fff200720c */ /* 0x040fe40003f04270 */
[----:B------:R-:W-:Y:S11]  /*5ac0*/  IADD3 R242, PT, PT, R242, -0x1, RZ ;  /* 0xfffffffff2f27810 */ /* 0x000ff60007ffe0ff */
[----:B------:R-:W-:Y:S05]  /*5ad0*/  @P0 BRA `(.L_x_43) ;  /* 0xffffffd400380947 */ /* 0x000fea000383ffff */
[----:B------:R-:W2:Y:S01]  /*5ae0*/  S2R R0, SR_TID.X ;  /* 0x0000000000007919 */ /* 0x000ea20000002100 */
[----:B------:R-:W3:Y:S01]  /*5af0*/  LDCU UR10, c[0x0][0x500] ;  /* 0x0000a000ff0a77ac */ /* 0x000ee20008000800 */
[----:B------:R-:W-:Y:S02]  /*5b00*/  F2FP.F16.F32.PACK_AB R12, R13, R12 ;  /* 0x0000000c0d0c723e */ /* 0x000fe400000000ff */
[----:B------:R-:W-:Y:S02]  /*5b10*/  F2FP.F16.F32.PACK_AB R14, R15, R14 ;  /* 0x0000000e0f0e723e */ /* 0x000fe400000000ff */
[----:B------:R-:W-:Y:S02]  /*5b20*/  F2FP.F16.F32.PACK_AB R16, R17, R16 ;  /* 0x000000101110723e */ /* 0x000fe400000000ff */
[----:B------:R-:W-:Y:S02]  /*5b30*/  F2FP.F16.F32.PACK_AB R18, R19, R18 ;  /* 0x000000121312723e */ /* 0x000fe400000000ff */
[----:B------:R-:W-:-:S02]  /*5b40*/  F2FP.F16.F32.PACK_AB R24, R25, R24 ;  /* 0x000000181918723e */ /* 0x000fc400000000ff */
[----:B------:R-:W-:Y:S02]  /*5b50*/  F2FP.F16.F32.PACK_AB R26, R27, R26 ;  /* 0x0000001a1b1a723e */ /* 0x000fe400000000ff */
[----:B------:R-:W-:Y:S02]  /*5b60*/  F2FP.F16.F32.PACK_AB R20, R21, R20 ;  /* 0x000000141514723e */ /* 0x000fe400000000ff */
[----:B------:R-:W-:Y:S02]  /*5b70*/  F2FP.F16.F32.PACK_AB R22, R23, R22 ;  /* 0x000000161716723e */ /* 0x000fe400000000ff */
[----:B------:R-:W-:Y:S01]  /*5b80*/  F2FP.F16.F32.PACK_AB R28, R29, R28 ;  /* 0x0000001c1d1c723e */ /* 0x000fe200000000ff */
[----:B---3--:R-:W-:Y:S01]  /*5b90*/  FMUL.FTZ R100, R100, UR10 ;  /* 0x0000000a64647c20 */ /* 0x008fe20008410000 */
        /* <DEDUP_REMOVED lines=12> */
[----:B--2---:R-:W-:-:S02]  /*5c60*/  IMAD.SHL.U32 R2, R0, 0x10, RZ ;  /* 0x0000001000027824 */ /* 0x004fc400078e00ff */
[----:B------:R-:W-:Y:S01]  /*5c70*/  FMUL.FTZ R109, R109, UR10 ;  /* 0x0000000a6d6d7c20 */ /* 0x000fe20008410000 */
[----:B------:R-:W-:Y:S02]  /*5c80*/  IMAD.SHL.U32 R3, R0, 0x2, RZ ;  /* 0x0000000200037824 */ /* 0x000fe400078e00ff */
[----:B------:R-:W-:Y:S01]  /*5c90*/  FMUL.FTZ R110, R110, UR10 ;  /* 0x0000000a6e6e7c20 */ /* 0x000fe20008410000 */
[----:B------:R-:W-:Y:S01]  /*5ca0*/  FMUL.FTZ R111, R111, UR10 ;  /* 0x0000000a6f6f7c20 */ /* 0x000fe20008410000 */
[----:B------:R-:W-:Y:S01]  /*5cb0*/  LOP3.LUT R2, R2, 0x1c0, RZ, 0xc0, !PT ;  /* 0x000001c002027812 */ /* 0x000fe200078ec0ff */
[----:B------:R-:W-:Y:S01]  /*5cc0*/  FMUL.FTZ R116, R116, UR10 ;  /* 0x0000000a74747c20 */ /* 0x000fe20008410000 */
[----:B------:R-:W-:Y:S01]  /*5cd0*/  FMUL.FTZ R117, R117, UR10 ;  /* 0x0000000a75757c20 */ /* 0x000fe20008410000 */
[----:B------:R-:W-:Y:S01]  /*5ce0*/  FMUL.FTZ R118, R118, UR10 ;  /* 0x0000000a76767c20 */ /* 0x000fe20008410000 */
[--C-:B------:R-:W-:Y:S01]  /*5cf0*/  LOP3.LUT R5, R2, 0x38, R3.reuse, 0xf8, !PT ;  /* 0x0000003802057812 */ /* 0x100fe200078ef803 */
[----:B------:R-:W-:Y:S01]  /*5d00*/  FMUL.FTZ R119, R119, UR10 ;  /* 0x0000000a77777c20 */ /* 0x000fe20008410000 */
[----:B------:R-:W-:Y:S01]  /*5d10*/  FMUL.FTZ R120, R120, UR10 ;  /* 0x0000000a78787c20 */ /* 0x000fe20008410000 */
[----:B------:R-:W-:Y:S01]  /*5d20*/  FMUL.FTZ R121, R121, UR10 ;  /* 0x0000000a79797c20 */ /* 0x000fe20008410000 */
[----:B------:R-:W-:Y:S01]  /*5d30*/  LOP3.LUT R234, R5, 0x38, R234, 0x78, !PT ;  /* 0x0000003805ea7812 */ /* 0x000fe200078e78ea */
        /* <DEDUP_REMOVED lines=10> */
[----:B------:R-:W-:-:S02]  /*5de0*/  LOP3.LUT R234, R234, 0x6, R3, 0xf8, !PT ;  /* 0x00000006eaea7812 */ /* 0x000fc400078ef803 */
[----:B------:R-:W-:Y:S02]  /*5df0*/  F2FP.F16.F32.PACK_AB R30, R31, R30 ;  /* 0x0000001e1f1e723e */ /* 0x000fe400000000ff */
        /* <DEDUP_REMOVED lines=19> */
[----:B------:R-:W-:Y:S01]  /*5f30*/  LEA R3, R234, UR25, 0x1 ;  /* 0x00000019ea037c11 */ /* 0x000fe2000f8e08ff */
[----:B------:R-:W-:Y:S01]  /*5f40*/  BAR.SYNC.DEFER_BLOCKING 0x0 ;  /* 0x0000000000007b1d */ /* 0x000fe20000010000 */
[----:B------:R-:W-:Y:S02]  /*5f50*/  F2FP.F16.F32.PACK_AB R130, R131, R130 ;  /* 0x000000828382723e */ /* 0x000fe400000000ff */
[----:B------:R-:W-:Y:S02]  /*5f60*/  F2FP.F16.F32.PACK_AB R124, R125, R124 ;  /* 0x0000007c7d7c723e */ /* 0x000fe400000000ff */
[----:B------:R-:W-:-:S02]  /*5f70*/  F2FP.F16.F32.PACK_AB R126, R127, R126 ;  /* 0x0000007e7f7e723e */ /* 0x000fc400000000ff */
[----:B------:R-:W-:Y:S01]  /*5f80*/  ISETP.NE.AND P0, PT, R246, -0x1, PT ;  /* 0xfffffffff600780c */ /* 0x000fe20003f05270 */
[----:B------:R2:W-:Y:S04]  /*5f90*/  STS [R3+0x10000], R100 ;  /* 0x0100006403007388 */ /* 0x0005e80000000800 */
        /* <DEDUP_REMOVED lines=30> */
[----:B------:R2:W-:Y:S01]  /*6180*/  STS [R3+0x17c00], R38 ;  /* 0x017c002603007388 */ /* 0x0005e20000000800 */
[----:B------:R-:W-:Y:S05]  /*6190*/  @P0 BRA `(.L_x_44) ;  /* 0x0000000000280947 */ /* 0x000fea0003800000 */
[----:B------:R-:W3:Y:S01]  /*61a0*/  LDCU.64 UR16, c[0x0][0x5c0] ;  /* 0x0000b800ff1077ac */ /* 0x000ee20008000a00 */
[----:B-1----:R-:W1:Y:S01]  /*61b0*/  LDC.64 R10, c[0x0][0x5a8] ;  /* 0x00016a00ff0a7b82 */ /* 0x002e620000000a00 */
[----:B------:R-:W-:-:S05]  /*61c0*/  SHF.R.S32.HI R2, RZ, 0x1f, R245 ;  /* 0x0000001fff027819 */ /* 0x000fca00000114f5 */
[----:B---3--:R-:W-:Y:S02]  /*61d0*/  IMAD R2, R2, UR16, RZ ;  /* 0x0000001002027c24 */ /* 0x008fe4000f8e02ff */
[----:B------:R-:W-:-:S04]  /*61e0*/  IMAD.WIDE.U32 R4, R245, UR16, RZ ;  /* 0x00000010f5047c25 */ /* 0x000fc8000f8e00ff */
[----:B------:R-:W-:-:S05]  /*61f0*/  IMAD R2, R245, UR17, R2 ;  /* 0x00000011f5027c24 */ /* 0x000fca000f8e0202 */
[----:B------:R-:W-:-:S03]  /*6200*/  IADD3 R5, PT, PT, R5, R2, RZ ;  /* 0x0000000205057210 */ /* 0x000fc60007ffe0ff */
[----:B-1----:R-:W-:-:S04]  /*6210*/  IMAD.WIDE.U32 R46, R10, UR23, R4 ;  /* 0x000000170a2e7c25 */ /* 0x002fc8000f8e0004 */
[----:B------:R-:W-:Y:S01]  /*6220*/  IMAD R11, R11, UR23, R47 ;  /* 0x000000170b0b7c24 */ /* 0x000fe2000f8e022f */
[----:B------:R-:W-:Y:S05]  /*6230*/  BRA `(.L_x_45) ;  /* 0x0000000000147947 */ /* 0x000fea0003800000 */
.L_x_44:
[----:B------:R-:W1:Y:S01]  /*6240*/  LDCU.64 UR16, c[0x0][0x5c0] ;  /* 0x0000b800ff1077ac */ /* 0x000e620008000a00 */
[----:B------:R-:W-:-:S05]  /*6250*/  IADD3 R46, PT, PT, R245, R246, RZ ;  /* 0x000000f6f52e7210 */ /* 0x000fca0007ffe0ff */
[C---:B-1----:R-:W-:Y:S02]  /*6260*/  IMAD R11, R46.reuse, UR17, RZ ;  /* 0x000000112e0b7c24 */ /* 0x042fe4000f8e02ff */
[----:B------:R-:W-:-:S05]  /*6270*/  IMAD.WIDE.U32 R46, R46, UR16, RZ ;  /* 0x000000102e2e7c25 */ /* 0x000fca000f8e00ff */
[----:B------:R-:W-:Y:S02]  /*6280*/  IADD3 R11, PT, PT, R47, R11, RZ ;  /* 0x0000000b2f0b7210 */ /* 0x000fe40007ffe0ff */
.L_x_45:
[----:B------:R-:W-:Y:S05]  /*6290*/  @P0 BRA `(.L_x_46) ;  /* 0x0000000000280947 */ /* 0x000fea0003800000 */
[----:B------:R-:W1:Y:S01]  /*62a0*/  LDCU.64 UR14, c[0x0][0x5c8] ;  /* 0x0000b900ff0e77ac */ /* 0x000e620008000a00 */
[----:B--2---:R-:W2:Y:S01]  /*62b0*/  LDC.64 R2, c[0x0][0x5b0] ;  /* 0x00016c00ff027b82 */ /* 0x004ea20000000a00 */
[----:B------:R-:W-:-:S05]  /*62c0*/  SHF.R.S32.HI R4, RZ, 0x1f, R245 ;  /* 0x0000001fff047819 */ /* 0x000fca00000114f5 */
[----:B-1----:R-:W-:Y:S02]  /*62d0*/  IMAD R4, R4, UR14, RZ ;  /* 0x0000000e04047c24 */ /* 0x002fe4000f8e02ff */
[----:B------:R-:W-:-:S04]  /*62e0*/  IMAD.WIDE.U32 R12, R245, UR14, RZ ;  /* 0x0000000ef50c7c25 */ /* 0x000fc8000f8e00ff */
[----:B------:R-:W-:-:S05]  /*62f0*/  IMAD R245, R245, UR15, R4 ;  /* 0x0000000ff5f57c24 */ /* 0x000fca000f8e0204 */
[----:B------:R-:W-:-:S03]  /*6300*/  IADD3 R13, PT, PT, R13, R245, RZ ;  /* 0x000000f50d0d7210 */ /* 0x000fc60007ffe0ff */
[----:B--2---:R-:W-:-:S04]  /*6310*/  IMAD.WIDE.U32 R16, R2, UR23, R12 ;  /* 0x0000001702107c25 */ /* 0x004fc8000f8e000c */
[----:B------:R-:W-:Y:S01]  /*6320*/  IMAD R9, R3, UR23, R17 ;  /* 0x0000001703097c24 */ /* 0x000fe2000f8e0211 */
[----:B------:R-:W-:Y:S06]  /*6330*/  BRA `(.L_x_47) ;  /* 0x0000000000147947 */ /* 0x000fec0003800000 */
.L_x_46:
[----:B------:R-:W1:Y:S01]  /*6340*/  LDCU.64 UR14, c[0x0][0x5c8] ;  /* 0x0000b900ff0e77ac */ /* 0x000e620008000a00 */
[----:B--2---:R-:W-:-:S05]  /*6350*/  IADD3 R16, PT, PT, R245, R246, RZ ;  /* 0x000000f6f5107210 */ /* 0x004fca0007ffe0ff */
[C---:B-1----:R-:W-:Y:S02]  /*6360*/  IMAD R9, R16.reuse, UR15, RZ ;  /* 0x0000000f10097c24 */ /* 0x042fe4000f8e02ff */
[----:B------:R-:W-:-:S05]  /*6370*/  IMAD.WIDE.U32 R16, R16, UR14, RZ ;  /* 0x0000000e10107c25 */ /* 0x000fca000f8e00ff */
[----:B------:R-:W-:Y:S02]  /*6380*/  IADD3 R9, PT, PT, R17, R9, RZ ;  /* 0x0000000911097210 */ /* 0x000fe40007ffe0ff */
.L_x_47:
[----:B------:R-:W-:Y:S01]  /*6390*/  IMAD.SHL.U32 R3, R248, 0x20, RZ ;  /* 0x00000020f8037824 */ /* 0x000fe200078e00ff */
[----:B------:R-:W-:Y:S01]  /*63a0*/  SHF.R.U32.HI R0, RZ, 0x3, R0 ;  /* 0x00000003ff007819 */ /* 0x000fe20000011600 */
[----:B------:R-:W-:Y:S02]  /*63b0*/  BAR.SYNC.DEFER_BLOCKING 0x0 ;  /* 0x0000000000007b1d */ /* 0x000fe40000010000 */
[----:B------:R-:W-:-:S05]  /*63c0*/  IMAD.IADD R3, R244, 0x1, -R3 ;  /* 0x00000001f4037824 */ /* 0x000fca00078e0a03 */
[----:B------:R-:W-:-:S13]  /*63d0*/  ISETP.GE.AND P0, PT, R0, R3, PT ;  /* 0x000000030000720c */ /* 0x000fda0003f06270 */
[----:B------:R-:W-:Y:S05]  /*63e0*/  @P0 BRA `(.L_x_24) ;  /* 0x0000000000cc0947 */ /* 0x000fea0003800000 */
[----:B------:R-:W1:Y:S01]  /*63f0*/  LDCU UR18, c[0x0][0x440] ;  /* 0x00008800ff1277ac */ /* 0x000e620008000800 */
[----:B------:R-:W-:Y:S01]  /*6400*/  SHF.L.U32 R10, R248, 0x5, RZ ;  /* 0x00000005f80a7819 */ /* 0x000fe200000006ff */
[----:B------:R-:W2:Y:S01]  /*6410*/  LDC.64 R4, c[0x0][0x5d8] ;  /* 0x00017600ff047b82 */ /* 0x000ea20000000a00 */
[----:B------:R-:W-:Y:S01]  /*6420*/  MOV R44, R239 ;  /* 0x000000ef002c7202 */ /* 0x000fe20000000f00 */
[----:B------:R-:W3:Y:S01]  /*6430*/  LDS.128 R40, [R247+0x11000] ;  /* 0x01100000f7287984 */ /* 0x000ee20000000c00 */
[----:B------:R-:W-:Y:S01]  /*6440*/  SHF.R.S32.HI R13, RZ, 0x1f, R10 ;  /* 0x0000001fff0d7819 */ /* 0x000fe2000001140a */
[----:B------:R-:W4:Y:S01]  /*6450*/  LDCU.64 UR12, c[0x0][0x560] ;  /* 0x0000ac00ff0c77ac */ /* 0x000f220008000a00 */
[----:B------:R-:W-:Y:S01]  /*6460*/  MOV R45, RZ ;  /* 0x000000ff002d7202 */ /* 0x000fe20000000f00 */
[----:B------:R-:W3:Y:S02]  /*6470*/  LDS.128 R36, [R247+0x12000] ;  /* 0x01200000f7247984 */ /* 0x000ee40000000c00 */
[C---:B------:R-:W-:Y:S01]  /*6480*/  IMAD R17, R13.reuse, UR16, RZ ;  /* 0x000000100d117c24 */ /* 0x040fe2000f8e02ff */
[----:B------:R-:W4:Y:S01]  /*6490*/  LDC.64 R2, c[0x0][0x5e0] ;  /* 0x00017800ff027b82 */ /* 0x000f220000000a00 */
[----:B------:R-:W-:Y:S01]  /*64a0*/  IMAD.WIDE.U32 R14, R10, UR16, R44 ;  /* 0x000000100a0e7c25 */ /* 0x000fe2000f8e002c */
[----:B------:R-:W3:Y:S01]  /*64b0*/  LDS.128 R32, [R247+0x13000] ;  /* 0x01300000f7207984 */ /* 0x000ee20000000c00 */
[----:B------:R-:W4:Y:S02]  /*64c0*/  LDCU.64 UR10, c[0x0][0x568] ;  /* 0x0000ad00ff0a77ac */ /* 0x000f240008000a00 */
[----:B------:R-:W-:Y:S01]  /*64d0*/  IMAD R13, R13, UR14, RZ ;  /* 0x0000000e0d0d7c24 */ /* 0x000fe2000f8e02ff */
[----:B------:R-:W-:Y:S01]  /*64e0*/  IADD3 R46, P0, PT, R46, R14, RZ ;  /* 0x0000000e2e2e7210 */ /* 0x000fe20007f1e0ff */
[C---:B------:R-:W-:Y:S01]  /*64f0*/  IMAD R12, R10.reuse, UR17, R17 ;  /* 0x000000110a0c7c24 */ /* 0x040fe2000f8e0211 */
[----:B-1----:R-:W-:Y:S01]  /*6500*/  ISETP.GE.AND P3, PT, R239, UR18, PT ;  /* 0x00000012ef007c0c */ /* 0x002fe2000bf66270 */
[----:B------:R-:W-:Y:S01]  /*6510*/  IMAD.WIDE.U32 R44, R10, UR14, R44 ;  /* 0x0000000e0a2c7c25 */ /* 0x000fe2000f8e002c */
[----:B------:R-:W-:Y:S01]  /*6520*/  LDS.128 R28, [R247+0x14000] ;  /* 0x01400000f71c7984 */ /* 0x000fe20000000c00 */
[----:B------:R-:W-:-:S02]  /*6530*/  ISETP.GE.AND P2, PT, R8, UR18, PT ;  /* 0x0000001208007c0c */ /* 0x000fc4000bf46270 */
[----:B------:R-:W-:Y:S01]  /*6540*/  IMAD R10, R10, UR15, R13 ;  /* 0x0000000f0a0a7c24 */ /* 0x000fe2000f8e020d */
[----:B------:R-:W-:Y:S01]  /*6550*/  IADD3.X R47, PT, PT, R11, R15, R12, P0, !PT ;  /* 0x0000000f0b2f7210 */ /* 0x000fe200007fe40c */
[----:B------:R-:W-:Y:S01]  /*6560*/  LDS.128 R24, [R247+0x15000] ;  /* 0x01500000f7187984 */ /* 0x000fe20000000c00 */
[----:B------:R-:W-:Y:S02]  /*6570*/  IADD3 R44, P0, PT, R16, R44, RZ ;  /* 0x0000002c102c7210 */ /* 0x000fe40007f1e0ff */
[----:B------:R-:W-:Y:S01]  /*6580*/  ISETP.GE.AND P1, PT, R7, UR18, PT ;  /* 0x0000001207007c0c */ /* 0x000fe2000bf26270 */
[----:B------:R-:W-:Y:S01]  /*6590*/  LDS.128 R20, [R247+0x16000] ;  /* 0x01600000f7147984 */ /* 0x000fe20000000c00 */
[----:B------:R-:W-:Y:S01]  /*65a0*/  IADD3.X R45, PT, PT, R9, R45, R10, P0, !PT ;  /* 0x0000002d092d7210 */ /* 0x000fe200007fe40a */
[----:B--2---:R-:W-:Y:S01]  /*65b0*/  IMAD.WIDE.U32 R46, R4, UR22, R46 ;  /* 0x00000016042e7c25 */ /* 0x004fe2000f8e002e */
[----:B------:R-:W-:Y:S01]  /*65c0*/  ISETP.GE.AND P0, PT, R6, UR18, PT ;  /* 0x0000001206007c0c */ /* 0x000fe2000bf06270 */
[----:B------:R-:W1:Y:S02]  /*65d0*/  @!P3 LDS.128 R12, [R247+0x10000] ;  /* 0x01000000f70cb984 */ /* 0x000e640000000c00 */
[----:B------:R-:W-:-:S02]  /*65e0*/  IMAD R47, R5, UR22, R47 ;  /* 0x00000016052f7c24 */ /* 0x000fc4000f8e022f */
[----:B------:R-:W2:Y:S01]  /*65f0*/  LDS.128 R16, [R247+0x17000] ;  /* 0x01700000f7107984 */ /* 0x000ea20000000c00 */
[----:B----4-:R-:W-:-:S04]  /*6600*/  IMAD.WIDE.U32 R44, R2, UR22, R44 ;  /* 0x00000016022c7c25 */ /* 0x010fc8000f8e002c */
[----:B------:R-:W-:-:S04]  /*6610*/  IMAD.WIDE.U32 R46, R0, UR16, R46 ;  /* 0x00000010002e7c25 */ /* 0x000fc8000f8e002e */
[----:B------:R-:W-:Y:S01]  /*6620*/  IMAD R45, R3, UR22, R45 ;  /* 0x00000016032d7c24 */ /* 0x000fe2000f8e022d */
[----:B------:R-:W-:Y:S01]  /*6630*/  LEA R4, P4, R46, UR12, 0x1 ;  /* 0x0000000c2e047c11 */ /* 0x000fe2000f8808ff */
[C---:B------:R-:W-:Y:S02]  /*6640*/  IMAD R2, R0.reuse, UR17, R47 ;  /* 0x0000001100027c24 */ /* 0x040fe4000f8e022f */
[----:B------:R-:W-:-:S03]  /*6650*/  IMAD.WIDE.U32 R44, R0, UR14, R44 ;  /* 0x0000000e002c7c25 */ /* 0x000fc6000f8e002c */
[----:B------:R-:W-:Y:S01]  /*6660*/  LEA.HI.X R5, R46, UR13, R2, 0x1, P4 ;  /* 0x0000000d2e057c11 */ /* 0x000fe2000a0f0c02 */
[----:B------:R-:W-:Y:S01]  /*6670*/  IMAD R0, R0, UR15, R45 ;  /* 0x0000000f00007c24 */ /* 0x000fe2000f8e022d */
[----:B------:R-:W-:-:S03]  /*6680*/  LEA R2, P4, R44, UR10, 0x1 ;  /* 0x0000000a2c027c11 */ /* 0x000fc6000f8808ff */
[----:B---3--:R3:W-:Y:S01]  /*6690*/  @!P2 STG.E.128 desc[UR26][R4.64+0x80], R40 ;  /* 0x000080280400a986 */ /* 0x0087e2000c101d1a */
[----:B------:R-:W-:-:S03]  /*66a0*/  LEA.HI.X R3, R44, UR11, R0, 0x1, P4 ;  /* 0x0000000b2c037c11 */ /* 0x000fc6000a0f0c00 */
[----:B------:R3:W-:Y:S04]  /*66b0*/  @!P1 STG.E.128 desc[UR26][R4.64+0x100], R36 ;  /* 0x0001002404009986 */ /* 0x0007e8000c101d1a */
[----:B------:R3:W-:Y:S04]  /*66c0*/  @!P0 STG.E.128 desc[UR26][R4.64+0x180], R32 ;  /* 0x0001802004008986 */ /* 0x0007e8000c101d1a */
[----:B-1----:R3:W-:Y:S04]  /*66d0*/  @!P3 STG.E.128 desc[UR26][R4.64], R12 ;  /* 0x0000000c0400b986 */ /* 0x0027e8000c101d1a */
[----:B------:R3:W-:Y:S04]  /*66e0*/  @!P3 STG.E.128 desc[UR26][R2.64], R28 ;  /* 0x0000001c0200b986 */ /* 0x0007e8000c101d1a */
[----:B------:R3:W-:Y:S04]  /*66f0*/  @!P2 STG.E.128 desc[UR26][R2.64+0x80], R24 ;  /* 0x000080180200a986 */ /* 0x0007e8000c101d1a */
[----:B------:R3:W-:Y:S04]  /*6700*/  @!P1 STG.E.128 desc[UR26][R2.64+0x100], R20 ;  /* 0x0001001402009986 */ /* 0x0007e8000c101d1a */
[----:B--2---:R3:W-:Y:S02]  /*6710*/  @!P0 STG.E.128 desc[UR26][R2.64+0x180], R16 ;  /* 0x0001801002008986 */ /* 0x0047e4000c101d1a */
.L_x_24:
[----:B------:R-:W-:Y:S05]  /*6720*/  BSYNC.RECONVERGENT B1 ;  /* 0x0000000000017941 */ /* 0x000fea0003800200 */
.L_x_8:
[----:B------:R-:W1:Y:S01]  /*6730*/  LDCU UR11, c[0x0][0x438] ;  /* 0x00008700ff0b77ac */ /* 0x000e620008000800 */
[----:B--234-:R-:W2:Y:S08]  /*6740*/  LDC R3, c[0x0][0x370] ;  /* 0x0000dc00ff037b82 */ /* 0x01ceb00000000800 */
[----:B------:R-:W4:Y:S01]  /*6750*/  LDC R0, c[0x0][0x438] ;  /* 0x00010e00ff007b82 */ /* 0x000f220000000800 */
[----:B-1----:R-:W-:-:S04]  /*6760*/  UIADD3 UR11, UPT, UPT, UR11, 0x1f, URZ ;  /* 0x0000001f0b0b7890 */ /* 0x002fc8000fffe0ff */
[----:B------:R-:W-:Y:S01]  /*6770*/  USHF.R.S32.HI UR10, URZ, 0x1f, UR11 ;  /* 0x0000001fff0a7899 */ /* 0x000fe2000801140b */
[----:B--2---:R-:W-:-:S03]  /*6780*/  IADD3 R248, PT, PT, R3, R248, RZ ;  /* 0x000000f803f87210 */ /* 0x004fc60007ffe0ff */
[----:B------:R-:W-:-:S04]  /*6790*/  ULEA.HI UR10, UR10, UR11, URZ, 0x5 ;  /* 0x0000000b0a0a7291 */ /* 0x000fc8000f8f28ff */
[----:B------:R-:W-:-:S06]  /*67a0*/  USHF.R.S32.HI UR10, URZ, 0x5, UR10 ;  /* 0x00000005ff0a7899 */ /* 0x000fcc000801140a */
[----:B------:R-:W-:-:S13]  /*67b0*/  ISETP.GE.AND P0, PT, R248, UR10, PT ;  /* 0x0000000af8007c0c */ /* 0x000fda000bf06270 */
[----:B----4-:R-:W-:Y:S05]  /*67c0*/  @!P0 BRA `(.L_x_48) ;  /* 0xffffff9800ac8947 */ /* 0x010fea000383ffff */
[----:B------:R-:W-:Y:S05]  /*67d0*/  EXIT ;  /* 0x000000000000794d */ /* 0x000fea0003800000 */
.L_x_49:
        /* <DEDUP_REMOVED lines=10> */
.L_x_2484:


//--------------------- .text._ZN5flash44flash_bwd_dq_dk_dv_loop_seqk_parallel_kernelI23Flash_bwd_kernel_traitsILi256ELi64ELi32ELi8ELi4ELi1ELi2ELb1ELb1EN7cutlass6half_tE19Flash_kernel_traitsILi256ELi64ELi32ELi8ES3_EELb0ELb0ELb0ELb0ELb0ELb0ELb1EEEvNS_16Flash_bwd_paramsE --------------------------
	.section	.text._ZN5flash44flash_bwd_dq_dk_dv_loop_seqk_parallel_kernelI23Flash_bwd_kernel_traitsILi256ELi64ELi32ELi8ELi4ELi1ELi2ELb1ELb1EN7cutlass6half_tE19Flash_kernel_traitsILi256ELi64ELi32ELi8ES3_EELb0ELb0ELb0ELb0ELb0ELb0ELb1EEEvNS_16Flash_bwd_paramsE,"ax",@progbits
	.align	128
        .global         _ZN5flash44flash_bwd_dq_dk_dv_loop_seqk_parallel_kernelI23Flash_bwd_kernel_traitsILi256ELi64ELi32ELi8ELi4ELi1ELi2ELb1ELb1EN7cutlass6half_tE19Flash_kernel_traitsILi256ELi64ELi32ELi8ES3_EELb0ELb0ELb0ELb0ELb0ELb0ELb1EEEvNS_16Flash_bwd_paramsE
        .type           _ZN5flash44flash_bwd_dq_dk_dv_loop_seqk_parallel_kernelI23Flash_bwd_kernel_traitsILi256ELi64ELi32ELi8ELi4ELi1ELi2ELb1ELb1EN7cutlass6half_tE19Flash_kernel_traitsILi256ELi64ELi32ELi8ES3_EELb0ELb0ELb0ELb0ELb0ELb0ELb1EEEvNS_16Flash_bwd_paramsE,@function
        .size           _ZN5flash44flash_bwd_dq_dk_dv_loop_seqk_parallel_kernelI23Flash_bwd_kernel_traitsILi256ELi64ELi32ELi8ELi4ELi1ELi2ELb1ELb1EN7cutlass6half_tE19Flash_kernel_traitsILi256ELi64ELi32ELi8ES3_EELb0ELb0ELb0ELb0ELb0ELb0ELb1EEEvNS_16Flash_bwd_paramsE,(.L_x_2485 - _ZN5flash44flash_bwd_dq_dk_dv_loop_seqk_parallel_kernelI23Flash_bwd_kernel_traitsILi256ELi64ELi32ELi8ELi4ELi1ELi2ELb1ELb1EN7cutlass6half_tE19Flash_kernel_traitsILi256ELi64ELi32ELi8ES3_EELb0ELb0ELb0ELb0ELb0ELb0ELb1EEEvNS_16Flash_bwd_paramsE)
        .other          _ZN5flash44flash_bwd_dq_dk_dv_loop_seqk_parallel_kernelI23Flash_bwd_kernel_traitsILi256ELi64ELi32ELi8ELi4ELi1ELi2ELb1ELb1EN7cutlass6half_tE19Flash_kernel_traitsILi256ELi64ELi32ELi8ES3_EELb0ELb0ELb0ELb0ELb0ELb0ELb1EEEvNS_16Flash_bwd_paramsE,@"STO_CUDA_ENTRY STV_DEFAULT"
_ZN5flash44flash_bwd_dq_dk_dv_loop_seqk_parallel_kernelI23Flash_bwd_kernel_traitsILi256ELi64ELi32ELi8ELi4ELi1ELi2ELb1ELb1EN7cutlass6half_tE19Flash_kernel_traitsILi256ELi64ELi32ELi8ES3_EELb0ELb0ELb0ELb0ELb0ELb0ELb1EEEvNS_16Flash_bwd_paramsE:
.text._ZN5flash44flash_bwd_dq_dk_dv_loop_seqk_parallel_kernelI23Flash_bwd_kernel_traitsILi256ELi64ELi32ELi8ELi4ELi1ELi2ELb1ELb1EN7cutlass6half_tE19Flash_kernel_traitsILi256ELi64ELi32ELi8ES3_EELb0ELb0ELb0ELb0ELb0ELb0ELb1EEEvNS_16Flash_bwd_paramsE:
        /* <DEDUP_REMOVED lines=22> */
[----:B------:R-:W4:Y:S01]  /*0160*/  LDCU.64 UR6, c[0x0][0x470] ;  /* 0x00008e00ff0677ac */ /* 0x000f220008000a00 */
[----:B---3--:R-:W-:Y:S01]  /*0170*/  IMAD.U32 R7, RZ, RZ, UR10 ;  /* 0x0000000aff077e24 */ /* 0x008fe2000f8e00ff */
[----:B------:R-:W-:Y:S01]  /*0180*/  UMOV UR28, URZ ;  /* 0x000000ff001c7c82 */ /* 0x000fe20008000000 */
[----:B------:R-:W-:-:S04]  /*0190*/  UMOV UR29, URZ ;  /* 0x000000ff001d7c82 */ /* 0x000fc80008000000 */
        /* <DEDUP_REMOVED lines=10> */
[----:B------:R-:W-:-:S03]  /*0240*/  LOP3.LUT R247, R2, 0x1e00, R247, 0xf8, !PT ;  /* 0x00001e0002f77812 */ /* 0x000fc600078ef8f7 */
[----:B------:R-:W4:Y:S01]  /*0250*/  S2UR UR22, SR_CTAID.Z ;  /* 0x00000000001679c3 */ /* 0x000f220000002700 */
[----:B------:R-:W-:Y:S01]  /*0260*/  LEA R247, R247, UR12, 0x1 ;  /* 0x0000000cf7f77c11 */ /* 0x000fe2000f8e08ff */
[----:B---3--:R-:W-:-:S12]  /*0270*/  ULEA UR25, UR25, UR13, 0x18 ;  /* 0x0000000d19197291 */ /* 0x008fd8000f8ec0ff */
.L_x_91:
[----:B---3--:R-:W3:Y:S01]  /*0280*/  S2R R20, SR_CTAID.Y ;  /* 0x0000000000147919 */ /* 0x008ee20000002600 */
[----:B------:R-:W1:Y:S01]  /*0290*/  LDCU.64 UR10, c[0x0][0x478] ;  /* 0x00008f00ff0a77ac */ /* 0x000e620008000a00 */
[----:B------:R-:W-:Y:S01]  /*02a0*/  ISETP.NE.U32.AND P0, PT, RZ, UR6, PT ;  /* 0x00000006ff007c0c */ /* 0x000fe2000bf05070 */
[----:B------:R-:W-:Y:S01]  /*02b0*/  IMAD.MOV.U32 R245, RZ, RZ, RZ ;  /* 0x000000fffff57224 */ /* 0x000fe200078e00ff */
[----:B------:R-:W2:Y:S01]  /*02c0*/  LDC.64 R4, c[0x0][0x468] ;  /* 0x00011a00ff047b82 */ /* 0x000ea20000000a00 */
[----:B------:R-:W-:Y:S02]  /*02d0*/  ISETP.NE.U32.AND P5, PT, RZ, UR8, PT ;  /* 0x00000008ff007c0c */ /* 0x000fe4000bfa5070 */
[----:B------:R-:W-:Y:S02]  /*02e0*/  ISETP.NE.AND.EX P0, PT, RZ, UR7, PT, P0 ;  /* 0x00000007ff007c0c */ /* 0x000fe4000bf05300 */
[----:B------:R-:W-:-:S03]  /*02f0*/  ISETP.NE.AND.EX P5, PT, RZ, UR9, PT, P5 ;  /* 0x00000009ff007c0c */ /* 0x000fc6000bfa5350 */
[----:B------:R-:W4:Y:S01]  /*0300*/  LDC.U8 R3, c[0x0][0x532] ;  /* 0x00014c80ff037b82 */ /* 0x000f220000000000 */
[----:B-1----:R-:W-:-:S07]  /*0310*/  ISETP.NE.U32.AND P2, PT, RZ, UR10, PT ;  /* 0x0000000aff007c0c */ /* 0x002fce000bf45070 */
[----:B------:R-:W1:Y:S01]  /*0320*/  LDC.64 R8, c[0x0][0x460] ;  /* 0x00011800ff087b82 */ /* 0x000e620000000a00 */
[----:B------:R-:W-:Y:S01]  /*0330*/  ISETP.NE.AND.EX P2, PT, RZ, UR11, PT, P2 ;  /* 0x0000000bff007c0c */ /* 0x000fe2000bf45320 */
[----:B---3--:R-:W-:Y:S01]  /*0340*/  IMAD.SHL.U32 R10, R20, 0x4, RZ ;  /* 0x00000004140a7824 */ /* 0x008fe200078e00ff */
[----:B------:R-:W-:-:S11]  /*0350*/  SHF.R.U32.HI R2, RZ, 0x1e, R20 ;  /* 0x0000001eff027819 */ /* 0x000fd60000011614 */
[C---:B------:R-:W-:Y:S02]  /*0360*/  @P2 IADD3 R12, P3, PT, R10.reuse, UR10, RZ ;  /* 0x0000000a0a0c2c10 */ /* 0x040fe4000ff7e0ff */
[----:B------:R-:W-:Y:S02]  /*0370*/  @P0 IADD3 R14, P1, PT, R10, UR6, RZ ;  /* 0x000000060a0e0c10 */ /* 0x000fe4000ff3e0ff */
[C---:B------:R-:W-:Y:S02]  /*0380*/  @P2 IADD3.X R13, PT, PT, R2.reuse, UR11, RZ, P3, !PT ;  /* 0x0000000b020d2c10 */ /* 0x040fe40009ffe4ff */
[----:B------:R-:W-:Y:S02]  /*0390*/  @P0 IADD3.X R15, PT, PT, R2, UR7, RZ, P1, !PT ;  /* 0x00000007020f0c10 */ /* 0x000fe40008ffe4ff */
[----:B------:R-:W-:Y:S01]  /*03a0*/  ISETP.NE.U32.AND P3, PT, RZ, UR8, PT ;  /* 0x00000008ff007c0c */ /* 0x000fe2000bf65070 */
[----:B------:R-:W3:Y:S01]  /*03b0*/  @P2 LDG.E R244, desc[UR26][R12.64] ;  /* 0x0000001a0cf42981 */ /* 0x000ee2000c1e1900 */
[----:B----4-:R-:W-:-:S02]  /*03c0*/  ISETP.NE.AND P4, PT, R3, RZ, PT ;  /* 0x000000ff0300720c */ /* 0x010fc40003f85270 */
[----:B------:R-:W-:Y:S01]  /*03d0*/  ISETP.NE.AND.EX P3, PT, RZ, UR9, PT, P3 ;  /* 0x00000009ff007c0c */ /* 0x000fe2000bf65330 */
[----:B------:R-:W3:Y:S01]  /*03e0*/  @P0 LDG.E R245, desc[UR26][R14.64] ;  /* 0x0000001a0ef50981 */ /* 0x000ee2000c1e1900 */
[----:B--2---:R-:W-:Y:S02]  /*03f0*/  IADD3 R10, P0, PT, R10, R4, RZ ;  /* 0x000000040a0a7210 */ /* 0x004fe40007f1e0ff */
[----:B------:R-:W-:Y:S01]  /*0400*/  ISETP.EQ.U32.AND P1, PT, R4, RZ, PT ;  /* 0x000000ff0400720c */ /* 0x000fe20003f22070 */
[----:B------:R-:W-:Y:S02]  /*0410*/  IMAD.MOV.U32 R0, RZ, RZ, -0x1 ;  /* 0xffffffffff007424 */ /* 0x000fe400078e00ff */
[----:B------:R-:W-:Y:S01]  /*0420*/  IMAD.X R11, R2, 0x1, R5, P0 ;  /* 0x00000001020b7824 */ /* 0x000fe200000e0605 */
[----:B------:R-:W-:Y:S01]  /*0430*/  ISETP.EQ.OR.EX P1, PT, R5, RZ, !P4, P1 ;  /* 0x000000ff0500720c */ /* 0x000fe20006722710 */
[----:B------:R-:W2:Y:S01]  /*0440*/  @!P2 LDC.64 R2, c[0x0][0x488] ;  /* 0x00012200ff02ab82 */ /* 0x000ea20000000a00 */
[----:B-1----:R-:W-:-:S04]  /*0450*/  IMAD.WIDE.U32 R8, R20, 0x4, R8 ;  /* 0x0000000414087825 */ /* 0x002fc800078e0008 */
[----:B------:R-:W-:Y:S01]  /*0460*/  IMAD.MOV.U32 R246, RZ, RZ, -0x1 ;  /* 0xfffffffffff67424 */ /* 0x000fe200078e00ff */
[----:B------:R-:W5:Y:S04]  /*0470*/  @P5 LDG.E R0, desc[UR26][R8.64] ;  /* 0x0000001a08005981 */ /* 0x000f68000c1e1900 */
[----:B------:R1:W5:Y:S01]  /*0480*/  @P3 LDG.E R6, desc[UR26][R8.64+0x4] ;  /* 0x0000041a08063981 */ /* 0x000362000c1e1900 */
[----:B------:R-:W4:Y:S03]  /*0490*/  @!P3 LDC R21, c[0x0][0x434] ;  /* 0x00010d00ff15bb82 */ /* 0x000f260000000800 */
[----:B------:R2:W5:Y:S01]  /*04a0*/  @!P1 LDG.E R246, desc[UR26][R10.64] ;  /* 0x0000001a0af69981 */ /* 0x000562000c1e1900 */
[----:B------:R-:W-:-:S04]  /*04b0*/  ISETP.NE.U32.AND P1, PT, R4, RZ, PT ;  /* 0x000000ff0400720c */ /* 0x000fc80003f25070 */
[----:B------:R-:W-:Y:S01]  /*04c0*/  ISETP.NE.AND.EX P1, PT, R5, RZ, PT, P1 ;  /* 0x000000ff0500720c */ /* 0x000fe20003f25310 */
[----:B-1----:R-:W1:Y:S01]  /*04d0*/  @!P2 LDC R8, c[0x0][0x43c] ;  /* 0x00010f00ff08ab82 */ /* 0x002e620000000800 */
[----:B--2---:R-:W-:-:S04]  /*04e0*/  @!P2 ISETP.NE.U32.AND P0, PT, R2, RZ, PT ;  /* 0x000000ff0200a20c */ /* 0x004fc80003f05070 */
[----:B------:R-:W-:-:S04]  /*04f0*/  @!P2 ISETP.NE.AND.EX P0, PT, R3, RZ, PT, P0 ;  /* 0x000000ff0300a20c */ /* 0x000fc80003f05300 */
[----:B-1----:R-:W-:Y:S01]  /*0500*/  @!P2 SEL R8, R8, RZ, P0 ;  /* 0x000000ff0808a207 */ /* 0x002fe20000000000 */
[----:B---3--:R-:W-:Y:S02]  /*0510*/  @P2 IMAD.IADD R244, R244, 0x1, -R245 ;  /* 0x00000001f4f42824 */ /* 0x008fe400078e0af5 */
[----:B----4-:R-:W-:Y:S06]  /*0520*/  @!P1 BRA `(.L_x_50) ;  /* 0x00000000000c9947 */ /* 0x010fec0003800000 */
[----:B------:R-:W2:Y:S02]  /*0530*/  @P4 LDG.E R7, desc[UR26][R10.64+0x4] ;  /* 0x0000041a0a074981 */ /* 0x000ea4000c1e1900 */
[----:B--2--5:R-:W-:-:S06]  /*0540*/  @P4 IADD3 R7, PT, PT, R7, -R246, RZ ;  /* 0x800000f607074210 */ /* 0x024fcc0007ffe0ff */
[----:B------:R1:W5:Y:S02]  /*0550*/  @!P4 LDG.E R7, desc[UR26][R10.64] ;  /* 0x0000001a0a07c981 */ /* 0x000364000c1e1900 */
.L_x_50:
        /* <DEDUP_REMOVED lines=13> */
[----:B--2---:R-:W-:Y:S01]  /*0630*/  @!P3 IMAD.WIDE.U32 R28, R20, R26, RZ ;  /* 0x0000001a141cb225 */ /* 0x004fe200078e00ff */
[----:B------:R-:W-:-:S03]  /*0640*/  LEA R26, R22, 0xffffffc0, 0x6 ;  /* 0xffffffc0161a7811 */ /* 0x000fc600078e30ff */
[----:B------:R-:W-:Y:S01]  /*0650*/  @!P3 IMAD R27, R20, R27, R29 ;  /* 0x0000001b141bb224 */ /* 0x000fe200078e021d */
[----:B------:R-:W-:Y:S01]  /*0660*/  SHF.R.S32.HI R25, RZ, 0x1f, R26 ;  /* 0x0000001fff197819 */ /* 0x000fe2000001141a */
[----:B---3--:R-:W-:-:S04]  /*0670*/  @P3 IMAD.WIDE.U32 R4, R0, R2, RZ ;  /* 0x0000000200043225 */ /* 0x008fc800078e00ff */
        /* <DEDUP_REMOVED lines=9> */
[----:B------:R-:W-:Y:S02]  /*0710*/  IADD3 R3, PT, PT, R5, R2, RZ ;  /* 0x0000000205037210 */ /* 0x000fe40007ffe0ff */
[----:B------:R-:W-:-:S05]  /*0720*/  MOV R2, R4 ;  /* 0x0000000400027202 */ /* 0x000fca0000000f00 */
[----:B---3--:R-:W-:-:S04]  /*0730*/  IMAD.WIDE.U32 R16, R20, UR10, R2 ;  /* 0x0000000a14107c25 */ /* 0x008fc8000f8e0002 */
[----:B------:R-:W-:Y:S01]  /*0740*/  IMAD R15, R20, UR11, R17 ;  /* 0x0000000b140f7c24 */ /* 0x000fe2000f8e0211 */
[----:B------:R-:W-:Y:S06]  /*0750*/  BRA `(.L_x_53) ;  /* 0x0000000000147947 */ /* 0x000fec0003800000 */
.L_x_52:
[----:B------:R-:W2:Y:S01]  /*0760*/  LDCU.64 UR20, c[0x0][0x3b8] ;  /* 0x00007700ff1477ac */ /* 0x000ea20008000a00 */
[----:B------:R-:W-:-:S05]  /*0770*/  IADD3 R16, PT, PT, R245, R246, RZ ;  /* 0x000000f6f5107210 */ /* 0x000fca0007ffe0ff */
[C---:B--2---:R-:W-:Y:S02]  /*0780*/  IMAD R15, R16.reuse, UR21, RZ ;  /* 0x00000015100f7c24 */ /* 0x044fe4000f8e02ff */
[----:B------:R-:W-:-:S05]  /*0790*/  IMAD.WIDE.U32 R16, R16, UR20, RZ ;  /* 0x0000001410107c25 */ /* 0x000fca000f8e00ff */
[----:B------:R-:W-:Y:S02]  /*07a0*/  IADD3 R15, PT, PT, R17, R15, RZ ;  /* 0x0000000f110f7210 */ /* 0x000fe40007ffe0ff */
.L_x_53:
        /* <DEDUP_REMOVED lines=12> */
[----:B------:R-:W-:Y:S01]  /*0870*/  IMAD.HI.U32 R8, R9, R4, R8 ;  /* 0x0000000409087227 */ /* 0x000fe200078e0008 */
[----:B------:R-:W-:-:S05]  /*0880*/  MOV R4, R3 ;  /* 0x0000000300047202 */ /* 0x000fca0000000f00 */
[----:B------:R-:W-:-:S04]  /*0890*/  IMAD.HI.U32 R13, R8, R4, RZ ;  /* 0x00000004080d7227 */ /* 0x000fc800078e00ff */
[----:B------:R-:W-:-:S04]  /*08a0*/  IMAD.MOV R3, RZ, RZ, -R13 ;  /* 0x000000ffff037224 */ /* 0x000fc800078e0a0d */
[----:B------:R-:W-:-:S05]  /*08b0*/  IMAD R3, R5, R3, R4 ;  /* 0x0000000305037224 */ /* 0x000fca00078e0204 */
[----:B------:R-:W-:-:S13]  /*08c0*/  ISETP.GT.U32.AND P1, PT, R5, R3, PT ;  /* 0x000000030500720c */ /* 0x000fda0003f24070 */
[----:B------:R-:W-:Y:S01]  /*08d0*/  @!P1 IMAD.IADD R3, R3, 0x1, -R5 ;  /* 0x0000000103039824 */ /* 0x000fe200078e0a05 */
[----:B------:R-:W-:Y:S02]  /*08e0*/  @!P1 IADD3 R13, PT, PT, R13, 0x1, RZ ;  /* 0x000000010d0d9810 */ /* 0x000fe40007ffe0ff */
[----:B------:R-:W-:Y:S02]  /*08f0*/  ISETP.NE.AND P1, PT, R2, RZ, PT ;  /* 0x000000ff0200720c */ /* 0x000fe40003f25270 */
[----:B------:R-:W-:Y:S02]  /*0900*/  ISETP.GE.U32.AND P4, PT, R3, R5, PT ;  /* 0x000000050300720c */ /* 0x000fe40003f86070 */
[----:B------:R-:W-:-:S04]  /*0910*/  LOP3.LUT R3, R19, R2, RZ, 0x3c, !PT ;  /* 0x0000000213037212 */ /* 0x000fc800078e3cff */
[----:B------:R-:W-:-:S07]  /*0920*/  ISETP.GE.AND P0, PT, R3, RZ, PT ;  /* 0x000000ff0300720c */ /* 0x000fce0003f06270 */
[----:B------:R-:W-:-:S06]  /*0930*/  @P4 VIADD R13, R13, 0x1 ;  /* 0x000000010d0d4836 */ /* 0x000fcc0000000000 */
[----:B------:R-:W-:Y:S02]  /*0940*/  @!P0 IADD3 R13, PT, PT, -R13, RZ, RZ ;  /* 0x000000ff0d0d8210 */ /* 0x000fe40007ffe1ff */
[----:B------:R-:W-:-:S04]  /*0950*/  @!P1 LOP3.LUT R13, RZ, R2, RZ, 0x33, !PT ;  /* 0x00000002ff0d9212 */ /* 0x000fc800078e33ff */
[----:B------:R-:W-:Y:S01]  /*0960*/  SHF.R.S32.HI R12, RZ, 0x1f, R13 ;  /* 0x0000001fff0c7819 */ /* 0x000fe2000001140d */
        /* <DEDUP_REMOVED lines=11> */
[----:B------:R-:W-:Y:S01]  /*0a20*/  MOV R18, R2 ;  /* 0x0000000200127202 */ /* 0x000fe20000000f00 */
[----:B------:R-:W-:Y:S06]  /*0a30*/  BRA `(.L_x_55) ;  /* 0x0000000000187947 */ /* 0x000fec0003800000 */
.L_x_54:
[----:B------:R-:W2:Y:S01]  /*0a40*/  LDCU.64 UR18, c[0x0][0x3c0] ;  /* 0x00007800ff1277ac */ /* 0x000ea20008000a00 */
[----:B------:R-:W-:-:S05]  /*0a50*/  IADD3 R2, PT, PT, R245, R246, RZ ;  /* 0x000000f6f5027210 */ /* 0x000fca0007ffe0ff */
[C---:B--2---:R-:W-:Y:S02]  /*0a60*/  IMAD R17, R2.reuse, UR19, RZ ;  /* 0x0000001302117c24 */ /* 0x044fe4000f8e02ff */
[----:B------:R-:W-:-:S05]  /*0a70*/  IMAD.WIDE.U32 R2, R2, UR18, RZ ;  /* 0x0000001202027c25 */ /* 0x000fca000f8e00ff */
[----:B------:R-:W-:Y:S02]  /*0a80*/  IADD3 R17, PT, PT, R3, R17, RZ ;  /* 0x0000001103117210 */ /* 0x000fe40007ffe0ff */
[----:B------:R-:W-:-:S07]  /*0a90*/  MOV R18, R2 ;  /* 0x0000000200127202 */ /* 0x000fce0000000f00 */
.L_x_55:
[----:B------:R-:W2:Y:S01]  /*0aa0*/  @!P3 LDC.64 R4, c[0x0][0x588] ;  /* 0x00016200ff04bb82 */ /* 0x000ea20000000a00 */
[----:B------:R-:W3:Y:S07]  /*0ab0*/  LDCU UR12, c[0x0][0x44c] ;  /* 0x00008980ff0c77ac */ /* 0x000eee0008000800 */
[----:B------:R-:W4:Y:S08]  /*0ac0*/  @P3 LDC.64 R2, c[0x0][0x590] ;  /* 0x00016400ff023b82 */ /* 0x000f300000000a00 */
[----:B------:R-:W3:Y:S01]  /*0ad0*/  LDC R34, c[0x0][0x3e0] ;  /* 0x0000f800ff227b82 */ /* 0x000ee20000000800 */
[----:B--2---:R-:W-:-:S04]  /*0ae0*/  @!P3 IMAD.WIDE.U32 R36, R20, R4, RZ ;  /* 0x000000041424b225 */ /* 0x004fc800078e00ff */
[----:B------:R-:W-:Y:S02]  /*0af0*/  @!P3 IMAD R29, R20, R5, R37 ;  /* 0x00000005141db224 */ /* 0x000fe400078e0225 */
[----:B----4-:R-:W-:-:S04]  /*0b00*/  @P3 IMAD.WIDE.U32 R4, R0, R2, RZ ;  /* 0x0000000200043225 */ /* 0x010fc800078e00ff */
[----:B------:R-:W-:Y:S01]  /*0b10*/  @P3 IMAD R29, R0, R3, R5 ;  /* 0x00000003001d3224 */ /* 0x000fe200078e0205 */
[----:B------:R-:W-:Y:S01]  /*0b20*/  @P3 MOV R36, R4 ;  /* 0x0000000400243202 */ /* 0x000fe20000000f00 */
[----:B---3--:R-:W-:Y:S01]  /*0b30*/  IMAD.WIDE R8, R34, UR12, RZ ;  /* 0x0000000c22087c25 */ /* 0x008fe2000f8e02ff */
[----:B------:R-:W-:Y:S06]  /*0b40*/  @P3 BRA `(.L_x_56) ;  /* 0x0000000000443947 */ /* 0x000fec0003800000 */
[----:B------:R-:W2:Y:S01]  /*0b50*/  LDCU UR10, c[0x0][0x444] ;  /* 0x00008880ff0a77ac */ /* 0x000ea20008000800 */
[----:B------:R-:W-:Y:S01]  /*0b60*/  SHF.R.S32.HI R3, RZ, 0x1f, R34 ;  /* 0x0000001fff037819 */ /* 0x000fe20000011422 */
[----:B--2---:R-:W-:Y:S01]  /*0b70*/  USHF.R.S32.HI UR11, URZ, 0x1f, UR10 ;  /* 0x0000001fff0b7899 */ /* 0x004fe2000801140a */
[----:B-1----:R-:W-:Y:S01]  /*0b80*/  IMAD.WIDE.U32 R10, R20, UR10, RZ ;  /* 0x0000000a140a7c25 */ /* 0x002fe2000f8e00ff */
[----:B------:R-:W-:-:S04]  /*0b90*/  USHF.R.S32.HI UR10, URZ, 0x1f, UR12 ;  /* 0x0000001fff0a7899 */ /* 0x000fc8000801140c */
[----:B------:R-:W-:Y:S02]  /*0ba0*/  IMAD R2, R20, UR11, RZ ;  /* 0x0000000b14027c24 */ /* 0x000fe4000f8e02ff */
[----:B------:R-:W-:-:S03]  /*0bb0*/  IMAD.WIDE.U32 R4, R10, R34, RZ ;  /* 0x000000220a047225 */ /* 0x000fc600078e00ff */
[----:B------:R-:W-:-:S05]  /*0bc0*/  IADD3 R2, PT, PT, R11, R2, RZ ;  /* 0x000000020b027210 */ /* 0x000fca0007ffe0ff */
        /* <DEDUP_REMOVED lines=9> */
.L_x_56:
[-C--:B-1----:R-:W-:Y:S02]  /*0c60*/  IMAD R11, R9, R0.reuse, RZ ;  /* 0x00000000090b7224 */ /* 0x082fe400078e02ff */
[----:B------:R-:W-:-:S05]  /*0c70*/  IMAD.WIDE.U32 R32, R8, R0, RZ ;  /* 0x0000000008207225 */ /* 0x000fca00078e00ff */
[----:B------:R-:W-:Y:S02]  /*0c80*/  IADD3 R11, PT, PT, R33, R11, RZ ;  /* 0x0000000b210b7210 */ /* 0x000fe40007ffe0ff */
.L_x_57:
[----:B------:R-:W1:Y:S01]  /*0c90*/  LDCU.U8 UR10, c[0x0][0x548] ;  /* 0x0000a900ff0a77ac */ /* 0x000e620008000000 */
[----:B------:R-:W-:Y:S01]  /*0ca0*/  SHF.L.U32 R2, R20, 0x7, RZ ;  /* 0x0000000714027819 */ /* 0x000fe200000006ff */
[----:B------:R-:W-:Y:S01]  /*0cb0*/  IMAD R24, R19, UR12, RZ ;  /* 0x0000000c13187c24 */ /* 0x000fe2000f8e02ff */
[----:B------:R-:W2:Y:S02]  /*0cc0*/  LDCU.U8 UR11, c[0x0][0x5f0] ;  /* 0x0000be00ff0b77ac */ /* 0x000ea40008000000 */
[----:B------:R-:W-:-:S04]  /*0cd0*/  SEL R4, R2, RZ, P5 ;  /* 0x000000ff02047207 */ /* 0x000fc80002800000 */
[----:B------:R-:W-:-:S04]  /*0ce0*/  IADD3 R4, P0, PT, R26, R4, RZ ;  /* 0x000000041a047210 */ /* 0x000fc80007f1e0ff */
[----:B------:R-:W-:Y:S01]  /*0cf0*/  IADD3.X R3, PT, PT, RZ, R25, RZ, P0, !PT ;  /* 0x00000019ff037210 */ /* 0x000fe200007fe4ff */
[----:B------:R-:W-:Y:S01]  /*0d00*/  IMAD.WIDE.U32 R38, R4, R8, RZ ;  /* 0x0000000804267225 */ /* 0x000fe200078e00ff */
[----:B-1----:R-:W-:-:S03]  /*0d10*/  UISETP.NE.AND UP0, UPT, UR10, URZ, UPT ;  /* 0x000000ff0a00728c */ /* 0x002fc6000bf05270 */
[----:B------:R-:W-:-:S04]  /*0d20*/  IMAD R3, R3, R8, RZ ;  /* 0x0000000803037224 */ /* 0x000fc800078e02ff */
[----:B------:R-:W-:-:S05]  /*0d30*/  IMAD R3, R9, R4, R3 ;  /* 0x0000000409037224 */ /* 0x000fca00078e0203 */
        /* <DEDUP_REMOVED lines=9> */
.L_x_58:
[----:B------:R-:W1:Y:S01]  /*0dd0*/  LDC R23, c[0x0][0x434] ;  /* 0x00010d00ff177b82 */ /* 0x000e620000000800 */
[----:B------:R-:W-:-:S04]  /*0de0*/  IMAD R3, R20, R34, R19 ;  /* 0x0000002214037224 */ /* 0x000fc800078e0213 */
[----:B-1----:R-:W-:-:S03]  /*0df0*/  IMAD R23, R3, R23, RZ ;  /* 0x0000001703177224 */ /* 0x002fc600078e02ff */
.L_x_59:
[----:B------:R-:W-:-:S04]  /*0e00*/  IADD3 R22, PT, PT, R22, -0x1, RZ ;  /* 0xffffffff16167810 */ /* 0x000fc80007ffe0ff */
[----:B------:R-:W-:Y:S01]  /*0e10*/  MOV R243, R22 ;  /* 0x0000001600f37202 */ /* 0x000fe20000000f00 */
        /* <DEDUP_REMOVED lines=10> */
.L_x_60:
[----:B------:R-:W1:Y:S01]  /*0ec0*/  LDC R35, c[0x0][0x444] ;  /* 0x00011100ff237b82 */ /* 0x000e620000000800 */
[----:B------:R-:W-:-:S04]  /*0ed0*/  IMAD R0, R20, R34, R19 ;  /* 0x0000002214007224 */ /* 0x000fc800078e0213 */
[----:B-1----:R-:W-:-:S07]  /*0ee0*/  IMAD R35, R0, R35, RZ ;  /* 0x0000002300237224 */ /* 0x002fce00078e02ff */
.L_x_61:
        /* <DEDUP_REMOVED lines=11> */
[----:B------:R-:W-:Y:S01]  /*0fa0*/  LEA R35, R22, R35, 0x6 ;  /* 0x0000002316237211 */ /* 0x000fe200078e30ff */
[----:B------:R-:W-:Y:S01]  /*0fb0*/  BSSY.RECONVERGENT B1, `(.L_x_51) ;  /* 0x00005bd000017945 */ /* 0x000fe20003800200 */
[----:B------:R-:W5:Y:S04]  /*0fc0*/  LDCU.64 UR12, c[0x0][0x550] ;  /* 0x0000aa00ff0c77ac */ /* 0x000f680008000a00 */
[----:B------:R-:W3:Y:S01]  /*0fd0*/  LDC.64 R8, c[0x0][0x5f8] ;  /* 0x00017e00ff087b82 */ /* 0x000ee20000000a00 */
[----:B------:R-:W5:Y:S01]  /*0fe0*/  LDCU.64 UR10, c[0x0][0x570] ;  /* 0x0000ae00ff0a77ac */ /* 0x000f620008000a00 */
[----:B--2---:R-:W-:-:S04]  /*0ff0*/  IMAD R30, R25, R4, RZ ;  /* 0x00000004191e7224 */ /* 0x004fc800078e02ff */
[----:B------:R-:W-:Y:S02]  /*1000*/  IMAD R30, R26, R5, R30 ;  /* 0x000000051a1e7224 */ /* 0x000fe400078e021e */
[C---:B-1----:R-:W-:Y:S01]  /*1010*/  IMAD.SHL.U32 R0, R6.reuse, 0x8, RZ ;  /* 0x0000000806007824 */ /* 0x042fe200078e00ff */
[----:B------:R-:W-:Y:S01]  /*1020*/  SHF.R.U32.HI R10, RZ, 0x5, R6 ;  /* 0x00000005ff0a7819 */ /* 0x000fe20000011606 */
[----:B----4-:R-:W-:Y:S01]  /*1030*/  IMAD R25, R25, R2, RZ ;  /* 0x0000000219197224 */ /* 0x010fe200078e02ff */
[----:B------:R-:W-:Y:S01]  /*1040*/  LOP3.LUT R33, R6, 0x1f, RZ, 0xc0, !PT ;  /* 0x0000001f06217812 */ /* 0x000fe200078ec0ff */
[----:B------:R-:W-:Y:S01]  /*1050*/  IMAD.SHL.U32 R237, R2, 0x20, RZ ;  /* 0x0000002002ed7824 */ /* 0x000fe200078e00ff */
[----:B------:R-:W-:Y:S02]  /*1060*/  LOP3.LUT R24, R0, 0x38, RZ, 0xc0, !PT ;  /* 0x0000003800187812 */ /* 0x000fe400078ec0ff */
[----:B------:R-:W-:Y:S01]  /*1070*/  SHF.L.U64.HI R236, R2, 0x5, R3 ;  /* 0x0000000502ec7819 */ /* 0x000fe20000010203 */
[----:B------:R-:W-:Y:S01]  /*1080*/  IMAD R33, R34, R10, R33 ;  /* 0x0000000a22217224 */ /* 0x000fe200078e0221 */
[----:B------:R-:W-:Y:S01]  /*1090*/  IADD3 R36, P0, PT, R24, R36, RZ ;  /* 0x0000002418247210 */ /* 0x000fe20007f1e0ff */
[----:B---3--:R-:W-:Y:S01]  /*10a0*/  IMAD.WIDE.U32 R38, R8, UR24, RZ ;  /* 0x0000001808267c25 */ /* 0x008fe2000f8e00ff */
[----:B------:R-:W1:Y:S03]  /*10b0*/  LDC.64 R10, c[0x0][0x598] ;  /* 0x00016600ff0a7b82 */ /* 0x000e660000000a00 */
[----:B------:R-:W-:-:S02]  /*10c0*/  IMAD R8, R26, R3, R25 ;  /* 0x000000031a087224 */ /* 0x000fc400078e0219 */
[----:B------:R-:W-:Y:S02]  /*10d0*/  IMAD.MOV.U32 R25, RZ, RZ, RZ ;  /* 0x000000ffff197224 */ /* 0x000fe400078e00ff */
[----:B------:R-:W-:Y:S02]  /*10e0*/  IMAD.X R37, RZ, RZ, R29, P0 ;  /* 0x000000ffff257224 */ /* 0x000fe400000e061d */
[----:B------:R-:W-:-:S04]  /*10f0*/  IMAD.WIDE.U32 R40, R26, R4, R24 ;  /* 0x000000041a287225 */ /* 0x000fc800078e0018 */
[----:B------:R-:W-:Y:S01]  /*1100*/  IMAD.WIDE.U32 R42, R26, R2, R36 ;  /* 0x000000021a2a7225 */ /* 0x000fe200078e0024 */
[----:B------:R-:W-:Y:S01]  /*1110*/  IADD3 R28, P3, PT, R28, R40, RZ ;  /* 0x000000281c1c7210 */ /* 0x000fe20007f7e0ff */
[----:B------:R-:W2:Y:S01]  /*1120*/  LDC.64 R36, c[0x0][0x5e8] ;  /* 0x00017a00ff247b82 */ /* 0x000ea20000000a00 */
[----:B------:R-:W-:Y:S01]  /*1130*/  SEL R26, R38, RZ, P4 ;  /* 0x000000ff261a7207 */ /* 0x000fe20002000000 */
[----:B------:R-:W-:Y:S01]  /*1140*/  IMAD R9, R9, UR24, R39 ;  /* 0x0000001809097c24 */ /* 0x000fe2000f8e0227 */
[----:B------:R-:W-:Y:S01]  /*1150*/  IADD3.X R29, PT, PT, R27, R41, R30, P3, !PT ;  /* 0x000000291b1d7210 */ /* 0x000fe20001ffe41e */
[----:B------:R-:W-:Y:S01]  /*1160*/  IMAD.IADD R43, R43, 0x1, R8 ;  /* 0x000000012b2b7824 */ /* 0x000fe200078e0208 */
[----:B------:R-:W-:Y:S01]  /*1170*/  SHF.R.U32.HI R8, RZ, 0x3, R6 ;  /* 0x00000003ff087819 */ /* 0x000fe20000011606 */
[----:B------:R-:W-:Y:S01]  /*1180*/  IMAD.SHL.U32 R34, R34, 0x40, RZ ;  /* 0x0000004022227824 */ /* 0x000fe200078e00ff */
[----:B------:R-:W-:Y:S01]  /*1190*/  IADD3 R26, P1, P0, R33, R32, R26 ;  /* 0x00000020211a7210 */ /* 0x000fe2000783e01a */
[----:B------:R-:W-:Y:S01]  /*11a0*/  IMAD.WIDE.U32 R38, R19, UR16, R28 ;  /* 0x0000001013267c25 */ /* 0x000fe2000f8e001c */
[----:B------:R-:W-:Y:S01]  /*11b0*/  SHF.R.S32.HI R33, RZ, 0x1f, R33 ;  /* 0x0000001fff217819 */ /* 0x000fe20000011421 */
[----:B------:R-:W3:Y:S01]  /*11c0*/  LDC.64 R28, c[0x0][0x420] ;  /* 0x00010800ff1c7b82 */ /* 0x000ee20000000a00 */
[----:B------:R-:W-:Y:S01]  /*11d0*/  SEL R9, R9, RZ, P4 ;  /* 0x000000ff09097207 */ /* 0x000fe20002000000 */
[----:B-1----:R-:W-:-:S03]  /*11e0*/  IMAD.WIDE.U32 R42, R19, R10, R42 ;  /* 0x0000000a132a7225 */ /* 0x002fc600078e002a */
[----:B------:R-:W-:Y:S01]  /*11f0*/  IADD3.X R9, PT, PT, R33, R31, R9, P1, P0 ;  /* 0x0000001f21097210 */ /* 0x000fe20000fe0409 */
[C---:B------:R-:W-:Y:S01]  /*1200*/  IMAD R39, R19.reuse, UR17, R39 ;  /* 0x0000001113277c24 */ /* 0x040fe2000f8e0227 */
[----:B------:R-:W-:Y:S01]  /*1210*/  IADD3 R26, P0, PT, R34, R26, RZ ;  /* 0x0000001a221a7210 */ /* 0x000fe20007f1e0ff */
[----:B------:R-:W-:Y:S02]  /*1220*/  IMAD R43, R19, R11, R43 ;  /* 0x0000000b132b7224 */ /* 0x000fe400078e022b */
[----:B------:R-:W-:Y:S01]  /*1230*/  IMAD.WIDE.U32 R38, R8, R4, R38 ;  /* 0x0000000408267225 */ /* 0x000fe200078e0026 */
[----:B------:R-:W-:Y:S02]  /*1240*/  LEA.HI.X.SX32 R9, R34, R9, 0x1, P0 ;  /* 0x0000000922097211 */ /* 0x000fe400000f0eff */
[----:B-----5:R-:W-:Y:S01]  /*1250*/  LEA R250, P0, R26, UR10, 0x2 ;  /* 0x0000000a1afa7c11 */ /* 0x020fe2000f8010ff */
[----:B------:R-:W-:Y:S01]  /*1260*/  IMAD.WIDE.U32 R42, R8, R2, R42 ;  /* 0x00000002082a7225 */ /* 0x000fe200078e002a */
[----:B------:R-:W-:-:S02]  /*1270*/  LEA R44, P3, R38, UR14, 0x1 ;  /* 0x0000000e262c7c11 */ /* 0x000fc4000f8608ff */
[----:B------:R-:W-:Y:S01]  /*1280*/  LEA.HI.X R251, R26, UR11, R9, 0x2, P0 ;  /* 0x0000000b1afb7c11 */ /* 0x000fe200080f1409 */
[----:B------:R-:W-:Y:S01]  /*1290*/  IMAD R10, R8, R5, R39 ;  /* 0x00000005080a7224 */ /* 0x000fe200078e0227 */
[----:B------:R-:W-:Y:S01]  /*12a0*/  LEA R48, P1, R42, UR12, 0x1 ;  /* 0x0000000c2a307c11 */ /* 0x000fe2000f8208ff */
[----:B------:R-:W-:Y:S01]  /*12b0*/  IMAD R11, R8, R3, R43 ;  /* 0x00000003080b7224 */ /* 0x000fe200078e022b */
[----:B------:R-:W-:Y:S01]  /*12c0*/  ISETP.GT.AND P0, PT, R21, RZ, PT ;  /* 0x000000ff1500720c */ /* 0x000fe20003f04270 */
[----:B--2---:R-:W-:Y:S01]  /*12d0*/  IMAD.WIDE R36, R35, 0x4, R36 ;  /* 0x0000000423247825 */ /* 0x004fe200078e0224 */
[----:B------:R-:W-:Y:S02]  /*12e0*/  LEA.HI.X R45, R38, UR15, R10, 0x1, P3 ;  /* 0x0000000f262d7c11 */ /* 0x000fe400098f0c0a */
[----:B------:R-:W-:Y:S01]  /*12f0*/  LEA.HI.X R49, R42, UR13, R11, 0x1, P1 ;  /* 0x0000000d2a317c11 */ /* 0x000fe200088f0c0b */
[----:B---3--:R-:W-:Y:S01]  /*1300*/  IMAD.WIDE R46, R23, 0x4, R28 ;  /* 0x00000004172e7825 */ /* 0x008fe200078e021c */
[C---:B------:R-:W-:Y:S01]  /*1310*/  SHF.L.U64.HI R5, R4.reuse, 0x5, R5 ;  /* 0x0000000504057819 */ /* 0x040fe20000010205 */
[----:B------:R1:W-:Y:S01]  /*1320*/  STL.64 [R1+0x8], R44 ;  /* 0x0000082c01007387 */ /* 0x0003e20000100a00 */
[----:B------:R-:W-:Y:S01]  /*1330*/  SHF.L.U32 R4, R4, 0x5, RZ ;  /* 0x0000000504047819 */ /* 0x000fe200000006ff */
[----:B------:R-:W-:Y:S01]  /*1340*/  IMAD.MOV.U32 R239, RZ, RZ, R36 ;  /* 0x000000ffffef7224 */ /* 0x000fe200078e0024 */
[C---:B------:R-:W-:Y:S01]  /*1350*/  LOP3.LUT R9, R24.reuse, 0xc0, RZ, 0xfc, !PT ;  /* 0x000000c018097812 */ /* 0x040fe200078efcff */
[----:B------:R1:W-:Y:S01]  /*1360*/  STL.64 [R1], R48 ;  /* 0x0000003001007387 */ /* 0x0003e20000100a00 */
[----:B------:R-:W-:Y:S01]  /*1370*/  IMAD.MOV.U32 R238, RZ, RZ, R37 ;  /* 0x000000ffffee7224 */ /* 0x000fe200078e0025 */
[----:B------:R-:W-:-:S02]  /*1380*/  LOP3.LUT R3, R24, 0x40, RZ, 0xfc, !PT ;  /* 0x0000004018037812 */ /* 0x000fc400078efcff */
[----:B------:R1:W-:Y:S01]  /*1390*/  STL.64 [R1+0x10], R46 ;  /* 0x0000102e01007387 */ /* 0x0003e20000100a00 */
[----:B------:R-:W-:Y:S01]  /*13a0*/  LOP3.LUT R2, R24, 0x80, RZ, 0xfc, !PT ;  /* 0x0000008018027812 */ /* 0x000fe200078efcff */
[----:B------:R-:W-:Y:S06]  /*13b0*/  @P0 BRA `(.L_x_62) ;  /* 0x00000004003c0947 */ /* 0x000fec0003800000 */
        /* <DEDUP_REMOVED lines=11> */
.L_x_63:
[----:B------:R-:W2:Y:S01]  /*1470*/  LDCU.64 UR18, c[0x0][0x5c0] ;  /* 0x0000b800ff1277ac */ /* 0x000ea20008000a00 */
[----:B------:R-:W-:-:S05]  /*1480*/  IADD3 R0, PT, PT, R245, R246, RZ ;  /* 0x000000f6f5007210 */ /* 0x000fca0007ffe0ff */
[C---:B--2---:R-:W-:Y:S02]  /*1490*/  IMAD R4, R0.reuse, UR19, RZ ;  /* 0x0000001300047c24 */ /* 0x044fe4000f8e02ff */
[----:B------:R-:W-:-:S05]  /*14a0*/  IMAD.WIDE.U32 R10, R0, UR18, RZ ;  /* 0x00000012000a7c25 */ /* 0x000fca000f8e00ff */
[----:B------:R-:W-:Y:S02]  /*14b0*/  IADD3 R0, PT, PT, R11, R4, RZ ;  /* 0x000000040b007210 */ /* 0x000fe40007ffe0ff */
[----:B------:R-:W-:Y:S02]  /*14c0*/  MOV R4, R10 ;  /* 0x0000000a00047202 */ /* 0x000fe40000000f00 */
.L_x_64:
        /* <DEDUP_REMOVED lines=12> */
.L_x_65:
[----:B------:R-:W2:Y:S01]  /*1590*/  LDCU.64 UR16, c[0x0][0x5c8] ;  /* 0x0000b900ff1077ac */ /* 0x000ea20008000a00 */
[----:B------:R-:W-:-:S05]  /*15a0*/  IADD3 R245, PT, PT, R245, R246, RZ ;  /* 0x000000f6f5f57210 */ /* 0x000fca0007ffe0ff */
[C---:B--2---:R-:W-:Y:S02]  /*15b0*/  IMAD R20, R245.reuse, UR17, RZ ;  /* 0x00000011f5147c24 */ /* 0x044fe4000f8e02ff */
[----:B------:R-:W-:-:S05]  /*15c0*/  IMAD.WIDE.U32 R10, R245, UR16, RZ ;  /* 0x00000010f50a7c25 */ /* 0x000fca000f8e00ff */
[----:B------:R-:W-:Y:S02]  /*15d0*/  IADD3 R20, PT, PT, R11, R20, RZ ;  /* 0x000000140b147210 */ /* 0x000fe40007ffe0ff */
[----:B------:R-:W-:Y:S02]  /*15e0*/  MOV R5, R10 ;  /* 0x0000000a00057202 */ /* 0x000fe40000000f00 */
.L_x_66:
        /* <DEDUP_REMOVED lines=44> */
.L_x_62:
        /* <DEDUP_REMOVED lines=46> */
.L_x_69:
[----:B------:R2:W-:Y:S04]  /*1b90*/  STS.128 [R247+0x14000], RZ ;  /* 0x014000fff7007388 */ /* 0x0005e80000000c00 */
[----:B------:R2:W-:Y:S04]  /*1ba0*/  STS.128 [R247+0x15000], RZ ;  /* 0x015000fff7007388 */ /* 0x0005e80000000c00 */
[----:B------:R2:W-:Y:S04]  /*1bb0*/  STS.128 [R247+0x16000], RZ ;  /* 0x016000fff7007388 */ /* 0x0005e80000000c00 */
[----:B------:R2:W-:Y:S02]  /*1bc0*/  STS.128 [R247+0x17000], RZ ;  /* 0x017000fff7007388 */ /* 0x0005e40000000c00 */
.L_x_70:
[----:B------:R-:W-:Y:S05]  /*1bd0*/  BSYNC.RECONVERGENT B0 ;  /* 0x0000000000007941 */ /* 0x000fea0003800200 */
.L_x_68:
        /* <DEDUP_REMOVED lines=31> */
.L_x_72:
[----:B------:R4:W-:Y:S04]  /*1dd0*/  STS.128 [R247+0x8000], RZ ;  /* 0x008000fff7007388 */ /* 0x0009e80000000c00 */
[----:B------:R4:W-:Y:S04]  /*1de0*/  STS.128 [R247+0xa000], RZ ;  /* 0x00a000fff7007388 */ /* 0x0009e80000000c00 */
[----:B------:R4:W-:Y:S04]  /*1df0*/  STS.128 [R247+0xc000], RZ ;  /* 0x00c000fff7007388 */ /* 0x0009e80000000c00 */
[----:B------:R4:W-:Y:S02]  /*1e00*/  STS.128 [R247+0xe000], RZ ;  /* 0x00e000fff7007388 */ /* 0x0009e40000000c00 */
.L_x_73:
[----:B------:R-:W-:Y:S05]  /*1e10*/  BSYNC.RECONVERGENT B0 ;  /* 0x0000000000007941 */ /* 0x000fea0003800200 */
.L_x_71:
[----:B------:R-:W-:Y:S01]  /*1e20*/  IADD3 R10, PT, PT, R8, 0x20, RZ ;  /* 0x00000020080a7810 */ /* 0x000fe20007ffe0ff */
        /* <DEDUP_REMOVED lines=34> */
.L_x_75:
[----:B------:R-:W-:Y:S05]  /*2050*/  BSYNC.RECONVERGENT B0 ;  /* 0x0000000000007941 */ /* 0x000fea0003800200 */
.L_x_74:
        /* <DEDUP_REMOVED lines=28> */
.L_x_77:
[----:B------:R1:W-:Y:S04]  /*2220*/  STS.128 [R247], RZ ;  /* 0x000000fff7007388 */ /* 0x0003e80000000c00 */
[----:B------:R1:W-:Y:S04]  /*2230*/  STS.128 [R247+0x2000], RZ ;  /* 0x002000fff7007388 */ /* 0x0003e80000000c00 */
[----:B------:R1:W-:Y:S04]  /*2240*/  STS.128 [R247+0x4000], RZ ;  /* 0x004000fff7007388 */ /* 0x0003e80000000c00 */
[----:B------:R1:W-:Y:S02]  /*2250*/  STS.128 [R247+0x6000], RZ ;  /* 0x006000fff7007388 */ /* 0x0003e40000000c00 */
.L_x_78:
[----:B------:R-:W-:Y:S05]  /*2260*/  BSYNC.RECONVERGENT B0 ;  /* 0x0000000000007941 */ /* 0x000fea0003800200 */
.L_x_76:
[--C-:B-1----:R-:W-:Y:S01]  /*2270*/  SHF.R.U32.HI R10, RZ, 0x1, R6.reuse ;  /* 0x00000001ff0a7819 */ /* 0x102fe20000011606 */
[----:B------:R-:W-:Y:S01]  /*2280*/  IMAD.MOV.U32 R241, RZ, RZ, 0x7f800000 ;  /* 0x7f800000fff17424 */ /* 0x000fe200078e00ff */
[----:B------:R-:W-:Y:S01]  /*2290*/  SHF.R.U32.HI R242, RZ, 0x2, R6 ;  /* 0x00000002fff27819 */ /* 0x000fe20000011606 */
[----:B------:R-:W-:Y:S01]  /*22a0*/  IMAD.MOV.U32 R240, RZ, RZ, 0x7f800000 ;  /* 0x7f800000fff07424 */ /* 0x000fe200078e00ff */
[----:B------:R-:W-:-:S04]  /*22b0*/  LOP3.LUT R11, R10, 0x30, RZ, 0xc0, !PT ;  /* 0x000000300a0b7812 */ /* 0x000fc800078ec0ff */
[----:B------:R-:W-:-:S04]  /*22c0*/  LOP3.LUT R242, R11, 0x7, R242, 0xf8, !PT ;  /* 0x000000070bf27812 */ /* 0x000fc800078ef8f2 */
[C---:B------:R-:W-:Y:S01]  /*22d0*/  ISETP.GE.AND P1, PT, R242.reuse, R21, PT ;  /* 0x00000015f200720c */ /* 0x040fe20003f26270 */
[C---:B------:R-:W-:Y:S02]  /*22e0*/  VIADD R11, R242.reuse, 0x8 ;  /* 0x00000008f20b7836 */ /* 0x040fe40000000000 */
[----:B---3--:R-:W-:-:S03]  /*22f0*/  IMAD.WIDE.U32 R18, R242, 0x4, R46 ;  /* 0x00000004f2127825 */ /* 0x008fc600078e002e */
[----:B------:R-:W-:-:S07]  /*2300*/  ISETP.GE.AND P0, PT, R11, R21, PT ;  /* 0x000000150b00720c */ /* 0x000fce0003f06270 */
        /* <DEDUP_REMOVED lines=8> */
[----:B------:R-:W3:Y:S01]  /*2390*/  LDCU UR10, c[0x0][0x440] ;  /* 0x00008800ff0a77ac */ /* 0x000ee20008000800 */
[----:B-1----:R-:W-:-:S04]  /*23a0*/  LEA R18, P4, R4, R44, 0x1 ;  /* 0x0000002c04127211 */ /* 0x002fc800078808ff */
[----:B------:R-:W-:Y:S02]  /*23b0*/  LEA.HI.X R19, R4, R45, R5, 0x1, P4 ;  /* 0x0000002d04137211 */ /* 0x000fe400020f0c05 */
[----:B---3--:R-:W-:Y:S02]  /*23c0*/  ISETP.GE.AND P3, PT, R24, UR10, PT ;  /* 0x0000000a18007c0c */ /* 0x008fe4000bf66270 */
        /* <DEDUP_REMOVED lines=23> */
.L_x_80:
[----:B------:R-:W-:Y:S05]  /*2540*/  BSYNC.RECONVERGENT B0 ;  /* 0x0000000000007941 */ /* 0x000fea0003800200 */
.L_x_79:
[----:B------:R-:W-:Y:S04]  /*2550*/  BSSY.RECONVERGENT B0, `(.L_x_81) ;  /* 0x0000030000007945 */ /* 0x000fe80003800200 */
[----:B------:R-:W-:Y:S05]  /*2560*/  @P6 BRA `(.L_x_82) ;  /* 0x0000000000a86947 */ /* 0x000fea0003800000 */
[----:B------:R-:W2:Y:S01]  /*2570*/  LDCU.64 UR12, c[0x0][0x3d0] ;  /* 0x00007a00ff0c77ac */ /* 0x000ea20008000a00 */
[C---:B-1-3--:R-:W-:Y:S01]  /*2580*/  IMAD.WIDE.U32 R18, R7.reuse, UR20, R24 ;  /* 0x0000001407127c25 */ /* 0x04afe2000f8e0018 */
        /* <DEDUP_REMOVED lines=10> */
[----:B------:R-:W-:Y:S02]  /*2630*/  MOV R4, R16 ;  /* 0x0000001000047202 */ /* 0x000fe40000000f00 */
[----:B------:R-:W-:Y:S02]  /*2640*/  ISETP.GE.AND P2, PT, R3, UR14, PT ;  /* 0x0000000e03007c0c */ /* 0x000fe4000bf46270 */
[----:B------:R-:W-:Y:S02]  /*2650*/  IADD3 R5, PT, PT, R17, R12, RZ ;  /* 0x0000000c11057210 */ /* 0x000fe40007ffe0ff */
[----:B------:R-:W-:Y:S02]  /*2660*/  ISETP.GE.AND P1, PT, R2, UR14, PT ;  /* 0x0000000e02007c0c */ /* 0x000fe4000bf26270 */
        /* <DEDUP_REMOVED lines=26> */
.L_x_82:
[----:B------:R1:W-:Y:S04]  /*2810*/  STS.128 [R247+0x10000], RZ ;  /* 0x010000fff7007388 */ /* 0x0003e80000000c00 */
[----:B------:R1:W-:Y:S04]  /*2820*/  STS.128 [R247+0x11000], RZ ;  /* 0x011000fff7007388 */ /* 0x0003e80000000c00 */
[----:B------:R1:W-:Y:S04]  /*2830*/  STS.128 [R247+0x12000], RZ ;  /* 0x012000fff7007388 */ /* 0x0003e80000000c00 */
[----:B------:R1:W-:Y:S02]  /*2840*/  STS.128 [R247+0x13000], RZ ;  /* 0x013000fff7007388 */ /* 0x0003e40000000c00 */
.L_x_83:
[----:B------:R-:W-:Y:S05]  /*2850*/  BSYNC.RECONVERGENT B0 ;  /* 0x0000000000007941 */ /* 0x000fea0003800200 */
.L_x_81:
[----:B------:R-:W2:Y:S01]  /*2860*/  S2R R218, SR_TID.X ;  /* 0x0000000000da7919 */ /* 0x000ea20000002100 */
[C---:B------:R-:W-:Y:S01]  /*2870*/  IMAD.SHL.U32 R2, R6.reuse, 0x40, RZ ;  /* 0x0000004006027824 */ /* 0x040fe200078e00ff */
[C---:B------:R-:W-:Y:S01]  /*2880*/  LOP3.LUT P3, RZ, R6.reuse, 0x4, RZ, 0xc0, !PT ;  /* 0x0000000406ff7812 */ /* 0x040fe2000786c0ff */
[----:B------:R-:W-:Y:S01]  /*2890*/  IMAD.SHL.U32 R228, R6, 0x20, RZ ;  /* 0x0000002006e47824 */ /* 0x000fe200078e00ff */
[----:B------:R-:W0:Y:S01]  /*28a0*/  LDGDEPBAR ;  /* 0x00000000000079af */ /* 0x000e220000000000 */
[----:B------:R-:W-:Y:S01]  /*28b0*/  VIADD R7, R7, 0x20 ;  /* 0x0000002007077836 */ /* 0x000fe20000000000 */
[----:B------:R-:W-:Y:S01]  /*28c0*/  LOP3.LUT R3, R2, 0x1c0, RZ, 0xc0, !PT ;  /* 0x000001c002037812 */ /* 0x000fe200078ec0ff */
[----:B------:R-:W-:Y:S01]  /*28d0*/  IMAD.MOV.U32 R226, RZ, RZ, 0x20 ;  /* 0x00000020ffe27424 */ /* 0x000fe200078e00ff */
[----:B------:R-:W-:Y:S01]  /*28e0*/  LOP3.LUT R229, R228, 0x200, RZ, 0xc0, !PT ;  /* 0x00000200e4e57812 */ /* 0x000fe200078ec0ff */
[----:B------:R-:W1:Y:S01]  /*28f0*/  LDC R252, c[0x0][0x44c] ;  /* 0x00011300fffc7b82 */ /* 0x000e620000000800 */
[--C-:B------:R-:W-:Y:S01]  /*2900*/  LOP3.LUT R3, R3, 0x38, R0.reuse, 0xf8, !PT ;  /* 0x0000003803037812 */ /* 0x100fe200078ef800 */
[----:B------:R-:W4:Y:S01]  /*2910*/  LDCU UR10, c[0x0][0x590] ;  /* 0x0000b200ff0a77ac */ /* 0x000f220008000800 */
[----:B------:R-:W-:Y:S01]  /*2920*/  ISETP.GE.AND P2, PT, R7, R244, PT ;  /* 0x000000f40700720c */ /* 0x000fe20003f46270 */
[----:B------:R-:W-:Y:S01]  /*2930*/  IMAD.MOV.U32 R227, RZ, RZ, 0x40 ;  /* 0x00000040ffe37424 */ /* 0x000fe200078e00ff */
[----:B------:R-:W-:-:S02]  /*2940*/  LOP3.LUT R229, R229, 0x1c00, R0, 0xf8, !PT ;  /* 0x00001c00e5e57812 */ /* 0x000fc400078ef800 */
[----:B------:R-:W-:Y:S02]  /*2950*/  CS2R R126, SRZ ;  /* 0x00000000007e7805 */ /* 0x000fe4000001ff00 */
[C---:B------:R-:W-:Y:S02]  /*2960*/  LOP3.LUT R7, R3.reuse, 0x8, R6, 0x78, !PT ;  /* 0x0000000803077812 */ /* 0x040fe400078e7806 */
[----:B------:R-:W-:Y:S02]  /*2970*/  CS2R R124, SRZ ;  /* 0x00000000007c7805 */ /* 0x000fe4000001ff00 */
[----:B------:R-:W-:Y:S02]  /*2980*/  LOP3.LUT P0, RZ, R6, 0x2, RZ, 0xc0, !PT ;  /* 0x0000000206ff7812 */ /* 0x000fe4000780c0ff */
[----:B------:R-:W-:Y:S02]  /*2990*/  CS2R R130, SRZ ;  /* 0x0000000000827805 */ /* 0x000fe4000001ff00 */
[----:B------:R-:W-:-:S02]  /*29a0*/  LOP3.LUT R10, R3, 0x8, R10, 0x78, !PT ;  /* 0x00000008030a7812 */ /* 0x000fc400078e780a */
[----:B------:R-:W-:Y:S02]  /*29b0*/  CS2R R128, SRZ ;  /* 0x0000000000807805 */ /* 0x000fe4000001ff00 */
[----:B------:R-:W-:Y:S02]  /*29c0*/  LOP3.LUT R229, R229, R7, RZ, 0xfc, !PT ;  /* 0x00000007e5e57212 */ /* 0x000fe400078efcff */
[----:B------:R-:W-:Y:S02]  /*29d0*/  CS2R R122, SRZ ;  /* 0x00000000007a7805 */ /* 0x000fe4000001ff00 */
[----:B------:R-:W-:Y:S02]  /*29e0*/  LOP3.LUT R2, R2, 0x200, RZ, 0xc0, !PT ;  /* 0x0000020002027812 */ /* 0x000fe400078ec0ff */
[----:B------:R-:W-:Y:S02]  /*29f0*/  CS2R R120, SRZ ;  /* 0x0000000000787805 */ /* 0x000fe4000001ff00 */
[----:B------:R-:W-:-:S02]  /*2a00*/  LEA R229, R229, UR5, 0x1 ;  /* 0x00000005e5e57c11 */ /* 0x000fc4000f8e08ff */
[----:B------:R-:W-:Y:S01]  /*2a10*/  CS2R R118, SRZ ;  /* 0x0000000000767805 */ /* 0x000fe2000001ff00 */
[----:B------:R-:W-:-:S04]  /*2a20*/  DEPBAR.LE SB0, 0x1 ;  /* 0x000080400000791a */ /* 0x000fc80000000000 */
[C---:B--2---:R-:W-:Y:S01]  /*2a30*/  IMAD.SHL.U32 R216, R218.reuse, 0x40, RZ ;  /* 0x00000040dad87824 */ /* 0x044fe200078e00ff */
[----:B------:R-:W-:Y:S01]  /*2a40*/  SHF.R.U32.HI R235, RZ, 0x2, R218 ;  /* 0x00000002ffeb7819 */ /* 0x000fe200000116da */
[----:B------:R-:W-:Y:S01]  /*2a50*/  BAR.SYNC.DEFER_BLOCKING 0x0 ;  /* 0x0000000000007b1d */ /* 0x000fe20000010000 */
[----:B------:R-:W-:Y:S01]  /*2a60*/  IMAD.SHL.U32 R6, R218, 0x100, RZ ;  /* 0x00000100da067824 */ /* 0x000fe200078e00ff */
[----:B------:R-:W-:Y:S01]  /*2a70*/  LOP3.LUT R228, R2, 0xc00, R228, 0xf8, !PT ;  /* 0x00000c0002e47812 */ /* 0x000fe200078ef8e4 */
[----:B------:R-:W-:Y:S01]  /*2a80*/  IMAD.SHL.U32 R3, R218, 0x8, RZ ;  /* 0x00000008da037824 */ /* 0x000fe200078e00ff */
[----:B------:R-:W-:Y:S01]  /*2a90*/  LOP3.LUT R224, R216, 0x1c0, RZ, 0xc0, !PT ;  /* 0x000001c0d8e07812 */ /* 0x000fe200078ec0ff */
[----:B------:R-:W-:Y:S01]  /*2aa0*/  IMAD.SHL.U32 R2, R218, 0x20, RZ ;  /* 0x00000020da027824 */ /* 0x000fe200078e00ff */
[----:B------:R-:W-:Y:S01]  /*2ab0*/  LOP3.LUT R4, R216, 0x200, RZ, 0xc0, !PT ;  /* 0x00000200d8047812 */ /* 0x000fe200078ec0ff */
[----:B------:R-:W-:Y:S01]  /*2ac0*/  VIADD R188, R229, 0x14040 ;  /* 0x00014040e5bc7836 */ /* 0x000fe20000000000 */
[----:B------:R-:W-:Y:S01]  /*2ad0*/  LOP3.LUT R224, R224, 0x38, R235, 0xf8, !PT ;  /* 0x00000038e0e07812 */ /* 0x000fe200078ef8eb */
[----:B------:R-:W-:Y:S01]  /*2ae0*/  IMAD.SHL.U32 R5, R218, 0x10, RZ ;  /* 0x00000010da057824 */ /* 0x000fe200078e00ff */
[----:B------:R-:W-:Y:S01]  /*2af0*/  LOP3.LUT R4, R4, 0x1000, R6, 0xf8, !PT ;  /* 0x0000100004047812 */ /* 0x000fe200078ef806 */
[----:B------:R-:W-:Y:S01]  /*2b00*/  IMAD.SHL.U32 R225, R218, 0x2, RZ ;  /* 0x00000002dae17824 */ /* 0x000fe200078e00ff */
[----:B------:R-:W-:-:S02]  /*2b10*/  LOP3.LUT R224, R224, 0x38, R3, 0x78, !PT ;  /* 0x00000038e0e07812 */ /* 0x000fc400078e7803 */
[----:B------:R-:W-:Y:S02]  /*2b20*/  CS2R R116, SRZ ;  /* 0x0000000000747805 */ /* 0x000fe4000001ff00 */
[----:B------:R-:W-:Y:S02]  /*2b30*/  SEL R226, R226, 0xffffffe0, !P0 ;  /* 0xffffffe0e2e27807 */ /* 0x000fe40004000000 */
[----:B------:R-:W-:Y:S02]  /*2b40*/  CS2R R110, SRZ ;  /* 0x00000000006e7805 */ /* 0x000fe4000001ff00 */
[----:B------:R-:W-:Y:S01]  /*2b50*/  LOP3.LUT R224, R4, R224, RZ, 0xfc, !PT ;  /* 0x000000e004e07212 */ /* 0x000fe200078efcff */
[C---:B------:R-:W-:Y:S01]  /*2b60*/  VIADD R4, R229.reuse, 0x14000 ;  /* 0x00014000e5047836 */ /* 0x040fe20000000000 */
[----:B------:R-:W-:Y:S01]  /*2b70*/  LOP3.LUT R0, R2, 0xe0, RZ, 0xc0, !PT ;  /* 0x000000e002007812 */ /* 0x000fe200078ec0ff */
[----:B------:R-:W-:Y:S01]  /*2b80*/  IMAD.IADD R221, R229, 0x1, R226 ;  /* 0x00000001e5dd7824 */ /* 0x000fe200078e02e2 */
[----:B------:R-:W-:Y:S01]  /*2b90*/  LOP3.LUT R249, R3, 0xe0, RZ, 0xc0, !PT ;  /* 0x000000e003f97812 */ /* 0x000fe200078ec0ff */
[----:B------:R-:W-:Y:S01]  /*2ba0*/  @P3 VIADD R188, R4, 0xffffffc0 ;  /* 0xffffffc004bc3836 */ /* 0x000fe20000000000 */
[----:B------:R-:W-:Y:S01]  /*2bb0*/  LOP3.LUT R0, R0, 0x100, R5, 0xf8, !PT ;  /* 0x0000010000007812 */ /* 0x000fe200078ef805 */
[----:B------:R-:W-:Y:S01]  /*2bc0*/  IMAD.MOV.U32 R4, RZ, RZ, 0x240 ;  /* 0x00000240ff047424 */ /* 0x000fe200078e00ff */
[----:B------:R-:W-:Y:S01]  /*2bd0*/  SHF.R.U32.HI R217, RZ, 0x3, R218 ;  /* 0x00000003ffd97819 */ /* 0x000fe200000116da */
[----:B------:R-:W-:Y:S01]  /*2be0*/  IMAD.IADD R192, R226, 0x1, R188 ;  /* 0x00000001e2c07824 */ /* 0x000fe200078e02bc */
[----:B------:R-:W-:Y:S01]  /*2bf0*/  LOP3.LUT R5, R5, 0x600, RZ, 0xc0, !PT ;  /* 0x0000060005057812 */ /* 0x000fe200078ec0ff */
[----:B------:R2:W1:Y:S01]  /*2c00*/  LDSM.16.M88.4 R140, [R188] ;  /* 0x00000000bc8c783b */ /* 0x0004620000000200 */
[----:B------:R-:W-:-:S02]  /*2c10*/  LOP3.LUT R249, R249, 0x18, R218, 0xf8, !PT ;  /* 0x00000018f9f97812 */ /* 0x000fc400078ef8da */
[----:B------:R-:W-:Y:S02]  /*2c20*/  CS2R R108, SRZ ;  /* 0x00000000006c7805 */ /* 0x000fe4000001ff00 */
[----:B------:R-:W-:Y:S01]  /*2c30*/  LOP3.LUT R5, R5, 0x6, R225, 0xf8, !PT ;  /* 0x0000000605057812 */ /* 0x000fe200078ef8e1 */
[----:B------:R2:W1:Y:S01]  /*2c40*/  LDSM.16.M88.4 R156, [R188+0x1000] ;  /* 0x00100000bc9c783b */ /* 0x0004620000000200 */
[----:B------:R-:W-:Y:S02]  /*2c50*/  LOP3.LUT R249, R249, 0x10, R217, 0x78, !PT ;  /* 0x00000010f9f97812 */ /* 0x000fe400078e78d9 */
[----:B------:R-:W-:Y:S02]  /*2c60*/  CS2R R114, SRZ ;  /* 0x0000000000727805 */ /* 0x000fe4000001ff00 */
[----:B------:R-:W-:Y:S01]  /*2c70*/  LOP3.LUT P1, RZ, R218, 0x4, RZ, 0xc0, !PT ;  /* 0x00000004daff7812 */ /* 0x000fe2000782c0ff */
[----:B------:R2:W1:Y:S01]  /*2c80*/  LDSM.16.M88.4 R172, [R188+0x2000] ;  /* 0x00200000bcac783b */ /* 0x0004620000000200 */
[----:B------:R-:W-:-:S02]  /*2c90*/  LOP3.LUT R249, R5, R249, RZ, 0xfc, !PT ;  /* 0x000000f905f97212 */ /* 0x000fc400078efcff */
[----:B------:R-:W-:Y:S02]  /*2ca0*/  CS2R R112, SRZ ;  /* 0x0000000000707805 */ /* 0x000fe4000001ff00 */
[----:B------:R-:W-:Y:S01]  /*2cb0*/  SEL R5, R4, 0x1c0, !P1 ;  /* 0x000001c004057807 */ /* 0x000fe20004800000 */
[----:B------:R2:W1:Y:S01]  /*2cc0*/  LDSM.16.M88.4 R144, [R192] ;  /* 0x00000000c090783b */ /* 0x0004620000000200 */
[----:B------:R-:W-:Y:S02]  /*2cd0*/  @P2 LOP3.LUT R4, R225, 0x6, RZ, 0xc0, !PT ;  /* 0x00000006e1042812 */ /* 0x000fe400078ec0ff */
[----:B------:R-:W-:Y:S02]  /*2ce0*/  CS2R R106, SRZ ;  /* 0x00000000006a7805 */ /* 0x000fe4000001ff00 */
[----:B------:R-:W-:Y:S01]  /*2cf0*/  LOP3.LUT R223, R218, 0x8, RZ, 0xc0, !PT ;  /* 0x00000008dadf7812 */ /* 0x000fe200078ec0ff */
[----:B------:R2:W1:Y:S01]  /*2d00*/  LDSM.16.M88.4 R160, [R192+0x1000] ;  /* 0x00100000c0a0783b */ /* 0x0004620000000200 */
[----:B------:R-:W-:-:S02]  /*2d10*/  @P2 LOP3.LUT R4, R4, 0x70, R217, 0xf8, !PT ;  /* 0x0000007004042812 */ /* 0x000fc400078ef8d9 */
[----:B------:R-:W-:Y:S02]  /*2d20*/  CS2R R104, SRZ ;  /* 0x0000000000687805 */ /* 0x000fe4000001ff00 */
[----:B------:R-:W-:Y:S01]  /*2d30*/  SHF.R.U32.HI R6, RZ, 0x3, R0 ;  /* 0x00000003ff067819 */ /* 0x000fe20000011600 */
[----:B------:R2:W1:Y:S01]  /*2d40*/  LDSM.16.M88.4 R176, [R192+0x2000] ;  /* 0x00200000c0b0783b */ /* 0x0004620000000200 */
[----:B------:R-:W-:Y:S02]  /*2d50*/  LOP3.LUT R228, R228, R10, RZ, 0xfc, !PT ;  /* 0x0000000ae4e47212 */ /* 0x000fe400078efcff */
[----:B------:R-:W-:Y:S02]  /*2d60*/  CS2R R102, SRZ ;  /* 0x0000000000667805 */ /* 0x000fe4000001ff00 */
[----:B------:R-:W-:Y:S01]  /*2d70*/  LOP3.LUT R223, R223, 0x38, R6, 0x78, !PT ;  /* 0x00000038dfdf7812 */ /* 0x000fe200078e7806 */
[----:B------:R2:W2:Y:S01]  /*2d80*/  LDSM.16.M88.4 R132, [R229+0x14000] ;  /* 0x01400000e584783b */ /* 0x0004a20000000200 */
[----:B------:R-:W-:-:S02]  /*2d90*/  SEL R227, R227, 0xffffffc0, !P3 ;  /* 0xffffffc0e3e37807 */ /* 0x000fc40005800000 */
[----:B------:R-:W-:Y:S02]  /*2da0*/  CS2R R100, SRZ ;  /* 0x0000000000647805 */ /* 0x000fe4000001ff00 */
[----:B------:R-:W-:Y:S01]  /*2db0*/  LEA R228, R228, UR5, 0x1 ;  /* 0x00000005e4e47c11 */ /* 0x000fe2000f8e08ff */
[----:B------:R1:W2:Y:S01]  /*2dc0*/  LDSM.16.M88.4 R148, [R229+0x15000] ;  /* 0x01500000e594783b */ /* 0x0002a20000000200 */
[----:B------:R-:W-:Y:S01]  /*2dd0*/  LOP3.LUT R223, R223, R0, RZ, 0x3c, !PT ;  /* 0x00000000dfdf7212 */ /* 0x000fe200078e3cff */
[----:B------:R-:W-:Y:S01]  /*2de0*/  IMAD.MOV.U32 R0, RZ, RZ, 0x20 ;  /* 0x00000020ff007424 */ /* 0x000fe200078e00ff */
[----:B------:R-:W-:Y:S01]  /*2df0*/  LOP3.LUT P0, RZ, R218, 0x2, RZ, 0xc0, !PT ;  /* 0x00000002daff7812 */ /* 0x000fe2000780c0ff */
[----:B------:R1:W2:Y:S01]  /*2e00*/  LDSM.16.M88.4 R164, [R229+0x16000] ;  /* 0x01600000e5a4783b */ /* 0x0002a20000000200 */
[----:B------:R-:W-:Y:S01]  /*2e10*/  IMAD.IADD R220, R229, 0x1, R227 ;  /* 0x00000001e5dc7824 */ /* 0x000fe200078e02e3 */
[----:B------:R-:W-:Y:S01]  /*2e20*/  CS2R R38, SRZ ;  /* 0x0000000000267805 */ /* 0x000fe2000001ff00 */
[--C-:B------:R-:W-:Y:S01]  /*2e30*/  IMAD.IADD R227, R227, 0x1, R228.reuse ;  /* 0x00000001e3e37824 */ /* 0x100fe200078e02e4 */
[----:B------:R1:W2:Y:S01]  /*2e40*/  LDSM.16.M88.4 R180, [R229+0x17000] ;  /* 0x01700000e5b4783b */ /* 0x0002a20000000200 */
[C---:B------:R-:W-:Y:S01]  /*2e50*/  IMAD.IADD R230, R226.reuse, 0x1, R228 ;  /* 0x00000001e2e67824 */ /* 0x040fe200078e02e4 */
[----:B------:R-:W-:Y:S01]  /*2e60*/  CS2R R36, SRZ ;  /* 0x0000000000247805 */ /* 0x000fe2000001ff00 */
[----:B------:R-:W-:Y:S01]  /*2e70*/  IMAD.IADD R219, R226, 0x1, R220 ;  /* 0x00000001e2db7824 */ /* 0x000fe200078e02dc */
[----:B------:R2:W2:Y:S01]  /*2e80*/  LDSM.16.M88.4 R136, [R221+0x14000] ;  /* 0x01400000dd88783b */ /* 0x0004a20000000200 */
[----:B------:R-:W-:-:S02]  /*2e90*/  CS2R R42, SRZ ;  /* 0x00000000002a7805 */ /* 0x000fc4000001ff00 */
[----:B------:R-:W-:Y:S02]  /*2ea0*/  CS2R R40, SRZ ;  /* 0x0000000000287805 */ /* 0x000fe4000001ff00 */
[----:B------:R-:W-:Y:S01]  /*2eb0*/  CS2R R34, SRZ ;  /* 0x0000000000227805 */ /* 0x000fe2000001ff00 */
[----:B------:R2:W2:Y:S01]  /*2ec0*/  LDSM.16.M88.4 R152, [R221+0x15000] ;  /* 0x01500000dd98783b */ /* 0x0004a20000000200 */
[----:B------:R-:W-:Y:S02]  /*2ed0*/  CS2R R32, SRZ ;  /* 0x0000000000207805 */ /* 0x000fe4000001ff00 */
[----:B------:R-:W-:Y:S02]  /*2ee0*/  CS2R R30, SRZ ;  /* 0x00000000001e7805 */ /* 0x000fe4000001ff00 */
[----:B------:R-:W-:Y:S01]  /*2ef0*/  CS2R R28, SRZ ;  /* 0x00000000001c7805 */ /* 0x000fe2000001ff00 */
[----:B------:R2:W2:Y:S01]  /*2f00*/  LDSM.16.M88.4 R168, [R221+0x16000] ;  /* 0x01600000dda8783b */ /* 0x0004a20000000200 */
[----:B------:R-:W-:-:S02]  /*2f10*/  CS2R R22, SRZ ;  /* 0x0000000000167805 */ /* 0x000fc4000001ff00 */
[----:B------:R-:W-:Y:S02]  /*2f20*/  CS2R R20, SRZ ;  /* 0x0000000000147805 */ /* 0x000fe4000001ff00 */
[----:B------:R-:W-:Y:S01]  /*2f30*/  CS2R R26, SRZ ;  /* 0x00000000001a7805 */ /* 0x000fe2000001ff00 */
[----:B------:R2:W2:Y:S01]  /*2f40*/  LDSM.16.M88.4 R184, [R221+0x17000] ;  /* 0x01700000ddb8783b */ /* 0x0004a20000000200 */
[----:B------:R-:W-:Y:S02]  /*2f50*/  CS2R R24, SRZ ;  /* 0x0000000000187805 */ /* 0x000fe4000001ff00 */
[----:B-1-3--:R-:W-:Y:S02]  /*2f60*/  CS2R R18, SRZ ;  /* 0x0000000000127805 */ /* 0x00afe4000001ff00 */
[----:B------:R-:W-:Y:S01]  /*2f70*/  CS2R R16, SRZ ;  /* 0x0000000000107805 */ /* 0x000fe2000001ff00 */
[----:B------:R-:W1:Y:S01]  /*2f80*/  LDSM.16.M88.4 R188, [R188+0x3000] ;  /* 0x00300000bcbc783b */ /* 0x000e620000000200 */
[----:B------:R-:W-:-:S02]  /*2f90*/  CS2R R14, SRZ ;  /* 0x00000000000e7805 */ /* 0x000fc4000001ff00 */
[----:B------:R-:W-:Y:S01]  /*2fa0*/  CS2R R12, SRZ ;  /* 0x00000000000c7805 */ /* 0x000fe2000001ff00 */
[----:B------:R-:W-:Y:S01]  /*2fb0*/  IMAD.SHL.U32 R222, R218, 0x4, RZ ;  /* 0x00000004dade7824 */ /* 0x000fe200078e00ff */
[----:B------:R-:W3:Y:S01]  /*2fc0*/  LDSM.16.M88.4 R192, [R192+0x3000] ;  /* 0x00300000c0c0783b */ /* 0x000ee20000000200 */
[----:B------:R-:W-:Y:S01]  /*2fd0*/  SEL R0, R0, 0xffffffe0, !P0 ;  /* 0xffffffe000007807 */ /* 0x000fe20004000000 */
[----:B------:R-:W-:Y:S01]  /*2fe0*/  IMAD.IADD R226, R226, 0x1, R227 ;  /* 0x00000001e2e27824 */ /* 0x000fe200078e02e3 */
[----:B------:R-:W1:Y:S01]  /*2ff0*/  LDCU UR11, c[0x0][0x440] ;  /* 0x00008800ff0b77ac */ /* 0x000e620008000800 */
[----:B------:R1:W-:Y:S01]  /*3000*/  @P2 STL [R1+0x18], R4 ;  /* 0x0000180401002387 */ /* 0x0003e20000100800 */
[----:B------:R-:W1:Y:S01]  /*3010*/  LDCU UR12, c[0x0][0x3e0] ;  /* 0x00007c00ff0c77ac */ /* 0x000e620008000800 */
[----:B------:R-:W1:Y:S01]  /*3020*/  LDCU UR14, c[0x0][0x50c] ;  /* 0x0000a180ff0e77ac */ /* 0x000e620008000800 */
[----:B------:R-:W1:Y:S01]  /*3030*/  LDCU UR13, c[0x0][0x45c] ;  /* 0x00008b80ff0d77ac */ /* 0x000e620008000800 */
[----:B----4-:R-:W-:-:S12]  /*3040*/  USHF.L.U32 UR10, UR10, 0x6, URZ ;  /* 0x000000060a0a7899 */ /* 0x010fd800080006ff */
.L_x_86:
[----:B------:R-:W0:Y:S01]  /*3050*/  LDGDEPBAR ;  /* 0x00000000000079af */ /* 0x000e220000000000 */
[C---:B-----5:R-:W-:Y:S01]  /*3060*/  FMUL.FTZ R73, R241.reuse, 1.4426950216293334961 ;  /* 0x3fb8aa3bf1497820 */ /* 0x060fe20000410000 */
[----:B------:R-:W-:Y:S03]  /*3070*/  FSETP.NEU.FTZ.AND P0, PT, R241, -INF , PT ;  /* 0xff800000f100780b */ /* 0x000fe60003f1d000 */
[----:B------:R-:W4:Y:S01]  /*3080*/  LDL R68, [R1+0x18] ;  /* 0x0000180001447983 */ /* 0x000f220000100800 */
[----:B------:R-:W-:Y:S02]  /*3090*/  LEA R232, R223, UR4, 0x1 ;  /* 0x00000004dfe87c11 */ /* 0x000fe4000f8e08ff */
[----:B------:R-:W-:Y:S02]  /*30a0*/  FSEL R73, R73, RZ, P0 ;  /* 0x000000ff49497208 */ /* 0x000fe40000000000 */
[----:B------:R-:W-:Y:S02]  /*30b0*/  FSETP.NEU.FTZ.AND P0, PT, R240, -INF , PT ;  /* 0xff800000f000780b */ /* 0x000fe40003f1d000 */
[----:B------:R-:W-:Y:S02]  /*30c0*/  LEA R231, R224, UR4, 0x1 ;  /* 0x00000004e0e77c11 */ /* 0x000fe4000f8e08ff */
[----:B------:R-:W-:Y:S01]  /*30d0*/  SHF.R.U32.HI R233, RZ, 0x1, R218 ;  /* 0x00000001ffe97819 */ /* 0x000fe200000116da */
[----:B------:R-:W-:Y:S04]  /*30e0*/  DEPBAR.LE SB0, 0x0 ;  /* 0x000080000000791a */ /* 0x000fe80000000000 */
[----:B------:R-:W-:Y:S06]  /*30f0*/  BAR.SYNC.DEFER_BLOCKING 0x0 ;  /* 0x0000000000007b1d */ /* 0x000fec0000010000 */
[----:B-1----:R-:W-:Y:S05]  /*3100*/  LDSM.16.M88.4 R8, [R228] ;  /* 0x00000000e408783b */ /* 0x002fea0000000200 */
[----:B------:R-:W1:Y:S05]  /*3110*/  LDSM.16.M88.4 R44, [R229+0x10000] ;  /* 0x01000000e52c783b */ /* 0x000e6a0000000200 */
[----:B------:R-:W-:Y:S05]  /*3120*/  LDSM.16.M88.4 R48, [R230] ;  /* 0x00000000e630783b */ /* 0x000fea0000000200 */
[----:B------:R-:W2:Y:S05]  /*3130*/  LDSM.16.M88.4 R52, [R221+0x10000] ;  /* 0x01000000dd34783b */ /* 0x000eaa0000000200 */
[----:B------:R-:W-:Y:S05]  /*3140*/  LDSM.16.M88.4 R56, [R227] ;  /* 0x00000000e338783b */ /* 0x000fea0000000200 */
[----:B------:R-:W3:Y:S05]  /*3150*/  LDSM.16.M88.4 R60, [R220+0x10000] ;  /* 0x01000000dc3c783b */ /* 0x000eea0000000200 */
[----:B------:R-:W-:Y:S01]  /*3160*/  LDSM.16.M88.4 R64, [R219+0x10000] ;  /* 0x01000000db40783b */ /* 0x000fe20000000200 */
[C---:B-1----:R-:W-:Y:S08]  /*3170*/  HMMA.16816.F32 R4, R8.reuse, R44, RZ ;  /* 0x0000002c0804723c */ /* 0x042ff000000018ff */
[----:B------:R-:W-:Y:S01]  /*3180*/  HMMA.16816.F32 R8, R8, R46, RZ ;  /* 0x0000002e0808723c */ /* 0x000fe200000018ff */
[----:B------:R-:W1:Y:S11]  /*3190*/  LDSM.16.M88.4 R44, [R226] ;  /* 0x00000000e22c783b */ /* 0x000e760000000200 */
        /* <DEDUP_REMOVED lines=8> */
[C---:B-1----:R-:W-:Y:S08]  /*3220*/  HMMA.16816.F32 R4, R44.reuse, R64, R4 ;  /* 0x000000402c04723c */ /* 0x042ff00000001804 */
[----:B------:R-:W-:Y:S01]  /*3230*/  HMMA.16816.F32 R8, R44, R66, R8 ;  /* 0x000000422c08723c */ /* 0x000fe20000001808 */
[----:B------:R-:W-:Y:S05]  /*3240*/  LDSM.16.M88.4 R44, [R227+0x2000] ;  /* 0x00200000e32c783b */ /* 0x000fea0000000200 */
[----:B------:R-:W1:Y:S06]  /*3250*/  LDSM.16.M88.4 R64, [R220+0x11000] ;  /* 0x01100000dc40783b */ /* 0x000e6c0000000200 */
        /* <DEDUP_REMOVED lines=26> */
[----:B------:R2:W-:Y:S05]  /*3400*/  LDSM.16.M88.4 R48, [R230+0x6000] ;  /* 0x00600000e630783b */ /* 0x0005ea0000000200 */
[----:B------:R-:W4:Y:S06]  /*3410*/  LDSM.16.M88.4 R52, [R221+0x13000] ;  /* 0x01300000dd34783b */ /* 0x000f2c0000000200 */
[C---:B---3--:R-:W-:Y:S08]  /*3420*/  HMMA.16816.F32 R4, R56.reuse, R60, R4 ;  /* 0x0000003c3804723c */ /* 0x048ff00000001804 */
[----:B------:R-:W-:Y:S01]  /*3430*/  HMMA.16816.F32 R8, R56, R62, R8 ;  /* 0x0000003e3808723c */ /* 0x000fe20000001808 */
[----:B------:R-:W-:Y:S02]  /*3440*/  LDSM.16.M88.4 R56, [R227+0x6000] ;  /* 0x00600000e338783b */ /* 0x000fe40000000200 */
[----:B--2---:R-:W-:Y:S03]  /*3450*/  IADD3 R230, PT, PT, R0, R228, RZ ;  /* 0x000000e400e67210 */ /* 0x004fe60007ffe0ff */
[----:B------:R-:W2:Y:S06]  /*3460*/  LDSM.16.M88.4 R60, [R220+0x13000] ;  /* 0x01300000dc3c783b */ /* 0x000eac0000000200 */
[C---:B-1----:R-:W-:Y:S08]  /*3470*/  HMMA.16816.F32 R4, R44.reuse, R64, R4 ;  /* 0x000000402c04723c */ /* 0x042ff00000001804 */
[----:B------:R-:W-:Y:S01]  /*3480*/  HMMA.16816.F32 R8, R44, R66, R8 ;  /* 0x000000422c08723c */ /* 0x000fe20000001808 */
[----:B------:R-:W-:Y:S05]  /*3490*/  LDSM.16.M88.4 R44, [R226+0x6000] ;  /* 0x00600000e22c783b */ /* 0x000fea0000000200 */
[----:B------:R-:W1:Y:S06]  /*34a0*/  LDSM.16.M88.4 R64, [R219+0x13000] ;  /* 0x01300000db40783b */ /* 0x000e6c0000000200 */
[C---:B----4-:R-:W-:Y:S05]  /*34b0*/  HMMA.16816.F32 R4, R48.reuse, R52, R4 ;  /* 0x000000343004723c */ /* 0x050fea0000001804 */
[----:B------:R-:W-:Y:S02]  /*34c0*/  MOV R52, R239 ;  /* 0x000000ef00347202 */ /* 0x000fe40000000f00 */
[----:B------:R-:W-:Y:S01]  /*34d0*/  MOV R53, R238 ;  /* 0x000000ee00357202 */ /* 0x000fe20000000f00 */
[----:B------:R-:W-:Y:S11]  /*34e0*/  HMMA.16816.F32 R8, R48, R54, R8 ;  /* 0x000000363008723c */ /* 0x000ff60000001808 */
[----:B------:R-:W-:Y:S01]  /*34f0*/  @!UPT UIADD3 URZ, UPT, UPT, URZ, URZ, URZ ;  /* 0x000000fffffff290 */ /* 0x000fe2000fffe0ff */
[C---:B--2---:R-:W-:Y:S08]  /*3500*/  HMMA.16816.F32 R4, R56.reuse, R60, R4 ;  /* 0x0000003c3804723c */ /* 0x044ff00000001804 */
[----:B------:R-:W-:Y:S03]  /*3510*/  HMMA.16816.F32 R8, R56, R62, R8 ;  /* 0x0000003e3808723c */ /* 0x000fe60000001808 */
[C---:B------:R-:W-:Y:S01]  /*3520*/  VIADD R57, R228.reuse, 0x40 ;  /* 0x00000040e4397836 */ /* 0x040fe20000000000 */
[----:B------:R-:W-:Y:S05]  /*3530*/  @P1 IADD3 R57, PT, PT, R228, -0x40, RZ ;  /* 0xffffffc0e4391810 */ /* 0x000fea0007ffe0ff */
[----:B------:R-:W-:Y:S03]  /*3540*/  IMAD.IADD R56, R0, 0x1, R57 ;  /* 0x0000000100387824 */ /* 0x000fe600078e0239 */
[C---:B-1----:R-:W-:Y:S08]  /*3550*/  HMMA.16816.F32 R4, R44.reuse, R64, R4 ;  /* 0x000000402c04723c */ /* 0x042ff00000001804 */
[----:B------:R-:W-:Y:S01]  /*3560*/  HMMA.16816.F32 R8, R44, R66, R8 ;  /* 0x000000422c08723c */ /* 0x000fe20000001808 */
[----:B------:R-:W-:Y:S02]  /*3570*/  MOV R44, 0x240 ;  /* 0x00000240002c7802 */ /* 0x000fe40000000f00 */
[----:B------:R-:W-:Y:S02]  /*3580*/  LOP3.LUT R45, R222, 0x20, RZ, 0xc0, !PT ;  /* 0x00000020de2d7812 */ /* 0x000fe400078ec0ff */
[C---:B------:R-:W-:Y:S02]  /*3590*/  LEA R67, R249.reuse, UR30, 0x1 ;  /* 0x0000001ef9437c11 */ /* 0x040fe4000f8e08ff */
[----:B------:R-:W-:Y:S02]  /*35a0*/  SEL R44, R44, 0x1c0, !P1 ;  /* 0x000001c02c2c7807 */ /* 0x000fe40004800000 */
[----:B------:R-:W-:Y:S01]  /*35b0*/  LEA R66, R249, UR4, 0x1 ;  /* 0x00000004f9427c11 */ /* 0x000fe2000f8e08ff */
[----:B------:R-:W-:Y:S02]  /*35c0*/  IMAD.IADD R63, R67, 0x1, -R45 ;  /* 0x00000001433f7824 */ /* 0x000fe400078e0a2d */
[----:B------:R-:W-:Y:S01]  /*35d0*/  FMUL.FTZ R5, R5, UR14 ;  /* 0x0000000e05057c20 */ /* 0x000fe20008410000 */
[----:B------:R-:W-:Y:S01]  /*35e0*/  FMUL.FTZ R4, R4, UR14 ;  /* 0x0000000e04047c20 */ /* 0x000fe20008410000 */
[----:B------:R-:W-:Y:S01]  /*35f0*/  FMUL.FTZ R6, R6, UR14 ;  /* 0x0000000e06067c20 */ /* 0x000fe20008410000 */
[----:B------:R-:W-:Y:S01]  /*3600*/  FMUL.FTZ R7, R7, UR14 ;  /* 0x0000000e07077c20 */ /* 0x000fe20008410000 */
[----:B------:R1:W2:Y:S01]  /*3610*/  MUFU.TANH R59, R5 ;  /* 0x00000005003b7308 */ /* 0x0002a20000002400 */
[----:B------:R-:W-:Y:S02]  /*3620*/  IADD3 R67, PT, PT, R67, R44, RZ ;  /* 0x0000002c43437210 */ /* 0x000fe40007ffe0ff */
[----:B------:R-:W-:Y:S01]  /*3630*/  IADD3 R62, PT, PT, R44, R63, RZ ;  /* 0x0000003f2c3e7210 */ /* 0x000fe20007ffe0ff */
[----:B------:R-:W-:Y:S01]  /*3640*/  FMUL.FTZ R9, R9, UR14 ;  /* 0x0000000e09097c20 */ /* 0x000fe20008410000 */
[----:B------:R-:W-:Y:S01]  /*3650*/  FMUL.FTZ R8, R8, UR14 ;  /* 0x0000000e08087c20 */ /* 0x000fe20008410000 */
[----:B------:R-:W-:Y:S01]  /*3660*/  FMUL.FTZ R10, R10, UR14 ;  /* 0x0000000e0a0a7c20 */ /* 0x000fe20008410000 */
[----:B------:R-:W-:Y:S03]  /*3670*/  FMUL.FTZ R11, R11, UR14 ;  /* 0x0000000e0b0b7c20 */ /* 0x000fe60008410000 */
[----:B------:R3:W4:Y:S10]  /*3680*/  MUFU.TANH R58, R4 ;  /* 0x00000004003a7308 */ /* 0x0007340000002400 */
[----:B------:R2:W-:Y:S01]  /*3690*/  MUFU.TANH R60, R6 ;  /* 0x00000006003c7308 */ /* 0x0005e20000002400 */
[----:B-1----:R-:W-:Y:S04]  /*36a0*/  @P2 LEA R5, R248, R68, 0x5 ;  /* 0x00000044f8052211 */ /* 0x002fe800078e28ff */
[CC--:B------:R-:W-:Y:S05]  /*36b0*/  @P2 ISETP.GE.AND P3, PT, R5.reuse, R244.reuse, PT ;  /* 0x000000f40500220c */ /* 0x0c0fea0003f66270 */
[----:B------:R4:W1:Y:S01]  /*36c0*/  MUFU.TANH R61, R7 ;  /* 0x00000007003d7308 */ /* 0x0008620000002400 */
[C---:B---3--:R-:W-:Y:S04]  /*36d0*/  @P2 IADD3 R4, PT, PT, R5.reuse, 0x1, RZ ;  /* 0x0000000105042810 */ /* 0x048fe80007ffe0ff */
[-C--:B------:R-:W-:Y:S05]  /*36e0*/  @P2 ISETP.GE.AND P4, PT, R4, R244.reuse, PT ;  /* 0x000000f40400220c */ /* 0x080fea0003f86270 */
[----:B------:R3:W3:Y:S01]  /*36f0*/  MUFU.TANH R65, R9 ;  /* 0x0000000900417308 */ /* 0x0006e20000002400 */
[C---:B------:R-:W-:Y:S01]  /*3700*/  @P2 IADD3 R4, PT, PT, R5.reuse, 0x8, RZ ;  /* 0x0000000805042810 */ /* 0x040fe20007ffe0ff */
[----:B------:R-:W-:Y:S01]  /*3710*/  @P2 VIADD R5, R5, 0x9 ;  /* 0x0000000905052836 */ /* 0x000fe20000000000 */
[-C--:B--2---:R-:W-:Y:S02]  /*3720*/  MOV R6, R59.reuse ;  /* 0x0000003b00067202 */ /* 0x084fe40000000f00 */
[-C--:B------:R-:W-:Y:S01]  /*3730*/  @P2 ISETP.GE.AND P5, PT, R4, R244.reuse, PT ;  /* 0x000000f40400220c */ /* 0x080fe20003fa6270 */
[----:B------:R-:W-:Y:S01]  /*3740*/  FMUL.FTZ R4, R240, 1.4426950216293334961 ;  /* 0x3fb8aa3bf0047820 */ /* 0x000fe20000410000 */
[----:B------:R-:W-:Y:S03]  /*3750*/  @P2 FSEL R6, R59, -INF , !P4 ;  /* 0xff8000003b062808 */ /* 0x000fe60006000000 */
[----:B------:R-:W2:Y:S01]  /*3760*/  MUFU.TANH R64, R8 ;  /* 0x0000000800407308 */ /* 0x000ea20000002400 */
[----:B------:R-:W-:Y:S01]  /*3770*/  @P2 ISETP.GE.AND P6, PT, R5, R244, PT ;  /* 0x000000f40500220c */ /* 0x000fe20003fc6270 */
[----:B------:R-:W-:Y:S01]  /*3780*/  FFMA.FTZ R59, -R59, R59, 1 ;  /* 0x3f8000003b3b7423 */ /* 0x000fe2000001013b */
[----:B----4-:R-:W-:Y:S01]  /*3790*/  MOV R7, R58 ;  /* 0x0000003a00077202 */ /* 0x010fe20000000f00 */
[--C-:B------:R-:W-:Y:S01]  /*37a0*/  FFMA.FTZ R75, R6, UR13, -R73.reuse ;  /* 0x0000000d064b7c23 */ /* 0x100fe20008010849 */
[----:B------:R-:W-:Y:S01]  /*37b0*/  @P2 FSEL R7, R58, -INF , !P3 ;  /* 0xff8000003a072808 */ /* 0x000fe20005800000 */
[----:B------:R-:W-:Y:S01]  /*37c0*/  FMUL.FTZ R59, R59, UR14 ;  /* 0x0000000e3b3b7c20 */ /* 0x000fe20008410000 */
[----:B-1----:R-:W-:Y:S03]  /*37d0*/  MOV R5, R61 ;  /* 0x0000003d00057202 */ /* 0x002fe60000000f00 */
[----:B------:R-:W1:Y:S01]  /*37e0*/  MUFU.TANH R68, R10 ;  /* 0x0000000a00447308 */ /* 0x000e620000002400 */
[----:B------:R-:W-:Y:S01]  /*37f0*/  FSEL R4, R4, RZ, P0 ;  /* 0x000000ff04047208 */ /* 0x000fe20000000000 */
[----:B---3--:R-:W-:Y:S01]  /*3800*/  IMAD.MOV.U32 R9, RZ, RZ, R60 ;  /* 0x000000ffff097224 */ /* 0x008fe200078e003c */
[----:B------:R-:W-:Y:S01]  /*3810*/  @P2 FSEL R9, R60, -INF , !P3 ;  /* 0xff8000003c092808 */ /* 0x000fe20005800000 */
[----:B------:R-:W-:Y:S01]  /*3820*/  FFMA.FTZ R76, R7, UR13, -R73 ;  /* 0x0000000d074c7c23 */ /* 0x000fe20008010849 */
[----:B------:R-:W-:Y:S01]  /*3830*/  @P2 FSEL R5, R61, -INF , !P4 ;  /* 0xff8000003d052808 */ /* 0x000fe20006000000 */
[----:B------:R-:W-:Y:S01]  /*3840*/  IMAD.MOV.U32 R7, RZ, RZ, R65 ;  /* 0x000000ffff077224 */ /* 0x000fe200078e0041 */
[----:B------:R-:W-:Y:S03]  /*3850*/  @P2 FSEL R7, R65, -INF , !P6 ;  /* 0xff80000041072808 */ /* 0x000fe60007000000 */
[----:B------:R-:W3:Y:S01]  /*3860*/  MUFU.TANH R77, R11 ;  /* 0x0000000b004d7308 */ /* 0x000ee20000002400 */
[--C-:B------:R-:W-:Y:S01]  /*3870*/  FFMA.FTZ R72, R9, UR13, -R4.reuse ;  /* 0x0000000d09487c23 */ /* 0x100fe20008010804 */
[----:B--2---:R-:W-:Y:S01]  /*3880*/  MOV R8, R64 ;  /* 0x0000004000087202 */ /* 0x004fe20000000f00 */
[--C-:B------:R-:W-:Y:S01]  /*3890*/  FFMA.FTZ R71, R5, UR13, -R4.reuse ;  /* 0x0000000d05477c23 */ /* 0x100fe20008010804 */
[----:B------:R-:W-:Y:S01]  /*38a0*/  @P2 FSEL R8, R64, -INF , !P5 ;  /* 0xff80000040082808 */ /* 0x000fe20006800000 */
[----:B------:R-:W-:Y:S01]  /*38b0*/  FFMA.FTZ R58, -R58, R58, 1 ;  /* 0x3f8000003a3a7423 */ /* 0x000fe2000001013a */
[----:B------:R-:W-:Y:S01]  /*38c0*/  LEA R80, P0, R242, R52, 0x2 ;  /* 0x00000034f2507211 */ /* 0x000fe200078010ff */
[----:B------:R-:W-:Y:S03]  /*38d0*/  FFMA.FTZ R60, -R60, R60, 1 ;  /* 0x3f8000003c3c7423 */ /* 0x000fe6000001013c */
[----:B------:R-:W-:Y:S01]  /*38e0*/  MUFU.EX2 R76, R76 ;  /* 0x0000004c004c7308 */ /* 0x000fe20000000800 */
[--C-:B------:R-:W-:Y:S01]  /*38f0*/  FFMA.FTZ R74, R8, UR13, -R73.reuse ;  /* 0x0000000d084a7c23 */ /* 0x100fe20008010849 */
[----:B-1----:R-:W-:Y:S01]  /*3900*/  MOV R6, R68 ;  /* 0x0000004400067202 */ /* 0x002fe20000000f00 */
[----:B------:R-:W-:Y:S07]  /*3910*/  FFMA.FTZ R73, R7, UR13, -R73 ;  /* 0x0000000d07497c23 */ /* 0x000fee0008010849 */
[----:B------:R-:W1:Y:S01]  /*3920*/  MUFU.EX2 R75, R75 ;  /* 0x0000004b004b7308 */ /* 0x000e620000000800 */
[----:B------:R-:W-:Y:S01]  /*3930*/  @P2 FSEL R6, R68, -INF , !P5 ;  /* 0xff80000044062808 */ /* 0x000fe20006800000 */
[----:B------:R-:W-:Y:S01]  /*3940*/  FMUL.FTZ R58, R58, UR14 ;  /* 0x0000000e3a3a7c20 */ /* 0x000fe20008410000 */
[----:B------:R-:W-:Y:S07]  /*3950*/  LEA.HI.X R81, R242, R53, RZ, 0x2, P0 ;  /* 0x00000035f2517211 */ /* 0x000fee00000f14ff */
[----:B------:R-:W-:Y:S01]  /*3960*/  MUFU.EX2 R72, R72 ;  /* 0x0000004800487308 */ /* 0x000fe20000000800 */
[----:B------:R-:W-:Y:S01]  /*3970*/  FMUL.FTZ R60, R60, UR14 ;  /* 0x0000000e3c3c7c20 */ /* 0x000fe20008410000 */
[----:B---3--:R-:W-:Y:S01]  /*3980*/  MOV R5, R77 ;  /* 0x0000004d00057202 */ /* 0x008fe20000000f00 */
[--C-:B------:R-:W-:Y:S01]  /*3990*/  FFMA.FTZ R70, R6, UR13, -R4.reuse ;  /* 0x0000000d06467c23 */ /* 0x100fe20008010804 */
[----:B------:R-:W-:Y:S06]  /*39a0*/  @P2 FSEL R5, R77, -INF , !P6 ;  /* 0xff8000004d052808 */ /* 0x000fec0007000000 */
[----:B------:R-:W2:Y:S01]  /*39b0*/  MUFU.EX2 R71, R71 ;  /* 0x0000004700477308 */ /* 0x000ea20000000800 */
[----:B------:R-:W3:Y:S01]  /*39c0*/  LDG.E R78, desc[UR26][R80.64] ;  /* 0x0000001a504e7981 */ /* 0x000ee2000c1e1900 */
[----:B------:R-:W-:Y:S01]  /*39d0*/  FFMA.FTZ R61, -R61, R61, 1 ;  /* 0x3f8000003d3d7423 */ /* 0x000fe2000001013d */
[----:B------:R-:W-:Y:S07]  /*39e0*/  FFMA.FTZ R64, -R64, R64, 1 ;  /* 0x3f80000040407423 */ /* 0x000fee0000010140 */
[----:B------:R-:W-:Y:S01]  /*39f0*/  MUFU.EX2 R74, R74 ;  /* 0x0000004a004a7308 */ /* 0x000fe20000000800 */
[----:B------:R-:W-:Y:S01]  /*3a00*/  FFMA.FTZ R4, R5, UR13, -R4 ;  /* 0x0000000d05047c23 */ /* 0x000fe20008010804 */
[----:B-1----:R-:W-:Y:S01]  /*3a10*/  F2FP.F16.F32.PACK_AB R7, R75, R76 ;  /* 0x0000004c4b07723e */ /* 0x002fe200000000ff */
[----:B------:R-:W4:Y:S07]  /*3a20*/  LDG.E R79, desc[UR26][R80.64+0x20] ;  /* 0x0000201a504f7981 */ /* 0x000f2e000c1e1900 */
[----:B------:R-:W1:Y:S01]  /*3a30*/  MUFU.EX2 R73, R73 ;  /* 0x0000004900497308 */ /* 0x000e620000000800 */
[----:B------:R-:W-:Y:S01]  /*3a40*/  FMUL.FTZ R61, R61, UR14 ;  /* 0x0000000e3d3d7c20 */ /* 0x000fe20008410000 */
[----:B------:R-:W-:Y:S01]  /*3a50*/  FMUL.FTZ R64, R64, UR14 ;  /* 0x0000000e40407c20 */ /* 0x000fe20008410000 */
[----:B------:R-:W-:Y:S07]  /*3a60*/  STS [R66+0x15000], R7 ;  /* 0x0150000742007388 */ /* 0x000fee0000000800 */
[----:B------:R-:W-:Y:S01]  /*3a70*/  MUFU.EX2 R70, R70 ;  /* 0x0000004600467308 */ /* 0x000fe20000000800 */
[----:B------:R-:W-:Y:S01]  /*3a80*/  FFMA.FTZ R65, -R65, R65, 1 ;  /* 0x3f80000041417423 */ /* 0x000fe20000010141 */
[----:B--2---:R-:W-:Y:S01]  /*3a90*/  F2FP.F16.F32.PACK_AB R6, R71, R72 ;  /* 0x000000484706723e */ /* 0x004fe200000000ff */
[----:B------:R-:W-:Y:S07]  /*3aa0*/  FFMA.FTZ R68, -R68, R68, 1 ;  /* 0x3f80000044447423 */ /* 0x000fee0000010144 */
[----:B------:R-:W2:Y:S01]  /*3ab0*/  MUFU.EX2 R69, R4 ;  /* 0x0000000400457308 */ /* 0x000ea20000000800 */
[----:B------:R-:W-:Y:S01]  /*3ac0*/  FMUL.FTZ R65, R65, UR14 ;  /* 0x0000000e41417c20 */ /* 0x000fe20008410000 */
[----:B------:R-:W-:Y:S01]  /*3ad0*/  FFMA.FTZ R77, -R77, R77, 1 ;  /* 0x3f8000004d4d7423 */ /* 0x000fe2000001014d */
[----:B------:R-:W-:Y:S01]  /*3ae0*/  STS [R67], R6 ;  /* 0x0000000643007388 */ /* 0x000fe20000000800 */
[----:B------:R-:W-:Y:S01]  /*3af0*/  FMUL.FTZ R68, R68, UR14 ;  /* 0x0000000e44447c20 */ /* 0x000fe20008410000 */
[----:B------:R-:W-:Y:S01]  /*3b00*/  ISETP.NE.AND P6, PT, R243, RZ, PT ;  /* 0x000000fff300720c */ /* 0x000fe20003fc5270 */
[----:B------:R-:W-:Y:S01]  /*3b10*/  FMUL.FTZ R77, R77, UR14 ;  /* 0x0000000e4d4d7c20 */ /* 0x000fe20008410000 */
[----:B-1----:R-:W-:Y:S05]  /*3b20*/  F2FP.F16.F32.PACK_AB R5, R73, R74 ;  /* 0x0000004a4905723e */ /* 0x002fea00000000ff */
[----:B------:R-:W-:Y:S01]  /*3b30*/  STS [R63+0x10], R5 ;  /* 0x000010053f007388 */ /* 0x000fe20000000800 */
[----:B--2---:R-:W-:Y:S05]  /*3b40*/  F2FP.F16.F32.PACK_AB R4, R69, R70 ;  /* 0x000000464504723e */ /* 0x004fea00000000ff */
[----:B------:R-:W-:Y:S05]  /*3b50*/  STS [R62+0x10], R4 ;  /* 0x000010043e007388 */ /* 0x000fea0000000800 */
[----:B------:R-:W1:Y:S05]  /*3b60*/  LDSM.16.M88.4 R8, [R228+0x8000] ;  /* 0x00800000e408783b */ /* 0x000e6a0000000200 */
[----:B------:R-:W2:Y:S05]  /*3b70*/  LDSM.16.M88.4 R44, [R230+0x8000] ;  /* 0x00800000e62c783b */ /* 0x000eaa0000000200 */
[----:B------:R-:W2:Y:S05]  /*3b80*/  LDSM.16.M88.4 R48, [R57+0x8000] ;  /* 0x008000003930783b */ /* 0x000eaa0000000200 */
[----:B------:R-:W2:Y:S01]  /*3b90*/  LDSM.16.M88.4 R52, [R56+0x8000] ;  /* 0x008000003834783b */ /* 0x000ea20000000200 */
[C---:B-1----:R-:W-:Y:S08]  /*3ba0*/  HMMA.16816.F32 R4, R8.reuse, R132, RZ ;  /* 0x000000840804723c */ /* 0x042ff000000018ff */
[----:B------:R-:W-:Y:S11]  /*3bb0*/  HMMA.16816.F32 R8, R8, R134, RZ ;  /* 0x000000860808723c */ /* 0x000ff600000018ff */
[----:B------:R-:W-:Y:S01]  /*3bc0*/  @!UPT UIADD3 URZ, UPT, UPT, URZ, URZ, URZ ;  /* 0x000000fffffff290 */ /* 0x000fe2000fffe0ff */
[C---:B--2---:R-:W-:Y:S08]  /*3bd0*/  HMMA.16816.F32 R4, R44.reuse, R136, R4 ;  /* 0x000000882c04723c */ /* 0x044ff00000001804 */
[----:B------:R-:W-:Y:S01]  /*3be0*/  HMMA.16816.F32 R8, R44, R138, R8 ;  /* 0x0000008a2c08723c */ /* 0x000fe20000001808 */
[----:B------:R-:W1:Y:S11]  /*3bf0*/  LDSM.16.M88.4 R44, [R228+0xa000] ;  /* 0x00a00000e42c783b */ /* 0x000e760000000200 */
[C---:B------:R-:W-:Y:S08]  /*3c00*/  HMMA.16816.F32 R4, R48.reuse, R140, R4 ;  /* 0x0000008c3004723c */ /* 0x040ff00000001804 */
[----:B------:R-:W-:Y:S01]  /*3c10*/  HMMA.16816.F32 R8, R48, R142, R8 ;  /* 0x0000008e3008723c */ /* 0x000fe20000001808 */
[----:B------:R-:W2:Y:S11]  /*3c20*/  LDSM.16.M88.4 R48, [R230+0xa000] ;  /* 0x00a00000e630783b */ /* 0x000eb60000000200 */
[C---:B------:R-:W-:Y:S08]  /*3c30*/  HMMA.16816.F32 R4, R52.reuse, R144, R4 ;  /* 0x000000903404723c */ /* 0x040ff00000001804 */
[----:B------:R-:W-:Y:S01]  /*3c40*/  HMMA.16816.F32 R8, R52, R146, R8 ;  /* 0x000000923408723c */ /* 0x000fe20000001808 */
[----:B------:R-:W2:Y:S11]  /*3c50*/  LDSM.16.M88.4 R52, [R57+0xa000] ;  /* 0x00a000003934783b */ /* 0x000eb60000000200 */
[C---:B-1----:R-:W-:Y:S08]  /*3c60*/  HMMA.16816.F32 R4, R44.reuse, R148, R4 ;  /* 0x000000942c04723c */ /* 0x042ff00000001804 */
[----:B------:R-:W-:Y:S01]  /*3c70*/  HMMA.16816.F32 R8, R44, R150, R8 ;  /* 0x000000962c08723c */ /* 0x000fe20000001808 */
[----:B------:R-:W1:Y:S11]  /*3c80*/  LDSM.16.M88.4 R44, [R56+0xa000] ;  /* 0x00a00000382c783b */ /* 0x000e760000000200 */
[C---:B--2---:R-:W-:Y:S08]  /*3c90*/  HMMA.16816.F32 R4, R48.reuse, R152, R4 ;  /* 0x000000983004723c */ /* 0x044ff00000001804 */
        /* <DEDUP_REMOVED lines=24> */
[----:B------:R-:W-:Y:S11]  /*3e20*/  HMMA.16816.F32 R8, R44, R186, R8 ;  /* 0x000000ba2c08723c */ /* 0x000ff60000001808 */
[----:B------:R-:W-:Y:S01]  /*3e30*/  @!UPT UIADD3 URZ, UPT, UPT, URZ, URZ, URZ ;  /* 0x000000fffffff290 */ /* 0x000fe2000fffe0ff */
[C---:B--2---:R-:W-:Y:S08]  /*3e40*/  HMMA.16816.F32 R4, R48.reuse, R188, R4 ;  /* 0x000000bc3004723c */ /* 0x044ff00000001804 */
[----:B------:R-:W-:Y:S11]  /*3e50*/  HMMA.16816.F32 R8, R48, R190, R8 ;  /* 0x000000be3008723c */ /* 0x000ff60000001808 */
[----:B------:R-:W-:Y:S01]  /*3e60*/  @!UPT UIADD3 URZ, UPT, UPT, URZ, URZ, URZ ;  /* 0x000000fffffff290 */ /* 0x000fe2000fffe0ff */
[C---:B---3--:R-:W-:Y:S08]  /*3e70*/  HMMA.16816.F32 R4, R52.reuse, R192, R4 ;  /* 0x000000c03404723c */ /* 0x048ff00000001804 */
[----:B------:R-:W-:Y:S11]  /*3e80*/  HMMA.16816.F32 R8, R52, R194, R8 ;  /* 0x000000c23408723c */ /* 0x000ff60000001808 */
[C---:B------:R-:W-:Y:S01]  /*3e90*/  FADD.FTZ R4, -R78.reuse, R4 ;  /* 0x000000044e047221 */ /* 0x040fe20000010100 */
[----:B------:R-:W-:Y:S01]  /*3ea0*/  FADD.FTZ R5, -R78, R5 ;  /* 0x000000054e057221 */ /* 0x000fe20000010100 */
[C---:B----4-:R-:W-:Y:S01]  /*3eb0*/  FADD.FTZ R6, -R79.reuse, R6 ;  /* 0x000000064f067221 */ /* 0x050fe20000010100 */
[----:B------:R-:W-:Y:S01]  /*3ec0*/  FADD.FTZ R7, -R79, R7 ;  /* 0x000000074f077221 */ /* 0x000fe20000010100 */
[----:B------:R-:W-:Y:S01]  /*3ed0*/  FMUL.FTZ R4, R76, R4 ;  /* 0x000000044c047220 */ /* 0x000fe20000410000 */
[----:B------:R-:W-:Y:S01]  /*3ee0*/  FMUL.FTZ R5, R75, R5 ;  /* 0x000000054b057220 */ /* 0x000fe20000410000 */
[----:B------:R-:W-:Y:S01]  /*3ef0*/  FMUL.FTZ R6, R72, R6 ;  /* 0x0000000648067220 */ /* 0x000fe20000410000 */
[----:B------:R-:W-:Y:S01]  /*3f00*/  FMUL.FTZ R7, R71, R7 ;  /* 0x0000000747077220 */ /* 0x000fe20000410000 */
[C---:B------:R-:W-:Y:S01]  /*3f10*/  FADD.FTZ R8, -R78.reuse, R8 ;  /* 0x000000084e087221 */ /* 0x040fe20000010100 */
        /* <DEDUP_REMOVED lines=9> */
[----:B------:R-:W-:Y:S01]  /*3fb0*/  F2FP.F16.F32.PACK_AB R4, R5, R4 ;  /* 0x000000040504723e */ /* 0x000fe200000000ff */
[----:B------:R-:W-:Y:S01]  /*3fc0*/  FMUL.FTZ R8, R8, R64 ;  /* 0x0000004008087220 */ /* 0x000fe20000410000 */
[----:B------:R-:W-:Y:S01]  /*3fd0*/  FMUL.FTZ R10, R70, R10 ;  /* 0x0000000a460a7220 */ /* 0x000fe20000410000 */
[----:B------:R-:W-:Y:S01]  /*3fe0*/  FMUL.FTZ R11, R69, R11 ;  /* 0x0000000b450b7220 */ /* 0x000fe20000410000 */
[----:B------:R-:W-:Y:S01]  /*3ff0*/  FMUL.FTZ R9, R9, R65 ;  /* 0x0000004109097220 */ /* 0x000fe20000410000 */
[----:B------:R-:W-:Y:S01]  /*4000*/  F2FP.F16.F32.PACK_AB R6, R7, R6 ;  /* 0x000000060706723e */ /* 0x000fe200000000ff */
[----:B------:R-:W-:Y:S01]  /*4010*/  STS [R66+0x14000], R4 ;  /* 0x0140000442007388 */ /* 0x000fe20000000800 */
[----:B------:R-:W-:Y:S01]  /*4020*/  FMUL.FTZ R10, R10, R68 ;  /* 0x000000440a0a7220 */ /* 0x000fe20000410000 */
[----:B------:R-:W-:Y:S01]  /*4030*/  FMUL.FTZ R11, R11, R77 ;  /* 0x0000004d0b0b7220 */ /* 0x000fe20000410000 */
[----:B------:R-:W-:Y:S02]  /*4040*/  F2FP.F16.F32.PACK_AB R8, R9, R8 ;  /* 0x000000080908723e */ /* 0x000fe400000000ff */
[----:B------:R-:W-:Y:S01]  /*4050*/  STS [R67+-0x1000], R6 ;  /* 0xfff0000643007388 */ /* 0x000fe20000000800 */
[----:B------:R-:W-:Y:S02]  /*4060*/  LEA R5, R223, UR30, 0x1 ;  /* 0x0000001edf057c11 */ /* 0x000fe4000f8e08ff */
[----:B------:R-:W-:Y:S02]  /*4070*/  F2FP.F16.F32.PACK_AB R10, R11, R10 ;  /* 0x0000000a0b0a723e */ /* 0x000fe400000000ff */
[----:B------:R-:W-:Y:S01]  /*4080*/  STS [R63+-0xff0], R8 ;  /* 0xfff010083f007388 */ /* 0x000fe20000000800 */
[C---:B------:R-:W-:Y:S02]  /*4090*/  IADD3 R80, PT, PT, R5.reuse, 0x20, RZ ;  /* 0x0000002005507810 */ /* 0x040fe40007ffe0ff */
[----:B------:R-:W-:Y:S02]  /*40a0*/  @P1 IADD3 R80, PT, PT, R5, -0x20, RZ ;  /* 0xffffffe005501810 */ /* 0x000fe40007ffe0ff */
        /* <DEDUP_REMOVED lines=43> */
[----:B------:R-:W-:Y:S04]  /*4360*/  LOP3.LUT R8, R225, 0x20, RZ, 0xc0, !PT ;  /* 0x00000020e1087812 */ /* 0x000fe800078ec0ff */
[-C--:B--2---:R-:W-:Y:S05]  /*4370*/  HMMA.16816.F32 R12, R4, R44.reuse, R12 ;  /* 0x0000002c040c723c */ /* 0x084fea000000180c */
[----:B------:R-:W-:Y:S02]  /*4380*/  LOP3.LUT R9, R8, 0x18, R217, 0xf8, !PT ;  /* 0x0000001808097812 */ /* 0x000fe400078ef8d9 */
[----:B------:R-:W-:Y:S01]  /*4390*/  LOP3.LUT R8, R2, 0x1e0, RZ, 0xc0, !PT ;  /* 0x000001e002087812 */ /* 0x000fe200078ec0ff */
[C---:B---3--:R-:W-:Y:S04]  /*43a0*/  HMMA.16816.F32 R16, R48.reuse, R44, R16 ;  /* 0x0000002c3010723c */ /* 0x048fe80000001810 */
[----:B------:R-:W-:Y:S02]  /*43b0*/  LOP3.LUT R9, R9, 0x1c0, R216, 0xf8, !PT ;  /* 0x000001c009097812 */ /* 0x000fe400078ef8d8 */
[----:B------:R-:W-:Y:S02]  /*43c0*/  LOP3.LUT R10, R8, 0x38, R222, 0x78, !PT ;  /* 0x00000038080a7812 */ /* 0x000fe400078e78de */
[-C--:B------:R-:W-:Y:S03]  /*43d0*/  HMMA.16816.F32 R20, R48, R46.reuse, R20 ;  /* 0x0000002e3014723c */ /* 0x080fe60000001814 */
[----:B------:R-:W-:Y:S02]  /*43e0*/  LOP3.LUT R234, R9, 0x38, R3, 0x78, !PT ;  /* 0x0000003809ea7812 */ /* 0x000fe400078e7803 */
[----:B------:R-:W-:Y:S02]  /*43f0*/  LOP3.LUT R8, R2, 0x400, RZ, 0xc0, !PT ;  /* 0x0000040002087812 */ /* 0x000fe400078ec0ff */
[----:B------:R-:W-:Y:S01]  /*4400*/  LOP3.LUT R9, R10, 0x8, R233, 0x78, !PT ;  /* 0x000000080a097812 */ /* 0x000fe200078e78e9 */
[C---:B------:R-:W-:Y:S04]  /*4410*/  HMMA.16816.F32 R24, R4.reuse, R46, R24 ;  /* 0x0000002e0418723c */ /* 0x040fe80000001818 */
[----:B------:R-:W-:Y:S02]  /*4420*/  LOP3.LUT R234, R234, 0x200, R216, 0xf8, !PT ;  /* 0x00000200eaea7812 */ /* 0x000fe400078ef8d8 */
[----:B------:R-:W-:Y:S02]  /*4430*/  LEA R8, R9, R8, 0x1 ;  /* 0x0000000809087211 */ /* 0x000fe400078e08ff */
[-C--:B----4-:R-:W-:Y:S03]  /*4440*/  HMMA.16816.F32 R28, R4, R56.reuse, R28 ;  /* 0x00000038041c723c */ /* 0x090fe6000000181c */
[----:B------:R-:W-:Y:S05]  /*4450*/  LEA R234, R234, UR4, 0x1 ;  /* 0x00000004eaea7c11 */ /* 0x000fea000f8e08ff */
        /* <DEDUP_REMOVED lines=9> */
[----:B------:R-:W-:Y:S04]  /*44f0*/  ISETP.GE.AND P5, PT, R82, UR11, PT ;  /* 0x0000000b52007c0c */ /* 0x000fe8000bfa6270 */
[----:B------:R-:W-:Y:S04]  /*4500*/  SHF.R.S64 R4, R4, 0x1f, R5 ;  /* 0x0000001f04047819 */ /* 0x000fe80000001005 */
[----:B--2---:R-:W-:Y:S02]  /*4510*/  IADD3 R6, P0, PT, R84, R4, RZ ;  /* 0x0000000454067210 */ /* 0x004fe40007f1e0ff */
[----:B------:R-:W-:Y:S02]  /*4520*/  LOP3.LUT R4, R82, 0x40, RZ, 0xfc, !PT ;  /* 0x0000004052047812 */ /* 0x000fe400078efcff */
[----:B------:R-:W-:Y:S01]  /*4530*/  LEA.HI.X.SX32 R5, R5, R85, 0x1, P0 ;  /* 0x0000005505057211 */ /* 0x000fe200000f0eff */
[----:B------:R-:W-:Y:S01]  /*4540*/  IMAD.MOV.U32 R10, RZ, RZ, R6 ;  /* 0x000000ffff0a7224 */ /* 0x000fe200078e0006 */
[----:B------:R-:W-:Y:S02]  /*4550*/  ISETP.GE.AND P4, PT, R4, UR11, PT ;  /* 0x0000000b04007c0c */ /* 0x000fe4000bf86270 */
[----:B------:R-:W-:Y:S01]  /*4560*/  LOP3.LUT R4, R82, 0x80, RZ, 0xfc, !PT ;  /* 0x0000008052047812 */ /* 0x000fe200078efcff */
[----:B------:R-:W-:Y:S01]  /*4570*/  IMAD.MOV.U32 R11, RZ, RZ, R5 ;  /* 0x000000ffff0b7224 */ /* 0x000fe200078e0005 */
[C---:B------:R-:W-:Y:S02]  /*4580*/  LEA R6, P0, R237.reuse, R10, 0x1 ;  /* 0x0000000aed067211 */ /* 0x040fe400078008ff */
        /* <DEDUP_REMOVED lines=46> */
.L_x_84:
[----:B------:R2:W-:Y:S01]  /*4870*/  STL.64 [R1+0x28], R12 ;  /* 0x0000280c01007387 */ /* 0x0005e20000100a00 */
[----:B------:R-:W-:Y:S03]  /*4880*/  @P6 LOP3.LUT R233, R233, 0x30, RZ, 0xc0, !PT ;  /* 0x00000030e9e96812 */ /* 0x000fe600078ec0ff */
[----:B------:R3:W-:Y:S01]  /*4890*/  STL.64 [R1+0x20], R2 ;  /* 0x0000200201007387 */ /* 0x0007e20000100a00 */
[----:B------:R-:W-:Y:S03]  /*48a0*/  @P6 LOP3.LUT R242, R233, 0x7, R235, 0xf8, !PT ;  /* 0x00000007e9f26812 */ /* 0x000fe600078ef8eb */
[----:B------:R-:W-:Y:S04]  /*48b0*/  LDSM.16.M88.4 R96, [R8+UR4+0x14000] ;  /* 0x014000040860783b */ /* 0x000fe80008000200 */
[----:B------:R-:W1:Y:S04]  /*48c0*/  LDSM.16.MT88.4 R48, [R234+0x10000] ;  /* 0x01000000ea30783b */ /* 0x000e680000004200 */
[----:B------:R4:W1:Y:S04]  /*48d0*/  LDSM.16.M88.4 R92, [R8+UR4+0x14800] ;  /* 0x01480004085c783b */ /* 0x0008680008000200 */
[----:B------:R-:W1:Y:S04]  /*48e0*/  LDSM.16.MT88.4 R64, [R234+0x11000] ;  /* 0x01100000ea40783b */ /* 0x000e680000004200 */
[----:B------:R-:W1:Y:S01]  /*48f0*/  LDSM.16.MT88.4 R80, [R234+0x12000] ;  /* 0x01200000ea50783b */ /* 0x000e620000004200 */
[----:B--2---:R-:W-:Y:S03]  /*4900*/  IMAD R13, R252, UR12, RZ ;  /* 0x0000000cfc0d7c24 */ /* 0x004fe6000f8e02ff */
[----:B------:R-:W2:Y:S04]  /*4910*/  LDSM.16.MT88.4 R196, [R234+0x13000] ;  /* 0x01300000eac4783b */ /* 0x000ea80000004200 */
[----:B---3--:R-:W3:Y:S04]  /*4920*/  LDL.64 R2, [R1+0x10] ;  /* 0x0000100001027983 */ /* 0x008ee80000100a00 */
[----:B------:R-:W-:Y:S01]  /*4930*/  LDSM.16.MT88.4 R204, [R234+0x10800] ;  /* 0x01080000eacc783b */ /* 0x000fe20000004200 */
[----:B----4-:R-:W-:Y:S03]  /*4940*/  VIADD R8, R8, UR4 ;  /* 0x0000000408087c36 */ /* 0x010fe60008000000 */
[----:B------:R-:W-:Y:S01]  /*4950*/  LDSM.16.MT88.4 R212, [R234+0x11800] ;  /* 0x01180000ead4783b */ /* 0x000fe20000004200 */
[C---:B------:R-:W-:Y:S02]  /*4960*/  VIADD R4, R8.reuse, 0x14000 ;  /* 0x0001400008047836 */ /* 0x040fe40000000000 */
[----:B------:R-:W-:Y:S02]  /*4970*/  VIADD R208, R8, 0x14020 ;  /* 0x0001402008d07836 */ /* 0x000fe40000000000 */
[----:B------:R-:W-:Y:S02]  /*4980*/  @P1 VIADD R208, R4, 0xffffffe0 ;  /* 0xffffffe004d01836 */ /* 0x000fe40000000000 */
[-C--:B-1----:R-:W-:Y:S03]  /*4990*/  HMMA.16816.F32 R4, R96, R48.reuse, RZ ;  /* 0x000000306004723c */ /* 0x082fe600000018ff */
[----:B------:R-:W1:Y:S04]  /*49a0*/  LDSM.16.M88.4 R200, [R208] ;  /* 0x00000000d0c8783b */ /* 0x000e680000000200 */
[----:B------:R-:W4:Y:S01]  /*49b0*/  LDSM.16.M88.4 R208, [R208+0x800] ;  /* 0x00080000d0d0783b */ /* 0x000f220000000200 */
[C---:B------:R-:W-:Y:S08]  /*49c0*/  HMMA.16816.F32 R8, R92.reuse, R48, RZ ;  /* 0x000000305c08723c */ /* 0x040ff000000018ff */
[-C--:B------:R-:W-:Y:S08]  /*49d0*/  HMMA.16816.F32 R44, R92, R50.reuse, RZ ;  /* 0x000000325c2c723c */ /* 0x080ff000000018ff */
        /* <DEDUP_REMOVED lines=9> */
[-C--:B--2---:R-:W-:Y:S08]  /*4a70*/  HMMA.16816.F32 R84, R96, R196.reuse, RZ ;  /* 0x000000c46054723c */ /* 0x084ff000000018ff */
[C---:B------:R-:W-:Y:S08]  /*4a80*/  HMMA.16816.F32 R88, R92.reuse, R196, RZ ;  /* 0x000000c45c58723c */ /* 0x040ff000000018ff */
[-C--:B------:R-:W-:Y:S08]  /*4a90*/  HMMA.16816.F32 R92, R92, R198.reuse, RZ ;  /* 0x000000c65c5c723c */ /* 0x080ff000000018ff */
[----:B------:R-:W-:Y:S01]  /*4aa0*/  HMMA.16816.F32 R96, R96, R198, RZ ;  /* 0x000000c66060723c */ /* 0x000fe200000018ff */
[----:B------:R-:W2:Y:S07]  /*4ab0*/  LDSM.16.MT88.4 R196, [R234+0x12800] ;  /* 0x01280000eac4783b */ /* 0x000eae0000004200 */
[-C--:B-1----:R-:W-:Y:S08]  /*4ac0*/  HMMA.16816.F32 R4, R200, R204.reuse, R4 ;  /* 0x000000ccc804723c */ /* 0x082ff00000001804 */
[C---:B----4-:R-:W-:Y:S04]  /*4ad0*/  HMMA.16816.F32 R8, R208.reuse, R204, R8 ;  /* 0x000000ccd008723c */ /* 0x050fe80000001808 */
[----:B------:R-:W-:Y:S04]  /*4ae0*/  IMAD.U32 R204, R13, -0x40, RZ ;  /* 0xffffffc00dcc7824 */ /* 0x000fe800078e00ff */
[-C--:B------:R-:W-:Y:S03]  /*4af0*/  HMMA.16816.F32 R44, R208, R206.reuse, R44 ;  /* 0x000000ced02c723c */ /* 0x080fe6000000182c */
[C---:B------:R-:W-:Y:S04]  /*4b00*/  LEA R250, P0, R204.reuse, R250, 0x2 ;  /* 0x000000faccfa7211 */ /* 0x040fe800078010ff */
[----:B------:R-:W-:Y:S01]  /*4b10*/  LEA.HI.X.SX32 R251, R204, R251, 0x2, P0 ;  /* 0x000000fbccfb7211 */ /* 0x000fe200000f16ff */
[C---:B------:R-:W-:Y:S01]  /*4b20*/  HMMA.16816.F32 R48, R200.reuse, R206, R48 ;  /* 0x000000cec830723c */ /* 0x040fe20000001830 */
[----:B------:R1:W4:Y:S07]  /*4b30*/  LDSM.16.MT88.4 R204, [R234+0x13800] ;  /* 0x01380000eacc783b */ /* 0x00032e0000004200 */
[-C--:B------:R-:W-:Y:S08]  /*4b40*/  HMMA.16816.F32 R52, R200, R212.reuse, R52 ;  /* 0x000000d4c834723c */ /* 0x080ff00000001834 */
[C---:B------:R-:W-:Y:S08]  /*4b50*/  HMMA.16816.F32 R56, R208.reuse, R212, R56 ;  /* 0x000000d4d038723c */ /* 0x040ff00000001838 */
[-C--:B------:R-:W-:Y:S03]  /*4b60*/  HMMA.16816.F32 R60, R208, R214.reuse, R60 ;  /* 0x000000d6d03c723c */ /* 0x080fe6000000183c */
[----:B-1----:R-:W-:Y:S04]  /*4b70*/  IMAD R234, R252, UR12, RZ ;  /* 0x0000000cfcea7c24 */ /* 0x002fe8000f8e02ff */
[C---:B------:R-:W-:Y:S01]  /*4b80*/  IMAD.SHL.U32 R213, R234.reuse, 0x8, RZ ;  /* 0x00000008ead57824 */ /* 0x040fe200078e00ff */
[C---:B------:R-:W-:Y:S04]  /*4b90*/  HMMA.16816.F32 R64, R200.reuse, R214, R64 ;  /* 0x000000d6c840723c */ /* 0x040fe80000001840 */
[C---:B------:R-:W-:Y:S04]  /*4ba0*/  LEA R212, P0, R213.reuse, R250, 0x2 ;  /* 0x000000fad5d47211 */ /* 0x040fe800078010ff */
[-C--:B--2---:R-:W-:Y:S03]  /*4bb0*/  HMMA.16816.F32 R68, R200, R196.reuse, R68 ;  /* 0x000000c4c844723c */ /* 0x084fe60000001844 */
        /* <DEDUP_REMOVED lines=9> */
[-C--:B----4-:R-:W-:Y:S03]  /*4c50*/  HMMA.16816.F32 R84, R200, R204.reuse, R84 ;  /* 0x000000ccc854723c */ /* 0x090fe60000001854 */
[C---:B------:R-:W-:Y:S05]  /*4c60*/  LEA.HI.X.SX32 R199, R234.reuse, R197, 0x5, P0 ;  /* 0x000000c5eac77211 */ /* 0x040fea00000f2eff */
[C---:B------:R-:W-:Y:S04]  /*4c70*/  HMMA.16816.F32 R88, R208.reuse, R204, R88 ;  /* 0x000000ccd058723c */ /* 0x040fe80000001858 */
[C---:B------:R-:W-:Y:S04]  /*4c80*/  LEA R204, P0, R234.reuse, R198, 0x5 ;  /* 0x000000c6eacc7211 */ /* 0x040fe800078028ff */
[-C--:B------:R-:W-:Y:S03]  /*4c90*/  HMMA.16816.F32 R92, R208, R206.reuse, R92 ;  /* 0x000000ced05c723c */ /* 0x080fe6000000185c */
[C---:B------:R-:W-:Y:S02]  /*4ca0*/  LEA.HI.X.SX32 R205, R234.reuse, R199, 0x5, P0 ;  /* 0x000000c7eacd7211 */ /* 0x040fe400000f2eff */
[C---:B------:R-:W-:Y:S03]  /*4cb0*/  LEA R210, P0, R234.reuse, R204, 0x5 ;  /* 0x000000ccead27211 */ /* 0x040fe600078028ff */
[----:B------:R-:W-:Y:S04]  /*4cc0*/  HMMA.16816.F32 R96, R200, R206, R96 ;  /* 0x000000cec860723c */ /* 0x000fe80000001860 */
[C---:B------:R-:W-:Y:S02]  /*4cd0*/  LEA.HI.X.SX32 R211, R234.reuse, R205, 0x5, P0 ;  /* 0x000000cdead37211 */ /* 0x040fe400000f2eff */
[C---:B------:R-:W-:Y:S04]  /*4ce0*/  LEA R208, P0, R234.reuse, R210, 0x5 ;  /* 0x000000d2ead07211 */ /* 0x040fe800078028ff */
[C---:B------:R-:W-:Y:S03]  /*4cf0*/  LEA.HI.X.SX32 R209, R234.reuse, R211, 0x5, P0 ;  /* 0x000000d3ead17211 */ /* 0x040fe600000f2eff */
[C---:B------:R-:W-:Y:S03]  /*4d00*/  IMAD.WIDE R200, R234.reuse, -0xc0, R208 ;  /* 0xffffff40eac87825 */ /* 0x040fe600078e02d0 */
[C---:B------:R-:W-:Y:S04]  /*4d10*/  LEA R206, P0, R234.reuse, R200, 0x5 ;  /* 0x000000c8eace7211 */ /* 0x040fe800078028ff */
[----:B------:R-:W-:Y:S01]  /*4d20*/  LEA.HI.X.SX32 R207, R234, R201, 0x5, P0 ;  /* 0x000000c9eacf7211 */ /* 0x000fe200000f2eff */
[----:B---3--:R-:W-:Y:S05]  /*4d30*/  @P6 IMAD.WIDE.U32 R202, R242, 0x4, R2 ;  /* 0x00000004f2ca6825 */ /* 0x008fea00078e0002 */
[----:B------:R-:W5:Y:S04]  /*4d40*/  @P6 LDG.E R241, desc[UR26][R202.64+-0x100] ;  /* 0xffff001acaf16981 */ /* 0x000f68000c1e1900 */
[----:B------:R1:W5:Y:S04]  /*4d50*/  @P6 LDG.E R240, desc[UR26][R202.64+-0xe0] ;  /* 0xffff201acaf06981 */ /* 0x000368000c1e1900 */
[----:B------:R2:W-:Y:S04]  /*4d60*/  REDG.E.ADD.F32.FTZ.RN.STRONG.GPU desc[UR26][R250.64], R4 ;  /* 0x00000004fa0079a6 */ /* 0x0005e8000c12f31a */
[----:B------:R3:W-:Y:S04]  /*4d70*/  REDG.E.ADD.F32.FTZ.RN.STRONG.GPU desc[UR26][R212.64], R5 ;  /* 0x00000005d40079a6 */ /* 0x0007e8000c12f31a */
[----:B------:R4:W-:Y:S04]  /*4d80*/  REDG.E.ADD.F32.FTZ.RN.STRONG.GPU desc[UR26][R214.64], R6 ;  /* 0x00000006d60079a6 */ /* 0x0009e8000c12f31a */
[----:B------:R4:W-:Y:S04]  /*4d90*/  REDG.E.ADD.F32.FTZ.RN.STRONG.GPU desc[UR26][R196.64], R7 ;  /* 0x00000007c40079a6 */ /* 0x0009e8000c12f31a */
[----:B------:R4:W-:Y:S04]  /*4da0*/  REDG.E.ADD.F32.FTZ.RN.STRONG.GPU desc[UR26][R198.64], R8 ;  /* 0x00000008c60079a6 */ /* 0x0009e8000c12f31a */
[----:B------:R4:W-:Y:S01]  /*4db0*/  REDG.E.ADD.F32.FTZ.RN.STRONG.GPU desc[UR26][R204.64], R9 ;  /* 0x00000009cc0079a6 */ /* 0x0009e2000c12f31a */
[C---:B-1----:R-:W-:Y:S03]  /*4dc0*/  LEA R202, P0, R234.reuse, R206, 0x5 ;  /* 0x000000ceeaca7211 */ /* 0x042fe600078028ff */
[----:B------:R1:W-:Y:S01]  /*4dd0*/  REDG.E.ADD.F32.FTZ.RN.STRONG.GPU desc[UR26][R210.64], R10 ;  /* 0x0000000ad20079a6 */ /* 0x0003e2000c12f31a */
[C---:B------:R-:W-:Y:S02]  /*4de0*/  LEA.HI.X.SX32 R203, R234.reuse, R207, 0x5, P0 ;  /* 0x000000cfeacb7211 */ /* 0x040fe400000f2eff */
[C---:B--2---:R-:W-:Y:S01]  /*4df0*/  LEA R4, P0, R234.reuse, R202, 0x5 ;  /* 0x000000caea047211 */ /* 0x044fe200078028ff */
[----:B------:R2:W-:Y:S03]  /*4e00*/  REDG.E.ADD.F32.FTZ.RN.STRONG.GPU desc[UR26][R208.64], R11 ;  /* 0x0000000bd00079a6 */ /* 0x0005e6000c12f31a */
[C---:B---3--:R-:W-:Y:S01]  /*4e10*/  LEA.HI.X.SX32 R5, R234.reuse, R203, 0x5, P0 ;  /* 0x000000cbea057211 */ /* 0x048fe200000f2eff */
[----:B------:R-:W-:Y:S01]  /*4e20*/  REDG.E.ADD.F32.FTZ.RN.STRONG.GPU desc[UR26][R250.64+0x80], R48 ;  /* 0x00008030fa0079a6 */ /* 0x000fe2000c12f31a */
[C---:B------:R-:W-:Y:S03]  /*4e30*/  LEA R212, P0, R234.reuse, R4, 0x5 ;  /* 0x00000004ead47211 */ /* 0x040fe600078028ff */
[----:B------:R3:W-:Y:S01]  /*4e40*/  REDG.E.ADD.F32.FTZ.RN.STRONG.GPU desc[UR26][R200.64+0x80], R49 ;  /* 0x00008031c80079a6 */ /* 0x0007e2000c12f31a */
[C---:B------:R-:W-:Y:S02]  /*4e50*/  LEA.HI.X.SX32 R213, R234.reuse, R5, 0x5, P0 ;  /* 0x00000005ead57211 */ /* 0x040fe400000f2eff */
[C---:B----4-:R-:W-:Y:S01]  /*4e60*/  LEA R214, P0, R234.reuse, R212, 0x5 ;  /* 0x000000d4ead67211 */ /* 0x050fe200078028ff */
[----:B------:R4:W-:Y:S03]  /*4e70*/  REDG.E.ADD.F32.FTZ.RN.STRONG.GPU desc[UR26][R206.64+0x80], R50 ;  /* 0x00008032ce0079a6 */ /* 0x0009e6000c12f31a */
[C---:B------:R-:W-:Y:S01]  /*4e80*/  LEA.HI.X.SX32 R215, R234.reuse, R213, 0x5, P0 ;  /* 0x000000d5ead77211 */ /* 0x040fe200000f2eff */
[----:B------:R4:W-:Y:S01]  /*4e90*/  REDG.E.ADD.F32.FTZ.RN.STRONG.GPU desc[UR26][R202.64+0x80], R51 ;  /* 0x00008033ca0079a6 */ /* 0x0009e2000c12f31a */
[C---:B------:R-:W-:Y:S03]  /*4ea0*/  LEA R6, P0, R234.reuse, R214, 0x5 ;  /* 0x000000d6ea067211 */ /* 0x040fe600078028ff */
[----:B------:R4:W-:Y:S01]  /*4eb0*/  REDG.E.ADD.F32.FTZ.RN.STRONG.GPU desc[UR26][R4.64+0x80], R44 ;  /* 0x0000802c040079a6 */ /* 0x0009e2000c12f31a */
[C---:B------:R-:W-:Y:S03]  /*4ec0*/  LEA.HI.X.SX32 R7, R234.reuse, R215, 0x5, P0 ;  /* 0x000000d7ea077211 */ /* 0x040fe600000f2eff */
[----:B------:R4:W-:Y:S01]  /*4ed0*/  REDG.E.ADD.F32.FTZ.RN.STRONG.GPU desc[UR26][R212.64+0x80], R45 ;  /* 0x0000802dd40079a6 */ /* 0x0009e2000c12f31a */
[C---:B------:R-:W-:Y:S03]  /*4ee0*/  IMAD.WIDE R196, R234.reuse, -0xc0, R6 ;  /* 0xffffff40eac47825 */ /* 0x040fe600078e0206 */
[----:B------:R4:W-:Y:S01]  /*4ef0*/  REDG.E.ADD.F32.FTZ.RN.STRONG.GPU desc[UR26][R214.64+0x80], R46 ;  /* 0x0000802ed60079a6 */ /* 0x0009e2000c12f31a */
[C---:B------:R-:W-:Y:S03]  /*4f00*/  LEA R198, P0, R234.reuse, R196, 0x5 ;  /* 0x000000c4eac67211 */ /* 0x040fe600078028ff */
[----:B------:R4:W-:Y:S01]  /*4f10*/  REDG.E.ADD.F32.FTZ.RN.STRONG.GPU desc[UR26][R6.64+0x80], R47 ;  /* 0x0000802f060079a6 */ /* 0x0009e2000c12f31a */
[C---:B------:R-:W-:Y:S03]  /*4f20*/  LEA.HI.X.SX32 R199, R234.reuse, R197, 0x5, P0 ;  /* 0x000000c5eac77211 */ /* 0x040fe600000f2eff */
[----:B------:R4:W-:Y:S01]  /*4f30*/  REDG.E.ADD.F32.FTZ.RN.STRONG.GPU desc[UR26][R250.64+0x100], R52 ;  /* 0x00010034fa0079a6 */ /* 0x0009e2000c12f31a */
[C---:B------:R-:W-:Y:S03]  /*4f40*/  LEA R8, P0, R234.reuse, R198, 0x5 ;  /* 0x000000c6ea087211 */ /* 0x040fe600078028ff */
[----:B------:R-:W-:Y:S01]  /*4f50*/  REDG.E.ADD.F32.FTZ.RN.STRONG.GPU desc[UR26][R196.64+0x100], R53 ;  /* 0x00010035c40079a6 */ /* 0x000fe2000c12f31a */
[C---:B------:R-:W-:Y:S02]  /*4f60*/  LEA.HI.X.SX32 R9, R234.reuse, R199, 0x5, P0 ;  /* 0x000000c7ea097211 */ /* 0x040fe400000f2eff */
[C---:B------:R-:W-:Y:S01]  /*4f70*/  LEA R204, P0, R234.reuse, R8, 0x5 ;  /* 0x00000008eacc7211 */ /* 0x040fe200078028ff */
[----:B------:R-:W-:Y:S03]  /*4f80*/  REDG.E.ADD.F32.FTZ.RN.STRONG.GPU desc[UR26][R198.64+0x100], R54 ;  /* 0x00010036c60079a6 */ /* 0x000fe6000c12f31a */
[C---:B------:R-:W-:Y:S01]  /*4f90*/  LEA.HI.X.SX32 R205, R234.reuse, R9, 0x5, P0 ;  /* 0x00000009eacd7211 */ /* 0x040fe200000f2eff */
[----:B------:R-:W-:Y:S01]  /*4fa0*/  REDG.E.ADD.F32.FTZ.RN.STRONG.GPU desc[UR26][R8.64+0x100], R55 ;  /* 0x00010037080079a6 */ /* 0x000fe2000c12f31a */
[C---:B-1----:R-:W-:Y:S03]  /*4fb0*/  LEA R210, P0, R234.reuse, R204, 0x5 ;  /* 0x000000ccead27211 */ /* 0x042fe600078028ff */
[----:B------:R-:W-:Y:S01]  /*4fc0*/  REDG.E.ADD.F32.FTZ.RN.STRONG.GPU desc[UR26][R204.64+0x100], R56 ;  /* 0x00010038cc0079a6 */ /* 0x000fe2000c12f31a */
[C---:B------:R-:W-:Y:S02]  /*4fd0*/  LEA.HI.X.SX32 R211, R234.reuse, R205, 0x5, P0 ;  /* 0x000000cdead37211 */ /* 0x040fe400000f2eff */
[C---:B------:R-:W-:Y:S03]  /*4fe0*/  LEA R10, P0, R234.reuse, R210, 0x5 ;  /* 0x000000d2ea0a7211 */ /* 0x040fe600078028ff */
[----:B------:R-:W-:Y:S01]  /*4ff0*/  REDG.E.ADD.F32.FTZ.RN.STRONG.GPU desc[UR26][R210.64+0x100], R57 ;  /* 0x00010039d20079a6 */ /* 0x000fe2000c12f31a */
[C---:B--2---:R-:W-:Y:S02]  /*5000*/  LEA.HI.X.SX32 R11, R234.reuse, R211, 0x5, P0 ;  /* 0x000000d3ea0b7211 */ /* 0x044fe400000f2eff */
[C---:B------:R-:W-:Y:S03]  /*5010*/  LEA R208, P0, R234.reuse, R10, 0x5 ;  /* 0x0000000aead07211 */ /* 0x040fe600078028ff */
[----:B------:R-:W-:Y:S01]  /*5020*/  REDG.E.ADD.F32.FTZ.RN.STRONG.GPU desc[UR26][R10.64+0x100], R58 ;  /* 0x0001003a0a0079a6 */ /* 0x000fe2000c12f31a */
[C---:B------:R-:W-:Y:S03]  /*5030*/  LEA.HI.X.SX32 R209, R234.reuse, R11, 0x5, P0 ;  /* 0x0000000bead17211 */ /* 0x040fe600000f2eff */
[C---:B---3--:R-:W-:Y:S02]  /*5040*/  IMAD.WIDE R200, R234.reuse, -0xc0, R208 ;  /* 0xffffff40eac87825 */ /* 0x048fe400078e02d0 */
[----:B------:R-:W-:Y:S01]  /*5050*/  REDG.E.ADD.F32.FTZ.RN.STRONG.GPU desc[UR26][R208.64+0x100], R59 ;  /* 0x0001003bd00079a6 */ /* 0x000fe2000c12f31a */
[C---:B------:R-:W-:Y:S03]  /*5060*/  LEA R48, P0, R234.reuse, R200, 0x5 ;  /* 0x000000c8ea307211 */ /* 0x040fe600078028ff */
[----:B------:R-:W-:Y:S01]  /*5070*/  REDG.E.ADD.F32.FTZ.RN.STRONG.GPU desc[UR26][R250.64+0x180], R64 ;  /* 0x00018040fa0079a6 */ /* 0x000fe2000c12f31a */
[C---:B------:R-:W-:Y:S03]  /*5080*/  LEA.HI.X.SX32 R49, R234.reuse, R201, 0x5, P0 ;  /* 0x000000c9ea317211 */ /* 0x040fe600000f2eff */
[----:B------:R-:W-:Y:S01]  /*5090*/  REDG.E.ADD.F32.FTZ.RN.STRONG.GPU desc[UR26][R200.64+0x180], R65 ;  /* 0x00018041c80079a6 */ /* 0x000fe2000c12f31a */
[C---:B----4-:R-:W-:Y:S03]  /*50a0*/  LEA R206, P0, R234.reuse, R48, 0x5 ;  /* 0x00000030eace7211 */ /* 0x050fe600078028ff */
        /* <DEDUP_REMOVED lines=12> */
[----:B------:R1:W-:Y:S01]  /*5170*/  REDG.E.ADD.F32.FTZ.RN.STRONG.GPU desc[UR26][R12.64+0x180], R62 ;  /* 0x0001803e0c0079a6 */ /* 0x0003e2000c12f31a */
[C---:B------:R-:W-:Y:S03]  /*5180*/  LEA.HI.X.SX32 R5, R234.reuse, R13, 0x5, P0 ;  /* 0x0000000dea057211 */ /* 0x040fe600000f2eff */
[C---:B------:R-:W-:Y:S02]  /*5190*/  IMAD.WIDE R44, R234.reuse, -0xc0, R4 ;  /* 0xffffff40ea2c7825 */ /* 0x040fe400078e0204 */
        /* <DEDUP_REMOVED lines=8> */
[C---:B------:R-:W-:Y:S03]  /*5220*/  LEA R6, P0, R234.reuse, R46, 0x5 ;  /* 0x0000002eea067211 */ /* 0x040fe600078028ff */
[----:B------:R-:W-:Y:S01]  /*5230*/  REDG.E.ADD.F32.FTZ.RN.STRONG.GPU desc[UR26][R46.64+0x200], R71 ;  /* 0x000200472e0079a6 */ /* 0x000fe2000c12f31a */
[C---:B------:R-:W-:Y:S02]  /*5240*/  LEA.HI.X.SX32 R7, R234.reuse, R47, 0x5, P0 ;  /* 0x0000002fea077211 */ /* 0x040fe400000f2eff */
[C---:B------:R-:W-:Y:S01]  /*5250*/  LEA R52, P0, R234.reuse, R6, 0x5 ;  /* 0x00000006ea347211 */ /* 0x040fe200078028ff */
[----:B-1----:R1:W5:Y:S03]  /*5260*/  LDL.LU.64 R12, [R1+0x28] ;  /* 0x00002800010c7983 */ /* 0x0023660000300a00 */
[C---:B------:R-:W-:Y:S01]  /*5270*/  LEA.HI.X.SX32 R53, R234.reuse, R7, 0x5, P0 ;  /* 0x00000007ea357211 */ /* 0x040fe200000f2eff */
[----:B------:R2:W-:Y:S01]  /*5280*/  REDG.E.ADD.F32.FTZ.RN.STRONG.GPU desc[UR26][R6.64+0x200], R72 ;  /* 0x00020048060079a6 */ /* 0x0005e2000c12f31a */
        /* <DEDUP_REMOVED lines=8> */
[C---:B------:R-:W-:Y:S03]  /*5310*/  LEA R8, P0, R234.reuse, R54, 0x5 ;  /* 0x00000036ea087211 */ /* 0x040fe600078028ff */
[----:B------:R-:W-:Y:S01]  /*5320*/  REDG.E.ADD.F32.FTZ.RN.STRONG.GPU desc[UR26][R250.64+0x280], R80 ;  /* 0x00028050fa0079a6 */ /* 0x000fe2000c12f31a */
[C---:B------:R-:W-:Y:S03]  /*5330*/  LEA.HI.X.SX32 R9, R234.reuse, R55, 0x5, P0 ;  /* 0x00000037ea097211 */ /* 0x040fe600000f2eff */
[----:B------:R-:W-:Y:S01]  /*5340*/  REDG.E.ADD.F32.FTZ.RN.STRONG.GPU desc[UR26][R54.64+0x280], R81 ;  /* 0x00028051360079a6 */ /* 0x000fe2000c12f31a */
[----:B------:R-:W-:Y:S01]  /*5350*/  LEA R204, P0, R234, R8, 0x5 ;  /* 0x00000008eacc7211 */ /* 0x000fe200078028ff */
[----:B--2---:R-:W-:Y:S02]  /*5360*/  VIADD R72, R232, 0x20 ;  /* 0x00000020e8487836 */ /* 0x004fe40000000000 */
        /* <DEDUP_REMOVED lines=26> */
[----:B------:R-:W-:Y:S03]  /*5510*/  LDSM.16.MT88.4 R8, [R231] ;  /* 0x00000000e708783b */ /* 0x000fe60000004200 */
        /* <DEDUP_REMOVED lines=34> */
[----:B------:R-:W2:Y:S01]  /*5740*/  LDSM.16.MT88.4 R4, [R232+0x14000] ;  /* 0x01400000e804783b */ /* 0x000ea20000004200 */
[----:B------:R-:W-:Y:S02]  /*5750*/  LEA.HI.X.SX32 R45, R234, R69, 0x5, P0 ;  /* 0x00000045ea2d7211 */ /* 0x000fe400000f2eff */
[----:B------:R-:W-:Y:S01]  /*5760*/  @P6 IADD3 R239, P0, PT, R239, -0x100, RZ ;  /* 0xffffff00efef6810 */ /* 0x000fe20007f1e0ff */
[----:B------:R-:W-:Y:S03]  /*5770*/  REDG.E.ADD.F32.FTZ.RN.STRONG.GPU desc[UR26][R68.64+0x380], R94 ;  /* 0x0003805e440079a6 */ /* 0x000fe6000c12f31a */
[----:B------:R-:W-:Y:S01]  /*5780*/  @P6 IADD3.X R238, PT, PT, R238, -0x1, RZ, P0, !PT ;  /* 0xffffffffeeee6810 */ /* 0x000fe200007fe4ff */
[----:B------:R-:W-:Y:S04]  /*5790*/  REDG.E.ADD.F32.FTZ.RN.STRONG.GPU desc[UR26][R44.64+0x380], R95 ;  /* 0x0003805f2c0079a6 */ /* 0x000fe8000c12f31a */
[----:B------:R-:W3:Y:S04]  /*57a0*/  LDSM.16.MT88.4 R44, [R72+0x14000] ;  /* 0x01400000482c783b */ /* 0x000ee80000004200 */
[----:B------:R-:W-:Y:S01]  /*57b0*/  LDSM.16.MT88.4 R68, [R72+0x14800] ;  /* 0x014800004844783b */ /* 0x000fe20000004200 */
[----:B------:R-:W4:Y:S01]  /*57c0*/  S2R R234, SR_TID.X ;  /* 0x0000000000ea7919 */ /* 0x000f220000002100 */
[-C--:B--2---:R-:W-:Y:S08]  /*57d0*/  HMMA.16816.F32 R100, R4, R8.reuse, R100 ;  /* 0x000000080464723c */ /* 0x084ff00000001864 */
[C---:B---3--:R-:W-:Y:S04]  /*57e0*/  HMMA.16816.F32 R104, R44.reuse, R8, R104 ;  /* 0x000000082c68723c */ /* 0x048fe80000001868 */
[----:B----4-:R-:W-:Y:S04]  /*57f0*/  IMAD.SHL.U32 R234, R234, 0x8, RZ ;  /* 0x00000008eaea7824 */ /* 0x010fe800078e00ff */
[-C--:B------:R-:W-:Y:S03]  /*5800*/  HMMA.16816.F32 R108, R44, R10.reuse, R108 ;  /* 0x0000000a2c6c723c */ /* 0x080fe6000000186c */
[----:B------:R-:W-:Y:S05]  /*5810*/  LOP3.LUT R234, R234, 0x38, RZ, 0xc0, !PT ;  /* 0x00000038eaea7812 */ /* 0x000fea00078ec0ff */
[C---:B------:R-:W-:Y:S01]  /*5820*/  HMMA.16816.F32 R112, R4.reuse, R10, R112 ;  /* 0x0000000a0470723c */ /* 0x040fe20000001870 */
[----:B------:R-:W-:Y:S07]  /*5830*/  LDSM.16.MT88.4 R8, [R232+0x14800] ;  /* 0x01480000e808783b */ /* 0x000fee0000004200 */
[-C--:B------:R-:W-:Y:S08]  /*5840*/  HMMA.16816.F32 R116, R4, R48.reuse, R116 ;  /* 0x000000300474723c */ /* 0x080ff00000001874 */
[C---:B------:R-:W-:Y:S08]  /*5850*/  HMMA.16816.F32 R120, R44.reuse, R48, R120 ;  /* 0x000000302c78723c */ /* 0x040ff00000001878 */
[-C--:B------:R-:W-:Y:S01]  /*5860*/  HMMA.16816.F32 R124, R44, R50.reuse, R124 ;  /* 0x000000322c7c723c */ /* 0x080fe2000000187c */
[----:B------:R-:W2:Y:S07]  /*5870*/  LDSM.16.MT88.4 R44, [R231+0x1000] ;  /* 0x00100000e72c783b */ /* 0x000eae0000004200 */
        /* <DEDUP_REMOVED lines=11> */
[----:B------:R-:W1:Y:S04]  /*5930*/  LDSM.16.MT88.4 R60, [R72+0x14c00] ;  /* 0x014c0000483c783b */ /* 0x000e680000004200 */
[----:B------:R-:W1:Y:S03]  /*5940*/  LDSM.16.MT88.4 R72, [R231+0x5800] ;  /* 0x00580000e748783b */ /* 0x000e660000004200 */
[----:B------:R-:W-:Y:S08]  /*5950*/  HMMA.16816.F32 R128, R52, R66, R128 ;  /* 0x000000423480723c */ /* 0x000ff00000001880 */
[-C--:B--2---:R-:W-:Y:S08]  /*5960*/  HMMA.16816.F32 R100, R8, R44.reuse, R100 ;  /* 0x0000002c0864723c */ /* 0x084ff00000001864 */
[C---:B------:R-:W-:Y:S08]  /*5970*/  HMMA.16816.F32 R104, R68.reuse, R44, R104 ;  /* 0x0000002c4468723c */ /* 0x040ff00000001868 */
[-C--:B------:R-:W-:Y:S08]  /*5980*/  HMMA.16816.F32 R108, R68, R46.reuse, R108 ;  /* 0x0000002e446c723c */ /* 0x080ff0000000186c */
[C---:B------:R-:W-:Y:S08]  /*5990*/  HMMA.16816.F32 R112, R8.reuse, R46, R112 ;  /* 0x0000002e0870723c */ /* 0x040ff00000001870 */
[-C--:B---3--:R-:W-:Y:S08]  /*59a0*/  HMMA.16816.F32 R116, R8, R4.reuse, R116 ;  /* 0x000000040874723c */ /* 0x088ff00000001874 */
[C---:B------:R-:W-:Y:S04]  /*59b0*/  HMMA.16816.F32 R120, R68.reuse, R4, R120 ;  /* 0x000000044478723c */ /* 0x040fe80000001878 */
[----:B------:R-:W-:Y:S04]  /*59c0*/  @P6 IADD3 R5, P3, PT, R2, -0x100, RZ ;  /* 0xffffff0002056810 */ /* 0x000fe80007f7e0ff */
[-C--:B------:R-:W-:Y:S03]  /*59d0*/  HMMA.16816.F32 R124, R68, R6.reuse, R124 ;  /* 0x00000006447c723c */ /* 0x080fe6000000187c */
[----:B------:R-:W-:Y:S01]  /*59e0*/  @P6 IADD3.X R4, PT, PT, R3, -0x1, RZ, P3, !PT ;  /* 0xffffffff03046810 */ /* 0x000fe20001ffe4ff */
[----:B------:R-:W-:Y:S04]  /*59f0*/  @P6 IMAD.MOV.U32 R2, RZ, RZ, R5 ;  /* 0x000000ffff026224 */ /* 0x000fe800078e0005 */
[----:B------:R-:W-:Y:S04]  /*5a00*/  HMMA.16816.F32 R128, R8, R6, R128 ;  /* 0x000000060880723c */ /* 0x000fe80000001880 */
[----:B------:R-:W-:Y:S01]  /*5a10*/  @P6 IMAD.MOV.U32 R3, RZ, RZ, R4 ;  /* 0x000000ffff036224 */ /* 0x000fe200078e0004 */
[C---:B------:R-:W-:Y:S02]  /*5a20*/  LOP3.LUT R8, R234.reuse, 0xc0, RZ, 0xfc, !PT ;  /* 0x000000c0ea087812 */ /* 0x040fe400078efcff */
[C---:B------:R-:W-:Y:S01]  /*5a30*/  LOP3.LUT R7, R234.reuse, 0x40, RZ, 0xfc, !PT ;  /* 0x00000040ea077812 */ /* 0x040fe200078efcff */
[-C--:B----4-:R-:W-:Y:S01]  /*5a40*/  HMMA.16816.F32 R100, R48, R56.reuse, R100 ;  /* 0x000000383064723c */ /* 0x090fe20000001864 */
[----:B------:R2:W-:Y:S04]  /*5a50*/  @P6 STL.64 [R1+0x10], R2 ;  /* 0x0000100201006387 */ /* 0x0005e80000100a00 */
[----:B------:R-:W-:Y:S03]  /*5a60*/  LOP3.LUT R6, R234, 0x80, RZ, 0xfc, !PT ;  /* 0x00000080ea067812 */ /* 0x000fe600078efcff */
[C---:B-1----:R-:W-:Y:S08]  /*5a70*/  HMMA.16816.F32 R104, R60.reuse, R56, R104 ;  /* 0x000000383c68723c */ /* 0x042ff00000001868 */
[-C--:B------:R-:W-:Y:S08]  /*5a80*/  HMMA.16816.F32 R108, R60, R58.reuse, R108 ;  /* 0x0000003a3c6c723c */ /* 0x080ff0000000186c */
[C---:B------:R-:W-:Y:S01]  /*5a90*/  HMMA.16816.F32 R112, R48.reuse, R58, R112 ;  /* 0x0000003a3070723c */ /* 0x040fe20000001870 */
[----:B--2---:R1:W5:Y:S07]  /*5aa0*/  LDL.LU.64 R2, [R1+0x20] ;  /* 0x0000200001027983 */ /* 0x00436e0000300a00 */
        /* <DEDUP_REMOVED lines=66> */
.L_x_85:
[C---:B------:R-:W-:Y:S02]  /*5ed0*/  ISETP.GT.AND P0, PT, R243.reuse, RZ, PT ;  /* 0x000000fff300720c */ /* 0x040fe40003f04270 */
[----:B------:R-:W-:Y:S11]  /*5ee0*/  IADD3 R243, PT, PT, R243, -0x1, RZ ;  /* 0xfffffffff3f37810 */ /* 0x000ff60007ffe0ff */
[----:B------:R-:W-:Y:S05]  /*5ef0*/  @P0 BRA `(.L_x_86) ;  /* 0xffffffd000540947 */ /* 0x000fea000383ffff */
[----:B------:R-:W2:Y:S01]  /*5f00*/  S2R R0, SR_TID.X ;  /* 0x0000000000007919 */ /* 0x000ea20000002100 */
[----:B------:R-:W3:Y:S01]  /*5f10*/  LDCU UR10, c[0x0][0x500] ;  /* 0x0000a000ff0a77ac */ /* 0x000ee20008000800 */
[----:B-----5:R-:W-:Y:S02]  /*5f20*/  F2FP.F16.F32.PACK_AB R12, R13, R12 ;  /* 0x0000000c0d0c723e */ /* 0x020fe400000000ff */
        /* <DEDUP_REMOVED lines=30> */
[----:B------:R-:W-:Y:S01]  /*6110*/  LOP3.LUT R2, R2, 0x38, R3, 0xf8, !PT ;  /* 0x0000003802027812 */ /* 0x000fe200078ef803 */
        /* <DEDUP_REMOVED lines=75> */
[----:B--2---:R-:W2:Y:S01]  /*65d0*/  LDC.64 R2, c[0x0][0x5a8] ;  /* 0x00016a00ff027b82 */ /* 0x004ea20000000a00 */
[----:B------:R-:W-:-:S05]  /*65e0*/  SHF.R.S32.HI R4, RZ, 0x1f, R245 ;  /* 0x0000001fff047819 */ /* 0x000fca00000114f5 */
[----:B---3--:R-:W-:Y:S02]  /*65f0*/  IMAD R4, R4, UR16, RZ ;  /* 0x0000001004047c24 */ /* 0x008fe4000f8e02ff */
[----:B-1----:R-:W-:-:S04]  /*6600*/  IMAD.WIDE.U32 R10, R245, UR16, RZ ;  /* 0x00000010f50a7c25 */ /* 0x002fc8000f8e00ff */
[----:B------:R-:W-:-:S05]  /*6610*/  IMAD R4, R245, UR17, R4 ;  /* 0x00000011f5047c24 */ /* 0x000fca000f8e0204 */
[----:B------:R-:W-:Y:S02]  /*6620*/  IADD3 R5, PT, PT, R11, R4, RZ ;  /* 0x000000040b057210 */ /* 0x000fe40007ffe0ff */
[----:B------:R-:W-:-:S05]  /*6630*/  MOV R4, R10 ;  /* 0x0000000a00047202 */ /* 0x000fca0000000f00 */
[----:B--2---:R-:W-:-:S04]  /*6640*/  IMAD.WIDE.U32 R46, R2, UR23, R4 ;  /* 0x00000017022e7c25 */ /* 0x004fc8000f8e0004 */
[----:B------:R-:W-:Y:S01]  /*6650*/  IMAD R12, R3, UR23, R47 ;  /* 0x00000017030c7c24 */ /* 0x000fe2000f8e022f */
[----:B------:R-:W-:Y:S05]  /*6660*/  BRA `(.L_x_88) ;  /* 0x0000000000147947 */ /* 0x000fea0003800000 */
.L_x_87:
[----:B------:R-:W2:Y:S01]  /*6670*/  LDCU.64 UR16, c[0x0][0x5c0] ;  /* 0x0000b800ff1077ac */ /* 0x000ea20008000a00 */
[----:B------:R-:W-:-:S05]  /*6680*/  IADD3 R46, PT, PT, R245, R246, RZ ;  /* 0x000000f6f52e7210 */ /* 0x000fca0007ffe0ff */
[C---:B--2---:R-:W-:Y:S02]  /*6690*/  IMAD R12, R46.reuse, UR17, RZ ;  /* 0x000000112e0c7c24 */ /* 0x044fe4000f8e02ff */
[----:B------:R-:W-:-:S05]  /*66a0*/  IMAD.WIDE.U32 R46, R46, UR16, RZ ;  /* 0x000000102e2e7c25 */ /* 0x000fca000f8e00ff */
[----:B------:R-:W-:Y:S02]  /*66b0*/  IADD3 R12, PT, PT, R47, R12, RZ ;  /* 0x0000000c2f0c7210 */ /* 0x000fe40007ffe0ff */
.L_x_88:
[----:B------:R-:W-:Y:S05]  /*66c0*/  @P0 BRA `(.L_x_89) ;  /* 0x0000000000300947 */ /* 0x000fea0003800000 */
[----:B------:R-:W2:Y:S01]  /*66d0*/  LDCU.64 UR14, c[0x0][0x5c8] ;  /* 0x0000b900ff0e77ac */ /* 0x000ea20008000a00 */
[----:B------:R-:W3:Y:S01]  /*66e0*/  LDC.64 R2, c[0x0][0x5b0] ;  /* 0x00016c00ff027b82 */ /* 0x000ee20000000a00 */
[----:B------:R-:W-:-:S05]  /*66f0*/  SHF.R.S32.HI R4, RZ, 0x1f, R245 ;  /* 0x0000001fff047819 */ /* 0x000fca00000114f5 */
[----:B--2---:R-:W-:Y:S02]  /*6700*/  IMAD R4, R4, UR14, RZ ;  /* 0x0000000e04047c24 */ /* 0x004fe4000f8e02ff */
[----:B-1----:R-:W-:-:S04]  /*6710*/  IMAD.WIDE.U32 R10, R245, UR14, RZ ;  /* 0x0000000ef50a7c25 */ /* 0x002fc8000f8e00ff */
[----:B------:R-:W-:-:S05]  /*6720*/  IMAD R4, R245, UR15, R4 ;  /* 0x0000000ff5047c24 */ /* 0x000fca000f8e0204 */
[----:B------:R-:W-:Y:S02]  /*6730*/  IADD3 R5, PT, PT, R11, R4, RZ ;  /* 0x000000040b057210 */ /* 0x000fe40007ffe0ff */
[----:B------:R-:W-:-:S05]  /*6740*/  MOV R4, R10 ;  /* 0x0000000a00047202 */ /* 0x000fca0000000f00 */
[----:B---3--:R-:W-:-:S04]  /*6750*/  IMAD.WIDE.U32 R4, R2, UR23, R4 ;  /* 0x0000001702047c25 */ /* 0x008fc8000f8e0004 */
[----:B------:R-:W-:Y:S01]  /*6760*/  IMAD R9, R3, UR23, R5 ;  /* 0x0000001703097c24 */ /* 0x000fe2000f8e0205 */
[----:B------:R-:W-:Y:S01]  /*6770*/  MOV R11, R4 ;  /* 0x00000004000b7202 */ /* 0x000fe20000000f00 */
[----:B------:R-:W-:Y:S06]  /*6780*/  BRA `(.L_x_90) ;  /* 0x0000000000187947 */ /* 0x000fec0003800000 */
.L_x_89:
[----:B------:R-:W2:Y:S01]  /*6790*/  LDCU.64 UR14, c[0x0][0x5c8] ;  /* 0x0000b900ff0e77ac */ /* 0x000ea20008000a00 */
[----:B------:R-:W-:-:S05]  /*67a0*/  IADD3 R2, PT, PT, R245, R246, RZ ;  /* 0x000000f6f5027210 */ /* 0x000fca0007ffe0ff */
[C---:B--2---:R-:W-:Y:S02]  /*67b0*/  IMAD R9, R2.reuse, UR15, RZ ;  /* 0x0000000f02097c24 */ /* 0x044fe4000f8e02ff */
[----:B------:R-:W-:-:S05]  /*67c0*/  IMAD.WIDE.U32 R2, R2, UR14, RZ ;  /* 0x0000000e02027c25 */ /* 0x000fca000f8e00ff */
[----:B------:R-:W-:Y:S02]  /*67d0*/  IADD3 R9, PT, PT, R3, R9, RZ ;  /* 0x0000000903097210 */ /* 0x000fe40007ffe0ff */
[----:B-1----:R-:W-:-:S07]  /*67e0*/  MOV R11, R2 ;  /* 0x00000002000b7202 */ /* 0x002fce0000000f00 */
.L_x_90:
        /* <DEDUP_REMOVED lines=14> */
[----:B------:R-:W5:Y:S02]  /*68d0*/  LDS.128 R36, [R247+0x12000] ;  /* 0x01200000f7247984 */ /* 0x000f640000000c00 */
[----:B------:R-:W-:Y:S01]  /*68e0*/  IMAD R13, R14, UR16, RZ ;  /* 0x000000100e0d7c24 */ /* 0x000fe2000f8e02ff */
[----:B------:R-:W4:Y:S01]  /*68f0*/  LDC.64 R2, c[0x0][0x5e0] ;  /* 0x00017800ff027b82 */ /* 0x000f220000000a00 */
[----:B------:R-:W-:Y:S01]  /*6900*/  IMAD.WIDE.U32 R16, R10, UR16, R44 ;  /* 0x000000100a107c25 */ /* 0x000fe2000f8e002c */
[----:B------:R-:W5:Y:S01]  /*6910*/  LDS.128 R32, [R247+0x13000] ;  /* 0x01300000f7207984 */ /* 0x000f620000000c00 */
[----:B------:R-:W3:Y:S02]  /*6920*/  LDCU.64 UR10, c[0x0][0x568] ;  /* 0x0000ad00ff0a77ac */ /* 0x000ee40008000a00 */
[----:B------:R-:W-:Y:S01]  /*6930*/  IMAD R14, R14, UR14, RZ ;  /* 0x0000000e0e0e7c24 */ /* 0x000fe2000f8e02ff */
[----:B------:R-:W-:Y:S01]  /*6940*/  IADD3 R46, P0, PT, R46, R16, RZ ;  /* 0x000000102e2e7210 */ /* 0x000fe20007f1e0ff */
[----:B------:R-:W-:Y:S01]  /*6950*/  IMAD R13, R10, UR17, R13 ;  /* 0x000000110a0d7c24 */ /* 0x000fe2000f8e020d */
        /* <DEDUP_REMOVED lines=24> */
[----:B---3--:R-:W-:-:S03]  /*6ae0*/  LEA R2, P4, R44, UR10, 0x1 ;  /* 0x0000000a2c027c11 */ /* 0x008fc6000f8808ff */
[----:B------:R3:W-:Y:S01]  /*6af0*/  @!P2 STG.E.128 desc[UR26][R4.64+0x80], R40 ;  /* 0x000080280400a986 */ /* 0x0007e2000c101d1a */
[----:B------:R-:W-:-:S03]  /*6b00*/  LEA.HI.X R3, R44, UR11, R0, 0x1, P4 ;  /* 0x0000000b2c037c11 */ /* 0x000fc6000a0f0c00 */
[----:B-----5:R3:W-:Y:S04]  /*6b10*/  @!P1 STG.E.128 desc[UR26][R4.64+0x100], R36 ;  /* 0x0001002404009986 */ /* 0x0207e8000c101d1a */
[----:B------:R3:W-:Y:S04]  /*6b20*/  @!P0 STG.E.128 desc[UR26][R4.64+0x180], R32 ;  /* 0x0001802004008986 */ /* 0x0007e8000c101d1a */
[----:B-1----:R3:W-:Y:S04]  /*6b30*/  @!P3 STG.E.128 desc[UR26][R4.64], R12 ;  /* 0x0000000c0400b986 */ /* 0x0027e8000c101d1a */
[----:B------:R3:W-:Y:S04]  /*6b40*/  @!P3 STG.E.128 desc[UR26][R2.64], R28 ;  /* 0x0000001c0200b986 */ /* 0x0007e8000c101d1a */
[----:B------:R3:W-:Y:S04]  /*6b50*/  @!P2 STG.E.128 desc[UR26][R2.64+0x80], R24 ;  /* 0x000080180200a986 */ /* 0x0007e8000c101d1a */
[----:B------:R3:W-:Y:S04]  /*6b60*/  @!P1 STG.E.128 desc[UR26][R2.64+0x100], R20 ;  /* 0x0001001402009986 */ /* 0x0007e8000c101d1a */
[----:B--2---:R3:W-:Y:S02]  /*6b70*/  @!P0 STG.E.128 desc[UR26][R2.64+0x180], R16 ;  /* 0x0001801002008986 */ /* 0x0047e4000c101d1a */
.L_x_67:
[----:B------:R-:W-:Y:S05]  /*6b80*/  BSYNC.RECONVERGENT B1 ;  /* 0x0000000000017941 */ /* 0x000fea0003800200 */
.L_x_51:
[----:B------:R-:W5:Y:S01]  /*6b90*/  LDCU UR11, c[0x0][0x438] ;  /* 0x00008700ff0b77ac */ /* 0x000f620008000800 */
[----:B------:R-:W1:Y:S08]  /*6ba0*/  LDC R0, c[0x0][0x370] ;  /* 0x0000dc00ff007b82 */ /* 0x000e700000000800 */
[----:B--2-4-:R-:W2:Y:S01]  /*6bb0*/  LDC R7, c[0x0][0x438] ;  /* 0x00010e00ff077b82 */ /* 0x014ea20000000800 */
[----:B-----5:R-:W-:-:S04]  /*6bc0*/  UIADD3 UR11, UPT, UPT, UR11, 0x1f, URZ ;  /* 0x0000001f0b0b7890 */ /* 0x020fc8000fffe0ff */
[----:B------:R-:W-:Y:S01]  /*6bd0*/  USHF.R.S32.HI UR10, URZ, 0x1f, UR11 ;  /* 0x0000001fff0a7899 */ /* 0x000fe2000801140b */
[----:B-1----:R-:W-:-:S03]  /*6be0*/  IADD3 R248, PT, PT, R0, R248, RZ ;  /* 0x000000f800f87210 */ /* 0x002fc60007ffe0ff */
[----:B------:R-:W-:-:S04]  /*6bf0*/  ULEA.HI UR10, UR10, UR11, URZ, 0x5 ;  /* 0x0000000b0a0a7291 */ /* 0x000fc8000f8f28ff */
[----:B------:R-:W-:-:S06]  /*6c00*/  USHF.R.S32.HI UR10, URZ, 0x5, UR10 ;  /* 0x00000005ff0a7899 */ /* 0x000fcc000801140a */
[----:B------:R-:W-:-:S13]  /*6c10*/  ISETP.GE.AND P0, PT, R248, UR10, PT ;  /* 0x0000000af8007c0c */ /* 0x000fda000bf06270 */
[----:B--2---:R-:W-:Y:S05]  /*6c20*/  @!P0 BRA `(.L_x_91) ;  /* 0xffffff9400948947 */ /* 0x004fea000383ffff */
[----:B------:R-:W-:Y:S05]  /*6c30*/  EXIT ;  /* 0x000000000000794d */ /* 0x000fea0003800000 */
.L_x_92:
        /* <DEDUP_REMOVED lines=12> */
.L_x_2485:


//--------------------- .text._ZN5flash44flash_bwd_dq_dk_dv_loop_seqk_parallel_kernelI23Flash_bwd_kernel_traitsILi256ELi64ELi32ELi8ELi4ELi1ELi2ELb1ELb1EN7cutlass6half_tE19Flash_kernel_traitsILi256ELi64ELi32ELi8ES3_EELb0ELb0ELb1ELb0ELb0ELb0ELb0EEEvNS_16Flash_bwd_paramsE --------------------------
	.section	.text._ZN5flash44flash_bwd_dq_dk_dv_loop_seqk_parallel_kernelI23Flash_bwd_kernel_traitsILi256ELi64ELi32ELi8ELi4ELi1ELi2ELb1ELb1EN7cutlass6half_tE19Flash_kernel_traitsILi256ELi64ELi32ELi8ES3_EELb0ELb0ELb1ELb0ELb0ELb0ELb0EEEvNS_16Flash_bwd_paramsE,"ax",@progbits
	.align	128
        .global         _ZN5flash44flash_bwd_dq_dk_dv_loop_seqk_parallel_kernelI23Flash_bwd_kernel_traitsILi256ELi64ELi32ELi8ELi4ELi1ELi2ELb1ELb1EN7cutlass6half_tE19Flash_kernel_traitsILi256ELi64ELi32ELi8ES3_EELb0ELb0ELb1ELb0ELb0ELb0ELb0EEEvNS_16Flash_bwd_paramsE
        .type           _ZN5flash44flash_bwd_dq_dk_dv_loop_seqk_parallel_kernelI23Flash_bwd_kernel_traitsILi256ELi64ELi32ELi8ELi4ELi1ELi2ELb1ELb1EN7cutlass6half_tE19Flash_kernel_traitsILi256ELi64ELi32ELi8ES3_EELb0ELb0ELb1ELb0ELb0ELb0ELb0EEEvNS_16Flash_bwd_paramsE,@function
        .size           _ZN5flash44flash_bwd_dq_dk_dv_loop_seqk_parallel_kernelI23Flash_bwd_kernel_traitsILi256ELi64ELi32ELi8ELi4ELi1ELi2ELb1ELb1EN7cutlass6half_tE19Flash_kernel_traitsILi256ELi64ELi32ELi8ES3_EELb0ELb0ELb1ELb0ELb0ELb0ELb0EEEvNS_16Flash_bwd_paramsE,(.L_x_2486 - _ZN5flash44flash_bwd_dq_dk_dv_loop_seqk_parallel_kernelI23Flash_bwd_kernel_traitsILi256ELi64ELi32ELi8ELi4ELi1ELi2ELb1ELb1EN7cutlass6half_tE19Flash_kernel_traitsILi256ELi64ELi32ELi8ES3_EELb0ELb0ELb1ELb0ELb0ELb0ELb0EEEvNS_16Flash_bwd_paramsE)
        .other          _ZN5flash44flash_bwd_dq_dk_dv_loop_seqk_parallel_kernelI23Flash_bwd_kernel_traitsILi256ELi64ELi32ELi8ELi4ELi1ELi2ELb1ELb1EN7cutlass6half_tE19Flash_kernel_traitsILi256ELi64ELi32ELi8ES3_EELb0ELb0ELb1ELb0ELb0ELb0ELb0EEEvNS_16Flash_bwd_paramsE,@"STO_CUDA_ENTRY STV_DEFAULT"
_ZN5flash44flash_bwd_dq_dk_dv_loop_seqk_parallel_kernelI23Flash_bwd_kernel_traitsILi256ELi64ELi32ELi8ELi4ELi1ELi2ELb1ELb1EN7cutlass6half_tE19Flash_kernel_traitsILi256ELi64ELi32ELi8ES3_EELb0ELb0ELb1ELb0ELb0ELb0ELb0EEEvNS_16Flash_bwd_paramsE:
.text._ZN5flash44flash_bwd_dq_dk_dv_loop_seqk_parallel_kernelI23Flash_bwd_kernel_traitsILi256ELi64ELi32ELi8ELi4ELi1ELi2ELb1ELb1EN7cutlass6half_tE19Flash_kernel_traitsILi256ELi64ELi32ELi8ES3_EELb0ELb0ELb1ELb0ELb0ELb0ELb0EEEvNS_16Flash_bwd_paramsE:
        /* <DEDUP_REMOVED lines=10> */
[----:B------:R-:W1:Y:S01]  /*00a0*/  S2UR UR9, SR_CTAID.Y ;  /* 0x00000000000979c3 */ /* 0x000e620000002600 */
[----:B------:R-:W2:Y:S01]  /*00b0*/  LDCU UR6, c[0x0][0x438] ;  /* 0x00008700ff0677ac */ /* 0x000ea20008000800 */
[----:B------:R-:W-:Y:S01]  /*00c0*/  UMOV UR5, 0x400 ;  /* 0x0000040000057882 */ /* 0x000fe20000000000 */
[----:B------:R-:W-:Y:S01]  /*00d0*/  UMOV UR8, 0x400 ;  /* 0x0000040000087882 */ /* 0x000fe20000000000 */
[----:B------:R-:W3:Y:S04]  /*00e0*/  LDCU.64 UR22, c[0x0][0x358] ;  /* 0x00006b00ff1677ac */ /* 0x000ee80008000a00 */
[----:B------:R-:W4:Y:S01]  /*00f0*/  LDC.64 R242, c[0x0][0x468] ;  /* 0x00011a00fff27b82 */ /* 0x000f220000000a00 */
[----:B------:R-:W-:Y:S01]  /*0100*/  UMOV UR26, URZ ;  /* 0x000000ff001a7c82 */ /* 0x000fe20008000000 */
[----:B------:R-:W-:-:S06]  /*0110*/  UMOV UR27, URZ ;  /* 0x000000ff001b7c82 */ /* 0x000fcc0008000000 */
[----:B------:R-:W5:Y:S01]  /*0120*/  S2UR UR4, SR_CgaCtaId ;  /* 0x00000000000479c3 */ /* 0x000f620000008800 */
[----:B--2---:R-:W-:-:S07]  /*0130*/  IMAD.U32 R0, RZ, RZ, UR6 ;  /* 0x00000006ff007e24 */ /* 0x004fce000f8e00ff */
[----:B------:R-:W2:Y:S01]  /*0140*/  S2UR UR7, SR_CgaCtaId ;  /* 0x00000000000779c3 */ /* 0x000ea20000008800 */
[----:B-1----:R-:W-:-:S07]  /*0150*/  IMAD.U32 R2, RZ, RZ, UR9 ;  /* 0x00000009ff027e24 */ /* 0x002fce000f8e00ff */
[----:B------:R-:W1:Y:S01]  /*0160*/  S2UR UR21, SR_CTAID.X ;  /* 0x00000000001579c3 */ /* 0x000e620000002500 */
[----:B----4-:R-:W-:-:S04]  /*0170*/  LEA R242, P0, R2, R242, 0x2 ;  /* 0x000000f202f27211 */ /* 0x010fc800078010ff */
[----:B------:R-:W-:-:S03]  /*0180*/  LEA.HI.X R243, R2, R243, RZ, 0x2, P0 ;  /* 0x000000f302f37211 */ /* 0x000fc600000f14ff */
[----:B------:R-:W4:Y:S01]  /*0190*/  S2UR UR20, SR_CTAID.Z ;  /* 0x00000000001479c3 */ /* 0x000f220000002700 */
[----:B-----5:R-:W-:-:S04]  /*01a0*/  ULEA UR4, UR4, UR5, 0x18 ;  /* 0x0000000504047291 */ /* 0x020fc8000f8ec0ff */
[----:B------:R-:W-:Y:S02]  /*01b0*/  UIADD3 UR28, UPT, UPT, UR4, 0x15000, URZ ;  /* 0x00015000041c7890 */ /* 0x000fe4000fffe0ff */
[----:B-123--:R-:W-:-:S12]  /*01c0*/  ULEA UR5, UR7, UR8, 0x18 ;  /* 0x0000000807057291 */ /* 0x00efd8000f8ec0ff */
.L_x_136:
[----:B-1----:R-:W1:Y:S01]  /*01d0*/  LDC.64 R10, c[0x0][0x470] ;  /* 0x00011c00ff0a7b82 */ /* 0x002e620000000a00 */
[----:B------:R-:W-:-:S07]  /*01e0*/  IMAD.MOV.U32 R231, RZ, RZ, RZ ;  /* 0x000000ffffe77224 */ /* 0x000fce00078e00ff */
[----:B--2---:R-:W2:Y:S08]  /*01f0*/  LDC.64 R8, c[0x0][0x478] ;  /* 0x00011e00ff087b82 */ /* 0x004eb00000000a00 */
[----:B----4-:R-:W3:Y:S01]  /*0200*/  LDC.64 R6, c[0x0][0x460] ;  /* 0x00011800ff067b82 */ /* 0x010ee20000000a00 */
[----:B-1----:R-:W-:-:S07]  /*0210*/  ISETP.NE.U32.AND P5, PT, R10, RZ, PT ;  /* 0x000000ff0a00720c */ /* 0x002fce0003fa5070 */
[----:B------:R-:W1:Y:S01]  /*0220*/  LDC.64 R12, c[0x0][0x460] ;  /* 0x00011800ff0c7b82 */ /* 0x000e620000000a00 */
[----:B------:R-:W-:Y:S02]  /*0230*/  ISETP.NE.AND.EX P5, PT, R11, RZ, PT, P5 ;  /* 0x000000ff0b00720c */ /* 0x000fe40003fa5350 */
[----:B--2---:R-:W-:-:S05]  /*0240*/  ISETP.NE.U32.AND P4, PT, R8, RZ, PT ;  /* 0x000000ff0800720c */ /* 0x004fca0003f85070 */
[----:B------:R-:W2:Y:S01]  /*0250*/  LDC.U8 R3, c[0x0][0x532] ;  /* 0x00014c80ff037b82 */ /* 0x000ea20000000000 */
[----:B------:R-:W-:Y:S02]  /*0260*/  ISETP.NE.AND.EX P4, PT, R9, RZ, PT, P4 ;  /* 0x000000ff0900720c */ /* 0x000fe40003f85340 */
[----:B---3--:R-:W-:-:S05]  /*0270*/  ISETP.NE.U32.AND P3, PT, R6, RZ, PT ;  /* 0x000000ff0600720c */ /* 0x008fca0003f65070 */
[----:B------:R-:W3:Y:S01]  /*0280*/  LDC.64 R4, c[0x0][0x468] ;  /* 0x00011a00ff047b82 */ /* 0x000ee20000000a00 */
[----:B------:R-:W-:Y:S02]  /*0290*/  ISETP.NE.U32.AND P2, PT, R6, RZ, PT ;  /* 0x000000ff0600720c */ /* 0x000fe40003f45070 */
[C---:B------:R-:W-:Y:S02]  /*02a0*/  @P5 LEA R10, P1, R2.reuse, R10, 0x2 ;  /* 0x0000000a020a5211 */ /* 0x040fe400078210ff */
[C---:B------:R-:W-:Y:S02]  /*02b0*/  ISETP.NE.AND.EX P3, PT, R7.reuse, RZ, PT, P3 ;  /* 0x000000ff0700720c */ /* 0x040fe40003f65330 */
[----:B------:R-:W-:Y:S02]  /*02c0*/  ISETP.NE.AND.EX P2, PT, R7, RZ, PT, P2 ;  /* 0x000000ff0700720c */ /* 0x000fe40003f45320 */
[C---:B------:R-:W-:Y:S01]  /*02d0*/  @P4 LEA R8, P0, R2.reuse, R8, 0x2 ;  /* 0x0000000802084211 */ /* 0x040fe200078010ff */
[----:B------:R-:W-:Y:S01]  /*02e0*/  IMAD.MOV.U32 R14, RZ, RZ, -0x1 ;  /* 0xffffffffff0e7424 */ /* 0x000fe200078e00ff */
[C---:B------:R-:W-:Y:S01]  /*02f0*/  @P5 LEA.HI.X R11, R2.reuse, R11, RZ, 0x2, P1 ;  /* 0x0000000b020b5211 */ /* 0x040fe200008f14ff */
[C---:B-1----:R-:W-:Y:S01]  /*0300*/  IMAD.WIDE.U32 R12, R2.reuse, 0x4, R12 ;  /* 0x00000004020c7825 */ /* 0x042fe200078e000c */
[----:B------:R-:W-:Y:S01]  /*0310*/  @P4 LEA.HI.X R9, R2, R9, RZ, 0x2, P0 ;  /* 0x0000000902094211 */ /* 0x000fe200000f14ff */
[----:B------:R-:W1:Y:S02]  /*0320*/  @!P4 LDC.64 R6, c[0x0][0x488] ;  /* 0x00012200ff06cb82 */ /* 0x000e640000000a00 */
[----:B------:R-:W4:Y:S04]  /*0330*/  @P5 LDG.E R231, desc[UR22][R10.64] ;  /* 0x000000160ae75981 */ /* 0x000f28000c1e1900 */
[----:B------:R-:W4:Y:S04]  /*0340*/  @P4 LDG.E R230, desc[UR22][R8.64] ;  /* 0x0000001608e64981 */ /* 0x000f28000c1e1900 */
[----:B------:R1:W5:Y:S04]  /*0350*/  @P3 LDG.E R14, desc[UR22][R12.64] ;  /* 0x000000160c0e3981 */ /* 0x000368000c1e1900 */
[----:B------:R4:W5:Y:S01]  /*0360*/  @P2 LDG.E R8, desc[UR22][R12.64+0x4] ;  /* 0x000004160c082981 */ /* 0x000962000c1e1900 */
[----:B--2---:R-:W-:Y:S01]  /*0370*/  ISETP.NE.AND P5, PT, R3, RZ, PT ;  /* 0x000000ff0300720c */ /* 0x004fe20003fa5270 */
[----:B------:R-:W-:Y:S01]  /*0380*/  IMAD.MOV.U32 R233, RZ, RZ, -0x1 ;  /* 0xffffffffffe97424 */ /* 0x000fe200078e00ff */
[----:B---3--:R-:W-:Y:S01]  /*0390*/  ISETP.EQ.U32.AND P0, PT, R4, RZ, PT ;  /* 0x000000ff0400720c */ /* 0x008fe20003f02070 */
[----:B------:R-:W2:Y:S03]  /*03a0*/  @!P4 LDC R3, c[0x0][0x43c] ;  /* 0x00010f00ff03cb82 */ /* 0x000ea60000000800 */
[----:B------:R-:W-:-:S02]  /*03b0*/  ISETP.EQ.OR.EX P0, PT, R5, RZ, !P5, P0 ;  /* 0x000000ff0500720c */ /* 0x000fc40006f02700 */
[----:B------:R-:W-:-:S03]  /*03c0*/  ISETP.NE.U32.AND P1, PT, R4, RZ, PT ;  /* 0x000000ff0400720c */ /* 0x000fc60003f25070 */
[----:B------:R-:W3:Y:S01]  /*03d0*/  @!P2 LDC R232, c[0x0][0x434] ;  /* 0x00010d00ffe8ab82 */ /* 0x000ee20000000800 */
[----:B------:R-:W-:Y:S01]  /*03e0*/  ISETP.NE.AND.EX P1, PT, R5, RZ, PT, P1 ;  /* 0x000000ff0500720c */ /* 0x000fe20003f25310 */
[----:B------:R-:W-:-:S06]  /*03f0*/  USHF.L.U32 UR25, UR29, 0x5, URZ ;  /* 0x000000051d197899 */ /* 0x000fcc00080006ff */
[----:B------:R2:W5:Y:S01]  /*0400*/  @!P0 LDG.E R233, desc[UR22][R242.64] ;  /* 0x00000016f2e98981 */ /* 0x000562000c1e1900 */
[----:B-1----:R-:W-:-:S04]  /*0410*/  @!P4 ISETP.NE.U32.AND P0, PT, R6, RZ, PT ;  /* 0x000000ff0600c20c */ /* 0x002fc80003f05070 */
[----:B------:R-:W-:-:S04]  /*0420*/  @!P4 ISETP.NE.AND.EX P0, PT, R7, RZ, PT, P0 ;  /* 0x000000ff0700c20c */ /* 0x000fc80003f05300 */
[----:B--2---:R-:W-:Y:S01]  /*0430*/  @!P4 SEL R3, R3, RZ, P0 ;  /* 0x000000ff0303c207 */ /* 0x004fe20000000000 */
[----:B----4-:R-:W-:Y:S01]  /*0440*/  @P4 IMAD.IADD R230, R230, 0x1, -R231 ;  /* 0x00000001e6e64824 */ /* 0x010fe200078e0ae7 */
[----:B---3--:R-:W-:Y:S07]  /*0450*/  @!P1 BRA `(.L_x_93) ;  /* 0x00000000000c9947 */ /* 0x008fee0003800000 */
[----:B------:R-:W2:Y:S02]  /*0460*/  @P5 LDG.E R0, desc[UR22][R242.64+0x4] ;  /* 0x00000416f2005981 */ /* 0x000ea4000c1e1900 */
[----:B--2--5:R-:W-:-:S06]  /*0470*/  @P5 IADD3 R0, PT, PT, R0, -R233, RZ ;  /* 0x800000e900005210 */ /* 0x024fcc0007ffe0ff */
[----:B------:R1:W5:Y:S02]  /*0480*/  @!P5 LDG.E R0, desc[UR22][R242.64] ;  /* 0x00000016f200d981 */ /* 0x000364000c1e1900 */
.L_x_93:
[----:B-----5:R-:W-:Y:S01]  /*0490*/  @!P4 IADD3 R230, PT, PT, R3, R0, -R231 ;  /* 0x0000000003e6c210 */ /* 0x020fe20007ffe8e7 */
[----:B------:R-:W-:-:S03]  /*04a0*/  @P2 IMAD.IADD R232, R8, 0x1, -R14 ;  /* 0x0000000108e82824 */ /* 0x000fc600078e0a0e */
[----:B------:R-:W-:-:S13]  /*04b0*/  ISETP.GT.AND P0, PT, R230, UR25, PT ;  /* 0x00000019e6007c0c */ /* 0x000fda000bf04270 */
[----:B------:R-:W-:Y:S05]  /*04c0*/  @!P0 BRA `(.L_x_94) ;  /* 0x0000006400c08947 */ /* 0x000fea0003800000 */
[----:B------:R-:W2:Y:S01]  /*04d0*/  LDC R3, c[0x0][0x504] ;  /* 0x00014100ff037b82 */ /* 0x000ea20000000800 */
[----:B------:R-:W-:Y:S01]  /*04e0*/  ISETP.NE.AND P4, PT, R14, -0x1, PT ;  /* 0xffffffff0e00780c */ /* 0x000fe20003f85270 */
[C---:B------:R-:W-:Y:S01]  /*04f0*/  VIADD R234, R232.reuse, UR25 ;  /* 0x00000019e8ea7c36 */ /* 0x040fe20008000000 */
[----:B------:R-:W-:Y:S01]  /*0500*/  ISETP.NE.AND P2, PT, R233, -0x1, PT ;  /* 0xffffffffe900780c */ /* 0x000fe20003f45270 */
[----:B------:R-:W-:Y:S02]  /*0510*/  VIADD R6, R232, 0x3f ;  /* 0x0000003fe8067836 */ /* 0x000fe40000000000 */
[----:B------:R-:W-:-:S03]  /*0520*/  VIADD R234, R234, 0x20 ;  /* 0x00000020eaea7836 */ /* 0x000fc60000000000 */
[----:B------:R-:W-:-:S04]  /*0530*/  SHF.R.S32.HI R0, RZ, 0x1f, R6 ;  /* 0x0000001fff007819 */ /* 0x000fc80000011406 */
[----:B------:R-:W-:Y:S01]  /*0540*/  LEA.HI R0, R0, R6, RZ, 0x6 ;  /* 0x0000000600007211 */ /* 0x000fe200078f30ff */
[----:B------:R-:W3:Y:S03]  /*0550*/  @!P4 LDC.64 R18, c[0x0][0x398] ;  /* 0x0000e600ff12cb82 */ /* 0x000ee60000000a00 */
[----:B------:R-:W-:-:S05]  /*0560*/  SHF.R.S32.HI R0, RZ, 0x6, R0 ;  /* 0x00000006ff007819 */ /* 0x000fca0000011400 */
[----:B------:R-:W4:Y:S01]  /*0570*/  @P4 LDC.64 R4, c[0x0][0x3b0] ;  /* 0x0000ec00ff044b82 */ /* 0x000f220000000a00 */
[----:B--2---:R-:W-:-:S05]  /*0580*/  IADD3 R3, PT, PT, R234, R3, -R230 ;  /* 0x00000003ea037210 */ /* 0x004fca0007ffe8e6 */
[----:B------:R-:W-:-:S05]  /*0590*/  VIADD R3, R3, 0x3f ;  /* 0x0000003f03037836 */ /* 0x000fca0000000000 */
[----:B------:R-:W-:-:S04]  /*05a0*/  SHF.R.S32.HI R10, RZ, 0x1f, R3 ;  /* 0x0000001fff0a7819 */ /* 0x000fc80000011403 */
[----:B------:R-:W-:Y:S01]  /*05b0*/  LEA.HI R10, R10, R3, RZ, 0x6 ;  /* 0x000000030a0a7211 */ /* 0x000fe200078f30ff */
[----:B---3--:R-:W-:-:S03]  /*05c0*/  @!P4 IMAD.WIDE.U32 R22, R2, R18, RZ ;  /* 0x000000120216c225 */ /* 0x008fc600078e00ff */
[----:B------:R-:W-:Y:S01]  /*05d0*/  SHF.R.S32.HI R10, RZ, 0x6, R10 ;  /* 0x00000006ff0a7819 */ /* 0x000fe2000001140a */
[----:B------:R-:W-:-:S03]  /*05e0*/  @!P4 IMAD R19, R2, R19, R23 ;  /* 0x000000130213c224 */ /* 0x000fc600078e0217 */
[----:B------:R-:W-:Y:S01]  /*05f0*/  VIMNMX R10, PT, PT, R0, R10, PT ;  /* 0x0000000a000a7248 */ /* 0x000fe20003fe0100 */
[----:B----4-:R-:W-:-:S03]  /*0600*/  @P4 IMAD.WIDE.U32 R6, R14, R4, RZ ;  /* 0x000000040e064225 */ /* 0x010fc600078e00ff */
[----:B------:R-:W-:Y:S01]  /*0610*/  LEA R18, R10, 0xffffffc0, 0x6 ;  /* 0xffffffc00a127811 */ /* 0x000fe200078e30ff */
[----:B------:R-:W-:Y:S02]  /*0620*/  @P4 IMAD R19, R14, R5, R7 ;  /* 0x000000050e134224 */ /* 0x000fe400078e0207 */
[----:B------:R-:W-:Y:S01]  /*0630*/  @P4 IMAD.MOV.U32 R22, RZ, RZ, R6 ;  /* 0x000000ffff164224 */ /* 0x000fe200078e0006 */
        /* <DEDUP_REMOVED lines=12> */
[----:B------:R-:W-:Y:S06]  /*0700*/  BRA `(.L_x_96) ;  /* 0x0000000000187947 */ /* 0x000fec0003800000 */
.L_x_95:
[----:B------:R-:W2:Y:S01]  /*0710*/  LDCU.64 UR12, c[0x0][0x3b8] ;  /* 0x00007700ff0c77ac */ /* 0x000ea20008000a00 */
[----:B------:R-:W-:-:S05]  /*0720*/  IADD3 R4, PT, PT, R231, R233, RZ ;  /* 0x000000e9e7047210 */ /* 0x000fca0007ffe0ff */
[C---:B--2---:R-:W-:Y:S02]  /*0730*/  IMAD R8, R4.reuse, UR13, RZ ;  /* 0x0000000d04087c24 */ /* 0x044fe4000f8e02ff */
[----:B------:R-:W-:-:S05]  /*0740*/  IMAD.WIDE.U32 R4, R4, UR12, RZ ;  /* 0x0000000c04047c25 */ /* 0x000fca000f8e00ff */
[----:B------:R-:W-:Y:S02]  /*0750*/  IADD3 R8, PT, PT, R5, R8, RZ ;  /* 0x0000000805087210 */ /* 0x000fe40007ffe0ff */
[----:B------:R-:W-:-:S07]  /*0760*/  MOV R9, R4 ;  /* 0x0000000400097202 */ /* 0x000fce0000000f00 */
.L_x_96:
[----:B------:R-:W2:Y:S01]  /*0770*/  LDC R0, c[0x0][0x3e8] ;  /* 0x0000fa00ff007b82 */ /* 0x000ea20000000800 */
[----:B------:R-:W3:Y:S01]  /*0780*/  S2R R13, SR_CTAID.Z ;  /* 0x00000000000d7919 */ /* 0x000ee20000002700 */
[----:B------:R-:W-:Y:S01]  /*0790*/  USHF.R.S32.HI UR24, URZ, 0x1f, UR25 ;  /* 0x0000001fff187899 */ /* 0x000fe20008011419 */
[----:B--2---:R-:W-:-:S04]  /*07a0*/  IABS R5, R0 ;  /* 0x0000000000057213 */ /* 0x004fc80000000000 */
[----:B------:R-:W2:Y:S08]  /*07b0*/  I2F.RP R6, R5 ;  /* 0x0000000500067306 */ /* 0x000eb00000209400 */
[----:B--2---:R-:W2:Y:S02]  /*07c0*/  MUFU.RCP R6, R6 ;  /* 0x0000000600067308 */ /* 0x004ea40000001000 */
[----:B--2---:R-:W-:-:S06]  /*07d0*/  VIADD R6, R6, 0xffffffe ;  /* 0x0ffffffe06067836 */ /* 0x004fcc0000000000 */
[----:B------:R-:W2:Y:S02]  /*07e0*/  F2I.FTZ.U32.TRUNC.NTZ R7, R6 ;  /* 0x0000000600077305 */ /* 0x000ea4000021f000 */
[----:B--2---:R-:W-:Y:S01]  /*07f0*/  IMAD.MOV R3, RZ, RZ, -R7 ;  /* 0x000000ffff037224 */ /* 0x004fe200078e0a07 */
[----:B------:R-:W-:-:S03]  /*0800*/  MOV R6, RZ ;  /* 0x000000ff00067202 */ /* 0x000fc60000000f00 */
[----:B------:R-:W-:Y:S01]  /*0810*/  IMAD R4, R3, R5, RZ ;  /* 0x0000000503047224 */ /* 0x000fe200078e02ff */
[----:B---3--:R-:W-:-:S03]  /*0820*/  IABS R3, R13 ;  /* 0x0000000d00037213 */ /* 0x008fc60000000000 */
[----:B------:R-:W-:-:S04]  /*0830*/  IMAD.HI.U32 R6, R7, R4, R6 ;  /* 0x0000000407067227 */ /* 0x000fc800078e0006 */
[----:B------:R-:W-:-:S04]  /*0840*/  IMAD.MOV.U32 R4, RZ, RZ, R3 ;  /* 0x000000ffff047224 */ /* 0x000fc800078e0003 */
[----:B------:R-:W-:-:S04]  /*0850*/  IMAD.HI.U32 R6, R6, R4, RZ ;  /* 0x0000000406067227 */ /* 0x000fc800078e00ff */
[----:B------:R-:W-:-:S04]  /*0860*/  IMAD.MOV R3, RZ, RZ, -R6 ;  /* 0x000000ffff037224 */ /* 0x000fc800078e0a06 */
[----:B------:R-:W-:-:S05]  /*0870*/  IMAD R3, R5, R3, R4 ;  /* 0x0000000305037224 */ /* 0x000fca00078e0204 */
[----:B------:R-:W-:-:S13]  /*0880*/  ISETP.GT.U32.AND P1, PT, R5, R3, PT ;  /* 0x000000030500720c */ /* 0x000fda0003f24070 */
[-C--:B------:R-:W-:Y:S01]  /*0890*/  @!P1 IADD3 R3, PT, PT, R3, -R5.reuse, RZ ;  /* 0x8000000503039210 */ /* 0x080fe20007ffe0ff */
[----:B------:R-:W-:Y:S01]  /*08a0*/  @!P1 VIADD R6, R6, 0x1 ;  /* 0x0000000106069836 */ /* 0x000fe20000000000 */
[----:B------:R-:W-:Y:S02]  /*08b0*/  ISETP.NE.AND P1, PT, R0, RZ, PT ;  /* 0x000000ff0000720c */ /* 0x000fe40003f25270 */
[----:B------:R-:W-:Y:S02]  /*08c0*/  ISETP.GE.U32.AND P5, PT, R3, R5, PT ;  /* 0x000000050300720c */ /* 0x000fe40003fa6070 */
[----:B------:R-:W-:-:S04]  /*08d0*/  LOP3.LUT R3, R13, R0, RZ, 0x3c, !PT ;  /* 0x000000000d037212 */ /* 0x000fc800078e3cff */
[----:B------:R-:W-:-:S07]  /*08e0*/  ISETP.GE.AND P0, PT, R3, RZ, PT ;  /* 0x000000ff0300720c */ /* 0x000fce0003f06270 */
[----:B------:R-:W-:-:S05]  /*08f0*/  @P5 IADD3 R6, PT, PT, R6, 0x1, RZ ;  /* 0x0000000106065810 */ /* 0x000fca0007ffe0ff */
[----:B------:R-:W-:-:S05]  /*0900*/  IMAD.MOV.U32 R3, RZ, RZ, R6 ;  /* 0x000000ffff037224 */ /* 0x000fca00078e0006 */
        /* <DEDUP_REMOVED lines=16> */
.L_x_97:
[----:B------:R-:W2:Y:S01]  /*0a10*/  LDCU.64 UR6, c[0x0][0x3c0] ;  /* 0x00007800ff0677ac */ /* 0x000ea20008000a00 */
[----:B------:R-:W-:-:S05]  /*0a20*/  IADD3 R4, PT, PT, R231, R233, RZ ;  /* 0x000000e9e7047210 */ /* 0x000fca0007ffe0ff */
[C---:B--2---:R-:W-:Y:S02]  /*0a30*/  IMAD R11, R4.reuse, UR7, RZ ;  /* 0x00000007040b7c24 */ /* 0x044fe4000f8e02ff */
[----:B------:R-:W-:-:S05]  /*0a40*/  IMAD.WIDE.U32 R4, R4, UR6, RZ ;  /* 0x0000000604047c25 */ /* 0x000fca000f8e00ff */
[----:B------:R-:W-:Y:S02]  /*0a50*/  IADD3 R11, PT, PT, R5, R11, RZ ;  /* 0x0000000b050b7210 */ /* 0x000fe40007ffe0ff */
[----:B------:R-:W-:-:S07]  /*0a60*/  MOV R12, R4 ;  /* 0x00000004000c7202 */ /* 0x000fce0000000f00 */
.L_x_98:
[----:B------:R-:W2:Y:S01]  /*0a70*/  @!P4 LDC.64 R6, c[0x0][0x588] ;  /* 0x00016200ff06cb82 */ /* 0x000ea20000000a00 */
[----:B------:R-:W3:Y:S07]  /*0a80*/  LDCU UR15, c[0x0][0x44c] ;  /* 0x00008980ff0f77ac */ /* 0x000eee0008000800 */
[----:B------:R-:W4:Y:S08]  /*0a90*/  @P4 LDC.64 R4, c[0x0][0x590] ;  /* 0x00016400ff044b82 */ /* 0x000f300000000a00 */
[----:B------:R-:W3:Y:S01]  /*0aa0*/  LDC R21, c[0x0][0x3e0] ;  /* 0x0000f800ff157b82 */ /* 0x000ee20000000800 */
[----:B--2---:R-:W-:-:S04]  /*0ab0*/  @!P4 IMAD.WIDE.U32 R28, R2, R6, RZ ;  /* 0x00000006021cc225 */ /* 0x004fc800078e00ff */
[----:B------:R-:W-:Y:S02]  /*0ac0*/  @!P4 IMAD R26, R2, R7, R29 ;  /* 0x00000007021ac224 */ /* 0x000fe400078e021d */
[----:B----4-:R-:W-:Y:S01]  /*0ad0*/  @P4 IMAD.WIDE.U32 R24, R14, R4, RZ ;  /* 0x000000040e184225 */ /* 0x010fe200078e00ff */
[----:B------:R-:W-:-:S03]  /*0ae0*/  @!P4 MOV R4, R28 ;  /* 0x0000001c0004c202 */ /* 0x000fc60000000f00 */
[----:B------:R-:W-:Y:S01]  /*0af0*/  @P4 IMAD R26, R14, R5, R25 ;  /* 0x000000050e1a4224 */ /* 0x000fe200078e0219 */
[----:B------:R-:W-:Y:S01]  /*0b00*/  @P4 MOV R4, R24 ;  /* 0x0000001800044202 */ /* 0x000fe20000000f00 */
[----:B---3--:R-:W-:Y:S01]  /*0b10*/  IMAD.WIDE R6, R21, UR15, RZ ;  /* 0x0000000f15067c25 */ /* 0x008fe2000f8e02ff */
[----:B------:R-:W-:Y:S06]  /*0b20*/  @P4 BRA `(.L_x_99) ;  /* 0x0000000000444947 */ /* 0x000fec0003800000 */
[----:B------:R-:W2:Y:S01]  /*0b30*/  LDCU UR8, c[0x0][0x444] ;  /* 0x00008880ff0877ac */ /* 0x000ea20008000800 */
[----:B------:R-:W-:Y:S01]  /*0b40*/  SHF.R.S32.HI R15, RZ, 0x1f, R21 ;  /* 0x0000001fff0f7819 */ /* 0x000fe20000011415 */
[----:B--2---:R-:W-:Y:S01]  /*0b50*/  USHF.R.S32.HI UR9, URZ, 0x1f, UR8 ;  /* 0x0000001fff097899 */ /* 0x004fe20008011408 */
[----:B------:R-:W-:Y:S01]  /*0b60*/  IMAD.WIDE.U32 R24, R2, UR8, RZ ;  /* 0x0000000802187c25 */ /* 0x000fe2000f8e00ff */
[----:B------:R-:W-:-:S04]  /*0b70*/  USHF.R.S32.HI UR8, URZ, 0x1f, UR15 ;  /* 0x0000001fff087899 */ /* 0x000fc8000801140f */
[----:B------:R-:W-:Y:S02]  /*0b80*/  IMAD R5, R2, UR9, RZ ;  /* 0x0000000902057c24 */ /* 0x000fe4000f8e02ff */
[----:B------:R-:W-:-:S03]  /*0b90*/  IMAD.WIDE.U32 R30, R24, R21, RZ ;  /* 0x00000015181e7225 */ /* 0x000fc600078e00ff */
[----:B------:R-:W-:-:S05]  /*0ba0*/  IADD3 R5, PT, PT, R25, R5, RZ ;  /* 0x0000000519057210 */ /* 0x000fca0007ffe0ff */
[----:B------:R-:W-:-:S04]  /*0bb0*/  IMAD R5, R5, R21, RZ ;  /* 0x0000001505057224 */ /* 0x000fc800078e02ff */
[----:B------:R-:W-:Y:S02]  /*0bc0*/  IMAD R5, R15, R24, R5 ;  /* 0x000000180f057224 */ /* 0x000fe400078e0205 */
[----:B------:R-:W-:-:S03]  /*0bd0*/  IMAD.WIDE.U32 R24, R30, UR15, RZ ;  /* 0x0000000f1e187c25 */ /* 0x000fc6000f8e00ff */
[----:B------:R-:W-:Y:S02]  /*0be0*/  IADD3 R5, PT, PT, R31, R5, RZ ;  /* 0x000000051f057210 */ /* 0x000fe40007ffe0ff */
[----:B------:R-:W-:-:S03]  /*0bf0*/  MOV R29, R24 ;  /* 0x00000018001d7202 */ /* 0x000fc60000000f00 */
[----:B------:R-:W-:-:S04]  /*0c00*/  IMAD R28, R5, UR15, RZ ;  /* 0x0000000f051c7c24 */ /* 0x000fc8000f8e02ff */
[----:B------:R-:W-:-:S05]  /*0c10*/  IMAD R28, R30, UR8, R28 ;  /* 0x000000081e1c7c24 */ /* 0x000fca000f8e021c */
[----:B------:R-:W-:Y:S01]  /*0c20*/  IADD3 R28, PT, PT, R25, R28, RZ ;  /* 0x0000001c191c7210 */ /* 0x000fe20007ffe0ff */
[----:B------:R-:W-:Y:S06]  /*0c30*/  BRA `(.L_x_100) ;  /* 0x0000000000107947 */ /* 0x000fec0003800000 */
.L_x_99:
[-C--:B------:R-:W-:Y:S02]  /*0c40*/  IMAD R28, R7, R14.reuse, RZ ;  /* 0x0000000e071c7224 */ /* 0x080fe400078e02ff */
[----:B------:R-:W-:-:S05]  /*0c50*/  IMAD.WIDE.U32 R24, R6, R14, RZ ;  /* 0x0000000e06187225 */ /* 0x000fca00078e00ff */
[----:B------:R-:W-:Y:S02]  /*0c60*/  IADD3 R28, PT, PT, R25, R28, RZ ;  /* 0x0000001c191c7210 */ /* 0x000fe40007ffe0ff */
[----:B------:R-:W-:-:S07]  /*0c70*/  MOV R29, R24 ;  /* 0x00000018001d7202 */ /* 0x000fce0000000f00 */
.L_x_100:
[----:B------:R-:W2:Y:S01]  /*0c80*/  LDCU.U8 UR8, c[0x0][0x548] ;  /* 0x0000a900ff0877ac */ /* 0x000ea20008000000 */
[----:B------:R-:W-:Y:S01]  /*0c90*/  SHF.L.U32 R15, R2, 0x7, RZ ;  /* 0x00000007020f7819 */ /* 0x000fe200000006ff */
[----:B------:R-:W-:Y:S01]  /*0ca0*/  IMAD R33, R13, UR15, RZ ;  /* 0x0000000f0d217c24 */ /* 0x000fe2000f8e02ff */
[----:B------:R-:W3:Y:S02]  /*0cb0*/  LDCU.U8 UR14, c[0x0][0x5f0] ;  /* 0x0000be00ff0e77ac */ /* 0x000ee40008000000 */
[----:B------:R-:W-:-:S04]  /*0cc0*/  SEL R5, R15, RZ, P3 ;  /* 0x000000ff0f057207 */ /* 0x000fc80001800000 */
[----:B------:R-:W-:-:S04]  /*0cd0*/  IADD3 R5, P0, PT, R18, R5, RZ ;  /* 0x0000000512057210 */ /* 0x000fc80007f1e0ff */
[----:B------:R-:W-:Y:S01]  /*0ce0*/  IADD3.X R25, PT, PT, RZ, R17, RZ, P0, !PT ;  /* 0x00000011ff197210 */ /* 0x000fe200007fe4ff */
[----:B------:R-:W-:Y:S01]  /*0cf0*/  IMAD.WIDE.U32 R34, R5, R6, RZ ;  /* 0x0000000605227225 */ /* 0x000fe200078e00ff */
[----:B--2---:R-:W-:-:S03]  /*0d00*/  UISETP.NE.AND UP0, UPT, UR8, URZ, UPT ;  /* 0x000000ff0800728c */ /* 0x004fc6000bf05270 */
[----:B------:R-:W-:-:S04]  /*0d10*/  IMAD R25, R25, R6, RZ ;  /* 0x0000000619197224 */ /* 0x000fc800078e02ff */
[----:B------:R-:W-:-:S05]  /*0d20*/  IMAD R25, R7, R5, R25 ;  /* 0x0000000507197224 */ /* 0x000fca00078e0219 */
[----:B------:R-:W-:Y:S01]  /*0d30*/  IADD3 R25, PT, PT, R35, R25, RZ ;  /* 0x0000001923197210 */ /* 0x000fe20007ffe0ff */
[----:B---3--:R-:W-:Y:S06]  /*0d40*/  BRA.U !UP0, `(.L_x_101) ;  /* 0x00000001081c7547 */ /* 0x008fec000b800000 */
[----:B------:R-:W2:Y:S01]  /*0d50*/  LDC R5, c[0x0][0x434] ;  /* 0x00010d00ff057b82 */ /* 0x000ea20000000800 */
[----:B------:R-:W-:-:S07]  /*0d60*/  ISETP.NE.AND P0, PT, R14, -0x1, PT ;  /* 0xffffffff0e00780c */ /* 0x000fce0003f05270 */
[----:B------:R-:W3:Y:S01]  /*0d70*/  LDC R24, c[0x0][0x454] ;  /* 0x00011500ff187b82 */ /* 0x000ee20000000800 */
[----:B--2---:R-:W-:-:S05]  /*0d80*/  IMAD R5, R2, R5, RZ ;  /* 0x0000000502057224 */ /* 0x004fca00078e02ff */
[----:B------:R-:W-:-:S05]  /*0d90*/  SEL R5, R5, R14, !P0 ;  /* 0x0000000e05057207 */ /* 0x000fca0004000000 */
[----:B---3--:R-:W-:Y:S01]  /*0da0*/  IMAD R24, R13, R24, R5 ;  /* 0x000000180d187224 */ /* 0x008fe200078e0205 */
[----:B------:R-:W-:Y:S05]  /*0db0*/  BRA `(.L_x_102) ;  /* 0x00000000000c7947 */ /* 0x000fea0003800000 */
.L_x_101:
[----:B------:R-:W2:Y:S01]  /*0dc0*/  LDC R24, c[0x0][0x434] ;  /* 0x00010d00ff187b82 */ /* 0x000ea20000000800 */
[----:B------:R-:W-:-:S04]  /*0dd0*/  IMAD R5, R2, R21, R13 ;  /* 0x0000001502057224 */ /* 0x000fc800078e020d */
[----:B--2---:R-:W-:-:S03]  /*0de0*/  IMAD R24, R5, R24, RZ ;  /* 0x0000001805187224 */ /* 0x004fc600078e02ff */
.L_x_102:
[----:B------:R-:W-:-:S04]  /*0df0*/  IADD3 R16, PT, PT, R10, -0x1, RZ ;  /* 0xffffffff0a107810 */ /* 0x000fc80007ffe0ff */
[----:B------:R-:W-:Y:S01]  /*0e00*/  R2UR UR30, R16 ;  /* 0x00000000101e72ca */ /* 0x000fe200000e0000 */
[----:B------:R-:W-:Y:S05]  /*0e10*/  BRA.U !UP0, `(.L_x_103) ;  /* 0x0000000108247547 */ /* 0x000fea000b800000 */
[----:B------:R-:W2:Y:S01]  /*0e20*/  LDC R5, c[0x0][0x444] ;  /* 0x00011100ff057b82 */ /* 0x000ea20000000800 */
[----:B------:R-:W-:-:S07]  /*0e30*/  ISETP.NE.AND P0, PT, R14, -0x1, PT ;  /* 0xffffffff0e00780c */ /* 0x000fce0003f05270 */
[----:B------:R-:W3:Y:S08]  /*0e40*/  LDC R7, c[0x0][0x430] ;  /* 0x00010c00ff077b82 */ /* 0x000ef00000000800 */
[----:B------:R-:W3:Y:S01]  /*0e50*/  LDC R6, c[0x0][0x454] ;  /* 0x00011500ff067b82 */ /* 0x000ee20000000800 */
[----:B--2---:R-:W-:-:S05]  /*0e60*/  @!P0 IMAD R14, R2, R5, RZ ;  /* 0x00000005020e8224 */ /* 0x004fca00078e02ff */
[----:B------:R-:W-:Y:S02]  /*0e70*/  IADD3 R14, PT, PT, R15, R14, RZ ;  /* 0x0000000e0f0e7210 */ /* 0x000fe40007ffe0ff */
[----:B---3--:R-:W-:-:S05]  /*0e80*/  LEA R6, R7, R6, 0x7 ;  /* 0x0000000607067211 */ /* 0x008fca00078e38ff */
[----:B------:R-:W-:Y:S01]  /*0e90*/  IMAD R23, R6, R13, R14 ;  /* 0x0000000d06177224 */ /* 0x000fe200078e020e */
[----:B------:R-:W-:Y:S06]  /*0ea0*/  BRA `(.L_x_104) ;  /* 0x00000000000c7947 */ /* 0x000fec0003800000 */
.L_x_103:
[----:B------:R-:W2:Y:S01]  /*0eb0*/  LDC R23, c[0x0][0x444] ;  /* 0x00011100ff177b82 */ /* 0x000ea20000000800 */
[----:B------:R-:W-:-:S04]  /*0ec0*/  IMAD R5, R2, R21, R13 ;  /* 0x0000001502057224 */ /* 0x000fc800078e020d */
[----:B--2---:R-:W-:-:S07]  /*0ed0*/  IMAD R23, R5, R23, RZ ;  /* 0x0000001705177224 */ /* 0x004fce00078e02ff */
.L_x_104:
[----:B------:R-:W2:Y:S01]  /*0ee0*/  S2R R14, SR_TID.X ;  /* 0x00000000000e7919 */ /* 0x000ea20000002100 */
[----:B------:R-:W3:Y:S01]  /*0ef0*/  LDC.64 R6, c[0x0][0x5f8] ;  /* 0x00017e00ff067b82 */ /* 0x000ee20000000a00 */
[----:B------:R-:W4:Y:S01]  /*0f00*/  LDCU.128 UR8, c[0x0][0x590] ;  /* 0x0000b200ff0877ac */ /* 0x000f220008000c00 */
[----:B------:R-:W-:Y:S01]  /*0f10*/  IMAD R32, R21, UR15, RZ ;  /* 0x0000000f15207c24 */ /* 0x000fe2000f8e02ff */
[----:B------:R-:W-:Y:S01]  /*0f20*/  ISETP.NE.AND P4, PT, RZ, UR14, PT ;  /* 0x0000000eff007c0c */ /* 0x000fe2000bf85270 */
[----:B------:R-:W-:Y:S01]  /*0f30*/  IMAD.MOV.U32 R21, RZ, RZ, RZ ;  /* 0x000000ffff157224 */ /* 0x000fe200078e00ff */
[----:B------:R-:W5:Y:S01]  /*0f40*/  LDCU.64 UR18, c[0x0][0x3c8] ;  /* 0x00007900ff1277ac */ /* 0x000f620008000a00 */
[C---:B------:R-:W-:Y:S01]  /*0f50*/  IMAD R23, R16.reuse, 0x40, R23 ;  /* 0x0000004010177824 */ /* 0x040fe200078e0217 */
[----:B------:R-:W-:Y:S01]  /*0f60*/  BSSY.RECONVERGENT B1, `(.L_x_94) ;  /* 0x00005c6000017945 */ /* 0x000fe20003800200 */
[----:B------:R-:W1:Y:S01]  /*0f70*/  LDC.64 R38, c[0x0][0x5e8] ;  /* 0x00017a00ff267b82 */ /* 0x000e620000000a00 */
[----:B------:R-:W5:Y:S01]  /*0f80*/  LDCU.64 UR14, c[0x0][0x550] ;  /* 0x0000aa00ff0e77ac */ /* 0x000f620008000a00 */
[----:B------:R-:W-:Y:S01]  /*0f90*/  IMAD R24, R16, 0x40, R24 ;  /* 0x0000004010187824 */ /* 0x000fe200078e0218 */
[----:B------:R-:W5:Y:S01]  /*0fa0*/  LDCU.64 UR16, c[0x0][0x380] ;  /* 0x00007000ff1077ac */ /* 0x000f620008000a00 */
[----:B----4-:R-:W-:-:S04]  /*0fb0*/  IMAD R27, R17, UR8, RZ ;  /* 0x00000008111b7c24 */ /* 0x010fc8000f8e02ff */
[----:B------:R-:W-:Y:S02]  /*0fc0*/  IMAD R27, R18, UR9, R27 ;  /* 0x00000009121b7c24 */ /* 0x000fe4000f8e021b */
[C---:B--2---:R-:W-:Y:S01]  /*0fd0*/  IMAD.SHL.U32 R15, R14.reuse, 0x8, RZ ;  /* 0x000000080e0f7824 */ /* 0x044fe200078e00ff */
[----:B------:R-:W-:Y:S01]  /*0fe0*/  SHF.R.U32.HI R31, RZ, 0x5, R14 ;  /* 0x00000005ff1f7819 */ /* 0x000fe2000001160e */
[----:B-1----:R-:W-:Y:S01]  /*0ff0*/  IMAD.WIDE R38, R23, 0x4, R38 ;  /* 0x0000000417267825 */ /* 0x002fe200078e0226 */
[----:B------:R-:W-:Y:S02]  /*1000*/  LOP3.LUT R30, R14, 0x1f, RZ, 0xc0, !PT ;  /* 0x0000001f0e1e7812 */ /* 0x000fe400078ec0ff */
[----:B------:R-:W-:-:S03]  /*1010*/  LOP3.LUT R20, R15, 0x38, RZ, 0xc0, !PT ;  /* 0x000000380f147812 */ /* 0x000fc600078ec0ff */
[----:B------:R-:W-:Y:S01]  /*1020*/  IMAD R30, R32, R31, R30 ;  /* 0x0000001f201e7224 */ /* 0x000fe200078e021e */
[----:B------:R-:W-:Y:S01]  /*1030*/  IADD3 R36, P0, PT, R20, R4, RZ ;  /* 0x0000000414247210 */ /* 0x000fe20007f1e0ff */
[----:B------:R-:W-:Y:S01]  /*1040*/  IMAD.SHL.U32 R32, R32, 0x40, RZ ;  /* 0x0000004020207824 */ /* 0x000fe200078e00ff */
[----:B------:R-:W1:Y:S03]  /*1050*/  LDC.64 R4, c[0x0][0x3b0] ;  /* 0x0000ec00ff047b82 */ /* 0x000e660000000a00 */
[----:B------:R-:W-:Y:S01]  /*1060*/  IMAD.X R37, RZ, RZ, R26, P0 ;  /* 0x000000ffff257224 */ /* 0x000fe200000e061a */
[--C-:B------:R-:W-:Y:S01]  /*1070*/  IADD3 R29, P1, P0, R34, R29, R33.reuse ;  /* 0x0000001d221d7210 */ /* 0x100fe2000783e021 */
[----:B---3--:R-:W-:Y:S01]  /*1080*/  IMAD.WIDE.U32 R34, R6, UR21, RZ ;  /* 0x0000001506227c25 */ /* 0x008fe2000f8e00ff */
[----:B------:R-:W-:Y:S02]  /*1090*/  SHF.R.S32.HI R33, RZ, 0x1f, R33 ;  /* 0x0000001fff217819 */ /* 0x000fe40000011421 */
[----:B------:R-:W2:Y:S01]  /*10a0*/  LDC R26, c[0x0][0x508] ;  /* 0x00014200ff1a7b82 */ /* 0x000ea20000000800 */
[----:B------:R-:W-:Y:S01]  /*10b0*/  IMAD R7, R7, UR21, R35 ;  /* 0x0000001507077c24 */ /* 0x000fe2000f8e0223 */
[----:B------:R-:W-:Y:S01]  /*10c0*/  SEL R6, R34, RZ, P4 ;  /* 0x000000ff22067207 */ /* 0x000fe20002000000 */
[----:B------:R-:W-:Y:S01]  /*10d0*/  IMAD.WIDE.U32 R36, R18, UR8, R36 ;  /* 0x0000000812247c25 */ /* 0x000fe2000f8e0024 */
[----:B------:R-:W-:-:S02]  /*10e0*/  IADD3.X R25, PT, PT, R25, R28, R33, P1, P0 ;  /* 0x0000001c19197210 */ /* 0x000fc40000fe0421 */
[----:B------:R-:W-:Y:S01]  /*10f0*/  IADD3 R29, P1, P0, R30, R29, R6 ;  /* 0x0000001d1e1d7210 */ /* 0x000fe2000783e006 */
[----:B------:R-:W-:Y:S01]  /*1100*/  IMAD.IADD R37, R37, 0x1, R27 ;  /* 0x0000000125257824 */ /* 0x000fe200078e021b */
[----:B------:R-:W-:Y:S02]  /*1110*/  SHF.R.S32.HI R30, RZ, 0x1f, R30 ;  /* 0x0000001fff1e7819 */ /* 0x000fe4000001141e */
[----:B------:R-:W-:Y:S01]  /*1120*/  SEL R7, R7, RZ, P4 ;  /* 0x000000ff07077207 */ /* 0x000fe20002000000 */
[----:B------:R-:W-:-:S03]  /*1130*/  IMAD.WIDE.U32 R36, R13, UR10, R36 ;  /* 0x0000000a0d247c25 */ /* 0x000fc6000f8e0024 */
[----:B------:R-:W-:Y:S01]  /*1140*/  IADD3.X R7, PT, PT, R30, R25, R7, P1, P0 ;  /* 0x000000191e077210 */ /* 0x000fe20000fe0407 */
[----:B------:R-:W-:Y:S01]  /*1150*/  IMAD R37, R13, UR11, R37 ;  /* 0x0000000b0d257c24 */ /* 0x000fe2000f8e0225 */
[----:B------:R-:W3:Y:S01]  /*1160*/  LDCU.64 UR10, c[0x0][0x570] ;  /* 0x0000ae00ff0a77ac */ /* 0x000ee20008000a00 */
[-C--:B-1----:R-:W-:Y:S01]  /*1170*/  IMAD R17, R17, R4.reuse, RZ ;  /* 0x0000000411117224 */ /* 0x082fe200078e02ff */
[----:B------:R-:W1:Y:S01]  /*1180*/  LDC.64 R30, c[0x0][0x420] ;  /* 0x00010800ff1e7b82 */ /* 0x000e620000000a00 */
[----:B------:R-:W-:-:S04]  /*1190*/  IMAD.WIDE.U32 R34, R18, R4, R20 ;  /* 0x0000000412227225 */ /* 0x000fc800078e0014 */
[----:B------:R-:W-:Y:S01]  /*11a0*/  IMAD R17, R18, R5, R17 ;  /* 0x0000000512117224 */ /* 0x000fe200078e0211 */
[----:B------:R-:W-:Y:S01]  /*11b0*/  IADD3 R22, P0, PT, R22, R34, RZ ;  /* 0x0000002216167210 */ /* 0x000fe20007f1e0ff */
[----:B--2---:R-:W-:-:S03]  /*11c0*/  IMAD.IADD R6, R230, 0x1, R26 ;  /* 0x00000001e6067824 */ /* 0x004fc600078e021a */
[----:B------:R-:W-:Y:S02]  /*11d0*/  IADD3.X R23, PT, PT, R19, R35, R17, P0, !PT ;  /* 0x0000002313177210 */ /* 0x000fe400007fe411 */
[----:B------:R-:W-:Y:S02]  /*11e0*/  IADD3 R26, PT, PT, R234, -0x20, -R6 ;  /* 0xffffffe0ea1a7810 */ /* 0x000fe40007ffe806 */
[----:B------:R-:W-:Y:S01]  /*11f0*/  SHF.R.U32.HI R17, RZ, 0x3, R14 ;  /* 0x00000003ff117819 */ /* 0x000fe2000001160e */
[----:B-----5:R-:W-:Y:S01]  /*1200*/  IMAD.WIDE.U32 R22, R13, UR18, R22 ;  /* 0x000000120d167c25 */ /* 0x020fe2000f8e0016 */
[----:B------:R-:W-:Y:S01]  /*1210*/  SHF.R.S32.HI R25, RZ, 0x1f, R26 ;  /* 0x0000001fff197819 */ /* 0x000fe2000001141a */
[----:B------:R-:W-:Y:S01]  /*1220*/  USHF.L.U64.HI UR18, UR8, 0x5, UR9 ;  /* 0x0000000508127899 */ /* 0x000fe20008010209 */
[----:B------:R-:W-:Y:S01]  /*1230*/  IADD3 R29, P0, PT, R32, R29, RZ ;  /* 0x0000001d201d7210 */ /* 0x000fe20007f1e0ff */
[----:B------:R-:W-:Y:S01]  /*1240*/  IMAD.WIDE.U32 R36, R17, UR8, R36 ;  /* 0x0000000811247c25 */ /* 0x000fe2000f8e0024 */
[----:B------:R-:W-:-:S02]  /*1250*/  LEA.HI R25, R25, R26, RZ, 0x6 ;  /* 0x0000001a19197211 */ /* 0x000fc400078f30ff */
[----:B------:R-:W-:Y:S01]  /*1260*/  LEA.HI.X.SX32 R7, R32, R7, 0x1, P0 ;  /* 0x0000000720077211 */ /* 0x000fe200000f0eff */
[----:B------:R-:W-:Y:S01]  /*1270*/  IMAD R23, R13, UR19, R23 ;  /* 0x000000130d177c24 */ /* 0x000fe2000f8e0217 */
[----:B------:R-:W-:Y:S01]  /*1280*/  SHF.R.S32.HI R25, RZ, 0x6, R25 ;  /* 0x00000006ff197819 */ /* 0x000fe20000011419 */
[----:B------:R-:W-:Y:S01]  /*1290*/  USHF.L.U32 UR19, UR8, 0x5, URZ ;  /* 0x0000000508137899 */ /* 0x000fe200080006ff */
[----:B------:R-:W-:Y:S01]  /*12a0*/  LEA R238, P1, R36, UR14, 0x1 ;  /* 0x0000000e24ee7c11 */ /* 0x000fe2000f8208ff */
[----:B------:R-:W-:Y:S01]  /*12b0*/  IMAD R18, R17, UR9, R37 ;  /* 0x0000000911127c24 */ /* 0x000fe2000f8e0225 */
[----:B------:R-:W-:Y:S01]  /*12c0*/  R2UR UR31, R25 ;  /* 0x00000000191f72ca */ /* 0x000fe200000e0000 */
[----:B------:R-:W-:Y:S01]  /*12d0*/  IMAD.WIDE.U32 R22, R17, R4, R22 ;  /* 0x0000000411167225 */ /* 0x000fe200078e0016 */
[----:B---3--:R-:W-:Y:S02]  /*12e0*/  LEA R236, P0, R29, UR10, 0x2 ;  /* 0x0000000a1dec7c11 */ /* 0x008fe4000f8010ff */
[----:B------:R-:W-:Y:S01]  /*12f0*/  R2UR UR8, R38 ;  /* 0x00000000260872ca */ /* 0x000fe200000e0000 */
[----:B-1----:R-:W-:Y:S01]  /*1300*/  IMAD.WIDE R24, R24, 0x4, R30 ;  /* 0x0000000418187825 */ /* 0x002fe200078e021e */
[----:B------:R-:W-:-:S02]  /*1310*/  R2UR UR9, R39 ;  /* 0x00000000270972ca */ /* 0x000fc400000e0000 */
[----:B------:R-:W-:Y:S01]  /*1320*/  LEA.HI.X R237, R29, UR11, R7, 0x2, P0 ;  /* 0x0000000b1ded7c11 */ /* 0x000fe200080f1407 */
[----:B------:R-:W-:Y:S01]  /*1330*/  IMAD R19, R17, R5, R23 ;  /* 0x0000000511137224 */ /* 0x000fe200078e0217 */
[----:B------:R-:W-:Y:S02]  /*1340*/  LEA R240, P3, R22, UR16, 0x1 ;  /* 0x0000001016f07c11 */ /* 0x000fe4000f8608ff */
[----:B------:R-:W-:Y:S01]  /*1350*/  LEA.HI.X R239, R36, UR15, R18, 0x1, P1 ;  /* 0x0000000f24ef7c11 */ /* 0x000fe200088f0c12 */
[----:B------:R-:W-:Y:S01]  /*1360*/  UISETP.LT.AND UP0, UPT, URZ, UR31, UPT ;  /* 0x0000001fff00728c */ /* 0x000fe2000bf01270 */
[----:B------:R-:W-:Y:S02]  /*1370*/  R2UR UR32, R24 ;  /* 0x00000000182072ca */ /* 0x000fe400000e0000 */
[----:B------:R-:W-:Y:S01]  /*1380*/  R2UR UR33, R25 ;  /* 0x00000000192172ca */ /* 0x000fe200000e0000 */
[----:B------:R-:W-:Y:S01]  /*1390*/  USEL UR14, URZ, UR31, !UP0 ;  /* 0x0000001fff0e7287 */ /* 0x000fe2000c000000 */
[----:B------:R-:W-:Y:S01]  /*13a0*/  LEA.HI.X R241, R22, UR17, R19, 0x1, P3 ;  /* 0x0000001116f17c11 */ /* 0x000fe200098f0c13 */
[----:B------:R-:W-:Y:S01]  /*13b0*/  UMOV UR16, UR8 ;  /* 0x0000000800107c82 */ /* 0x000fe20008000000 */
[----:B------:R-:W-:Y:S01]  /*13c0*/  UMOV UR15, UR9 ;  /* 0x00000009000f7c82 */ /* 0x000fe20008000000 */
[C---:B------:R-:W-:Y:S01]  /*13d0*/  SHF.L.U64.HI R5, R4.reuse, 0x5, R5 ;  /* 0x0000000504057819 */ /* 0x040fe20000010205 */
[----:B------:R-:W-:Y:S01]  /*13e0*/  IMAD.SHL.U32 R4, R4, 0x20, RZ ;  /* 0x0000002004047824 */ /* 0x000fe200078e00ff */
[----:B------:R-:W-:-:S02]  /*13f0*/  ISETP.GT.AND P0, PT, R10, UR14, PT ;  /* 0x0000000e0a007c0c */ /* 0x000fc4000bf04270 */
[C---:B------:R-:W-:Y:S02]  /*1400*/  LOP3.LUT R18, R20.reuse, 0xc0, RZ, 0xfc, !PT ;  /* 0x000000c014127812 */ /* 0x040fe400078efcff */
[C---:B------:R-:W-:Y:S02]  /*1410*/  LOP3.LUT R10, R20.reuse, 0x80, RZ, 0xfc, !PT ;  /* 0x00000080140a7812 */ /* 0x040fe400078efcff */
[----:B------:R-:W-:-:S07]  /*1420*/  LOP3.LUT R7, R20, 0x40, RZ, 0xfc, !PT ;  /* 0x0000004014077812 */ /* 0x000fce00078efcff */
[----:B------:R-:W-:Y:S05]  /*1430*/  @P0 BRA `(.L_x_105) ;  /* 0x0000000400480947 */ /* 0x000fea0003800000 */
[----:B------:R-:W-:Y:S05]  /*1440*/  @P2 BRA `(.L_x_106) ;  /* 0x00000000002c2947 */ /* 0x000fea0003800000 */
        /* <DEDUP_REMOVED lines=10> */
[----:B------:R-:W-:Y:S05]  /*14f0*/  BRA `(.L_x_107) ;  /* 0x0000000000187947 */ /* 0x000fea0003800000 */
.L_x_106:
[----:B------:R-:W1:Y:S01]  /*1500*/  LDCU.64 UR14, c[0x0][0x5c0] ;  /* 0x0000b800ff0e77ac */ /* 0x000e620008000a00 */
[----:B------:R-:W-:-:S05]  /*1510*/  IADD3 R0, PT, PT, R231, R233, RZ ;  /* 0x000000e9e7007210 */ /* 0x000fca0007ffe0ff */
[C---:B-1----:R-:W-:Y:S02]  /*1520*/  IMAD R3, R0.reuse, UR15, RZ ;  /* 0x0000000f00037c24 */ /* 0x042fe4000f8e02ff */
[----:B------:R-:W-:-:S05]  /*1530*/  IMAD.WIDE.U32 R4, R0, UR14, RZ ;  /* 0x0000000e00047c25 */ /* 0x000fca000f8e00ff */
[----:B------:R-:W-:Y:S02]  /*1540*/  IADD3 R0, PT, PT, R5, R3, RZ ;  /* 0x0000000305007210 */ /* 0x000fe40007ffe0ff */
[----:B------:R-:W-:Y:S02]  /*1550*/  MOV R3, R4 ;  /* 0x0000000400037202 */ /* 0x000fe40000000f00 */
.L_x_107:
        /* <DEDUP_REMOVED lines=12> */
.L_x_108:
[----:B------:R-:W1:Y:S01]  /*1620*/  LDCU.64 UR12, c[0x0][0x5c8] ;  /* 0x0000b900ff0c77ac */ /* 0x000e620008000a00 */
[----:B------:R-:W-:-:S05]  /*1630*/  IADD3 R231, PT, PT, R231, R233, RZ ;  /* 0x000000e9e7e77210 */ /* 0x000fca0007ffe0ff */
[C---:B-1----:R-:W-:Y:S02]  /*1640*/  IMAD R4, R231.reuse, UR13, RZ ;  /* 0x0000000de7047c24 */ /* 0x042fe4000f8e02ff */
[----:B------:R-:W-:-:S05]  /*1650*/  IMAD.WIDE.U32 R8, R231, UR12, RZ ;  /* 0x0000000ce7087c25 */ /* 0x000fca000f8e00ff */
[----:B------:R-:W-:Y:S02]  /*1660*/  IADD3 R4, PT, PT, R9, R4, RZ ;  /* 0x0000000409047210 */ /* 0x000fe40007ffe0ff */
[----:B------:R-:W-:Y:S02]  /*1670*/  MOV R5, R8 ;  /* 0x0000000800057202 */ /* 0x000fe40000000f00 */
.L_x_109:
[----:B------:R-:W-:-:S04]  /*1680*/  IADD3 R230, PT, PT, R230, -UR25, RZ ;  /* 0x80000019e6e67c10 */ /* 0x000fc8000fffe0ff */
[----:B------:R-:W-:-:S13]  /*1690*/  ISETP.GE.AND P0, PT, R17, R230, PT ;  /* 0x000000e61100720c */ /* 0x000fda0003f06270 */
[----:B------:R-:W-:Y:S05]  /*16a0*/  @P0 BRA `(.L_x_110) ;  /* 0x0000005400440947 */ /* 0x000fea0003800000 */
[----:B------:R-:W-:Y:S01]  /*16b0*/  IMAD.U32 R6, RZ, RZ, UR14 ;  /* 0x0000000eff067e24 */ /* 0x000fe2000f8e00ff */
[----:B------:R-:W1:Y:S03]  /*16c0*/  LDCU.64 UR6, c[0x0][0x5d8] ;  /* 0x0000bb00ff0677ac */ /* 0x000e660008000a00 */
[----:B------:R-:W-:Y:S01]  /*16d0*/  IMAD.WIDE.U32 R8, R6, UR25, R20 ;  /* 0x0000001906087c25 */ /* 0x000fe2000f8e0014 */
[----:B------:R-:W-:Y:S01]  /*16e0*/  UIMAD UR10, UR24, UR14, URZ ;  /* 0x0000000e180a72a4 */ /* 0x000fe2000f8e02ff */
[----:B------:R-:W2:Y:S02]  /*16f0*/  LDCU.64 UR8, c[0x0][0x5e0] ;  /* 0x0000bc00ff0877ac */ /* 0x000ea40008000a00 */
[----:B------:R-:W-:Y:S01]  /*1700*/  IMAD.U32 R6, RZ, RZ, UR12 ;  /* 0x0000000cff067e24 */ /* 0x000fe2000f8e00ff */
[----:B------:R-:W-:Y:S01]  /*1710*/  IADD3 R8, P0, PT, R3, R8, RZ ;  /* 0x0000000803087210 */ /* 0x000fe20007f1e0ff */
[----:B------:R-:W-:-:S02]  /*1720*/  UIMAD UR10, UR25, UR15, UR10 ;  /* 0x0000000f190a72a4 */ /* 0x000fc4000f8e020a */
[----:B------:R-:W-:Y:S01]  /*1730*/  IMAD.WIDE.U32 R14, R6, UR25, R20 ;  /* 0x00000019060e7c25 */ /* 0x000fe2000f8e0014 */
[----:B------:R-:W-:Y:S01]  /*1740*/  UIMAD UR17, UR24, UR12, URZ ;  /* 0x0000000c181172a4 */ /* 0x000fe2000f8e02ff */
[----:B------:R-:W3:Y:S02]  /*1750*/  LDCU UR16, c[0x0][0x440] ;  /* 0x00008800ff1077ac */ /* 0x000ee40008000800 */
[----:B------:R-:W-:Y:S01]  /*1760*/  IADD3.X R9, PT, PT, R0, UR10, R9, P0, !PT ;  /* 0x0000000a00097c10 */ /* 0x000fe200087fe409 */
[----:B------:R-:W-:Y:S01]  /*1770*/  UIMAD UR17, UR25, UR13, UR17 ;  /* 0x0000000d191172a4 */ /* 0x000fe2000f8e0211 */
[----:B------:R-:W-:-:S03]  /*1780*/  IADD3 R14, P0, PT, R5, R14, RZ ;  /* 0x0000000e050e7210 */ /* 0x000fc60007f1e0ff */
[----:B------:R-:W4:Y:S01]  /*1790*/  LDCU.64 UR10, c[0x0][0x560] ;  /* 0x0000ac00ff0a77ac */ /* 0x000f220008000a00 */
[----:B-1----:R-:W-:Y:S01]  /*17a0*/  IMAD.WIDE.U32 R8, R13, UR6, R8 ;  /* 0x000000060d087c25 */ /* 0x002fe2000f8e0008 */
[----:B------:R-:W-:-:S03]  /*17b0*/  IADD3.X R15, PT, PT, R4, UR17, R15, P0, !PT ;  /* 0x00000011040f7c10 */ /* 0x000fc600087fe40f */
[C---:B------:R-:W-:Y:S01]  /*17c0*/  IMAD R9, R13.reuse, UR7, R9 ;  /* 0x000000070d097c24 */ /* 0x040fe2000f8e0209 */
[----:B------:R-:W1:Y:S01]  /*17d0*/  LDCU.64 UR6, c[0x0][0x568] ;  /* 0x0000ad00ff0677ac */ /* 0x000e620008000a00 */
[----:B--2---:R-:W-:Y:S01]  /*17e0*/  IMAD.WIDE.U32 R14, R13, UR8, R14 ;  /* 0x000000080d0e7c25 */ /* 0x004fe2000f8e000e */
[----:B---3--:R-:W-:-:S03]  /*17f0*/  ISETP.GE.AND P4, PT, R20, UR16, PT ;  /* 0x0000001014007c0c */ /* 0x008fc6000bf86270 */
[----:B------:R-:W-:Y:S01]  /*1800*/  IMAD.WIDE.U32 R8, R17, UR14, R8 ;  /* 0x0000000e11087c25 */ /* 0x000fe2000f8e0008 */
[----:B------:R-:W-:Y:S02]  /*1810*/  ISETP.GE.AND P3, PT, R7, UR16, PT ;  /* 0x0000001007007c0c */ /* 0x000fe4000bf66270 */
[----:B------:R-:W-:Y:S01]  /*1820*/  ISETP.GE.AND P2, PT, R10, UR16, PT ;  /* 0x000000100a007c0c */ /* 0x000fe2000bf46270 */
[----:B------:R-:W-:Y:S01]  /*1830*/  IMAD R15, R13, UR9, R15 ;  /* 0x000000090d0f7c24 */ /* 0x000fe2000f8e020f */
[----:B------:R-:W-:Y:S01]  /*1840*/  ISETP.GE.AND P1, PT, R18, UR16, PT ;  /* 0x0000001012007c0c */ /* 0x000fe2000bf26270 */
[C---:B------:R-:W-:Y:S01]  /*1850*/  IMAD R0, R17.reuse, UR15, R9 ;  /* 0x0000000f11007c24 */ /* 0x040fe2000f8e0209 */
[----:B----4-:R-:W-:Y:S01]  /*1860*/  LEA R4, P0, R8, UR10, 0x1 ;  /* 0x0000000a08047c11 */ /* 0x010fe2000f8008ff */
[----:B------:R-:W-:-:S03]  /*1870*/  IMAD.WIDE.U32 R14, R17, UR12, R14 ;  /* 0x0000000c110e7c25 */ /* 0x000fc6000f8e000e */
[----:B------:R-:W-:Y:S01]  /*1880*/  LEA.HI.X R5, R8, UR11, R0, 0x1, P0 ;  /* 0x0000000b08057c11 */ /* 0x000fe200080f0c00 */
[----:B------:R-:W-:Y:S01]  /*1890*/  IMAD R17, R17, UR13, R15 ;  /* 0x0000000d11117c24 */ /* 0x000fe2000f8e020f */
[----:B-1----:R-:W-:-:S03]  /*18a0*/  LEA R6, P0, R14, UR6, 0x1 ;  /* 0x000000060e067c11 */ /* 0x002fc6000f8008ff */
        /* <DEDUP_REMOVED lines=11> */
.L_x_105:
[----:B------:R-:W-:Y:S01]  /*1960*/  VIADD R2, R230, -UR25 ;  /* 0x80000019e6027c36 */ /* 0x000fe20008000000 */
[----:B------:R-:W-:Y:S01]  /*1970*/  LOP3.LUT R13, R15, 0x1f8, RZ, 0xc0, !PT ;  /* 0x000001f80f0d7812 */ /* 0x000fe200078ec0ff */
[----:B------:R-:W-:Y:S03]  /*1980*/  @P4 BAR.SYNC.DEFER_BLOCKING 0x0 ;  /* 0x0000000000004b1d */ /* 0x000fe60000010000 */
[----:B------:R-:W-:Y:S02]  /*1990*/  ISETP.GE.AND P6, PT, R17, R2, PT ;  /* 0x000000021100720c */ /* 0x000fe40003fc6270 */
[----:B------:R-:W-:Y:S01]  /*19a0*/  LOP3.LUT R13, R13, 0x38, R14, 0x78, !PT ;  /* 0x000000380d0d7812 */ /* 0x000fe200078e780e */
[----:B------:R-:W-:Y:S03]  /*19b0*/  BSSY.RECONVERGENT B0, `(.L_x_111) ;  /* 0x0000032000007945 */ /* 0x000fe60003800200 */
[----:B------:R-:W-:-:S04]  /*19c0*/  LOP3.LUT R2, R13, 0x1e00, R15, 0xf8, !PT ;  /* 0x00001e000d027812 */ /* 0x000fc800078ef80f */
[----:B------:R-:W-:-:S03]  /*19d0*/  LEA R2, R2, UR5, 0x1 ;  /* 0x0000000502027c11 */ /* 0x000fc6000f8e08ff */
[----:B------:R-:W-:Y:S05]  /*19e0*/  @P6 BRA `(.L_x_112) ;  /* 0x0000000000a86947 */ /* 0x000fea0003800000 */
[----:B------:R-:W1:Y:S01]  /*19f0*/  LDCU.64 UR10, c[0x0][0x3d8] ;  /* 0x00007b00ff0a77ac */ /* 0x000e620008000a00 */
[----:B------:R-:W-:Y:S01]  /*1a00*/  IMAD.U32 R13, RZ, RZ, UR6 ;  /* 0x00000006ff0d7e24 */ /* 0x000fe2000f8e00ff */
[----:B------:R-:W-:-:S03]  /*1a10*/  UIMAD UR8, UR24, UR6, URZ ;  /* 0x00000006180872a4 */ /* 0x000fc6000f8e02ff */
[----:B------:R-:W-:Y:S01]  /*1a20*/  IMAD.WIDE.U32 R22, R13, UR25, R20 ;  /* 0x000000190d167c25 */ /* 0x000fe2000f8e0014 */
[----:B------:R-:W2:Y:S01]  /*1a30*/  LDCU UR17, c[0x0][0x440] ;  /* 0x00008800ff1177ac */ /* 0x000ea20008000800 */
[----:B------:R-:W-:Y:S01]  /*1a40*/  UIMAD UR8, UR25, UR7, UR8 ;  /* 0x00000007190872a4 */ /* 0x000fe2000f8e0208 */
[----:B------:R-:W-:-:S05]  /*1a50*/  IADD3 R22, P0, PT, R12, R22, RZ ;  /* 0x000000160c167210 */ /* 0x000fca0007f1e0ff */
[----:B------:R-:W-:Y:S01]  /*1a60*/  IADD3.X R23, PT, PT, R11, UR8, R23, P0, !PT ;  /* 0x000000080b177c10 */ /* 0x000fe200087fe417 */
[----:B-1----:R-:W-:-:S04]  /*1a70*/  IMAD R12, R0, UR10, RZ ;  /* 0x0000000a000c7c24 */ /* 0x002fc8000f8e02ff */
[----:B------:R-:W1:Y:S01]  /*1a80*/  LDCU.64 UR8, c[0x0][0x390] ;  /* 0x00007200ff0877ac */ /* 0x000e620008000a00 */
[C---:B------:R-:W-:Y:S02]  /*1a90*/  IMAD R12, R3.reuse, UR11, R12 ;  /* 0x0000000b030c7c24 */ /* 0x040fe4000f8e020c */
[----:B------:R-:W-:Y:S01]  /*1aa0*/  IMAD.WIDE.U32 R22, R3, UR10, R22 ;  /* 0x0000000a03167c25 */ /* 0x000fe2000f8e0016 */
[----:B--2---:R-:W-:Y:S02]  /*1ab0*/  ISETP.GE.AND P3, PT, R20, UR17, PT ;  /* 0x0000001114007c0c */ /* 0x004fe4000bf66270 */
[----:B------:R-:W-:Y:S01]  /*1ac0*/  ISETP.GE.AND P2, PT, R7, UR17, PT ;  /* 0x0000001107007c0c */ /* 0x000fe2000bf46270 */
[----:B------:R-:W-:Y:S01]  /*1ad0*/  IMAD.IADD R23, R23, 0x1, R12 ;  /* 0x0000000117177824 */ /* 0x000fe200078e020c */
[----:B------:R-:W-:Y:S02]  /*1ae0*/  ISETP.GE.AND P1, PT, R10, UR17, PT ;  /* 0x000000110a007c0c */ /* 0x000fe4000bf26270 */
[----:B------:R-:W-:Y:S01]  /*1af0*/  ISETP.GE.AND P0, PT, R18, UR17, PT ;  /* 0x0000001112007c0c */ /* 0x000fe2000bf06270 */
[----:B------:R-:W-:-:S04]  /*1b00*/  IMAD.WIDE.U32 R22, R17, UR6, R22 ;  /* 0x0000000611167c25 */ /* 0x000fc8000f8e0016 */
[----:B------:R-:W-:Y:S01]  /*1b10*/  IMAD R11, R17, UR7, R23 ;  /* 0x00000007110b7c24 */ /* 0x000fe2000f8e0217 */
[----:B-1----:R-:W-:-:S04]  /*1b20*/  LEA R12, P4, R22, UR8, 0x1 ;  /* 0x00000008160c7c11 */ /* 0x002fc8000f8808ff */
        /* <DEDUP_REMOVED lines=22> */
.L_x_112:
[----:B------:R1:W-:Y:S04]  /*1c90*/  STS.128 [R2+0x14000], RZ ;  /* 0x014000ff02007388 */ /* 0x0003e80000000c00 */
[----:B------:R1:W-:Y:S04]  /*1ca0*/  STS.128 [R2+0x15000], RZ ;  /* 0x015000ff02007388 */ /* 0x0003e80000000c00 */
[----:B------:R1:W-:Y:S04]  /*1cb0*/  STS.128 [R2+0x16000], RZ ;  /* 0x016000ff02007388 */ /* 0x0003e80000000c00 */
[----:B------:R1:W-:Y:S02]  /*1cc0*/  STS.128 [R2+0x17000], RZ ;  /* 0x017000ff02007388 */ /* 0x0003e40000000c00 */
.L_x_113:
[----:B------:R-:W-:Y:S05]  /*1cd0*/  BSYNC.RECONVERGENT B0 ;  /* 0x0000000000007941 */ /* 0x000fea0003800200 */
.L_x_111:
[----:B------:R-:W-:Y:S01]  /*1ce0*/  IMAD R16, R16, -0x40, R232 ;  /* 0xffffffc010107824 */ /* 0x000fe200078e02e8 */
[----:B------:R-:W0:Y:S01]  /*1cf0*/  LDGDEPBAR ;  /* 0x00000000000079af */ /* 0x000e220000000000 */
[----:B------:R-:W-:Y:S03]  /*1d00*/  BSSY.RECONVERGENT B0, `(.L_x_114) ;  /* 0x0000021000007945 */ /* 0x000fe60003800200 */
[----:B------:R-:W-:-:S13]  /*1d10*/  ISETP.GE.AND P5, PT, R17, R16, PT ;  /* 0x000000101100720c */ /* 0x000fda0003fa6270 */
[----:B------:R-:W-:Y:S05]  /*1d20*/  @P5 BRA `(.L_x_115) ;  /* 0x0000000000685947 */ /* 0x000fea0003800000 */
[----:B------:R-:W3:Y:S02]  /*1d30*/  LDCU UR6, c[0x0][0x440] ;  /* 0x00008800ff0677ac */ /* 0x000ee40008000800 */
        /* <DEDUP_REMOVED lines=25> */
.L_x_115:
[----:B------:R4:W-:Y:S04]  /*1ed0*/  STS.128 [R2+0x8000], RZ ;  /* 0x008000ff02007388 */ /* 0x0009e80000000c00 */
[----:B------:R4:W-:Y:S04]  /*1ee0*/  STS.128 [R2+0xa000], RZ ;  /* 0x00a000ff02007388 */ /* 0x0009e80000000c00 */
[----:B------:R4:W-:Y:S04]  /*1ef0*/  STS.128 [R2+0xc000], RZ ;  /* 0x00c000ff02007388 */ /* 0x0009e80000000c00 */
[----:B------:R4:W-:Y:S02]  /*1f00*/  STS.128 [R2+0xe000], RZ ;  /* 0x00e000ff02007388 */ /* 0x0009e40000000c00 */
.L_x_116:
[----:B------:R-:W-:Y:S05]  /*1f10*/  BSYNC.RECONVERGENT B0 ;  /* 0x0000000000007941 */ /* 0x000fea0003800200 */
.L_x_114:
        /* <DEDUP_REMOVED lines=9> */
[----:B--2---:R-:W-:Y:S02]  /*1fb0*/  IMAD.U32 R13, RZ, RZ, UR19 ;  /* 0x00000013ff0d7e24 */ /* 0x004fe4000f8e00ff */
[----:B------:R-:W-:Y:S02]  /*1fc0*/  IMAD.U32 R12, RZ, RZ, UR19 ;  /* 0x00000013ff0c7e24 */ /* 0x000fe4000f8e00ff */
[----:B------:R-:W-:Y:S01]  /*1fd0*/  IMAD.U32 R11, RZ, RZ, UR18 ;  /* 0x00000012ff0b7e24 */ /* 0x000fe2000f8e00ff */
        /* <DEDUP_REMOVED lines=26> */
.L_x_118:
[----:B------:R-:W-:Y:S05]  /*2180*/  BSYNC.RECONVERGENT B0 ;  /* 0x0000000000007941 */ /* 0x000fea0003800200 */
.L_x_117:
        /* <DEDUP_REMOVED lines=28> */
.L_x_120:
[----:B------:R1:W-:Y:S04]  /*2350*/  STS.128 [R2], RZ ;  /* 0x000000ff02007388 */ /* 0x0003e80000000c00 */
[----:B------:R1:W-:Y:S04]  /*2360*/  STS.128 [R2+0x2000], RZ ;  /* 0x002000ff02007388 */ /* 0x0003e80000000c00 */
[----:B------:R1:W-:Y:S04]  /*2370*/  STS.128 [R2+0x4000], RZ ;  /* 0x004000ff02007388 */ /* 0x0003e80000000c00 */
[----:B------:R1:W-:Y:S02]  /*2380*/  STS.128 [R2+0x6000], RZ ;  /* 0x006000ff02007388 */ /* 0x0003e40000000c00 */
.L_x_121:
[----:B------:R-:W-:Y:S05]  /*2390*/  BSYNC.RECONVERGENT B0 ;  /* 0x0000000000007941 */ /* 0x000fea0003800200 */
.L_x_119:
[--C-:B------:R-:W-:Y:S01]  /*23a0*/  SHF.R.U32.HI R11, RZ, 0x1, R14.reuse ;  /* 0x00000001ff0b7819 */ /* 0x100fe2000001160e */
[----:B------:R-:W-:Y:S01]  /*23b0*/  IMAD.MOV.U32 R228, RZ, RZ, 0x7f800000 ;  /* 0x7f800000ffe47424 */ /* 0x000fe200078e00ff */
[----:B------:R-:W-:Y:S01]  /*23c0*/  SHF.R.U32.HI R229, RZ, 0x2, R14 ;  /* 0x00000002ffe57819 */ /* 0x000fe2000001160e */
[----:B------:R-:W-:Y:S01]  /*23d0*/  IMAD.MOV.U32 R227, RZ, RZ, 0x7f800000 ;  /* 0x7f800000ffe37424 */ /* 0x000fe200078e00ff */
[----:B--2---:R-:W-:-:S04]  /*23e0*/  LOP3.LUT R12, R11, 0x30, RZ, 0xc0, !PT ;  /* 0x000000300b0c7812 */ /* 0x004fc800078ec0ff */
[----:B------:R-:W-:-:S04]  /*23f0*/  LOP3.LUT R229, R12, 0x7, R229, 0xf8, !PT ;  /* 0x000000070ce57812 */ /* 0x000fc800078ef8e5 */
[C---:B------:R-:W-:Y:S01]  /*2400*/  ISETP.GE.AND P1, PT, R229.reuse, R16, PT ;  /* 0x00000010e500720c */ /* 0x040fe20003f26270 */
[----:B------:R-:W-:-:S05]  /*2410*/  VIADD R12, R229, 0x8 ;  /* 0x00000008e50c7836 */ /* 0x000fca0000000000 */
[----:B------:R-:W-:Y:S01]  /*2420*/  ISETP.GE.AND P0, PT, R12, R16, PT ;  /* 0x000000100c00720c */ /* 0x000fe20003f06270 */
[----:B------:R-:W-:-:S04]  /*2430*/  IMAD.MOV.U32 R12, RZ, RZ, 0x4 ;  /* 0x00000004ff0c7424 */ /* 0x000fc800078e00ff */
[----:B------:R-:W-:-:S05]  /*2440*/  IMAD.WIDE.U32 R12, R229, R12, UR32 ;  /* 0x00000020e50c7e25 */ /* 0x000fca000f8e000c */
[----:B------:R2:W5:Y:S04]  /*2450*/  @!P1 LDG.E R228, desc[UR22][R12.64] ;  /* 0x000000160ce49981 */ /* 0x000568000c1e1900 */
[----:B------:R2:W5:Y:S01]  /*2460*/  @!P0 LDG.E R227, desc[UR22][R12.64+0x20] ;  /* 0x000020160ce38981 */ /* 0x000562000c1e1900 */
[----:B------:R-:W-:Y:S03]  /*2470*/  BSSY.RECONVERGENT B0, `(.L_x_122) ;  /* 0x0000021000007945 */ /* 0x000fe60003800200 */
[----:B------:R2:W-:Y:S04]  /*2480*/  @P4 STS.128 [R2+0x1000], RZ ;  /* 0x001000ff02004388 */ /* 0x0005e80000000c00 */
[----:B------:R2:W-:Y:S04]  /*2490*/  @P4 STS.128 [R2+0x3000], RZ ;  /* 0x003000ff02004388 */ /* 0x0005e80000000c00 */
[----:B------:R2:W-:Y:S04]  /*24a0*/  @P4 STS.128 [R2+0x5000], RZ ;  /* 0x005000ff02004388 */ /* 0x0005e80000000c00 */
[----:B------:R2:W-:Y:S01]  /*24b0*/  @P4 STS.128 [R2+0x7000], RZ ;  /* 0x007000ff02004388 */ /* 0x0005e20000000c00 */
[----:B------:R-:W-:Y:S05]  /*24c0*/  @P4 BRA `(.L_x_123) ;  /* 0x00000000006c4947 */ /* 0x000fea0003800000 */
[----:B------:R-:W1:Y:S01]  /*24d0*/  LDCU UR6, c[0x0][0x440] ;  /* 0x00008800ff0677ac */ /* 0x000e620008000800 */
[----:B--2---:R-:W-:-:S04]  /*24e0*/  LEA R12, P4, R4, R240, 0x1 ;  /* 0x000000f0040c7211 */ /* 0x004fc800078808ff */
[----:B------:R-:W-:Y:S02]  /*24f0*/  LEA.HI.X R13, R4, R241, R5, 0x1, P4 ;  /* 0x000000f1040d7211 */ /* 0x000fe400020f0c05 */
[----:B-1----:R-:W-:Y:S02]  /*2500*/  ISETP.GE.AND P3, PT, R20, UR6, PT ;  /* 0x0000000614007c0c */ /* 0x002fe4000bf66270 */
        /* <DEDUP_REMOVED lines=23> */
.L_x_123:
[----:B------:R-:W-:Y:S05]  /*2680*/  BSYNC.RECONVERGENT B0 ;  /* 0x0000000000007941 */ /* 0x000fea0003800200 */
.L_x_122:
[----:B------:R-:W-:Y:S04]  /*2690*/  BSSY.RECONVERGENT B0, `(.L_x_124) ;  /* 0x0000030000007945 */ /* 0x000fe80003800200 */
[----:B------:R-:W-:Y:S05]  /*26a0*/  @P6 BRA `(.L_x_125) ;  /* 0x0000000000a86947 */ /* 0x000fea0003800000 */
[----:B------:R-:W3:Y:S01]  /*26b0*/  LDCU.64 UR8, c[0x0][0x3d0] ;  /* 0x00007a00ff0877ac */ /* 0x000ee20008000a00 */
[----:B------:R-:W-:Y:S01]  /*26c0*/  IMAD.U32 R4, RZ, RZ, UR12 ;  /* 0x0000000cff047e24 */ /* 0x000fe2000f8e00ff */
[----:B------:R-:W-:-:S03]  /*26d0*/  UIMAD UR6, UR24, UR12, URZ ;  /* 0x0000000c180672a4 */ /* 0x000fc6000f8e02ff */
[----:B------:R-:W-:Y:S01]  /*26e0*/  IMAD.WIDE.U32 R4, R4, UR25, R20 ;  /* 0x0000001904047c25 */ /* 0x000fe2000f8e0014 */
[----:B------:R-:W4:Y:S01]  /*26f0*/  LDCU UR10, c[0x0][0x440] ;  /* 0x00008800ff0a77ac */ /* 0x000f220008000800 */
[----:B------:R-:W-:Y:S01]  /*2700*/  UIMAD UR6, UR25, UR13, UR6 ;  /* 0x0000000d190672a4 */ /* 0x000fe2000f8e0206 */
[----:B------:R-:W-:-:S05]  /*2710*/  IADD3 R4, P0, PT, R9, R4, RZ ;  /* 0x0000000409047210 */ /* 0x000fca0007f1e0ff */
[----:B------:R-:W-:Y:S01]  /*2720*/  IADD3.X R5, PT, PT, R8, UR6, R5, P0, !PT ;  /* 0x0000000608057c10 */ /* 0x000fe200087fe405 */
[----:B---3--:R-:W-:-:S04]  /*2730*/  IMAD R0, R0, UR8, RZ ;  /* 0x0000000800007c24 */ /* 0x008fc8000f8e02ff */
[----:B------:R-:W3:Y:S01]  /*2740*/  LDCU.64 UR6, c[0x0][0x388] ;  /* 0x00007100ff0677ac */ /* 0x000ee20008000a00 */
[C---:B------:R-:W-:Y:S02]  /*2750*/  IMAD R0, R3.reuse, UR9, R0 ;  /* 0x0000000903007c24 */ /* 0x040fe4000f8e0200 */
[----:B------:R-:W-:Y:S01]  /*2760*/  IMAD.WIDE.U32 R4, R3, UR8, R4 ;  /* 0x0000000803047c25 */ /* 0x000fe2000f8e0004 */
[----:B----4-:R-:W-:Y:S02]  /*2770*/  ISETP.GE.AND P3, PT, R20, UR10, PT ;  /* 0x0000000a14007c0c */ /* 0x010fe4000bf66270 */
[----:B------:R-:W-:Y:S01]  /*2780*/  ISETP.GE.AND P2, PT, R7, UR10, PT ;  /* 0x0000000a07007c0c */ /* 0x000fe2000bf46270 */
[----:B------:R-:W-:Y:S01]  /*2790*/  IMAD.IADD R5, R5, 0x1, R0 ;  /* 0x0000000105057824 */ /* 0x000fe200078e0200 */
        /* <DEDUP_REMOVED lines=27> */
.L_x_125:
[----:B------:R1:W-:Y:S04]  /*2950*/  STS.128 [R2+0x10000], RZ ;  /* 0x010000ff02007388 */ /* 0x0003e80000000c00 */
[----:B------:R1:W-:Y:S04]  /*2960*/  STS.128 [R2+0x11000], RZ ;  /* 0x011000ff02007388 */ /* 0x0003e80000000c00 */
[----:B------:R1:W-:Y:S04]  /*2970*/  STS.128 [R2+0x12000], RZ ;  /* 0x012000ff02007388 */ /* 0x0003e80000000c00 */
[----:B------:R1:W-:Y:S02]  /*2980*/  STS.128 [R2+0x13000], RZ ;  /* 0x013000ff02007388 */ /* 0x0003e40000000c00 */
.L_x_126:
[----:B------:R-:W-:Y:S05]  /*2990*/  BSYNC.RECONVERGENT B0 ;  /* 0x0000000000007941 */ /* 0x000fea0003800200 */
.L_x_124:
[----:B------:R-:W0:Y:S01]  /*29a0*/  LDGDEPBAR ;  /* 0x00000000000079af */ /* 0x000e220000000000 */
[C---:B------:R-:W-:Y:S01]  /*29b0*/  IMAD.SHL.U32 R3, R14.reuse, 0x40, RZ ;  /* 0x000000400e037824 */ /* 0x040fe200078e00ff */
[C---:B------:R-:W-:Y:S01]  /*29c0*/  R2P PR, R14.reuse, 0x6 ;  /* 0x000000060e007804 */ /* 0x040fe20000000000 */
[----:B-1234-:R-:W-:Y:S01]  /*29d0*/  IMAD.SHL.U32 R2, R14, 0x20, RZ ;  /* 0x000000200e027824 */ /* 0x01efe200078e00ff */
[----:B------:R-:W1:Y:S01]  /*29e0*/  LDCU UR12, c[0x0][0x590] ;  /* 0x0000b200ff0c77ac */ /* 0x000e620008000800 */
[----:B------:R-:W-:Y:S01]  /*29f0*/  IMAD.MOV.U32 R217, RZ, RZ, 0x20 ;  /* 0x00000020ffd97424 */ /* 0x000fe200078e00ff */
[----:B------:R-:W-:Y:S01]  /*2a00*/  LOP3.LUT R0, R3, 0x1c0, RZ, 0xc0, !PT ;  /* 0x000001c003007812 */ /* 0x000fe200078ec0ff */
[----:B------:R-:W-:Y:S01]  /*2a10*/  IMAD.MOV.U32 R218, RZ, RZ, 0x40 ;  /* 0x00000040ffda7424 */ /* 0x000fe200078e00ff */
[----:B------:R-:W-:Y:S01]  /*2a20*/  LOP3.LUT R4, R2, 0x200, RZ, 0xc0, !PT ;  /* 0x0000020002047812 */ /* 0x000fe200078ec0ff */
[----:B------:R-:W-:Y:S01]  /*2a30*/  IMAD.IADD R234, R234, 0x1, -R6 ;  /* 0x00000001eaea7824 */ /* 0x000fe200078e0a06 */
[----:B------:R-:W-:-:S02]  /*2a40*/  LOP3.LUT R0, R0, 0x38, R15, 0xf8, !PT ;  /* 0x0000003800007812 */ /* 0x000fc400078ef80f */
[----:B------:R-:W-:Y:S02]  /*2a50*/  CS2R R126, SRZ ;  /* 0x00000000007e7805 */ /* 0x000fe4000001ff00 */
[----:B------:R-:W-:Y:S02]  /*2a60*/  LOP3.LUT R4, R4, 0x1c00, R15, 0xf8, !PT ;  /* 0x00001c0004047812 */ /* 0x000fe400078ef80f */
[----:B------:R-:W-:Y:S02]  /*2a70*/  CS2R R124, SRZ ;  /* 0x00000000007c7805 */ /* 0x000fe4000001ff00 */
[C---:B------:R-:W-:Y:S02]  /*2a80*/  LOP3.LUT R220, R0.reuse, 0x8, R14, 0x78, !PT ;  /* 0x0000000800dc7812 */ /* 0x040fe400078e780e */
[----:B------:R-:W-:Y:S02]  /*2a90*/  CS2R R130, SRZ ;  /* 0x0000000000827805 */ /* 0x000fe4000001ff00 */
[----:B------:R-:W-:-:S02]  /*2aa0*/  LOP3.LUT R11, R0, 0x8, R11, 0x78, !PT ;  /* 0x00000008000b7812 */ /* 0x000fc400078e780b */
[----:B------:R-:W-:Y:S02]  /*2ab0*/  CS2R R128, SRZ ;  /* 0x0000000000807805 */ /* 0x000fe4000001ff00 */
[----:B------:R-:W-:Y:S02]  /*2ac0*/  LOP3.LUT R220, R4, R220, RZ, 0xfc, !PT ;  /* 0x000000dc04dc7212 */ /* 0x000fe400078efcff */
[----:B------:R-:W-:Y:S02]  /*2ad0*/  CS2R R122, SRZ ;  /* 0x00000000007a7805 */ /* 0x000fe4000001ff00 */
[----:B------:R-:W-:Y:S02]  /*2ae0*/  SEL R217, R217, 0xffffffe0, !P1 ;  /* 0xffffffe0d9d97807 */ /* 0x000fe40004800000 */
[----:B------:R-:W-:Y:S02]  /*2af0*/  CS2R R120, SRZ ;  /* 0x0000000000787805 */ /* 0x000fe4000001ff00 */
[----:B------:R-:W-:-:S02]  /*2b00*/  LEA R220, R220, UR5, 0x1 ;  /* 0x00000005dcdc7c11 */ /* 0x000fc4000f8e08ff */
[----:B------:R-:W-:Y:S01]  /*2b10*/  CS2R R118, SRZ ;  /* 0x0000000000767805 */ /* 0x000fe2000001ff00 */
[----:B------:R-:W-:-:S04]  /*2b20*/  DEPBAR.LE SB0, 0x1 ;  /* 0x000080400000791a */ /* 0x000fc80000000000 */
[----:B------:R-:W-:Y:S01]  /*2b30*/  BAR.SYNC.DEFER_BLOCKING 0x0 ;  /* 0x0000000000007b1d */ /* 0x000fe20000010000 */
[C---:B------:R-:W-:Y:S01]  /*2b40*/  VIADD R0, R220.reuse, 0x14000 ;  /* 0x00014000dc007836 */ /* 0x040fe20000000000 */
[----:B------:R-:W-:Y:S01]  /*2b50*/  LOP3.LUT R219, R3, 0x200, RZ, 0xc0, !PT ;  /* 0x0000020003db7812 */ /* 0x000fe200078ec0ff */
[----:B------:R-:W-:Y:S01]  /*2b60*/  VIADD R188, R220, 0x14040 ;  /* 0x00014040dcbc7836 */ /* 0x000fe20000000000 */
[----:B------:R-:W-:Y:S01]  /*2b70*/  SEL R218, R218, 0xffffffc0, !P2 ;  /* 0xffffffc0dada7807 */ /* 0x000fe20005000000 */
[----:B------:R-:W-:Y:S01]  /*2b80*/  @P2 VIADD R188, R0, 0xffffffc0 ;  /* 0xffffffc000bc2836 */ /* 0x000fe20000000000 */
[----:B------:R-:W-:Y:S01]  /*2b90*/  LOP3.LUT R219, R219, 0xc00, R2, 0xf8, !PT ;  /* 0x00000c00dbdb7812 */ /* 0x000fe200078ef802 */
[C---:B------:R-:W-:Y:S01]  /*2ba0*/  IMAD.IADD R3, R217.reuse, 0x1, R220 ;  /* 0x00000001d9037824 */ /* 0x040fe200078e02dc */
[----:B------:R-:W-:Y:S01]  /*2bb0*/  CS2R R116, SRZ ;  /* 0x0000000000747805 */ /* 0x000fe2000001ff00 */
[----:B------:R-:W-:Y:S01]  /*2bc0*/  IMAD.IADD R192, R217, 0x1, R188 ;  /* 0x00000001d9c07824 */ /* 0x000fe200078e02bc */
[----:B------:R-:W-:Y:S01]  /*2bd0*/  LOP3.LUT R219, R219, R11, RZ, 0xfc, !PT ;  /* 0x0000000bdbdb7212 */ /* 0x000fe200078efcff */
[----:B------:R-:W-:Y:S01]  /*2be0*/  IMAD.IADD R2, R220, 0x1, R218 ;  /* 0x00000001dc027824 */ /* 0x000fe200078e02da */
[----:B------:R-:W-:-:S02]  /*2bf0*/  CS2R R110, SRZ ;  /* 0x00000000006e7805 */ /* 0x000fc4000001ff00 */
[----:B------:R-:W-:Y:S02]  /*2c00*/  CS2R R108, SRZ ;  /* 0x00000000006c7805 */ /* 0x000fe4000001ff00 */
[----:B------:R-:W-:Y:S01]  /*2c10*/  LEA R219, R219, UR5, 0x1 ;  /* 0x00000005dbdb7c11 */ /* 0x000fe2000f8e08ff */
[C---:B------:R-:W-:Y:S01]  /*2c20*/  IMAD.IADD R0, R217.reuse, 0x1, R2 ;  /* 0x00000001d9007824 */ /* 0x040fe200078e0202 */
[----:B------:R-:W-:Y:S02]  /*2c30*/  CS2R R114, SRZ ;  /* 0x0000000000727805 */ /* 0x000fe4000001ff00 */
[----:B------:R-:W-:Y:S02]  /*2c40*/  CS2R R112, SRZ ;  /* 0x0000000000707805 */ /* 0x000fe4000001ff00 */
[----:B------:R-:W-:Y:S01]  /*2c50*/  CS2R R106, SRZ ;  /* 0x00000000006a7805 */ /* 0x000fe2000001ff00 */
[--C-:B------:R-:W-:Y:S01]  /*2c60*/  IMAD.IADD R218, R218, 0x1, R219.reuse ;  /* 0x00000001dada7824 */ /* 0x100fe200078e02db */
[----:B------:R-:W-:Y:S01]  /*2c70*/  CS2R R104, SRZ ;  /* 0x0000000000687805 */ /* 0x000fe2000001ff00 */
[----:B------:R-:W-:Y:S01]  /*2c80*/  IMAD.IADD R216, R217, 0x1, R219 ;  /* 0x00000001d9d87824 */ /* 0x000fe200078e02db */
[----:B------:R-:W-:-:S02]  /*2c90*/  CS2R R102, SRZ ;  /* 0x0000000000667805 */ /* 0x000fc4000001ff00 */
[----:B------:R-:W-:Y:S01]  /*2ca0*/  CS2R R100, SRZ ;  /* 0x0000000000647805 */ /* 0x000fe2000001ff00 */
[----:B------:R2:W3:Y:S01]  /*2cb0*/  LDSM.16.M88.4 R140, [R188] ;  /* 0x00000000bc8c783b */ /* 0x0004e20000000200 */
[----:B------:R-:W-:Y:S02]  /*2cc0*/  CS2R R38, SRZ ;  /* 0x0000000000267805 */ /* 0x000fe4000001ff00 */
[----:B------:R-:W-:Y:S02]  /*2cd0*/  CS2R R36, SRZ ;  /* 0x0000000000247805 */ /* 0x000fe4000001ff00 */
[----:B------:R-:W-:Y:S01]  /*2ce0*/  CS2R R42, SRZ ;  /* 0x00000000002a7805 */ /* 0x000fe2000001ff00 */
[----:B------:R2:W4:Y:S01]  /*2cf0*/  LDSM.16.M88.4 R156, [R188+0x1000] ;  /* 0x00100000bc9c783b */ /* 0x0005220000000200 */
[----:B------:R-:W-:Y:S02]  /*2d00*/  CS2R R40, SRZ ;  /* 0x0000000000287805 */ /* 0x000fe4000001ff00 */
[----:B------:R-:W-:-:S02]  /*2d10*/  CS2R R34, SRZ ;  /* 0x0000000000227805 */ /* 0x000fc4000001ff00 */
[----:B------:R-:W-:Y:S01]  /*2d20*/  CS2R R32, SRZ ;  /* 0x0000000000207805 */ /* 0x000fe2000001ff00 */
[----:B------:R2:W2:Y:S01]  /*2d30*/  LDSM.16.M88.4 R172, [R188+0x2000] ;  /* 0x00200000bcac783b */ /* 0x0004a20000000200 */
[----:B------:R-:W-:Y:S02]  /*2d40*/  CS2R R30, SRZ ;  /* 0x00000000001e7805 */ /* 0x000fe4000001ff00 */
[----:B------:R-:W-:Y:S02]  /*2d50*/  CS2R R28, SRZ ;  /* 0x00000000001c7805 */ /* 0x000fe4000001ff00 */
[----:B------:R-:W-:Y:S01]  /*2d60*/  CS2R R22, SRZ ;  /* 0x0000000000167805 */ /* 0x000fe2000001ff00 */
[----:B------:R1:W2:Y:S01]  /*2d70*/  LDSM.16.M88.4 R144, [R192] ;  /* 0x00000000c090783b */ /* 0x0002a20000000200 */
[----:B------:R-:W-:Y:S02]  /*2d80*/  CS2R R20, SRZ ;  /* 0x0000000000147805 */ /* 0x000fe4000001ff00 */
[----:B------:R-:W-:-:S02]  /*2d90*/  CS2R R26, SRZ ;  /* 0x00000000001a7805 */ /* 0x000fc4000001ff00 */
[----:B------:R-:W-:Y:S01]  /*2da0*/  CS2R R24, SRZ ;  /* 0x0000000000187805 */ /* 0x000fe2000001ff00 */
[----:B------:R1:W2:Y:S01]  /*2db0*/  LDSM.16.M88.4 R160, [R192+0x1000] ;  /* 0x00100000c0a0783b */ /* 0x0002a20000000200 */
[----:B------:R-:W-:Y:S02]  /*2dc0*/  CS2R R18, SRZ ;  /* 0x0000000000127805 */ /* 0x000fe4000001ff00 */
[----:B------:R-:W-:Y:S02]  /*2dd0*/  CS2R R16, SRZ ;  /* 0x0000000000107805 */ /* 0x000fe4000001ff00 */
[----:B------:R-:W-:Y:S01]  /*2de0*/  CS2R R14, SRZ ;  /* 0x00000000000e7805 */ /* 0x000fe2000001ff00 */
[----:B------:R2:W2:Y:S01]  /*2df0*/  LDSM.16.M88.4 R176, [R192+0x2000] ;  /* 0x00200000c0b0783b */ /* 0x0004a20000000200 */
[----:B------:R-:W-:Y:S01]  /*2e00*/  CS2R R12, SRZ ;  /* 0x00000000000c7805 */ /* 0x000fe2000001ff00 */
[----:B------:R-:W-:Y:S01]  /*2e10*/  IMAD.IADD R217, R217, 0x1, R218 ;  /* 0x00000001d9d97824 */ /* 0x000fe200078e02da */
[----:B------:R-:W1:Y:S01]  /*2e20*/  LDCU UR6, c[0x0][0x440] ;  /* 0x00008800ff0677ac */ /* 0x000e620008000800 */
[----:B------:R2:W2:Y:S01]  /*2e30*/  LDSM.16.M88.4 R132, [R220+0x14000] ;  /* 0x01400000dc84783b */ /* 0x0004a20000000200 */
[----:B------:R-:W2:Y:S03]  /*2e40*/  LDCU UR9, c[0x0][0x504] ;  /* 0x0000a080ff0977ac */ /* 0x000ea60008000800 */
[----:B------:R2:W2:Y:S01]  /*2e50*/  LDSM.16.M88.4 R148, [R220+0x15000] ;  /* 0x01500000dc94783b */ /* 0x0004a20000000200 */
[----:B------:R-:W2:Y:S03]  /*2e60*/  LDCU UR8, c[0x0][0x508] ;  /* 0x0000a100ff0877ac */ /* 0x000ea60008000800 */
[----:B------:R2:W2:Y:S01]  /*2e70*/  LDSM.16.M88.4 R164, [R220+0x16000] ;  /* 0x01600000dca4783b */ /* 0x0004a20000000200 */
[----:B------:R-:W2:Y:S03]  /*2e80*/  LDCU UR7, c[0x0][0x3e0] ;  /* 0x00007c00ff0777ac */ /* 0x000ea60008000800 */
[----:B------:R2:W2:Y:S01]  /*2e90*/  LDSM.16.M88.4 R180, [R220+0x17000] ;  /* 0x01700000dcb4783b */ /* 0x0004a20000000200 */
[----:B------:R-:W2:Y:S03]  /*2ea0*/  LDCU UR11, c[0x0][0x45c] ;  /* 0x00008b80ff0b77ac */ /* 0x000ea60008000800 */
[----:B------:R2:W2:Y:S01]  /*2eb0*/  LDSM.16.M88.4 R136, [R3+0x14000] ;  /* 0x014000000388783b */ /* 0x0004a20000000200 */
[----:B-1----:R-:W-:-:S03]  /*2ec0*/  USHF.L.U32 UR12, UR12, 0x6, URZ ;  /* 0x000000060c0c7899 */ /* 0x002fc600080006ff */
[----:B------:R1:W1:Y:S04]  /*2ed0*/  LDSM.16.M88.4 R152, [R3+0x15000] ;  /* 0x015000000398783b */ /* 0x0002680000000200 */
[----:B------:R1:W1:Y:S04]  /*2ee0*/  LDSM.16.M88.4 R168, [R3+0x16000] ;  /* 0x0160000003a8783b */ /* 0x0002680000000200 */
[----:B------:R1:W1:Y:S04]  /*2ef0*/  LDSM.16.M88.4 R184, [R3+0x17000] ;  /* 0x0170000003b8783b */ /* 0x0002680000000200 */
[----:B------:R-:W1:Y:S04]  /*2f00*/  LDSM.16.M88.4 R188, [R188+0x3000] ;  /* 0x00300000bcbc783b */ /* 0x000e680000000200 */
[----:B---34-:R-:W1:Y:S02]  /*2f10*/  LDSM.16.M88.4 R192, [R192+0x3000] ;  /* 0x00300000c0c0783b */ /* 0x018e640000000200 */
.L_x_131:
[----:B------:R-:W0:Y:S01]  /*2f20*/  LDGDEPBAR ;  /* 0x00000000000079af */ /* 0x000e220000000000 */
[----:B------:R-:W-:Y:S01]  /*2f30*/  IMAD.U32 R68, RZ, RZ, UR16 ;  /* 0x00000010ff447e24 */ /* 0x000fe2000f8e00ff */
[----:B------:R-:W-:Y:S01]  /*2f40*/  USHF.L.U32 UR10, UR30, 0x6, URZ ;  /* 0x000000061e0a7899 */ /* 0x000fe200080006ff */
[----:B------:R-:W-:Y:S01]  /*2f50*/  IMAD.U32 R69, RZ, RZ, UR15 ;  /* 0x0000000fff457e24 */ /* 0x000fe2000f8e00ff */
[----:B------:R-:W-:Y:S04]  /*2f60*/  DEPBAR.LE SB0, 0x0 ;  /* 0x000080000000791a */ /* 0x000fe80000000000 */
[----:B------:R-:W-:Y:S06]  /*2f70*/  BAR.SYNC.DEFER_BLOCKING 0x0 ;  /* 0x0000000000007b1d */ /* 0x000fec0000010000 */
[----:B-1----:R-:W-:Y:S04]  /*2f80*/  LDSM.16.M88.4 R8, [R219] ;  /* 0x00000000db08783b */ /* 0x002fe80000000200 */
[----:B------:R-:W3:Y:S04]  /*2f90*/  LDSM.16.M88.4 R44, [R220+0x10000] ;  /* 0x01000000dc2c783b */ /* 0x000ee80000000200 */
[----:B------:R-:W-:Y:S04]  /*2fa0*/  LDSM.16.M88.4 R48, [R216] ;  /* 0x00000000d830783b */ /* 0x000fe80000000200 */
[----:B-----5:R-:W4:Y:S04]  /*2fb0*/  LDSM.16.M88.4 R52, [R3+0x10000] ;  /* 0x010000000334783b */ /* 0x020f280000000200 */
[----:B------:R-:W-:Y:S04]  /*2fc0*/  LDSM.16.M88.4 R56, [R218] ;  /* 0x00000000da38783b */ /* 0x000fe80000000200 */
[----:B------:R-:W2:Y:S04]  /*2fd0*/  LDSM.16.M88.4 R60, [R2+0x10000] ;  /* 0x01000000023c783b */ /* 0x000ea80000000200 */
[----:B------:R-:W-:Y:S01]  /*2fe0*/  LDSM.16.M88.4 R64, [R0+0x10000] ;  /* 0x010000000040783b */ /* 0x000fe20000000200 */
[C---:B---3--:R-:W-:Y:S08]  /*2ff0*/  HMMA.16816.F32 R4, R8.reuse, R44, RZ ;  /* 0x0000002c0804723c */ /* 0x048ff000000018ff */
[----:B------:R-:W-:Y:S01]  /*3000*/  HMMA.16816.F32 R8, R8, R46, RZ ;  /* 0x0000002e0808723c */ /* 0x000fe200000018ff */
[----:B------:R-:W3:Y:S11]  /*3010*/  LDSM.16.M88.4 R44, [R217] ;  /* 0x00000000d92c783b */ /* 0x000ef60000000200 */
[C---:B----4-:R-:W-:Y:S05]  /*3020*/  HMMA.16816.F32 R4, R48.reuse, R52, R4 ;  /* 0x000000343004723c */ /* 0x050fea0000001804 */
[C---:B------:R-:W-:Y:S03]  /*3030*/  LEA R52, P0, R229.reuse, R68, 0x2 ;  /* 0x00000044e5347211 */ /* 0x040fe600078010ff */
[----:B------:R-:W-:Y:S01]  /*3040*/  HMMA.16816.F32 R8, R48, R54, R8 ;  /* 0x000000363008723c */ /* 0x000fe20000001808 */
[----:B------:R-:W-:Y:S02]  /*3050*/  LDSM.16.M88.4 R48, [R219+0x2000] ;  /* 0x00200000db30783b */ /* 0x000fe40000000200 */
[----:B------:R-:W-:Y:S02]  /*3060*/  LEA.HI.X R53, R229, R69, RZ, 0x2, P0 ;  /* 0x00000045e5357211 */ /* 0x000fe400000f14ff */
[----:B------:R-:W-:Y:S03]  /*3070*/  ISETP.LE.AND P0, PT, R234, UR10, PT ;  /* 0x0000000aea007c0c */ /* 0x000fe6000bf03270 */
[----:B-----5:R-:W5:Y:S04]  /*3080*/  LDG.E R69, desc[UR22][R52.64] ;  /* 0x0000001634457981 */ /* 0x020f68000c1e1900 */
[C---:B--2---:R-:W-:Y:S01]  /*3090*/  HMMA.16816.F32 R4, R56.reuse, R60, R4 ;  /* 0x0000003c3804723c */ /* 0x044fe20000001804 */
[----:B------:R2:W5:Y:S07]  /*30a0*/  LDG.E R68, desc[UR22][R52.64+0x20] ;  /* 0x0000201634447981 */ /* 0x00056e000c1e1900 */
[----:B------:R-:W-:Y:S01]  /*30b0*/  HMMA.16816.F32 R8, R56, R62, R8 ;  /* 0x0000003e3808723c */ /* 0x000fe20000001808 */
[----:B------:R-:W-:Y:S04]  /*30c0*/  LDSM.16.M88.4 R56, [R216+0x2000] ;  /* 0x00200000d838783b */ /* 0x000fe80000000200 */
[----:B------:R-:W-:Y:S07]  /*30d0*/  LDSM.16.M88.4 R60, [R3+0x11000] ;  /* 0x01100000033c783b */ /* 0x000fee0000000200 */
[C---:B---3--:R-:W-:Y:S01]  /*30e0*/  HMMA.16816.F32 R4, R44.reuse, R64, R4 ;  /* 0x000000402c04723c */ /* 0x048fe20000001804 */
[----:B--2---:R-:W2:Y:S07]  /*30f0*/  LDSM.16.M88.4 R52, [R220+0x11000] ;  /* 0x01100000dc34783b */ /* 0x004eae0000000200 */
[----:B------:R-:W-:Y:S01]  /*3100*/  HMMA.16816.F32 R8, R44, R66, R8 ;  /* 0x000000422c08723c */ /* 0x000fe20000001808 */
[----:B------:R-:W-:Y:S04]  /*3110*/  LDSM.16.M88.4 R44, [R218+0x2000] ;  /* 0x00200000da2c783b */ /* 0x000fe80000000200 */
[----:B------:R-:W3:Y:S07]  /*3120*/  LDSM.16.M88.4 R64, [R2+0x11000] ;  /* 0x011000000240783b */ /* 0x000eee0000000200 */
[C---:B--2---:R-:W-:Y:S08]  /*3130*/  HMMA.16816.F32 R4, R48.reuse, R52, R4 ;  /* 0x000000343004723c */ /* 0x044ff00000001804 */
[----:B------:R-:W-:Y:S01]  /*3140*/  HMMA.16816.F32 R8, R48, R54, R8 ;  /* 0x000000363008723c */ /* 0x000fe20000001808 */
[----:B------:R-:W-:Y:S04]  /*3150*/  LDSM.16.M88.4 R48, [R217+0x2000] ;  /* 0x00200000d930783b */ /* 0x000fe80000000200 */
[----:B------:R-:W2:Y:S07]  /*3160*/  LDSM.16.M88.4 R52, [R0+0x11000] ;  /* 0x011000000034783b */ /* 0x000eae0000000200 */
[C---:B------:R-:W-:Y:S08]  /*3170*/  HMMA.16816.F32 R4, R56.reuse, R60, R4 ;  /* 0x0000003c3804723c */ /* 0x040ff00000001804 */
[----:B------:R-:W-:Y:S01]  /*3180*/  HMMA.16816.F32 R8, R56, R62, R8 ;  /* 0x0000003e3808723c */ /* 0x000fe20000001808 */
[----:B------:R-:W-:Y:S04]  /*3190*/  LDSM.16.M88.4 R56, [R219+0x4000] ;  /* 0x00400000db38783b */ /* 0x000fe80000000200 */
[----:B------:R-:W4:Y:S07]  /*31a0*/  LDSM.16.M88.4 R60, [R220+0x12000] ;  /* 0x01200000dc3c783b */ /* 0x000f2e0000000200 */
[C---:B---3--:R-:W-:Y:S08]  /*31b0*/  HMMA.16816.F32 R4, R44.reuse, R64, R4 ;  /* 0x000000402c04723c */ /* 0x048ff00000001804 */
[----:B------:R-:W-:Y:S01]  /*31c0*/  HMMA.16816.F32 R8, R44, R66, R8 ;  /* 0x000000422c08723c */ /* 0x000fe20000001808 */
[----:B------:R-:W-:Y:S04]  /*31d0*/  LDSM.16.M88.4 R44, [R216+0x4000] ;  /* 0x00400000d82c783b */ /* 0x000fe80000000200 */
[----:B------:R-:W3:Y:S07]  /*31e0*/  LDSM.16.M88.4 R64, [R3+0x12000] ;  /* 0x012000000340783b */ /* 0x000eee0000000200 */
[C---:B--2---:R-:W-:Y:S08]  /*31f0*/  HMMA.16816.F32 R4, R48.reuse, R52, R4 ;  /* 0x000000343004723c */ /* 0x044ff00000001804 */
[----:B------:R-:W-:Y:S01]  /*3200*/  HMMA.16816.F32 R8, R48, R54, R8 ;  /* 0x000000363008723c */ /* 0x000fe20000001808 */
[----:B------:R-:W-:Y:S04]  /*3210*/  LDSM.16.M88.4 R48, [R218+0x4000] ;  /* 0x00400000da30783b */ /* 0x000fe80000000200 */
[----:B------:R-:W2:Y:S07]  /*3220*/  LDSM.16.M88.4 R52, [R2+0x12000] ;  /* 0x012000000234783b */ /* 0x000eae0000000200 */
[C---:B----4-:R-:W-:Y:S08]  /*3230*/  HMMA.16816.F32 R4, R56.reuse, R60, R4 ;  /* 0x0000003c3804723c */ /* 0x050ff00000001804 */
        /* <DEDUP_REMOVED lines=20> */
[----:B------:R-:W-:Y:S11]  /*3380*/  HMMA.16816.F32 R8, R48, R54, R8 ;  /* 0x000000363008723c */ /* 0x000ff60000001808 */
[----:B------:R-:W-:Y:S01]  /*3390*/  @!UPT UIADD3 URZ, UPT, UPT, URZ, URZ, URZ ;  /* 0x000000fffffff290 */ /* 0x000fe2000fffe0ff */
[C---:B----4-:R-:W-:Y:S08]  /*33a0*/  HMMA.16816.F32 R4, R56.reuse, R60, R4 ;  /* 0x0000003c3804723c */ /* 0x050ff00000001804 */
[----:B------:R-:W-:Y:S11]  /*33b0*/  HMMA.16816.F32 R8, R56, R62, R8 ;  /* 0x0000003e3808723c */ /* 0x000ff60000001808 */
[----:B------:R-:W-:Y:S01]  /*33c0*/  @!UPT UIADD3 URZ, UPT, UPT, URZ, URZ, URZ ;  /* 0x000000fffffff290 */ /* 0x000fe2000fffe0ff */
[C---:B---3--:R-:W-:Y:S08]  /*33d0*/  HMMA.16816.F32 R4, R44.reuse, R64, R4 ;  /* 0x000000402c04723c */ /* 0x048ff00000001804 */
[----:B------:R-:W-:Y:S01]  /*33e0*/  HMMA.16816.F32 R8, R44, R66, R8 ;  /* 0x000000422c08723c */ /* 0x000fe20000001808 */
[----:B------:R-:W-:Y:S08]  /*33f0*/  @!UPT UIADD3 URZ, UPT, UPT, URZ, URZ, URZ ;  /* 0x000000fffffff290 */ /* 0x000ff0000fffe0ff */
[----:B------:R-:W-:Y:S11]  /*3400*/  @!P0 BRA `(.L_x_127) ;  /* 0x00000000002c8947 */ /* 0x000ff60003800000 */
[----:B------:R-:W-:Y:S02]  /*3410*/  USHF.L.U32 UR17, UR29, 0x5, URZ ;  /* 0x000000051d117899 */ /* 0x000fe400080006ff */
[----:B------:R-:W-:Y:S04]  /*3420*/  UIADD3 UR13, UPT, UPT, UR10, 0x40, URZ ;  /* 0x000000400a0d7890 */ /* 0x000fe8000fffe0ff */
[----:B------:R-:W-:Y:S01]  /*3430*/  VIADD R44, R232, UR17 ;  /* 0x00000011e82c7c36 */ /* 0x000fe20008000000 */
[----:B------:R-:W-:Y:S03]  /*3440*/  UIADD3 UR17, UPT, UPT, UR17, 0x20, URZ ;  /* 0x0000002011117890 */ /* 0x000fe6000fffe0ff */
[----:B------:R-:W-:Y:S03]  /*3450*/  VIADD R44, R44, 0x20 ;  /* 0x000000202c2c7836 */ /* 0x000fe60000000000 */
[----:B------:R-:W-:Y:S02]  /*3460*/  ISETP.GT.AND P0, PT, R230, UR17, PT ;  /* 0x00000011e6007c0c */ /* 0x000fe4000bf04270 */
[----:B------:R-:W-:Y:S05]  /*3470*/  IADD3 R44, PT, PT, R44, UR9, -R230 ;  /* 0x000000092c2c7c10 */ /* 0x000fea000fffe8e6 */
[----:B------:R-:W-:Y:S05]  /*3480*/  VIADD R44, R44, 0xffffffe0 ;  /* 0xffffffe02c2c7836 */ /* 0x000fea0000000000 */
[----:B------:R-:W-:Y:S11]  /*3490*/  ISETP.LE.AND P1, PT, R44, UR13, PT ;  /* 0x0000000d2c007c0c */ /* 0x000ff6000bf23270 */
[----:B------:R-:W-:Y:S02]  /*34a0*/  @!UPT UIADD3 URZ, UPT, UPT, URZ, URZ, URZ ;  /* 0x000000fffffff290 */ /* 0x000fe4000fffe0ff */
[----:B------:R-:W-:Y:S05]  /*34b0*/  @!P1 BRA P0, `(.L_x_128) ;  /* 0x0000000000cc9947 */ /* 0x000fea0000000000 */
.L_x_127:
[C-C-:B------:R-:W-:Y:S01]  /*34c0*/  IADD3 R49, PT, PT, R230.reuse, -UR9, -R232.reuse ;  /* 0x80000009e6317c10 */ /* 0x140fe2000fffe8e8 */
[----:B------:R-:W2:Y:S01]  /*34d0*/  S2R R45, SR_TID.X ;  /* 0x00000000002d7919 */ /* 0x000ea20000002100 */
[----:B------:R-:W-:Y:S01]  /*34e0*/  IADD3 R44, PT, PT, R230, UR8, -R232 ;  /* 0x00000008e62c7c10 */ /* 0x000fe2000fffe8e8 */
[----:B------:R-:W-:Y:S02]  /*34f0*/  VIADD R46, R229, UR10 ;  /* 0x0000000ae52e7c36 */ /* 0x000fe40008000000 */
[----:B------:R-:W-:Y:S02]  /*3500*/  IMAD.U32 R50, RZ, RZ, UR29 ;  /* 0x0000001dff327e24 */ /* 0x000fe4000f8e00ff */
[C---:B------:R-:W-:Y:S02]  /*3510*/  IMAD.IADD R49, R46.reuse, 0x1, R49 ;  /* 0x000000012e317824 */ /* 0x040fe400078e0231 */
[----:B------:R-:W-:Y:S03]  /*3520*/  IMAD.IADD R44, R46, 0x1, R44 ;  /* 0x000000012e2c7824 */ /* 0x000fe600078e022c */
[----:B------:R-:W-:Y:S02]  /*3530*/  VIMNMX R51, PT, PT, RZ, R49, !PT ;  /* 0x00000031ff337248 */ /* 0x000fe40007fe0100 */
[----:B------:R-:W-:Y:S02]  /*3540*/  VIADDMNMX R49, R49, 0x8, RZ, !PT ;  /* 0x0000000831317846 */ /* 0x000fe400078001ff */
[C-C-:B------:R-:W-:Y:S02]  /*3550*/  VIADDMNMX R48, R44.reuse, 0x1, R230.reuse, PT ;  /* 0x000000012c307846 */ /* 0x140fe400038001e6 */
[----:B------:R-:W-:Y:S01]  /*3560*/  VIADDMNMX R44, R44, 0x9, R230, PT ;  /* 0x000000092c2c7846 */ /* 0x000fe200038001e6 */
[----:B--2---:R-:W-:Y:S01]  /*3570*/  IMAD.SHL.U32 R47, R45, 0x2, RZ ;  /* 0x000000022d2f7824 */ /* 0x004fe200078e00ff */
[----:B------:R-:W-:Y:S04]  /*3580*/  SHF.R.U32.HI R45, RZ, 0x3, R45 ;  /* 0x00000003ff2d7819 */ /* 0x000fe8000001162d */
[----:B------:R-:W-:Y:S04]  /*3590*/  LOP3.LUT R47, R47, 0x6, RZ, 0xc0, !PT ;  /* 0x000000062f2f7812 */ /* 0x000fe800078ec0ff */
[----:B------:R-:W-:Y:S05]  /*35a0*/  LOP3.LUT R45, R47, 0x70, R45, 0xf8, !PT ;  /* 0x000000702f2d7812 */ /* 0x000fea00078ef82d */
[----:B------:R-:W-:Y:S04]  /*35b0*/  IMAD R50, R50, 0x20, R45 ;  /* 0x0000002032327824 */ /* 0x000fe800078e022d */
[C---:B------:R-:W-:Y:S01]  /*35c0*/  VIADD R47, R50.reuse, 0x1 ;  /* 0x00000001322f7836 */ /* 0x040fe20000000000 */
[C---:B------:R-:W-:Y:S01]  /*35d0*/  ISETP.GE.AND P2, PT, R50.reuse, R51, PT ;  /* 0x000000333200720c */ /* 0x040fe20003f46270 */
[C---:B------:R-:W-:Y:S01]  /*35e0*/  VIADD R46, R50.reuse, 0x8 ;  /* 0x00000008322e7836 */ /* 0x040fe20000000000 */
[C---:B------:R-:W-:Y:S01]  /*35f0*/  ISETP.GE.AND P1, PT, R50.reuse, R49, PT ;  /* 0x000000313200720c */ /* 0x040fe20003f26270 */
[----:B------:R-:W-:Y:S01]  /*3600*/  VIADD R45, R50, 0x9 ;  /* 0x00000009322d7836 */ /* 0x000fe20000000000 */
[-C--:B------:R-:W-:Y:S02]  /*3610*/  ISETP.GE.AND P0, PT, R47, R51.reuse, PT ;  /* 0x000000332f00720c */ /* 0x080fe40003f06270 */
[----:B------:R-:W-:Y:S02]  /*3620*/  FSEL R4, R4, -INF , P2 ;  /* 0xff80000004047808 */ /* 0x000fe40001000000 */
[----:B------:R-:W-:Y:S02]  /*3630*/  FSEL R6, R6, -INF , P1 ;  /* 0xff80000006067808 */ /* 0x000fe40000800000 */
[----:B------:R-:W-:Y:S02]  /*3640*/  FSEL R5, R5, -INF , P0 ;  /* 0xff80000005057808 */ /* 0x000fe40000000000 */
[----:B------:R-:W-:Y:S02]  /*3650*/  ISETP.GE.AND P6, PT, R50, R48, PT ;  /* 0x000000303200720c */ /* 0x000fe40003fc6270 */
[CC--:B------:R-:W-:Y:S02]  /*3660*/  ISETP.GE.AND P4, PT, R46.reuse, R51.reuse, PT ;  /* 0x000000332e00720c */ /* 0x0c0fe40003f86270 */
[----:B------:R-:W-:Y:S02]  /*3670*/  ISETP.GE.AND P3, PT, R45, R51, PT ;  /* 0x000000332d00720c */ /* 0x000fe40003f66270 */
[-C--:B------:R-:W-:Y:S02]  /*3680*/  ISETP.GE.AND P2, PT, R47, R49.reuse, PT ;  /* 0x000000312f00720c */ /* 0x080fe40003f46270 */
[-C--:B------:R-:W-:Y:S02]  /*3690*/  ISETP.GE.AND P1, PT, R46, R49.reuse, PT ;  /* 0x000000312e00720c */ /* 0x080fe40003f26270 */
[----:B------:R-:W-:Y:S02]  /*36a0*/  ISETP.GE.AND P0, PT, R45, R49, PT ;  /* 0x000000312d00720c */ /* 0x000fe40003f06270 */
[----:B------:R-:W-:Y:S02]  /*36b0*/  FSEL R7, R7, -INF , P2 ;  /* 0xff80000007077808 */ /* 0x000fe40001000000 */
[----:B------:R-:W-:Y:S02]  /*36c0*/  FSEL R8, R8, -INF , P4 ;  /* 0xff80000008087808 */ /* 0x000fe40002000000 */
[----:B------:R-:W-:Y:S02]  /*36d0*/  FSEL R9, R9, -INF , P3 ;  /* 0xff80000009097808 */ /* 0x000fe40001800000 */
[----:B------:R-:W-:Y:S02]  /*36e0*/  FSEL R10, R10, -INF , P1 ;  /* 0xff8000000a0a7808 */ /* 0x000fe40000800000 */
[----:B------:R-:W-:Y:S02]  /*36f0*/  FSEL R11, R11, -INF , P0 ;  /* 0xff8000000b0b7808 */ /* 0x000fe40000000000 */
[----:B------:R-:W-:Y:S02]  /*3700*/  FSEL R4, R4, -INF , !P6 ;  /* 0xff80000004047808 */ /* 0x000fe40007000000 */
[----:B------:R-:W-:Y:S02]  /*3710*/  ISETP.GE.AND P5, PT, R50, R44, PT ;  /* 0x0000002c3200720c */ /* 0x000fe40003fa6270 */
[-C--:B------:R-:W-:Y:S02]  /*3720*/  ISETP.GE.AND P2, PT, R47, R48.reuse, PT ;  /* 0x000000302f00720c */ /* 0x080fe40003f46270 */
[CC--:B------:R-:W-:Y:S02]  /*3730*/  ISETP.GE.AND P4, PT, R46.reuse, R48.reuse, PT ;  /* 0x000000302e00720c */ /* 0x0c0fe40003f86270 */
[----:B------:R-:W-:Y:S02]  /*3740*/  ISETP.GE.AND P3, PT, R45, R48, PT ;  /* 0x000000302d00720c */ /* 0x000fe40003f66270 */
[-C--:B------:R-:W-:Y:S02]  /*3750*/  ISETP.GE.AND P1, PT, R47, R44.reuse, PT ;  /* 0x0000002c2f00720c */ /* 0x080fe40003f26270 */
[-C--:B------:R-:W-:Y:S02]  /*3760*/  ISETP.GE.AND P0, PT, R46, R44.reuse, PT ;  /* 0x0000002c2e00720c */ /* 0x080fe40003f06270 */
[----:B------:R-:W-:Y:S02]  /*3770*/  ISETP.GE.AND P6, PT, R45, R44, PT ;  /* 0x0000002c2d00720c */ /* 0x000fe40003fc6270 */
[----:B------:R-:W-:Y:S02]  /*3780*/  FSEL R6, R6, -INF , !P5 ;  /* 0xff80000006067808 */ /* 0x000fe40006800000 */
[----:B------:R-:W-:Y:S02]  /*3790*/  FSEL R5, R5, -INF , !P2 ;  /* 0xff80000005057808 */ /* 0x000fe40005000000 */
[----:B------:R-:W-:Y:S02]  /*37a0*/  FSEL R8, R8, -INF , !P4 ;  /* 0xff80000008087808 */ /* 0x000fe40006000000 */
[----:B------:R-:W-:Y:S02]  /*37b0*/  FSEL R9, R9, -INF , !P3 ;  /* 0xff80000009097808 */ /* 0x000fe40005800000 */
[----:B------:R-:W-:Y:S02]  /*37c0*/  FSEL R7, R7, -INF , !P1 ;  /* 0xff80000007077808 */ /* 0x000fe40004800000 */
[----:B------:R-:W-:Y:S02]  /*37d0*/  FSEL R10, R10, -INF , !P0 ;  /* 0xff8000000a0a7808 */ /* 0x000fe40004000000 */
[----:B------:R-:W-:Y:S07]  /*37e0*/  FSEL R11, R11, -INF , !P6 ;  /* 0xff8000000b0b7808 */ /* 0x000fee0007000000 */
.L_x_128:
[----:B------:R-:W2:Y:S01]  /*37f0*/  S2R R221, SR_TID.X ;  /* 0x0000000000dd7919 */ /* 0x000ea20000002100 */
[C---:B------:R-:W-:Y:S01]  /*3800*/  FMUL.FTZ R67, R228.reuse, 1.4426950216293334961 ;  /* 0x3fb8aa3be4437820 */ /* 0x040fe20000410000 */
[----:B------:R-:W-:Y:S01]  /*3810*/  FSETP.NEU.FTZ.AND P1, PT, R228, -INF , PT ;  /* 0xff800000e400780b */ /* 0x000fe20003f3d000 */
[C---:B------:R-:W-:Y:S01]  /*3820*/  FMUL.FTZ R65, R227.reuse, 1.4426950216293334961 ;  /* 0x3fb8aa3be3417820 */ /* 0x040fe20000410000 */
[----:B------:R-:W-:Y:S01]  /*3830*/  FSETP.NEU.FTZ.AND P0, PT, R227, -INF , PT ;  /* 0xff800000e300780b */ /* 0x000fe20003f1d000 */
[----:B------:R-:W-:Y:S01]  /*3840*/  IMAD.MOV.U32 R60, RZ, RZ, 0x240 ;  /* 0x00000240ff3c7424 */ /* 0x000fe200078e00ff */
[----:B------:R-:W-:Y:S01]  /*3850*/  FSEL R67, R67, RZ, P1 ;  /* 0x000000ff43437208 */ /* 0x000fe20000800000 */
[----:B------:R-:W-:Y:S01]  /*3860*/  UISETP.GT.AND UP0, UPT, UR30, UR14, UPT ;  /* 0x0000000e1e00728c */ /* 0x000fe2000bf04270 */
[----:B------:R-:W-:Y:S03]  /*3870*/  FSEL R65, R65, RZ, P0 ;  /* 0x000000ff41417208 */ /* 0x000fe60000000000 */
[--C-:B------:R-:W-:Y:S01]  /*3880*/  FFMA.FTZ R57, R4, UR11, -R67.reuse ;  /* 0x0000000b04397c23 */ /* 0x100fe20008010843 */
[----:B------:R-:W-:Y:S01]  /*3890*/  FFMA.FTZ R58, R5, UR11, -R67 ;  /* 0x0000000b053a7c23 */ /* 0x000fe20008010843 */
[--C-:B------:R-:W-:Y:S01]  /*38a0*/  FFMA.FTZ R59, R6, UR11, -R65.reuse ;  /* 0x0000000b063b7c23 */ /* 0x100fe20008010841 */
[----:B------:R-:W-:Y:S01]  /*38b0*/  FFMA.FTZ R62, R7, UR11, -R65 ;  /* 0x0000000b073e7c23 */ /* 0x000fe20008010841 */
[--C-:B------:R-:W-:Y:S01]  /*38c0*/  FFMA.FTZ R70, R8, UR11, -R67.reuse ;  /* 0x0000000b08467c23 */ /* 0x100fe20008010843 */
[----:B------:R-:W-:Y:S01]  /*38d0*/  FFMA.FTZ R67, R9, UR11, -R67 ;  /* 0x0000000b09437c23 */ /* 0x000fe20008010843 */
[----:B------:R-:W-:Y:S01]  /*38e0*/  MUFU.EX2 R57, R57 ;  /* 0x0000003900397308 */ /* 0x000fe20000000800 */
[--C-:B------:R-:W-:Y:S01]  /*38f0*/  FFMA.FTZ R66, R10, UR11, -R65.reuse ;  /* 0x0000000b0a427c23 */ /* 0x100fe20008010841 */
[----:B------:R-:W-:Y:S08]  /*3900*/  FFMA.FTZ R65, R11, UR11, -R65 ;  /* 0x0000000b0b417c23 */ /* 0x000ff00008010841 */
[----:B------:R-:W3:Y:S10]  /*3910*/  MUFU.EX2 R58, R58 ;  /* 0x0000003a003a7308 */ /* 0x000ef40000000800 */
[----:B------:R-:W-:Y:S10]  /*3920*/  MUFU.EX2 R59, R59 ;  /* 0x0000003b003b7308 */ /* 0x000ff40000000800 */
[----:B------:R-:W4:Y:S10]  /*3930*/  MUFU.EX2 R62, R62 ;  /* 0x0000003e003e7308 */ /* 0x000f340000000800 */
[----:B------:R-:W-:Y:S10]  /*3940*/  MUFU.EX2 R70, R70 ;  /* 0x0000004600467308 */ /* 0x000ff40000000800 */
[----:B------:R-:W1:Y:S10]  /*3950*/  MUFU.EX2 R67, R67 ;  /* 0x0000004300437308 */ /* 0x000e740000000800 */
[----:B------:R-:W-:Y:S10]  /*3960*/  MUFU.EX2 R66, R66 ;  /* 0x0000004200427308 */ /* 0x000ff40000000800 */
[----:B------:R-:W1:Y:S01]  /*3970*/  MUFU.EX2 R65, R65 ;  /* 0x0000004100417308 */ /* 0x000e620000000800 */
[C---:B--2---:R-:W-:Y:S01]  /*3980*/  IMAD.SHL.U32 R222, R221.reuse, 0x8, RZ ;  /* 0x00000008ddde7824 */ /* 0x044fe200078e00ff */
[--C-:B------:R-:W-:Y:S01]  /*3990*/  SHF.R.U32.HI R81, RZ, 0x3, R221.reuse ;  /* 0x00000003ff517819 */ /* 0x100fe200000116dd */
[C---:B------:R-:W-:Y:S01]  /*39a0*/  IMAD.SHL.U32 R56, R221.reuse, 0x10, RZ ;  /* 0x00000010dd387824 */ /* 0x040fe200078e00ff */
[C---:B------:R-:W-:Y:S01]  /*39b0*/  LOP3.LUT P5, RZ, R221.reuse, 0x4, RZ, 0xc0, !PT ;  /* 0x00000004ddff7812 */ /* 0x040fe200078ac0ff */
[C---:B------:R-:W-:Y:S01]  /*39c0*/  IMAD.SHL.U32 R80, R221.reuse, 0x2, RZ ;  /* 0x00000002dd507824 */ /* 0x040fe200078e00ff */
[----:B------:R-:W-:Y:S01]  /*39d0*/  LOP3.LUT R63, R222, 0xe0, RZ, 0xc0, !PT ;  /* 0x000000e0de3f7812 */ /* 0x000fe200078ec0ff */
[C---:B------:R-:W-:Y:S01]  /*39e0*/  IMAD.SHL.U32 R82, R221.reuse, 0x4, RZ ;  /* 0x00000004dd527824 */ /* 0x040fe200078e00ff */
[----:B------:R-:W-:Y:S01]  /*39f0*/  LOP3.LUT R4, R56, 0x600, RZ, 0xc0, !PT ;  /* 0x0000060038047812 */ /* 0x000fe200078ec0ff */
[----:B------:R-:W-:Y:S01]  /*3a00*/  IMAD.SHL.U32 R83, R221, 0x20, RZ ;  /* 0x00000020dd537824 */ /* 0x000fe200078e00ff */
[----:B------:R-:W-:Y:S01]  /*3a10*/  LOP3.LUT R63, R63, 0x18, R221, 0xf8, !PT ;  /* 0x000000183f3f7812 */ /* 0x000fe200078ef8dd */
[----:B------:R-:W-:Y:S01]  /*3a20*/  IMAD.SHL.U32 R84, R221, 0x40, RZ ;  /* 0x00000040dd547824 */ /* 0x000fe200078e00ff */
[----:B------:R-:W-:Y:S02]  /*3a30*/  LOP3.LUT R4, R4, 0x6, R80, 0xf8, !PT ;  /* 0x0000000604047812 */ /* 0x000fe400078ef850 */
[----:B------:R-:W-:Y:S02]  /*3a40*/  LOP3.LUT R63, R63, 0x10, R81, 0x78, !PT ;  /* 0x000000103f3f7812 */ /* 0x000fe400078e7851 */
[----:B------:R-:W-:Y:S02]  /*3a50*/  LOP3.LUT R61, R82, 0x20, RZ, 0xc0, !PT ;  /* 0x00000020523d7812 */ /* 0x000fe400078ec0ff */
[----:B------:R-:W-:Y:S02]  /*3a60*/  LOP3.LUT R63, R4, R63, RZ, 0xfc, !PT ;  /* 0x0000003f043f7212 */ /* 0x000fe400078efcff */
[----:B------:R-:W-:Y:S02]  /*3a70*/  SEL R60, R60, 0x1c0, !P5 ;  /* 0x000001c03c3c7807 */ /* 0x000fe40006800000 */
[C---:B------:R-:W-:Y:S02]  /*3a80*/  LEA R64, R63.reuse, UR28, 0x1 ;  /* 0x0000001c3f407c11 */ /* 0x040fe4000f8e08ff */
[----:B---3--:R-:W-:Y:S02]  /*3a90*/  F2FP.F16.F32.PACK_AB R7, R58, R57 ;  /* 0x000000393a07723e */ /* 0x008fe400000000ff */
[----:B------:R-:W-:Y:S01]  /*3aa0*/  LEA R63, R63, UR4, 0x1 ;  /* 0x000000043f3f7c11 */ /* 0x000fe2000f8e08ff */
[----:B------:R-:W-:Y:S01]  /*3ab0*/  IMAD.IADD R61, R64, 0x1, -R61 ;  /* 0x00000001403d7824 */ /* 0x000fe200078e0a3d */
[----:B----4-:R-:W-:Y:S01]  /*3ac0*/  F2FP.F16.F32.PACK_AB R6, R62, R59 ;  /* 0x0000003b3e06723e */ /* 0x010fe200000000ff */
[----:B------:R-:W-:Y:S01]  /*3ad0*/  IMAD.IADD R64, R64, 0x1, R60 ;  /* 0x0000000140407824 */ /* 0x000fe200078e023c */
[----:B-1----:R-:W-:Y:S01]  /*3ae0*/  F2FP.F16.F32.PACK_AB R5, R67, R70 ;  /* 0x000000464305723e */ /* 0x002fe200000000ff */
[----:B------:R-:W-:Y:S01]  /*3af0*/  STS [R63+0x15000], R7 ;  /* 0x015000073f007388 */ /* 0x000fe20000000800 */
[----:B------:R-:W-:Y:S01]  /*3b00*/  F2FP.F16.F32.PACK_AB R4, R65, R66 ;  /* 0x000000424104723e */ /* 0x000fe200000000ff */
[----:B------:R-:W-:Y:S01]  /*3b10*/  IMAD.IADD R60, R60, 0x1, R61 ;  /* 0x000000013c3c7824 */ /* 0x000fe200078e023d */
[----:B------:R-:W-:Y:S03]  /*3b20*/  SHF.R.U32.HI R223, RZ, 0x2, R221 ;  /* 0x00000002ffdf7819 */ /* 0x000fe600000116dd */
[----:B------:R-:W-:Y:S01]  /*3b30*/  STS [R64], R6 ;  /* 0x0000000640007388 */ /* 0x000fe20000000800 */
[----:B------:R-:W-:Y:S02]  /*3b40*/  LOP3.LUT R80, R80, 0x20, RZ, 0xc0, !PT ;  /* 0x0000002050507812 */ /* 0x000fe400078ec0ff */
[----:B------:R-:W-:Y:S03]  /*3b50*/  LOP3.LUT R235, R222, 0x38, RZ, 0xc0, !PT ;  /* 0x00000038deeb7812 */ /* 0x000fe600078ec0ff */
[----:B------:R-:W-:Y:S06]  /*3b60*/  STS [R61+0x10], R5 ;  /* 0x000010053d007388 */ /* 0x000fec0000000800 */
[----:B------:R-:W-:Y:S06]  /*3b70*/  STS [R60+0x10], R4 ;  /* 0x000010043c007388 */ /* 0x000fec0000000800 */
[----:B------:R-:W1:Y:S06]  /*3b80*/  LDSM.16.M88.4 R8, [R219+0x8000] ;  /* 0x00800000db08783b */ /* 0x000e6c0000000200 */
[----:B------:R-:W2:Y:S06]  /*3b90*/  LDSM.16.M88.4 R44, [R216+0x8000] ;  /* 0x00800000d82c783b */ /* 0x000eac0000000200 */
[----:B------:R-:W3:Y:S06]  /*3ba0*/  LDSM.16.M88.4 R48, [R218+0x8000] ;  /* 0x00800000da30783b */ /* 0x000eec0000000200 */
[----:B------:R-:W4:Y:S01]  /*3bb0*/  LDSM.16.M88.4 R52, [R217+0x8000] ;  /* 0x00800000d934783b */ /* 0x000f220000000200 */
[C---:B-1----:R-:W-:Y:S08]  /*3bc0*/  HMMA.16816.F32 R4, R8.reuse, R132, RZ ;  /* 0x000000840804723c */ /* 0x042ff000000018ff */
[----:B------:R-:W-:Y:S11]  /*3bd0*/  HMMA.16816.F32 R8, R8, R134, RZ ;  /* 0x000000860808723c */ /* 0x000ff600000018ff */
[----:B------:R-:W-:Y:S01]  /*3be0*/  @!UPT UIADD3 URZ, UPT, UPT, URZ, URZ, URZ ;  /* 0x000000fffffff290 */ /* 0x000fe2000fffe0ff */
[C---:B--2---:R-:W-:Y:S08]  /*3bf0*/  HMMA.16816.F32 R4, R44.reuse, R136, R4 ;  /* 0x000000882c04723c */ /* 0x044ff00000001804 */
[----:B------:R-:W-:Y:S01]  /*3c00*/  HMMA.16816.F32 R8, R44, R138, R8 ;  /* 0x0000008a2c08723c */ /* 0x000fe20000001808 */
[----:B------:R-:W1:Y:S11]  /*3c10*/  LDSM.16.M88.4 R44, [R219+0xa000] ;  /* 0x00a00000db2c783b */ /* 0x000e760000000200 */
[C---:B---3--:R-:W-:Y:S08]  /*3c20*/  HMMA.16816.F32 R4, R48.reuse, R140, R4 ;  /* 0x0000008c3004723c */ /* 0x048ff00000001804 */
[----:B------:R-:W-:Y:S01]  /*3c30*/  HMMA.16816.F32 R8, R48, R142, R8 ;  /* 0x0000008e3008723c */ /* 0x000fe20000001808 */
[----:B------:R-:W2:Y:S11]  /*3c40*/  LDSM.16.M88.4 R48, [R216+0xa000] ;  /* 0x00a00000d830783b */ /* 0x000eb60000000200 */
[C---:B----4-:R-:W-:Y:S08]  /*3c50*/  HMMA.16816.F32 R4, R52.reuse, R144, R4 ;  /* 0x000000903404723c */ /* 0x050ff00000001804 */
        /* <DEDUP_REMOVED lines=30> */
[----:B------:R-:W-:Y:S03]  /*3e40*/  HMMA.16816.F32 R8, R44, R186, R8 ;  /* 0x000000ba2c08723c */ /* 0x000fe60000001808 */
[----:B------:R-:W-:Y:S02]  /*3e50*/  LOP3.LUT R44, R83, 0xe0, RZ, 0xc0, !PT ;  /* 0x000000e0532c7812 */ /* 0x000fe400078ec0ff */
[----:B------:R-:W-:Y:S02]  /*3e60*/  LOP3.LUT R45, R84, 0x200, RZ, 0xc0, !PT ;  /* 0x00000200542d7812 */ /* 0x000fe400078ec0ff */
[----:B------:R-:W-:Y:S02]  /*3e70*/  LOP3.LUT R56, R44, 0x100, R56, 0xf8, !PT ;  /* 0x000001002c387812 */ /* 0x000fe400078ef838 */
[----:B------:R-:W-:Y:S02]  /*3e80*/  LOP3.LUT R47, R84, 0x1c0, RZ, 0xc0, !PT ;  /* 0x000001c0542f7812 */ /* 0x000fe400078ec0ff */
[----:B------:R-:W-:Y:S01]  /*3e90*/  SHF.R.U32.HI R46, RZ, 0x3, R56 ;  /* 0x00000003ff2e7819 */ /* 0x000fe20000011638 */
[C---:B--2---:R-:W-:Y:S05]  /*3ea0*/  HMMA.16816.F32 R4, R48.reuse, R188, R4 ;  /* 0x000000bc3004723c */ /* 0x044fea0000001804 */
[----:B------:R-:W-:Y:S02]  /*3eb0*/  LOP3.LUT R47, R47, 0x38, R223, 0xf8, !PT ;  /* 0x000000382f2f7812 */ /* 0x000fe400078ef8df */
[C---:B------:R-:W-:Y:S01]  /*3ec0*/  LOP3.LUT R44, R221.reuse, 0x8, RZ, 0xc0, !PT ;  /* 0x00000008dd2c7812 */ /* 0x040fe200078ec0ff */
[----:B------:R-:W-:Y:S03]  /*3ed0*/  HMMA.16816.F32 R8, R48, R190, R8 ;  /* 0x000000be3008723c */ /* 0x000fe60000001808 */
[----:B------:R-:W-:Y:S01]  /*3ee0*/  IMAD.SHL.U32 R48, R221, 0x100, RZ ;  /* 0x00000100dd307824 */ /* 0x000fe200078e00ff */
[----:B------:R-:W-:Y:S02]  /*3ef0*/  LOP3.LUT R47, R47, 0x38, R222, 0x78, !PT ;  /* 0x000000382f2f7812 */ /* 0x000fe400078e78de */
[----:B------:R-:W-:Y:S02]  /*3f00*/  LOP3.LUT R44, R44, 0x38, R46, 0x78, !PT ;  /* 0x000000382c2c7812 */ /* 0x000fe400078e782e */
[----:B------:R-:W-:Y:S02]  /*3f10*/  LOP3.LUT R45, R45, 0x1000, R48, 0xf8, !PT ;  /* 0x000010002d2d7812 */ /* 0x000fe400078ef830 */
[----:B------:R-:W-:Y:S02]  /*3f20*/  LOP3.LUT R44, R44, R56, RZ, 0x3c, !PT ;  /* 0x000000382c2c7212 */ /* 0x000fe400078e3cff */
[C---:B---3--:R-:W-:Y:S05]  /*3f30*/  HMMA.16816.F32 R4, R52.reuse, R192, R4 ;  /* 0x000000c03404723c */ /* 0x048fea0000001804 */
[----:B------:R-:W-:Y:S02]  /*3f40*/  LOP3.LUT R45, R45, R47, RZ, 0xfc, !PT ;  /* 0x0000002f2d2d7212 */ /* 0x000fe400078efcff */
[C---:B------:R-:W-:Y:S01]  /*3f50*/  LEA R225, R44.reuse, UR4, 0x1 ;  /* 0x000000042ce17c11 */ /* 0x040fe2000f8e08ff */
[----:B------:R-:W-:Y:S03]  /*3f60*/  HMMA.16816.F32 R8, R52, R194, R8 ;  /* 0x000000c23408723c */ /* 0x000fe60000001808 */
[----:B------:R-:W-:Y:S02]  /*3f70*/  LEA R224, R45, UR4, 0x1 ;  /* 0x000000042de07c11 */ /* 0x000fe4000f8e08ff */
[----:B------:R-:W-:Y:S05]  /*3f80*/  LEA R46, R44, UR28, 0x1 ;  /* 0x0000001c2c2e7c11 */ /* 0x000fea000f8e08ff */
[----:B------:R-:W-:Y:S02]  /*3f90*/  VIADD R85, R46, 0x20 ;  /* 0x000000202e557836 */ /* 0x000fe40000000000 */
[C---:B-----5:R-:W-:Y:S01]  /*3fa0*/  FADD.FTZ R4, -R69.reuse, R4 ;  /* 0x0000000445047221 */ /* 0x060fe20000010100 */
[----:B------:R-:W-:Y:S01]  /*3fb0*/  FADD.FTZ R5, -R69, R5 ;  /* 0x0000000545057221 */ /* 0x000fe20000010100 */
        /* <DEDUP_REMOVED lines=8> */
[----:B------:R-:W-:Y:S01]  /*4040*/  F2FP.F16.F32.PACK_AB R4, R5, R4 ;  /* 0x000000040504723e */ /* 0x000fe200000000ff */
[C---:B------:R-:W-:Y:S01]  /*4050*/  FADD.FTZ R10, -R68.reuse, R10 ;  /* 0x0000000a440a7221 */ /* 0x040fe20000010100 */
[----:B------:R-:W-:Y:S01]  /*4060*/  FADD.FTZ R11, -R68, R11 ;  /* 0x0000000b440b7221 */ /* 0x000fe20000010100 */
[----:B------:R-:W-:Y:S01]  /*4070*/  FMUL.FTZ R8, R70, R8 ;  /* 0x0000000846087220 */ /* 0x000fe20000410000 */
[----:B------:R-:W-:Y:S01]  /*4080*/  FMUL.FTZ R9, R67, R9 ;  /* 0x0000000943097220 */ /* 0x000fe20000410000 */
[----:B------:R-:W-:Y:S01]  /*4090*/  F2FP.F16.F32.PACK_AB R6, R7, R6 ;  /* 0x000000060706723e */ /* 0x000fe200000000ff */
[----:B------:R-:W-:Y:S01]  /*40a0*/  STS [R63+0x14000], R4 ;  /* 0x014000043f007388 */ /* 0x000fe20000000800 */
[----:B------:R-:W-:Y:S01]  /*40b0*/  FMUL.FTZ R10, R66, R10 ;  /* 0x0000000a420a7220 */ /* 0x000fe20000410000 */
[----:B------:R-:W-:Y:S01]  /*40c0*/  FMUL.FTZ R11, R65, R11 ;  /* 0x0000000b410b7220 */ /* 0x000fe20000410000 */
[----:B------:R-:W-:Y:S03]  /*40d0*/  F2FP.F16.F32.PACK_AB R8, R9, R8 ;  /* 0x000000080908723e */ /* 0x000fe600000000ff */
[----:B------:R-:W-:Y:S01]  /*40e0*/  STS [R64+-0x1000], R6 ;  /* 0xfff0000640007388 */ /* 0x000fe20000000800 */
[----:B------:R-:W-:Y:S01]  /*40f0*/  @P5 VIADD R85, R46, 0xffffffe0 ;  /* 0xffffffe02e555836 */ /* 0x000fe20000000000 */
[----:B------:R-:W-:Y:S04]  /*4100*/  F2FP.F16.F32.PACK_AB R10, R11, R10 ;  /* 0x0000000a0b0a723e */ /* 0x000fe800000000ff */
[----:B------:R-:W-:Y:S06]  /*4110*/  STS [R61+-0xff0], R8 ;  /* 0xfff010083d007388 */ /* 0x000fec0000000800 */
[----:B------:R-:W-:Y:S01]  /*4120*/  STS [R60+-0xff0], R10 ;  /* 0xfff0100a3c007388 */ /* 0x000fe20000000800 */
[----:B------:R-:W-:Y:S06]  /*4130*/  BAR.SYNC.DEFER_BLOCKING 0x0 ;  /* 0x0000000000007b1d */ /* 0x000fec0000010000 */
[----:B------:R-:W-:Y:S06]  /*4140*/  LDSM.16.MT88.4 R4, [R225+0x15000] ;  /* 0x01500000e104783b */ /* 0x000fec0000004200 */
[----:B------:R-:W1:Y:S06]  /*4150*/  LDSM.16.MT88.4 R8, [R224+0x8000] ;  /* 0x00800000e008783b */ /* 0x000e6c0000004200 */
[----:B------:R-:W2:Y:S06]  /*4160*/  LDSM.16.MT88.4 R44, [R85] ;  /* 0x00000000552c783b */ /* 0x000eac0000004200 */
[----:B------:R-:W3:Y:S06]  /*4170*/  LDSM.16.MT88.4 R48, [R224+0xc000] ;  /* 0x00c00000e030783b */ /* 0x000eec0000004200 */
[----:B------:R-:W-:Y:S06]  /*4180*/  LDSM.16.MT88.4 R52, [R225+0x15400] ;  /* 0x01540000e134783b */ /* 0x000fec0000004200 */
[----:B------:R-:W4:Y:S06]  /*4190*/  LDSM.16.MT88.4 R56, [R224+0x8800] ;  /* 0x00880000e038783b */ /* 0x000f2c0000004200 */
[----:B------:R-:W4:Y:S06]  /*41a0*/  LDSM.16.MT88.4 R60, [R85+0x400] ;  /* 0x00040000553c783b */ /* 0x000f2c0000004200 */
[----:B------:R-:W4:Y:S01]  /*41b0*/  LDSM.16.MT88.4 R64, [R224+0xc800] ;  /* 0x00c80000e040783b */ /* 0x000f220000004200 */
[-C--:B-1----:R-:W-:Y:S05]  /*41c0*/  HMMA.16816.F32 R12, R4, R8.reuse, R12 ;  /* 0x00000008040c723c */ /* 0x082fea000000180c */
[----:B------:R-:W-:Y:S03]  /*41d0*/  LDSM.16.MT88.4 R68, [R224+0x9000] ;  /* 0x00900000e044783b */ /* 0x000fe60000004200 */
[C---:B--2---:R-:W-:Y:S03]  /*41e0*/  HMMA.16816.F32 R16, R44.reuse, R8, R16 ;  /* 0x000000082c10723c */ /* 0x044fe60000001810 */
[----:B------:R-:W-:Y:S06]  /*41f0*/  LDSM.16.MT88.4 R72, [R85+0x800] ;  /* 0x000800005548783b */ /* 0x000fec0000004200 */
[----:B------:R-:W-:Y:S01]  /*4200*/  LDSM.16.MT88.4 R76, [R224+0xd000] ;  /* 0x00d00000e04c783b */ /* 0x000fe20000004200 */
        /* <DEDUP_REMOVED lines=8> */
[----:B------:R-:W2:Y:S06]  /*4290*/  LDSM.16.MT88.4 R4, [R225+0x15c00] ;  /* 0x015c0000e104783b */ /* 0x000eac0000004200 */
[----:B------:R-:W3:Y:S01]  /*42a0*/  LDSM.16.MT88.4 R48, [R85+0xc00] ;  /* 0x000c00005530783b */ /* 0x000ee20000004200 */
        /* <DEDUP_REMOVED lines=18> */
[----:B------:R-:W-:Y:S02]  /*43d0*/  LOP3.LUT R9, R80, 0x18, R81, 0xf8, !PT ;  /* 0x0000001850097812 */ /* 0x000fe400078ef851 */
[----:B------:R-:W-:Y:S02]  /*43e0*/  LOP3.LUT R8, R83, 0x1e0, RZ, 0xc0, !PT ;  /* 0x000001e053087812 */ /* 0x000fe400078ec0ff */
[-C--:B--2---:R-:W-:Y:S05]  /*43f0*/  HMMA.16816.F32 R12, R4, R44.reuse, R12 ;  /* 0x0000002c040c723c */ /* 0x084fea000000180c */
[----:B------:R-:W-:Y:S02]  /*4400*/  LOP3.LUT R9, R9, 0x1c0, R84, 0xf8, !PT ;  /* 0x000001c009097812 */ /* 0x000fe400078ef854 */
[----:B------:R-:W-:Y:S01]  /*4410*/  LOP3.LUT R82, R8, 0x38, R82, 0x78, !PT ;  /* 0x0000003808527812 */ /* 0x000fe200078e7852 */
[C---:B---3--:R-:W-:Y:S04]  /*4420*/  HMMA.16816.F32 R16, R48.reuse, R44, R16 ;  /* 0x0000002c3010723c */ /* 0x048fe80000001810 */
[----:B------:R-:W-:Y:S02]  /*4430*/  SHF.R.U32.HI R8, RZ, 0x1, R221 ;  /* 0x00000001ff087819 */ /* 0x000fe400000116dd */
[----:B------:R-:W-:Y:S02]  /*4440*/  LOP3.LUT R9, R9, 0x38, R222, 0x78, !PT ;  /* 0x0000003809097812 */ /* 0x000fe400078e78de */
[-C--:B------:R-:W-:Y:S03]  /*4450*/  HMMA.16816.F32 R20, R48, R46.reuse, R20 ;  /* 0x0000002e3014723c */ /* 0x080fe60000001814 */
[----:B------:R-:W-:Y:S02]  /*4460*/  LOP3.LUT R8, R82, 0x8, R8, 0x78, !PT ;  /* 0x0000000852087812 */ /* 0x000fe400078e7808 */
[----:B------:R-:W-:Y:S02]  /*4470*/  LOP3.LUT R83, R83, 0x400, RZ, 0xc0, !PT ;  /* 0x0000040053537812 */ /* 0x000fe400078ec0ff */
        /* <DEDUP_REMOVED lines=9> */
[----:B------:R-:W-:Y:S11]  /*4510*/  BRA.U !UP0, `(.L_x_129) ;  /* 0x0000000108f87547 */ /* 0x000ff6000b800000 */
[----:B------:R-:W-:Y:S02]  /*4520*/  IADD3 R7, P0, PT, RZ, -UR26, RZ ;  /* 0x8000001aff077c10 */ /* 0x000fe4000ff1e0ff */
[----:B------:R-:W-:Y:S02]  /*4530*/  LOP3.LUT R9, R222, 0x1f8, RZ, 0xc0, !PT ;  /* 0x000001f8de097812 */ /* 0x000fe400078ec0ff */
[----:B------:R-:W-:Y:S01]  /*4540*/  ISETP.GE.AND P4, PT, R235, UR6, PT ;  /* 0x00000006eb007c0c */ /* 0x000fe2000bf86270 */
[----:B------:R-:W-:Y:S01]  /*4550*/  IMAD.X R4, RZ, RZ, ~UR12, P0 ;  /* 0x8000000cff047e24 */ /* 0x000fe200080e06ff */
[----:B------:R-:W-:Y:S02]  /*4560*/  LOP3.LUT R9, R9, 0x38, R221, 0x78, !PT ;  /* 0x0000003809097812 */ /* 0x000fe400078e78dd */
[----:B------:R-:W-:Y:S02]  /*4570*/  LOP3.LUT R6, R235, 0x40, RZ, 0xfc, !PT ;  /* 0x00000040eb067812 */ /* 0x000fe400078efcff */
[----:B------:R-:W-:Y:S02]  /*4580*/  SHF.R.S64 R7, R7, 0x1f, R4 ;  /* 0x0000001f07077819 */ /* 0x000fe40000001004 */
[----:B------:R-:W-:Y:S02]  /*4590*/  LOP3.LUT R9, R9, 0x1e00, R222, 0xf8, !PT ;  /* 0x00001e0009097812 */ /* 0x000fe400078ef8de */
[----:B------:R-:W-:Y:S02]  /*45a0*/  IADD3 R238, P0, PT, R238, R7, RZ ;  /* 0x00000007eeee7210 */ /* 0x000fe40007f1e0ff */
[----:B------:R-:W-:Y:S01]  /*45b0*/  ISETP.GE.AND P3, PT, R6, UR6, PT ;  /* 0x0000000606007c0c */ /* 0x000fe2000bf66270 */
[----:B------:R-:W-:Y:S01]  /*45c0*/  IMAD.U32 R6, RZ, RZ, UR19 ;  /* 0x00000013ff067e24 */ /* 0x000fe2000f8e00ff */
[----:B------:R-:W-:Y:S01]  /*45d0*/  LEA.HI.X.SX32 R239, R4, R239, 0x1, P0 ;  /* 0x000000ef04ef7211 */ /* 0x000fe200000f0eff */
[----:B------:R-:W-:Y:S01]  /*45e0*/  IMAD.U32 R4, RZ, RZ, UR18 ;  /* 0x00000012ff047e24 */ /* 0x000fe2000f8e00ff */
[----:B------:R-:W-:Y:S02]  /*45f0*/  LEA R9, R9, UR4, 0x1 ;  /* 0x0000000409097c11 */ /* 0x000fe4000f8e08ff */
[----:B------:R-:W-:Y:S02]  /*4600*/  LOP3.LUT R5, R235, 0x80, RZ, 0xfc, !PT ;  /* 0x00000080eb057812 */ /* 0x000fe400078efcff */
[----:B------:R-:W-:Y:S01]  /*4610*/  LEA R6, P0, R6, R238, 0x1 ;  /* 0x000000ee06067211 */ /* 0x000fe200078008ff */
[----:B------:R-:W-:Y:S01]  /*4620*/  @!PT LDS RZ, [RZ] ;  /* 0x00000000fffff984 */ /* 0x000fe20000000800 */
[----:B------:R-:W-:Y:S01]  /*4630*/  @!PT LDS RZ, [RZ] ;  /* 0x00000000fffff984 */ /* 0x000fe20000000800 */
[----:B------:R-:W-:Y:S01]  /*4640*/  @!PT LDS RZ, [RZ] ;  /* 0x00000000fffff984 */ /* 0x000fe20000000800 */
[----:B------:R1:W-:Y:S01]  /*4650*/  @!P4 LDGSTS.E.BYPASS.LTC128B.128 [R9+0x8000], desc[UR22][R238.64] ;  /* 0x08000000ee09cfae */ /* 0x0003e2000b981a16 */
[----:B------:R-:W-:Y:S01]  /*4660*/  ISETP.GE.AND P2, PT, R5, UR6, PT ;  /* 0x0000000605007c0c */ /* 0x000fe2000bf46270 */
[----:B------:R-:W-:Y:S01]  /*4670*/  IMAD.U32 R5, RZ, RZ, UR19 ;  /* 0x00000013ff057e24 */ /* 0x000fe2000f8e00ff */
[----:B------:R-:W-:Y:S01]  /*4680*/  LOP3.LUT R7, R235, 0xc0, RZ, 0xfc, !PT ;  /* 0x000000c0eb077812 */ /* 0x000fe200078efcff */
[----:B------:R1:W-:Y:S03]  /*4690*/  @P4 STS.128 [R9+0x8000], RZ ;  /* 0x008000ff09004388 */ /* 0x0003e60000000c00 */
[----:B------:R-:W-:Y:S01]  /*46a0*/  ISETP.GE.AND P1, PT, R7, UR6, PT ;  /* 0x0000000607007c0c */ /* 0x000fe2000bf26270 */
[----:B------:R-:W-:Y:S01]  /*46b0*/  @!PT LDS RZ, [RZ] ;  /* 0x00000000fffff984 */ /* 0x000fe20000000800 */
[----:B------:R-:W-:Y:S01]  /*46c0*/  @!PT LDS RZ, [RZ] ;  /* 0x00000000fffff984 */ /* 0x000fe20000000800 */
[----:B------:R-:W-:Y:S01]  /*46d0*/  @!PT LDS RZ, [RZ] ;  /* 0x00000000fffff984 */ /* 0x000fe20000000800 */
[----:B------:R1:W-:Y:S01]  /*46e0*/  @!P3 LDGSTS.E.BYPASS.LTC128B.128 [R9+0xa000], desc[UR22][R238.64+0x80] ;  /* 0x0a000080ee09bfae */ /* 0x0003e2000b981a16 */
[----:B------:R-:W-:Y:S03]  /*46f0*/  LEA.HI.X R7, R5, R239, R4, 0x1, P0 ;  /* 0x000000ef05077211 */ /* 0x000fe600000f0c04 */
        /* <DEDUP_REMOVED lines=31> */
[----:B------:R-:W0:Y:S02]  /*48f0*/  LDGDEPBAR ;  /* 0x00000000000079af */ /* 0x000e240000000000 */
.L_x_129:
[----:B------:R-:W-:Y:S01]  /*4900*/  LDSM.16.M88.4 R96, [R8+UR4+0x14000] ;  /* 0x014000040860783b */ /* 0x000fe20008000200 */
[----:B------:R-:W-:Y:S01]  /*4910*/  VIADD R208, R8, UR4 ;  /* 0x0000000408d07c36 */ /* 0x000fe20008000000 */
[----:B------:R-:W2:Y:S01]  /*4920*/  LDC R244, c[0x0][0x44c] ;  /* 0x00011300fff47b82 */ /* 0x000ea20000000800 */
[----:B------:R-:W-:Y:S01]  /*4930*/  PLOP3.LUT P1, PT, PT, PT, UP0, 0x80, 0x8 ;  /* 0x000000000008781c */ /* 0x000fe20003f2f008 */
[----:B------:R-:W1:Y:S01]  /*4940*/  LDSM.16.MT88.4 R48, [R226+0x10000] ;  /* 0x01000000e230783b */ /* 0x000e620000004200 */
[----:B------:R-:W-:Y:S02]  /*4950*/  @UP0 UIADD3 UR13, UP2, UPT, UR32, -0x100, URZ ;  /* 0xffffff00200d0890 */ /* 0x000fe4000ff5e0ff */
[----:B------:R-:W-:Y:S01]  /*4960*/  @UP0 UIADD3 UR16, UP1, UPT, UR16, -0x100, URZ ;  /* 0xffffff0010100890 */ /* 0x000fe2000ff3e0ff */
[----:B------:R3:W4:Y:S01]  /*4970*/  LDSM.16.M88.4 R92, [R8+UR4+0x14800] ;  /* 0x01480004085c783b */ /* 0x0007220008000200 */
[----:B------:R-:W-:Y:S02]  /*4980*/  @UP0 UIADD3.X UR10, UPT, UPT, UR33, -0x1, URZ, UP2, !UPT ;  /* 0xffffffff210a0890 */ /* 0x000fe400097fe4ff */
[----:B------:R-:W-:Y:S01]  /*4990*/  @UP0 UIADD3.X UR15, UPT, UPT, UR15, -0x1, URZ, UP1, !UPT ;  /* 0xffffffff0f0f0890 */ /* 0x000fe20008ffe4ff */
[----:B------:R-:W4:Y:S04]  /*49a0*/  LDSM.16.MT88.4 R64, [R226+0x11000] ;  /* 0x01100000e240783b */ /* 0x000f280000004200 */
[----:B------:R-:W4:Y:S04]  /*49b0*/  LDSM.16.MT88.4 R80, [R226+0x12000] ;  /* 0x01200000e250783b */ /* 0x000f280000004200 */
[----:B------:R-:W4:Y:S04]  /*49c0*/  LDSM.16.MT88.4 R196, [R226+0x13000] ;  /* 0x01300000e2c4783b */ /* 0x000f280000004200 */
[----:B------:R-:W-:Y:S04]  /*49d0*/  LDSM.16.MT88.4 R204, [R226+0x10800] ;  /* 0x01080000e2cc783b */ /* 0x000fe80000004200 */
[----:B------:R-:W-:Y:S01]  /*49e0*/  LDSM.16.MT88.4 R212, [R226+0x11800] ;  /* 0x01180000e2d4783b */ /* 0x000fe20000004200 */
[C---:B---3--:R-:W-:Y:S03]  /*49f0*/  VIADD R8, R208.reuse, 0x14000 ;  /* 0x00014000d0087836 */ /* 0x048fe60000000000 */
[----:B------:R-:W-:Y:S01]  /*4a00*/  STL.64 [R1], R2 ;  /* 0x0000000201007387 */ /* 0x000fe20000100a00 */
[----:B------:R-:W-:Y:S02]  /*4a10*/  VIADD R208, R208, 0x14020 ;  /* 0x00014020d0d07836 */ /* 0x000fe40000000000 */
[----:B------:R-:W-:Y:S05]  /*4a20*/  @P5 VIADD R208, R8, 0xffffffe0 ;  /* 0xffffffe008d05836 */ /* 0x000fea0000000000 */
[----:B------:R-:W3:Y:S01]  /*4a30*/  LDSM.16.M88.4 R200, [R208] ;  /* 0x00000000d0c8783b */ /* 0x000ee20000000200 */
[-C--:B-1----:R-:W-:Y:S03]  /*4a40*/  HMMA.16816.F32 R4, R96, R48.reuse, RZ ;  /* 0x000000306004723c */ /* 0x082fe600000018ff */
[----:B------:R-:W1:Y:S01]  /*4a50*/  LDSM.16.M88.4 R208, [R208+0x800] ;  /* 0x00080000d0d0783b */ /* 0x000e620000000200 */
[----:B--2---:R-:W-:Y:S04]  /*4a60*/  IMAD R244, R244, UR7, RZ ;  /* 0x00000007f4f47c24 */ /* 0x004fe8000f8e02ff */
[C---:B------:R-:W-:Y:S01]  /*4a70*/  IMAD.SHL.U32 R245, R244.reuse, 0x8, RZ ;  /* 0x00000008f4f57824 */ /* 0x040fe200078e00ff */
[C---:B----4-:R-:W-:Y:S08]  /*4a80*/  HMMA.16816.F32 R8, R92.reuse, R48, RZ ;  /* 0x000000305c08723c */ /* 0x050ff000000018ff */
        /* <DEDUP_REMOVED lines=11> */
[C---:B------:R-:W-:Y:S02]  /*4b40*/  HMMA.16816.F32 R88, R92.reuse, R196, RZ ;  /* 0x000000c45c58723c */ /* 0x040fe400000018ff */
[----:B------:R-:W-:Y:S05]  /*4b50*/  IMAD.U32 R196, R244, -0x40, RZ ;  /* 0xffffffc0f4c47824 */ /* 0x000fea00078e00ff */
[C---:B------:R-:W-:Y:S01]  /*4b60*/  LEA R236, P0, R196.reuse, R236, 0x2 ;  /* 0x000000ecc4ec7211 */ /* 0x040fe200078010ff */
[-C--:B------:R-:W-:Y:S03]  /*4b70*/  HMMA.16816.F32 R92, R92, R198.reuse, RZ ;  /* 0x000000c65c5c723c */ /* 0x080fe600000018ff */
[----:B------:R-:W-:Y:S02]  /*4b80*/  LEA.HI.X.SX32 R237, R196, R237, 0x2, P0 ;  /* 0x000000edc4ed7211 */ /* 0x000fe400000f16ff */
[C---:B------:R-:W-:Y:S03]  /*4b90*/  LEA R246, P0, R245.reuse, R236, 0x2 ;  /* 0x000000ecf5f67211 */ /* 0x040fe600078010ff */
[----:B------:R-:W-:Y:S01]  /*4ba0*/  HMMA.16816.F32 R96, R96, R198, RZ ;  /* 0x000000c66060723c */ /* 0x000fe200000018ff */
[----:B------:R-:W2:Y:S01]  /*4bb0*/  LDSM.16.MT88.4 R196, [R226+0x12800] ;  /* 0x01280000e2c4783b */ /* 0x000ea20000004200 */
[----:B------:R-:W-:Y:S02]  /*4bc0*/  LEA.HI.X.SX32 R247, R245, R237, 0x2, P0 ;  /* 0x000000edf5f77211 */ /* 0x000fe400000f16ff */
[C---:B------:R-:W-:Y:S04]  /*4bd0*/  LEA R248, P0, R244.reuse, R246, 0x5 ;  /* 0x000000f6f4f87211 */ /* 0x040fe800078028ff */
[-C--:B---3--:R-:W-:Y:S05]  /*4be0*/  HMMA.16816.F32 R4, R200, R204.reuse, R4 ;  /* 0x000000ccc804723c */ /* 0x088fea0000001804 */
[C---:B------:R-:W-:Y:S02]  /*4bf0*/  LEA.HI.X.SX32 R249, R244.reuse, R247, 0x5, P0 ;  /* 0x000000f7f4f97211 */ /* 0x040fe400000f2eff */
[C---:B------:R-:W-:Y:S01]  /*4c00*/  LEA R250, P0, R244.reuse, R248, 0x5 ;  /* 0x000000f8f4fa7211 */ /* 0x040fe200078028ff */
[C---:B-1----:R-:W-:Y:S04]  /*4c10*/  HMMA.16816.F32 R8, R208.reuse, R204, R8 ;  /* 0x000000ccd008723c */ /* 0x042fe80000001808 */
[C---:B------:R-:W-:Y:S04]  /*4c20*/  LEA.HI.X.SX32 R251, R244.reuse, R249, 0x5, P0 ;  /* 0x000000f9f4fb7211 */ /* 0x040fe800000f2eff */
[-C--:B------:R-:W-:Y:S08]  /*4c30*/  HMMA.16816.F32 R44, R208, R206.reuse, R44 ;  /* 0x000000ced02c723c */ /* 0x080ff0000000182c */
[C---:B------:R-:W-:Y:S01]  /*4c40*/  HMMA.16816.F32 R48, R200.reuse, R206, R48 ;  /* 0x000000cec830723c */ /* 0x040fe20000001830 */
[----:B------:R-:W1:Y:S07]  /*4c50*/  LDSM.16.MT88.4 R204, [R226+0x13800] ;  /* 0x01380000e2cc783b */ /* 0x000e6e0000004200 */
[-C--:B------:R-:W-:Y:S08]  /*4c60*/  HMMA.16816.F32 R52, R200, R212.reuse, R52 ;  /* 0x000000d4c834723c */ /* 0x080ff00000001834 */
[C---:B------:R-:W-:Y:S04]  /*4c70*/  HMMA.16816.F32 R56, R208.reuse, R212, R56 ;  /* 0x000000d4d038723c */ /* 0x040fe80000001838 */
[C---:B------:R-:W-:Y:S04]  /*4c80*/  LEA R212, P0, R244.reuse, R250, 0x5 ;  /* 0x000000faf4d47211 */ /* 0x040fe800078028ff */
        /* <DEDUP_REMOVED lines=9> */
[C---:B------:R-:W-:Y:S05]  /*4d20*/  LEA.HI.X.SX32 R197, R244.reuse, R215, 0x5, P0 ;  /* 0x000000d7f4c57211 */ /* 0x040fea00000f2eff */
[C---:B------:R-:W-:Y:S04]  /*4d30*/  HMMA.16816.F32 R80, R200.reuse, R198, R80 ;  /* 0x000000c6c850723c */ /* 0x040fe80000001850 */
[C---:B------:R-:W-:Y:S04]  /*4d40*/  LEA R198, P0, R244.reuse, R196, 0x5 ;  /* 0x000000c4f4c67211 */ /* 0x040fe800078028ff */
[-C--:B-1----:R-:W-:Y:S03]  /*4d50*/  HMMA.16816.F32 R84, R200, R204.reuse, R84 ;  /* 0x000000ccc854723c */ /* 0x082fe60000001854 */
[C---:B------:R-:W-:Y:S05]  /*4d60*/  LEA.HI.X.SX32 R199, R244.reuse, R197, 0x5, P0 ;  /* 0x000000c5f4c77211 */ /* 0x040fea00000f2eff */
[C---:B------:R-:W-:Y:S04]  /*4d70*/  HMMA.16816.F32 R88, R208.reuse, R204, R88 ;  /* 0x000000ccd058723c */ /* 0x040fe80000001858 */
[C---:B------:R-:W-:Y:S04]  /*4d80*/  IMAD.WIDE R204, R244.reuse, -0xc0, R198 ;  /* 0xffffff40f4cc7825 */ /* 0x040fe800078e02c6 */
[-C--:B------:R-:W-:Y:S03]  /*4d90*/  HMMA.16816.F32 R92, R208, R206.reuse, R92 ;  /* 0x000000ced05c723c */ /* 0x080fe6000000185c */
[C---:B------:R-:W-:Y:S04]  /*4da0*/  LEA R210, P0, R244.reuse, R204, 0x5 ;  /* 0x000000ccf4d27211 */ /* 0x040fe800078028ff */
[C---:B------:R-:W-:Y:S01]  /*4db0*/  LEA.HI.X.SX32 R211, R244.reuse, R205, 0x5, P0 ;  /* 0x000000cdf4d37211 */ /* 0x040fe200000f2eff */
[----:B------:R-:W-:Y:S04]  /*4dc0*/  HMMA.16816.F32 R96, R200, R206, R96 ;  /* 0x000000cec860723c */ /* 0x000fe80000001860 */
[----:B------:R-:W-:Y:S02]  /*4dd0*/  SHF.R.U32.HI R200, RZ, 0x1, R221 ;  /* 0x00000001ffc87819 */ /* 0x000fe400000116dd */
[----:B------:R-:W-:Y:S02]  /*4de0*/  LEA R208, P0, R244, R210, 0x5 ;  /* 0x000000d2f4d07211 */ /* 0x000fe400078028ff */
[----:B------:R-:W-:Y:S02]  /*4df0*/  @P1 LOP3.LUT R200, R200, 0x30, RZ, 0xc0, !PT ;  /* 0x00000030c8c81812 */ /* 0x000fe400078ec0ff */
[----:B------:R-:W-:Y:S02]  /*4e00*/  LEA.HI.X.SX32 R209, R244, R211, 0x5, P0 ;  /* 0x000000d3f4d17211 */ /* 0x000fe400000f2eff */
[----:B------:R-:W-:Y:S01]  /*4e10*/  @P1 LOP3.LUT R229, R200, 0x7, R223, 0xf8, !PT ;  /* 0x00000007c8e51812 */ /* 0x000fe200078ef8df */
[----:B------:R-:W-:Y:S01]  /*4e20*/  IMAD.MOV.U32 R200, RZ, RZ, 0x4 ;  /* 0x00000004ffc87424 */ /* 0x000fe200078e00ff */
[C---:B------:R-:W-:Y:S03]  /*4e30*/  LEA R202, P0, R244.reuse, R208, 0x5 ;  /* 0x000000d0f4ca7211 */ /* 0x040fe600078028ff */
[----:B------:R-:W-:Y:S01]  /*4e40*/  @P1 IMAD.WIDE.U32 R200, R229, R200, UR32 ;  /* 0x00000020e5c81e25 */ /* 0x000fe2000f8e00c8 */
[C---:B------:R-:W-:Y:S01]  /*4e50*/  LEA.HI.X.SX32 R203, R244.reuse, R209, 0x5, P0 ;  /* 0x000000d1f4cb7211 */ /* 0x040fe200000f2eff */
[----:B------:R-:W-:Y:S01]  /*4e60*/  @UP0 UMOV UR32, UR13 ;  /* 0x0000000d00200c82 */ /* 0x000fe20008000000 */
[C---:B------:R-:W-:Y:S01]  /*4e70*/  LEA R206, P0, R244.reuse, R202, 0x5 ;  /* 0x000000caf4ce7211 */ /* 0x040fe200078028ff */
[----:B------:R-:W-:Y:S01]  /*4e80*/  @UP0 UMOV UR33, UR10 ;  /* 0x0000000a00210c82 */ /* 0x000fe20008000000 */
[----:B------:R-:W5:Y:S02]  /*4e90*/  @P1 LDG.E R228, desc[UR22][R200.64+-0x100] ;  /* 0xffff0016c8e41981 */ /* 0x000f64000c1e1900 */
[C---:B------:R-:W-:Y:S02]  /*4ea0*/  LEA.HI.X.SX32 R207, R244.reuse, R203, 0x5, P0 ;  /* 0x000000cbf4cf7211 */ /* 0x040fe400000f2eff */
        /* <DEDUP_REMOVED lines=13> */
[----:B------:R3:W-:Y:S04]  /*4f80*/  REDG.E.ADD.F32.FTZ.RN.STRONG.GPU desc[UR22][R236.64+0x80], R48 ;  /* 0x00008030ec0079a6 */ /* 0x0007e8000c12f316 */
[----:B------:R3:W-:Y:S01]  /*4f90*/  REDG.E.ADD.F32.FTZ.RN.STRONG.GPU desc[UR22][R204.64+0x80], R49 ;  /* 0x00008031cc0079a6 */ /* 0x0007e2000c12f316 */
[C---:B------:R-:W-:Y:S03]  /*4fa0*/  IMAD.WIDE R246, R244.reuse, -0xc0, R4 ;  /* 0xffffff40f4f67825 */ /* 0x040fe600078e0204 */
[----:B------:R3:W-:Y:S01]  /*4fb0*/  REDG.E.ADD.F32.FTZ.RN.STRONG.GPU desc[UR22][R210.64+0x80], R50 ;  /* 0x00008032d20079a6 */ /* 0x0007e2000c12f316 */
[C---:B----4-:R-:W-:Y:S03]  /*4fc0*/  LEA R248, P0, R244.reuse, R246, 0x5 ;  /* 0x000000f6f4f87211 */ /* 0x050fe600078028ff */
[----:B------:R4:W-:Y:S01]  /*4fd0*/  REDG.E.ADD.F32.FTZ.RN.STRONG.GPU desc[UR22][R208.64+0x80], R51 ;  /* 0x00008033d00079a6 */ /* 0x0009e2000c12f316 */
[C---:B------:R-:W-:Y:S03]  /*4fe0*/  LEA.HI.X.SX32 R249, R244.reuse, R247, 0x5, P0 ;  /* 0x000000f7f4f97211 */ /* 0x040fe600000f2eff */
[----:B------:R4:W-:Y:S01]  /*4ff0*/  REDG.E.ADD.F32.FTZ.RN.STRONG.GPU desc[UR22][R202.64+0x80], R44 ;  /* 0x0000802cca0079a6 */ /* 0x0009e2000c12f316 */
[C---:B------:R-:W-:Y:S03]  /*5000*/  LEA R6, P0, R244.reuse, R248, 0x5 ;  /* 0x000000f8f4067211 */ /* 0x040fe600078028ff */
[----:B------:R4:W-:Y:S01]  /*5010*/  REDG.E.ADD.F32.FTZ.RN.STRONG.GPU desc[UR22][R206.64+0x80], R45 ;  /* 0x0000802dce0079a6 */ /* 0x0009e2000c12f316 */
[C---:B------:R-:W-:Y:S02]  /*5020*/  LEA.HI.X.SX32 R7, R244.reuse, R249, 0x5, P0 ;  /* 0x000000f9f4077211 */ /* 0x040fe400000f2eff */
[C---:B------:R-:W-:Y:S01]  /*5030*/  LEA R250, P0, R244.reuse, R6, 0x5 ;  /* 0x00000006f4fa7211 */ /* 0x040fe200078028ff */
[----:B------:R4:W-:Y:S03]  /*5040*/  REDG.E.ADD.F32.FTZ.RN.STRONG.GPU desc[UR22][R200.64+0x80], R46 ;  /* 0x0000802ec80079a6 */ /* 0x0009e6000c12f316 */
[C---:B------:R-:W-:Y:S01]  /*5050*/  LEA.HI.X.SX32 R251, R244.reuse, R7, 0x5, P0 ;  /* 0x00000007f4fb7211 */ /* 0x040fe200000f2eff */
[----:B------:R4:W-:Y:S01]  /*5060*/  REDG.E.ADD.F32.FTZ.RN.STRONG.GPU desc[UR22][R4.64+0x80], R47 ;  /* 0x0000802f040079a6 */ /* 0x0009e2000c12f316 */
[C---:B------:R-:W-:Y:S03]  /*5070*/  LEA R212, P0, R244.reuse, R250, 0x5 ;  /* 0x000000faf4d47211 */ /* 0x040fe600078028ff */
[----:B------:R-:W-:Y:S01]  /*5080*/  REDG.E.ADD.F32.FTZ.RN.STRONG.GPU desc[UR22][R236.64+0x100], R52 ;  /* 0x00010034ec0079a6 */ /* 0x000fe2000c12f316 */
[C---:B------:R-:W-:Y:S02]  /*5090*/  LEA.HI.X.SX32 R213, R244.reuse, R251, 0x5, P0 ;  /* 0x000000fbf4d57211 */ /* 0x040fe400000f2eff */
[C---:B------:R-:W-:Y:S01]  /*50a0*/  LEA R8, P0, R244.reuse, R212, 0x5 ;  /* 0x000000d4f4087211 */ /* 0x040fe200078028ff */
[----:B------:R4:W-:Y:S03]  /*50b0*/  REDG.E.ADD.F32.FTZ.RN.STRONG.GPU desc[UR22][R246.64+0x100], R53 ;  /* 0x00010035f60079a6 */ /* 0x0009e6000c12f316 */
[C---:B------:R-:W-:Y:S01]  /*50c0*/  LEA.HI.X.SX32 R9, R244.reuse, R213, 0x5, P0 ;  /* 0x000000d5f4097211 */ /* 0x040fe200000f2eff */
[----:B------:R4:W-:Y:S01]  /*50d0*/  REDG.E.ADD.F32.FTZ.RN.STRONG.GPU desc[UR22][R248.64+0x100], R54 ;  /* 0x00010036f80079a6 */ /* 0x0009e2000c12f316 */
[C---:B------:R-:W-:Y:S03]  /*50e0*/  LEA R214, P0, R244.reuse, R8, 0x5 ;  /* 0x00000008f4d67211 */ /* 0x040fe600078028ff */
[----:B------:R-:W-:Y:S01]  /*50f0*/  REDG.E.ADD.F32.FTZ.RN.STRONG.GPU desc[UR22][R6.64+0x100], R55 ;  /* 0x00010037060079a6 */ /* 0x000fe2000c12f316 */
[C---:B------:R-:W-:Y:S03]  /*5100*/  LEA.HI.X.SX32 R215, R244.reuse, R9, 0x5, P0 ;  /* 0x00000009f4d77211 */ /* 0x040fe600000f2eff */
[----:B------:R-:W-:Y:S01]  /*5110*/  REDG.E.ADD.F32.FTZ.RN.STRONG.GPU desc[UR22][R250.64+0x100], R56 ;  /* 0x00010038fa0079a6 */ /* 0x000fe2000c12f316 */
[C---:B-1----:R-:W-:Y:S03]  /*5120*/  IMAD.WIDE R196, R244.reuse, -0xc0, R214 ;  /* 0xffffff40f4c47825 */ /* 0x042fe600078e02d6 */
[----:B------:R-:W-:Y:S01]  /*5130*/  REDG.E.ADD.F32.FTZ.RN.STRONG.GPU desc[UR22][R212.64+0x100], R57 ;  /* 0x00010039d40079a6 */ /* 0x000fe2000c12f316 */
[C---:B------:R-:W-:Y:S03]  /*5140*/  LEA R10, P0, R244.reuse, R196, 0x5 ;  /* 0x000000c4f40a7211 */ /* 0x040fe600078028ff */
[----:B------:R-:W-:Y:S01]  /*5150*/  REDG.E.ADD.F32.FTZ.RN.STRONG.GPU desc[UR22][R8.64+0x100], R58 ;  /* 0x0001003a080079a6 */ /* 0x000fe2000c12f316 */
[C---:B--2---:R-:W-:Y:S03]  /*5160*/  LEA.HI.X.SX32 R11, R244.reuse, R197, 0x5, P0 ;  /* 0x000000c5f40b7211 */ /* 0x044fe600000f2eff */
[----:B------:R-:W-:Y:S01]  /*5170*/  REDG.E.ADD.F32.FTZ.RN.STRONG.GPU desc[UR22][R214.64+0x100], R59 ;  /* 0x0001003bd60079a6 */ /* 0x000fe2000c12f316 */
[C---:B------:R-:W-:Y:S03]  /*5180*/  LEA R198, P0, R244.reuse, R10, 0x5 ;  /* 0x0000000af4c67211 */ /* 0x040fe600078028ff */
[----:B------:R-:W-:Y:S01]  /*5190*/  REDG.E.ADD.F32.FTZ.RN.STRONG.GPU desc[UR22][R236.64+0x180], R64 ;  /* 0x00018040ec0079a6 */ /* 0x000fe2000c12f316 */
[C---:B------:R-:W-:Y:S02]  /*51a0*/  LEA.HI.X.SX32 R199, R244.reuse, R11, 0x5, P0 ;  /* 0x0000000bf4c77211 */ /* 0x040fe400000f2eff */
[C---:B---3--:R-:W-:Y:S01]  /*51b0*/  LEA R48, P0, R244.reuse, R198, 0x5 ;  /* 0x000000c6f4307211 */ /* 0x048fe200078028ff */
[----:B------:R-:W-:Y:S03]  /*51c0*/  REDG.E.ADD.F32.FTZ.RN.STRONG.GPU desc[UR22][R196.64+0x180], R65 ;  /* 0x00018041c40079a6 */ /* 0x000fe6000c12f316 */
[C---:B------:R-:W-:Y:S01]  /*51d0*/  LEA.HI.X.SX32 R49, R244.reuse, R199, 0x5, P0 ;  /* 0x000000c7f4317211 */ /* 0x040fe200000f2eff */
[----:B------:R-:W-:Y:S01]  /*51e0*/  REDG.E.ADD.F32.FTZ.RN.STRONG.GPU desc[UR22][R10.64+0x180], R66 ;  /* 0x000180420a0079a6 */ /* 0x000fe2000c12f316 */
[C---:B------:R-:W-:Y:S03]  /*51f0*/  LEA R204, P0, R244.reuse, R48, 0x5 ;  /* 0x00000030f4cc7211 */ /* 0x040fe600078028ff */
[----:B------:R-:W-:Y:S01]  /*5200*/  REDG.E.ADD.F32.FTZ.RN.STRONG.GPU desc[UR22][R198.64+0x180], R67 ;  /* 0x00018043c60079a6 */ /* 0x000fe2000c12f316 */
[C---:B------:R-:W-:Y:S02]  /*5210*/  LEA.HI.X.SX32 R205, R244.reuse, R49, 0x5, P0 ;  /* 0x00000031f4cd7211 */ /* 0x040fe400000f2eff */
[C---:B------:R-:W-:Y:S01]  /*5220*/  LEA R210, P0, R244.reuse, R204, 0x5 ;  /* 0x000000ccf4d27211 */ /* 0x040fe200078028ff */
[----:B------:R-:W-:Y:S03]  /*5230*/  REDG.E.ADD.F32.FTZ.RN.STRONG.GPU desc[UR22][R48.64+0x180], R60 ;  /* 0x0001803c300079a6 */ /* 0x000fe6000c12f316 */
[C---:B------:R-:W-:Y:S01]  /*5240*/  LEA.HI.X.SX32 R211, R244.reuse, R205, 0x5, P0 ;  /* 0x000000cdf4d37211 */ /* 0x040fe200000f2eff */
[----:B------:R-:W-:Y:S01]  /*5250*/  REDG.E.ADD.F32.FTZ.RN.STRONG.GPU desc[UR22][R204.64+0x180], R61 ;  /* 0x0001803dcc0079a6 */ /* 0x000fe2000c12f316 */
[C---:B------:R-:W-:Y:S03]  /*5260*/  LEA R50, P0, R244.reuse, R210, 0x5 ;  /* 0x000000d2f4327211 */ /* 0x040fe600078028ff */
[----:B------:R-:W-:Y:S01]  /*5270*/  REDG.E.ADD.F32.FTZ.RN.STRONG.GPU desc[UR22][R210.64+0x180], R62 ;  /* 0x0001803ed20079a6 */ /* 0x000fe2000c12f316 */
[C---:B----4-:R-:W-:Y:S03]  /*5280*/  LEA.HI.X.SX32 R51, R244.reuse, R211, 0x5, P0 ;  /* 0x000000d3f4337211 */ /* 0x050fe600000f2eff */
        /* <DEDUP_REMOVED lines=27> */
[C---:B------:R-:W-:Y:S01]  /*5440*/  LEA R248, P0, R244.reuse, R52, 0x5 ;  /* 0x00000034f4f87211 */ /* 0x040fe200078028ff */
[C---:B-1----:R-:W-:Y:S02]  /*5450*/  VIADD R72, R225.reuse, 0x20 ;  /* 0x00000020e1487836 */ /* 0x042fe40000000000 */
[----:B------:R-:W-:Y:S01]  /*5460*/  REDG.E.ADD.F32.FTZ.RN.STRONG.GPU desc[UR22][R52.64+0x280], R82 ;  /* 0x00028052340079a6 */ /* 0x000fe2000c12f316 */
[C---:B------:R-:W-:Y:S01]  /*5470*/  LEA.HI.X.SX32 R249, R244.reuse, R53, 0x5, P0 ;  /* 0x00000035f4f97211 */ /* 0x040fe200000f2eff */
[----:B------:R-:W-:Y:S01]  /*5480*/  @P5 VIADD R72, R225, 0xffffffe0 ;  /* 0xffffffe0e1485836 */ /* 0x000fe20000000000 */
        /* <DEDUP_REMOVED lines=13> */
[----:B------:R-:W-:Y:S02]  /*5560*/  REDG.E.ADD.F32.FTZ.RN.STRONG.GPU desc[UR22][R250.64+0x280], R78 ;  /* 0x0002804efa0079a6 */ /* 0x000fe4000c12f316 */
[C---:B------:R-:W-:Y:S02]  /*5570*/  IMAD.WIDE R212, R244.reuse, -0xc0, R56 ;  /* 0xffffff40f4d47825 */ /* 0x040fe400078e0238 */
[----:B------:R-:W-:Y:S01]  /*5580*/  REDG.E.ADD.F32.FTZ.RN.STRONG.GPU desc[UR22][R56.64+0x280], R79 ;  /* 0x0002804f380079a6 */ /* 0x000fe2000c12f316 */
[C---:B------:R-:W-:Y:S03]  /*5590*/  LEA R2, P0, R244.reuse, R212, 0x5 ;  /* 0x000000d4f4027211 */ /* 0x040fe600078028ff */
[----:B------:R-:W-:Y:S01]  /*55a0*/  REDG.E.ADD.F32.FTZ.RN.STRONG.GPU desc[UR22][R236.64+0x300], R84 ;  /* 0x00030054ec0079a6 */ /* 0x000fe2000c12f316 */
[C---:B------:R-:W-:Y:S03]  /*55b0*/  LEA.HI.X.SX32 R3, R244.reuse, R213, 0x5, P0 ;  /* 0x000000d5f4037211 */ /* 0x040fe600000f2eff */
        /* <DEDUP_REMOVED lines=18> */
[----:B-1----:R1:W5:Y:S01]  /*56e0*/  LDL.LU.64 R2, [R1] ;  /* 0x0000000001027983 */ /* 0x0023620000300a00 */
        /* <DEDUP_REMOVED lines=22> */
[----:B------:R-:W-:Y:S03]  /*5850*/  LEA.HI.X.SX32 R7, R244, R5, 0x5, P0 ;  /* 0x00000005f4077211 */ /* 0x000fe600000f2eff */
[----:B------:R-:W-:Y:S04]  /*5860*/  LDSM.16.MT88.4 R48, [R224+0x4000] ;  /* 0x00400000e030783b */ /* 0x000fe80000004200 */
[----:B------:R-:W-:Y:S04]  /*5870*/  REDG.E.ADD.F32.FTZ.RN.STRONG.GPU desc[UR22][R6.64+0x380], R95 ;  /* 0x0003805f060079a6 */ /* 0x000fe8000c12f316 */
[----:B------:R-:W2:Y:S04]  /*5880*/  LDSM.16.MT88.4 R4, [R225+0x14000] ;  /* 0x01400000e104783b */ /* 0x000ea80000004200 */
[----:B------:R-:W-:Y:S01]  /*5890*/  LDSM.16.MT88.4 R68, [R72+0x14800] ;  /* 0x014800004844783b */ /* 0x000fe20000004200 */
[-C--:B--2---:R-:W-:Y:S08]  /*58a0*/  HMMA.16816.F32 R100, R4, R8.reuse, R100 ;  /* 0x000000080464723c */ /* 0x084ff00000001864 */
[C---:B------:R-:W-:Y:S08]  /*58b0*/  HMMA.16816.F32 R104, R44.reuse, R8, R104 ;  /* 0x000000082c68723c */ /* 0x040ff00000001868 */
[-C--:B------:R-:W-:Y:S08]  /*58c0*/  HMMA.16816.F32 R108, R44, R10.reuse, R108 ;  /* 0x0000000a2c6c723c */ /* 0x080ff0000000186c */
        /* <DEDUP_REMOVED lines=26> */
[----:B------:R-:W-:Y:S04]  /*5a70*/  LOP3.LUT R4, R222, 0x1f8, RZ, 0xc0, !PT ;  /* 0x000001f8de047812 */ /* 0x000fe800078ec0ff */
[-C--:B------:R-:W-:Y:S03]  /*5a80*/  HMMA.16816.F32 R124, R68, R6.reuse, R124 ;  /* 0x00000006447c723c */ /* 0x080fe6000000187c */
[----:B------:R-:W-:Y:S05]  /*5a90*/  LOP3.LUT R4, R4, 0x38, R221, 0x78, !PT ;  /* 0x0000003804047812 */ /* 0x000fea00078e78dd */
[----:B------:R-:W-:Y:S04]  /*5aa0*/  HMMA.16816.F32 R128, R8, R6, R128 ;  /* 0x000000060880723c */ /* 0x000fe80000001880 */
[----:B------:R-:W-:Y:S02]  /*5ab0*/  LOP3.LUT R9, R4, 0x1e00, R222, 0xf8, !PT ;  /* 0x00001e0004097812 */ /* 0x000fe400078ef8de */
[C---:B------:R-:W-:Y:S02]  /*5ac0*/  LOP3.LUT R8, R235.reuse, 0xc0, RZ, 0xfc, !PT ;  /* 0x000000c0eb087812 */ /* 0x040fe400078efcff */
[-C--:B----4-:R-:W-:Y:S05]  /*5ad0*/  HMMA.16816.F32 R100, R48, R56.reuse, R100 ;  /* 0x000000383064723c */ /* 0x090fea0000001864 */
[C---:B------:R-:W-:Y:S02]  /*5ae0*/  LOP3.LUT R7, R235.reuse, 0x80, RZ, 0xfc, !PT ;  /* 0x00000080eb077812 */ /* 0x040fe400078efcff */
[----:B------:R-:W-:Y:S01]  /*5af0*/  LOP3.LUT R6, R235, 0x40, RZ, 0xfc, !PT ;  /* 0x00000040eb067812 */ /* 0x000fe200078efcff */
[C---:B-1----:R-:W-:Y:S04]  /*5b00*/  HMMA.16816.F32 R104, R60.reuse, R56, R104 ;  /* 0x000000383c68723c */ /* 0x042fe80000001868 */
[----:B------:R-:W-:Y:S04]  /*5b10*/  LEA R9, R9, UR4, 0x1 ;  /* 0x0000000409097c11 */ /* 0x000fe8000f8e08ff */
[-C--:B------:R-:W-:Y:S08]  /*5b20*/  HMMA.16816.F32 R108, R60, R58.reuse, R108 ;  /* 0x0000003a3c6c723c */ /* 0x080ff0000000186c */
[C---:B------:R-:W-:Y:S08]  /*5b30*/  HMMA.16816.F32 R112, R48.reuse, R58, R112 ;  /* 0x0000003a3070723c */ /* 0x040ff00000001870 */
[-C--:B------:R-:W-:Y:S08]  /*5b40*/  HMMA.16816.F32 R116, R48, R72.reuse, R116 ;  /* 0x000000483074723c */ /* 0x080ff00000001874 */
[C---:B------:R-:W-:Y:S08]  /*5b50*/  HMMA.16816.F32 R120, R60.reuse, R72, R120 ;  /* 0x000000483c78723c */ /* 0x040ff00000001878 */
[-C--:B------:R-:W-:Y:S08]  /*5b60*/  HMMA.16816.F32 R124, R60, R74.reuse, R124 ;  /* 0x0000004a3c7c723c */ /* 0x080ff0000000187c */
[----:B------:R-:W-:Y:S01]  /*5b70*/  HMMA.16816.F32 R128, R48, R74, R128 ;  /* 0x0000004a3080723c */ /* 0x000fe20000001880 */
[----:B------:R-:W-:Y:S08]  /*5b80*/  @!UPT UIADD3 URZ, UPT, UPT, URZ, URZ, URZ ;  /* 0x000000fffffff290 */ /* 0x000ff0000fffe0ff */
[----:B------:R-:W-:Y:S11]  /*5b90*/  BRA.U !UP0, `(.L_x_130) ;  /* 0x0000000108e07547 */ /* 0x000ff6000b800000 */
[----:B------:R-:W-:Y:S01]  /*5ba0*/  BAR.SYNC.DEFER_BLOCKING 0x0 ;  /* 0x0000000000007b1d */ /* 0x000fe20000010000 */
[----:B------:R-:W-:Y:S02]  /*5bb0*/  IADD3 R11, P0, PT, RZ, -UR27, RZ ;  /* 0x8000001bff0b7c10 */ /* 0x000fe4000ff1e0ff */
[----:B------:R-:W-:Y:S02]  /*5bc0*/  ISETP.GE.AND P3, PT, R235, UR6, PT ;  /* 0x00000006eb007c0c */ /* 0x000fe4000bf66270 */
[----:B------:R-:W-:Y:S02]  /*5bd0*/  ISETP.GE.AND P2, PT, R6, UR6, PT ;  /* 0x0000000606007c0c */ /* 0x000fe4000bf46270 */
[----:B------:R-:W-:Y:S01]  /*5be0*/  ISETP.GE.AND P1, PT, R7, UR6, PT ;  /* 0x0000000607007c0c */ /* 0x000fe2000bf26270 */
[----:B------:R-:W1:Y:S08]  /*5bf0*/  LDC R5, c[0x0][0x3b0] ;  /* 0x0000ec00ff057b82 */ /* 0x000e700000000800 */
[----:B------:R-:W2:Y:S01]  /*5c00*/  LDC R4, c[0x0][0x3b4] ;  /* 0x0000ed00ff047b82 */ /* 0x000ea20000000800 */
[----:B-1----:R-:W-:Y:S04]  /*5c10*/  IMAD.SHL.U32 R10, R5, 0x40, RZ ;  /* 0x00000040050a7824 */ /* 0x002fe800078e00ff */
[----:B------:R-:W-:Y:S05]  /*5c20*/  IMAD.X R10, RZ, RZ, ~R10, P0 ;  /* 0x000000ffff0a7224 */ /* 0x000fea00000e0e0a */
[----:B------:R-:W-:Y:S04]  /*5c30*/  SHF.R.S64 R11, R11, 0x1f, R10 ;  /* 0x0000001f0b0b7819 */ /* 0x000fe8000000100a */
[----:B------:R-:W-:Y:S04]  /*5c40*/  IADD3 R240, P0, PT, R240, R11, RZ ;  /* 0x0000000bf0f07210 */ /* 0x000fe80007f1e0ff */
[----:B------:R-:W-:Y:S02]  /*5c50*/  LEA.HI.X.SX32 R241, R10, R241, 0x1, P0 ;  /* 0x000000f10af17211 */ /* 0x000fe400000f0eff */
[----:B------:R-:W-:Y:S02]  /*5c60*/  ISETP.GE.AND P0, PT, R8, UR6, PT ;  /* 0x0000000608007c0c */ /* 0x000fe4000bf06270 */
[C---:B------:R-:W-:Y:S01]  /*5c70*/  LEA R10, P4, R5.reuse, R240, 0x6 ;  /* 0x000000f0050a7211 */ /* 0x040fe200078830ff */
[----:B------:R-:W-:Y:S01]  /*5c80*/  @!PT LDS RZ, [RZ] ;  /* 0x00000000fffff984 */ /* 0x000fe20000000800 */
[----:B------:R-:W-:Y:S01]  /*5c90*/  @!PT LDS RZ, [RZ] ;  /* 0x00000000fffff984 */ /* 0x000fe20000000800 */
[----:B------:R-:W-:Y:S01]  /*5ca0*/  @!PT LDS RZ, [RZ] ;  /* 0x00000000fffff984 */ /* 0x000fe20000000800 */
[----:B------:R1:W-:Y:S03]  /*5cb0*/  @!P3 LDGSTS.E.BYPASS.LTC128B.128 [R9], desc[UR22][R240.64] ;  /* 0x00000000f009bfae */ /* 0x0003e6000b981a16 */
[----:B--2---:R-:W-:Y:S01]  /*5cc0*/  LEA.HI.X R11, R5, R241, R4, 0x6, P4 ;  /* 0x000000f1050b7211 */ /* 0x004fe200020f3404 */
        /* <DEDUP_REMOVED lines=37> */
.L_x_130:
[----:B------:R-:W-:Y:S02]  /*5f20*/  UISETP.GT.AND UP0, UPT, UR30, UR14, UPT ;  /* 0x0000000e1e00728c */ /* 0x000fe4000bf04270 */
[----:B------:R-:W-:Y:S07]  /*5f30*/  UIADD3 UR30, UPT, UPT, UR30, -0x1, URZ ;  /* 0xffffffff1e1e7890 */ /* 0x000fee000fffe0ff */
[----:B------:R-:W-:Y:S05]  /*5f40*/  BRA.U UP0, `(.L_x_131) ;  /* 0xffffffcd00f47547 */ /* 0x000fea000b83ffff */
        /* <DEDUP_REMOVED lines=24> */
[----:B--2--5:R-:W-:-:S02]  /*60d0*/  IMAD.SHL.U32 R2, R0, 0x10, RZ ;  /* 0x0000001000027824 */ /* 0x024fc400078e00ff */
        /* <DEDUP_REMOVED lines=50> */
[----:B------:R-:W2:Y:S01]  /*6400*/  S2R R2, SR_CTAID.Y ;  /* 0x0000000000027919 */ /* 0x000ea20000002600 */
        /* <DEDUP_REMOVED lines=32> */
[----:B--2---:R-:W-:Y:S05]  /*6610*/  @P0 BRA `(.L_x_132) ;  /* 0x0000000000280947 */ /* 0x004fea0003800000 */
[----:B------:R-:W2:Y:S01]  /*6620*/  LDCU.64 UR12, c[0x0][0x5c0] ;  /* 0x0000b800ff0c77ac */ /* 0x000ea20008000a00 */
[----:B---3--:R-:W-:Y:S01]  /*6630*/  SHF.R.S32.HI R3, RZ, 0x1f, R231 ;  /* 0x0000001fff037819 */ /* 0x008fe200000114e7 */
        /* <DEDUP_REMOVED lines=8> */
.L_x_132:
[----:B------:R-:W3:Y:S01]  /*66c0*/  LDCU.64 UR12, c[0x0][0x5c0] ;  /* 0x0000b800ff0c77ac */ /* 0x000ee20008000a00 */
[----:B------:R-:W-:-:S05]  /*66d0*/  IADD3 R46, PT, PT, R231, R233, RZ ;  /* 0x000000e9e72e7210 */ /* 0x000fca0007ffe0ff */
[C---:B---3--:R-:W-:Y:S02]  /*66e0*/  IMAD R12, R46.reuse, UR13, RZ ;  /* 0x0000000d2e0c7c24 */ /* 0x048fe4000f8e02ff */
[----:B------:R-:W-:-:S05]  /*66f0*/  IMAD.WIDE.U32 R46, R46, UR12, RZ ;  /* 0x0000000c2e2e7c25 */ /* 0x000fca000f8e00ff */
[----:B------:R-:W-:Y:S02]  /*6700*/  IADD3 R12, PT, PT, R47, R12, RZ ;  /* 0x0000000c2f0c7210 */ /* 0x000fe40007ffe0ff */
.L_x_133:
        /* <DEDUP_REMOVED lines=11> */
.L_x_134:
[----:B------:R-:W2:Y:S01]  /*67c0*/  LDCU.64 UR10, c[0x0][0x5c8] ;  /* 0x0000b900ff0a77ac */ /* 0x000ea20008000a00 */
[----:B------:R-:W-:-:S05]  /*67d0*/  IADD3 R16, PT, PT, R231, R233, RZ ;  /* 0x000000e9e7107210 */ /* 0x000fca0007ffe0ff */
[C---:B--2---:R-:W-:Y:S02]  /*67e0*/  IMAD R3, R16.reuse, UR11, RZ ;  /* 0x0000000b10037c24 */ /* 0x044fe4000f8e02ff */
[----:B------:R-:W-:-:S05]  /*67f0*/  IMAD.WIDE.U32 R16, R16, UR10, RZ ;  /* 0x0000000a10107c25 */ /* 0x000fca000f8e00ff */
[----:B------:R-:W-:Y:S02]  /*6800*/  IADD3 R3, PT, PT, R17, R3, RZ ;  /* 0x0000000311037210 */ /* 0x000fe40007ffe0ff */
.L_x_135:
[----:B------:R-:W-:Y:S01]  /*6810*/  USHF.L.U32 UR6, UR29, 0x5, URZ ;  /* 0x000000051d067899 */ /* 0x000fe200080006ff */
[----:B------:R-:W-:Y:S01]  /*6820*/  SHF.R.U32.HI R0, RZ, 0x3, R0 ;  /* 0x00000003ff007819 */ /* 0x000fe20000011600 */
[----:B------:R-:W-:Y:S04]  /*6830*/  BAR.SYNC.DEFER_BLOCKING 0x0 ;  /* 0x0000000000007b1d */ /* 0x000fe80000010000 */
[----:B------:R-:W-:-:S05]  /*6840*/  VIADD R230, R230, -UR6 ;  /* 0x80000006e6e67c36 */ /* 0x000fca0008000000 */
[----:B------:R-:W-:-:S13]  /*6850*/  ISETP.GE.AND P0, PT, R0, R230, PT ;  /* 0x000000e60000720c */ /* 0x000fda0003f06270 */
[----:B------:R-:W-:Y:S05]  /*6860*/  @P0 BRA `(.L_x_110) ;  /* 0x0000000000d40947 */ /* 0x000fea0003800000 */
[----:B------:R-:W2:Y:S01]  /*6870*/  LDCU UR14, c[0x0][0x440] ;  /* 0x00008800ff0e77ac */ /* 0x000ea20008000800 */
[----:B------:R-:W-:Y:S01]  /*6880*/  MOV R15, RZ ;  /* 0x000000ff000f7202 */ /* 0x000fe20000000f00 */
[----:B------:R-:W-:Y:S01]  /*6890*/  IMAD.U32 R18, RZ, RZ, UR12 ;  /* 0x0000000cff127e24 */ /* 0x000fe2000f8e00ff */
[----:B-1----:R-:W1:Y:S01]  /*68a0*/  LDC.64 R10, c[0x0][0x5d8] ;  /* 0x00017600ff0a7b82 */ /* 0x002e620000000a00 */
[----:B------:R-:W-:Y:S01]  /*68b0*/  USHF.L.U32 UR6, UR29, 0x5, URZ ;  /* 0x000000051d067899 */ /* 0x000fe200080006ff */
[----:B------:R-:W-:Y:S01]  /*68c0*/  IMAD.MOV.U32 R14, RZ, RZ, R235 ;  /* 0x000000ffff0e7224 */ /* 0x000fe200078e00eb */
[----:B------:R-:W3:Y:S01]  /*68d0*/  LDS.128 R36, [R9+0x11000] ;  /* 0x0110000009247984 */ /* 0x000ee20000000c00 */
[----:B------:R-:W-:Y:S01]  /*68e0*/  IMAD.U32 R44, RZ, RZ, UR10 ;  /* 0x0000000aff2c7e24 */ /* 0x000fe2000f8e00ff */
[----:B------:R-:W-:Y:S02]  /*68f0*/  USHF.R.S32.HI UR7, URZ, 0x1f, UR6 ;  /* 0x0000001fff077899 */ /* 0x000fe40008011406 */
[--C-:B------:R-:W-:Y:S01]  /*6900*/  IMAD.WIDE.U32 R18, R18, UR6, R14.reuse ;  /* 0x0000000612127c25 */ /* 0x100fe2000f8e000e */
[----:B------:R-:W4:Y:S01]  /*6910*/  LDC.64 R4, c[0x0][0x5e0] ;  /* 0x00017800ff047b82 */ /* 0x000f220000000a00 */
[----:B------:R-:W-:Y:S01]  /*6920*/  UIMAD UR8, UR7, UR12, URZ ;  /* 0x0000000c070872a4 */ /* 0x000fe2000f8e02ff */
[----:B------:R-:W5:Y:S01]  /*6930*/  LDS.128 R32, [R9+0x12000] ;  /* 0x0120000009207984 */ /* 0x000f620000000c00 */
[----:B------:R-:W-:Y:S01]  /*6940*/  IMAD.WIDE.U32 R44, R44, UR6, R14 ;  /* 0x000000062c2c7c25 */ /* 0x000fe2000f8e000e */
[----:B------:R-:W-:Y:S01]  /*6950*/  IADD3 R46, P0, PT, R46, R18, RZ ;  /* 0x000000122e2e7210 */ /* 0x000fe20007f1e0ff */
[----:B------:R-:W-:Y:S01]  /*6960*/  UIMAD UR8, UR6, UR13, UR8 ;  /* 0x0000000d060872a4 */ /* 0x000fe2000f8e0208 */
[----:B------:R-:W5:Y:S01]  /*6970*/  LDS.128 R28, [R9+0x13000] ;  /* 0x01300000091c7984 */ /* 0x000f620000000c00 */
[----:B--2---:R-:W-:Y:S01]  /*6980*/  ISETP.GE.AND P3, PT, R235, UR14, PT ;  /* 0x0000000eeb007c0c */ /* 0x004fe2000bf66270 */
[----:B------:R-:W-:Y:S01]  /*6990*/  UIMAD UR7, UR7, UR10, URZ ;  /* 0x0000000a070772a4 */ /* 0x000fe2000f8e02ff */
[----:B------:R-:W-:Y:S01]  /*69a0*/  ISETP.GE.AND P2, PT, R6, UR14, PT ;  /* 0x0000000e06007c0c */ /* 0x000fe2000bf46270 */
[----:B------:R-:W-:Y:S01]  /*69b0*/  LDS.128 R24, [R9+0x14000] ;  /* 0x0140000009187984 */ /* 0x000fe20000000c00 */
[----:B------:R-:W-:Y:S01]  /*69c0*/  IADD3.X R47, PT, PT, R12, UR8, R19, P0, !PT ;  /* 0x000000080c2f7c10 */ /* 0x000fe200087fe413 */
[----:B------:R-:W-:Y:S01]  /*69d0*/  UIMAD UR7, UR6, UR11, UR7 ;  /* 0x0000000b060772a4 */ /* 0x000fe2000f8e0207 */
[----:B------:R-:W-:Y:S01]  /*69e0*/  IADD3 R44, P0, PT, R16, R44, RZ ;  /* 0x0000002c102c7210 */ /* 0x000fe20007f1e0ff */
[----:B------:R-:W-:Y:S01]  /*69f0*/  LDS.128 R20, [R9+0x15000] ;  /* 0x0150000009147984 */ /* 0x000fe20000000c00 */
[----:B------:R-:W-:Y:S01]  /*6a00*/  ISETP.GE.AND P1, PT, R7, UR14, PT ;  /* 0x0000000e07007c0c */ /* 0x000fe2000bf26270 */
[----:B------:R-:W2:Y:S01]  /*6a10*/  LDCU.64 UR8, c[0x0][0x560] ;  /* 0x0000ac00ff0877ac */ /* 0x000ea20008000a00 */
[----:B-1----:R-:W-:Y:S01]  /*6a20*/  IMAD.WIDE.U32 R46, R10, UR20, R46 ;  /* 0x000000140a2e7c25 */ /* 0x002fe2000f8e002e */
[----:B------:R-:W-:Y:S01]  /*6a30*/  LDS.128 R16, [R9+0x16000] ;  /* 0x0160000009107984 */ /* 0x000fe20000000c00 */
[----:B------:R-:W-:-:S02]  /*6a40*/  IADD3.X R45, PT, PT, R3, UR7, R45, P0, !PT ;  /* 0x00000007032d7c10 */ /* 0x000fc400087fe42d */
[----:B------:R-:W-:Y:S01]  /*6a50*/  IMAD R47, R11, UR20, R47 ;  /* 0x000000140b2f7c24 */ /* 0x000fe2000f8e022f */
[----:B------:R-:W1:Y:S01]  /*6a60*/  @!P3 LDS.128 R12, [R9+0x10000] ;  /* 0x01000000090cb984 */ /* 0x000e620000000c00 */
[----:B------:R-:W3:Y:S01]  /*6a70*/  LDCU.64 UR6, c[0x0][0x568] ;  /* 0x0000ad00ff0677ac */ /* 0x000ee20008000a00 */
[----:B----4-:R-:W-:Y:S01]  /*6a80*/  IMAD.WIDE.U32 R44, R4, UR20, R44 ;  /* 0x00000014042c7c25 */ /* 0x010fe2000f8e002c */
[----:B------:R-:W-:Y:S01]  /*6a90*/  ISETP.GE.AND P0, PT, R8, UR14, PT ;  /* 0x0000000e08007c0c */ /* 0x000fe2000bf06270 */
[----:B------:R-:W4:Y:S02]  /*6aa0*/  LDS.128 R40, [R9+0x17000] ;  /* 0x0170000009287984 */ /* 0x000f240000000c00 */
[----:B------:R-:W-:-:S04]  /*6ab0*/  IMAD.WIDE.U32 R46, R0, UR12, R46 ;  /* 0x0000000c002e7c25 */ /* 0x000fc8000f8e002e */
[----:B------:R-:W-:Y:S02]  /*6ac0*/  IMAD R45, R5, UR20, R45 ;  /* 0x00000014052d7c24 */ /* 0x000fe4000f8e022d */
[----:B------:R-:W-:Y:S01]  /*6ad0*/  IMAD R3, R0, UR13, R47 ;  /* 0x0000000d00037c24 */ /* 0x000fe2000f8e022f */
[----:B--2---:R-:W-:Y:S01]  /*6ae0*/  LEA R4, P4, R46, UR8, 0x1 ;  /* 0x000000082e047c11 */ /* 0x004fe2000f8808ff */
        /* <DEDUP_REMOVED lines=12> */
[----:B----4-:R2:W-:Y:S02]  /*6bb0*/  @!P0 STG.E.128 desc[UR22][R6.64+0x180], R40 ;  /* 0x0001802806008986 */ /* 0x0105e4000c101d16 */
.L_x_110:
[----:B------:R-:W-:Y:S05]  /*6bc0*/  BSYNC.RECONVERGENT B1 ;  /* 0x0000000000017941 */ /* 0x000fea0003800200 */
.L_x_94:
[----:B------:R-:W5:Y:S01]  /*6bd0*/  LDCU UR7, c[0x0][0x438] ;  /* 0x00008700ff0777ac */ /* 0x000f620008000800 */
[----:B------:R-:W1:Y:S01]  /*6be0*/  LDC R0, c[0x0][0x438] ;  /* 0x00010e00ff007b82 */ /* 0x000e620000000800 */
[----:B------:R-:W3:Y:S01]  /*6bf0*/  LDCU UR8, c[0x0][0x370] ;  /* 0x00006e00ff0877ac */ /* 0x000ee20008000800 */
[----:B-----5:R-:W-:-:S04]  /*6c00*/  UIADD3 UR7, UPT, UPT, UR7, 0x1f, URZ ;  /* 0x0000001f07077890 */ /* 0x020fc8000fffe0ff */
[----:B------:R-:W-:Y:S02]  /*6c10*/  USHF.R.S32.HI UR6, URZ, 0x1f, UR7 ;  /* 0x0000001fff067899 */ /* 0x000fe40008011407 */
[----:B---3--:R-:W-:Y:S02]  /*6c20*/  UIADD3 UR29, UPT, UPT, UR8, UR29, URZ ;  /* 0x0000001d081d7290 */ /* 0x008fe4000fffe0ff */
[----:B------:R-:W-:-:S04]  /*6c30*/  ULEA.HI UR6, UR6, UR7, URZ, 0x5 ;  /* 0x0000000706067291 */ /* 0x000fc8000f8f28ff */
[----:B------:R-:W-:-:S04]  /*6c40*/  USHF.R.S32.HI UR6, URZ, 0x5, UR6 ;  /* 0x00000005ff067899 */ /* 0x000fc80008011406 */
[----:B------:R-:W-:-:S09]  /*6c50*/  UISETP.GE.AND UP0, UPT, UR29, UR6, UPT ;  /* 0x000000061d00728c */ /* 0x000fd2000bf06270 */
[----:B------:R-:W-:Y:S05]  /*6c60*/  BRA.U !UP0, `(.L_x_136) ;  /* 0xffffff9508587547 */ /* 0x000fea000b83ffff */
[----:B------:R-:W-:Y:S05]  /*6c70*/  EXIT ;  /* 0x000000000000794d */ /* 0x000fea0003800000 */
.L_x_137:
        /* <DEDUP_REMOVED lines=16> */
.L_x_2486:


//--------------------- .text._ZN5flash44flash_bwd_dq_dk_dv_loop_seqk_parallel_kernelI23Flash_bwd_kernel_traitsILi256ELi64ELi32ELi8ELi4ELi1ELi2ELb1ELb1EN7cutlass6half_tE19Flash_kernel_traitsILi256ELi64ELi32ELi8ES3_EELb0ELb0ELb1ELb0ELb0ELb0ELb1EEEvNS_16Flash_bwd_paramsE --------------------------
	.section	.text._ZN5flash44flash_bwd_dq_dk_dv_loop_seqk_parallel_kernelI23Flash_bwd_kernel_traitsILi256ELi64ELi32ELi8ELi4ELi1ELi2ELb1ELb1EN7cutlass6half_tE19Flash_kernel_traitsILi256ELi64ELi32ELi8ES3_EELb0ELb0ELb1ELb0ELb0ELb0ELb1EEEvNS_16Flash_bwd_paramsE,"ax",@progbits
	.align	128
        .global         _ZN5flash44flash_bwd_dq_dk_dv_loop_seqk_parallel_kernelI23Flash_bwd_kernel_traitsILi256ELi64ELi32ELi8ELi4ELi1ELi2ELb1ELb1EN7cutlass6half_tE19Flash_kernel_traitsILi256ELi64ELi32ELi8ES3_EELb0ELb0ELb1ELb0ELb0ELb0ELb1EEEvNS_16Flash_bwd_paramsE
        .type           _ZN5flash44flash_bwd_dq_dk_dv_loop_seqk_parallel_kernelI23Flash_bwd_kernel_traitsILi256ELi64ELi32ELi8ELi4ELi1ELi2ELb1ELb1EN7cutlass6half_tE19Flash_kernel_traitsILi256ELi64ELi32ELi8ES3_EELb0ELb0ELb1ELb0ELb0ELb0ELb1EEEvNS_16Flash_bwd_paramsE,@function
        .size           _ZN5flash44flash_bwd_dq_dk_dv_loop_seqk_parallel_kernelI23Flash_bwd_kernel_traitsILi256ELi64ELi32ELi8ELi4ELi1ELi2ELb1ELb1EN7cutlass6half_tE19Flash_kernel_traitsILi256ELi64ELi32ELi8ES3_EELb0ELb0ELb1ELb0ELb0ELb0ELb1EEEvNS_16Flash_bwd_paramsE,(.L_x_2487 - _ZN5flash44flash_bwd_dq_dk_dv_loop_seqk_parallel_kernelI23Flash_bwd_kernel_traitsILi256ELi64ELi32ELi8ELi4ELi1ELi2ELb1ELb1EN7cutlass6half_tE19Flash_kernel_traitsILi256ELi64ELi32ELi8ES3_EELb0ELb0ELb1ELb0ELb0ELb0ELb1EEEvNS_16Flash_bwd_paramsE)
        .other          _ZN5flash44flash_bwd_dq_dk_dv_loop_seqk_parallel_kernelI23Flash_bwd_kernel_traitsILi256ELi64ELi32ELi8ELi4ELi1ELi2ELb1ELb1EN7cutlass6half_tE19Flash_kernel_traitsILi256ELi64ELi32ELi8ES3_EELb0ELb0ELb1ELb0ELb0ELb0ELb1EEEvNS_16Flash_bwd_paramsE,@"STO_CUDA_ENTRY STV_DEFAULT"
_ZN5flash44flash_bwd_dq_dk_dv_loop_seqk_parallel_kernelI23Flash_bwd_kernel_traitsILi256ELi64ELi32ELi8ELi4ELi1ELi2ELb1ELb1EN7cutlass6half_tE19Flash_kernel_traitsILi256ELi64ELi32ELi8ES3_EELb0ELb0ELb1ELb0ELb0ELb0ELb1EEEvNS_16Flash_bwd_paramsE:
.text._ZN5flash44flash_bwd_dq_dk_dv_loop_seqk_parallel_kernelI23Flash_bwd_kernel_traitsILi256ELi64ELi32ELi8ELi4ELi1ELi2ELb1ELb1EN7cutlass6half_tE19Flash_kernel_traitsILi256ELi64ELi32ELi8ES3_EELb0ELb0ELb1ELb0ELb0ELb0ELb1EEEvNS_16Flash_bwd_paramsE:
        /* <DEDUP_REMOVED lines=29> */
.L_x_181:
        /* <DEDUP_REMOVED lines=44> */
.L_x_138:
        /* <DEDUP_REMOVED lines=40> */
.L_x_140:
[----:B------:R-:W2:Y:S01]  /*0710*/  LDCU.64 UR12, c[0x0][0x3b8] ;  /* 0x00007700ff0c77ac */ /* 0x000ea20008000a00 */
[----:B------:R-:W-:-:S05]  /*0720*/  IADD3 R4, PT, PT, R231, R233, RZ ;  /* 0x000000e9e7047210 */ /* 0x000fca0007ffe0ff */
[C---:B--2---:R-:W-:Y:S02]  /*0730*/  IMAD R8, R4.reuse, UR13, RZ ;  /* 0x0000000d04087c24 */ /* 0x044fe4000f8e02ff */
[----:B------:R-:W-:-:S05]  /*0740*/  IMAD.WIDE.U32 R4, R4, UR12, RZ ;  /* 0x0000000c04047c25 */ /* 0x000fca000f8e00ff */
[----:B------:R-:W-:Y:S02]  /*0750*/  IADD3 R8, PT, PT, R5, R8, RZ ;  /* 0x0000000805087210 */ /* 0x000fe40007ffe0ff */
[----:B------:R-:W-:-:S07]  /*0760*/  MOV R9, R4 ;  /* 0x0000000400097202 */ /* 0x000fce0000000f00 */
.L_x_141:
        /* <DEDUP_REMOVED lines=42> */
.L_x_142:
[----:B------:R-:W2:Y:S01]  /*0a10*/  LDCU.64 UR6, c[0x0][0x3c0] ;  /* 0x00007800ff0677ac */ /* 0x000ea20008000a00 */
[----:B------:R-:W-:-:S05]  /*0a20*/  IADD3 R4, PT, PT, R231, R233, RZ ;  /* 0x000000e9e7047210 */ /* 0x000fca0007ffe0ff */
[C---:B--2---:R-:W-:Y:S02]  /*0a30*/  IMAD R11, R4.reuse, UR7, RZ ;  /* 0x00000007040b7c24 */ /* 0x044fe4000f8e02ff */
[----:B------:R-:W-:-:S05]  /*0a40*/  IMAD.WIDE.U32 R4, R4, UR6, RZ ;  /* 0x0000000604047c25 */ /* 0x000fca000f8e00ff */
[----:B------:R-:W-:Y:S02]  /*0a50*/  IADD3 R11, PT, PT, R5, R11, RZ ;  /* 0x0000000b050b7210 */ /* 0x000fe40007ffe0ff */
[----:B------:R-:W-:-:S07]  /*0a60*/  MOV R12, R4 ;  /* 0x00000004000c7202 */ /* 0x000fce0000000f00 */
.L_x_143:
        /* <DEDUP_REMOVED lines=29> */
.L_x_144:
[-C--:B------:R-:W-:Y:S02]  /*0c40*/  IMAD R28, R7, R14.reuse, RZ ;  /* 0x0000000e071c7224 */ /* 0x080fe400078e02ff */
[----:B------:R-:W-:-:S05]  /*0c50*/  IMAD.WIDE.U32 R24, R6, R14, RZ ;  /* 0x0000000e06187225 */ /* 0x000fca00078e00ff */
[----:B------:R-:W-:Y:S02]  /*0c60*/  IADD3 R28, PT, PT, R25, R28, RZ ;  /* 0x0000001c191c7210 */ /* 0x000fe40007ffe0ff */
[----:B------:R-:W-:-:S07]  /*0c70*/  MOV R29, R24 ;  /* 0x00000018001d7202 */ /* 0x000fce0000000f00 */
.L_x_145:
        /* <DEDUP_REMOVED lines=20> */
.L_x_146:
[----:B------:R-:W2:Y:S01]  /*0dc0*/  LDC R24, c[0x0][0x434] ;  /* 0x00010d00ff187b82 */ /* 0x000ea20000000800 */
[----:B------:R-:W-:-:S04]  /*0dd0*/  IMAD R5, R2, R21, R13 ;  /* 0x0000001502057224 */ /* 0x000fc800078e020d */
[----:B--2---:R-:W-:-:S03]  /*0de0*/  IMAD R24, R5, R24, RZ ;  /* 0x0000001805187224 */ /* 0x004fc600078e02ff */
.L_x_147:
        /* <DEDUP_REMOVED lines=12> */
.L_x_148:
[----:B------:R-:W2:Y:S01]  /*0eb0*/  LDC R23, c[0x0][0x444] ;  /* 0x00011100ff177b82 */ /* 0x000ea20000000800 */
[----:B------:R-:W-:-:S04]  /*0ec0*/  IMAD R5, R2, R21, R13 ;  /* 0x0000001502057224 */ /* 0x000fc800078e020d */
[----:B--2---:R-:W-:-:S07]  /*0ed0*/  IMAD R23, R5, R23, RZ ;  /* 0x0000001705177224 */ /* 0x004fce00078e02ff */
.L_x_149:
        /* <DEDUP_REMOVED lines=98> */
.L_x_151:
[----:B------:R-:W1:Y:S01]  /*1500*/  LDCU.64 UR14, c[0x0][0x5c0] ;  /* 0x0000b800ff0e77ac */ /* 0x000e620008000a00 */
[----:B------:R-:W-:-:S05]  /*1510*/  IADD3 R0, PT, PT, R231, R233, RZ ;  /* 0x000000e9e7007210 */ /* 0x000fca0007ffe0ff */
[C---:B-1----:R-:W-:Y:S02]  /*1520*/  IMAD R3, R0.reuse, UR15, RZ ;  /* 0x0000000f00037c24 */ /* 0x042fe4000f8e02ff */
[----:B------:R-:W-:-:S05]  /*1530*/  IMAD.WIDE.U32 R4, R0, UR14, RZ ;  /* 0x0000000e00047c25 */ /* 0x000fca000f8e00ff */
[----:B------:R-:W-:Y:S02]  /*1540*/  IADD3 R0, PT, PT, R5, R3, RZ ;  /* 0x0000000305007210 */ /* 0x000fe40007ffe0ff */
[----:B------:R-:W-:Y:S02]  /*1550*/  MOV R3, R4 ;  /* 0x0000000400037202 */ /* 0x000fe40000000f00 */
.L_x_152:
        /* <DEDUP_REMOVED lines=12> */
.L_x_153:
[----:B------:R-:W1:Y:S01]  /*1620*/  LDCU.64 UR12, c[0x0][0x5c8] ;  /* 0x0000b900ff0c77ac */ /* 0x000e620008000a00 */
[----:B------:R-:W-:-:S05]  /*1630*/  IADD3 R231, PT, PT, R231, R233, RZ ;  /* 0x000000e9e7e77210 */ /* 0x000fca0007ffe0ff */
[C---:B-1----:R-:W-:Y:S02]  /*1640*/  IMAD R4, R231.reuse, UR13, RZ ;  /* 0x0000000de7047c24 */ /* 0x042fe4000f8e02ff */
[----:B------:R-:W-:-:S05]  /*1650*/  IMAD.WIDE.U32 R8, R231, UR12, RZ ;  /* 0x0000000ce7087c25 */ /* 0x000fca000f8e00ff */
[----:B------:R-:W-:Y:S02]  /*1660*/  IADD3 R4, PT, PT, R9, R4, RZ ;  /* 0x0000000409047210 */ /* 0x000fe40007ffe0ff */
[----:B------:R-:W-:Y:S02]  /*1670*/  MOV R5, R8 ;  /* 0x0000000800057202 */ /* 0x000fe40000000f00 */
.L_x_154:
        /* <DEDUP_REMOVED lines=46> */
.L_x_150:
        /* <DEDUP_REMOVED lines=51> */
.L_x_157:
[----:B------:R1:W-:Y:S04]  /*1c90*/  STS.128 [R2+0x14000], RZ ;  /* 0x014000ff02007388 */ /* 0x0003e80000000c00 */
[----:B------:R1:W-:Y:S04]  /*1ca0*/  STS.128 [R2+0x15000], RZ ;  /* 0x015000ff02007388 */ /* 0x0003e80000000c00 */
[----:B------:R1:W-:Y:S04]  /*1cb0*/  STS.128 [R2+0x16000], RZ ;  /* 0x016000ff02007388 */ /* 0x0003e80000000c00 */
[----:B------:R1:W-:Y:S02]  /*1cc0*/  STS.128 [R2+0x17000], RZ ;  /* 0x017000ff02007388 */ /* 0x0003e40000000c00 */
.L_x_158:
[----:B------:R-:W-:Y:S05]  /*1cd0*/  BSYNC.RECONVERGENT B0 ;  /* 0x0000000000007941 */ /* 0x000fea0003800200 */
.L_x_156:
        /* <DEDUP_REMOVED lines=31> */
.L_x_160:
[----:B------:R4:W-:Y:S04]  /*1ed0*/  STS.128 [R2+0x8000], RZ ;  /* 0x008000ff02007388 */ /* 0x0009e80000000c00 */
[----:B------:R4:W-:Y:S04]  /*1ee0*/  STS.128 [R2+0xa000], RZ ;  /* 0x00a000ff02007388 */ /* 0x0009e80000000c00 */
[----:B------:R4:W-:Y:S04]  /*1ef0*/  STS.128 [R2+0xc000], RZ ;  /* 0x00c000ff02007388 */ /* 0x0009e80000000c00 */
[----:B------:R4:W-:Y:S02]  /*1f00*/  STS.128 [R2+0xe000], RZ ;  /* 0x00e000ff02007388 */ /* 0x0009e40000000c00 */
.L_x_161:
[----:B------:R-:W-:Y:S05]  /*1f10*/  BSYNC.RECONVERGENT B0 ;  /* 0x0000000000007941 */ /* 0x000fea0003800200 */
.L_x_159:
        /* <DEDUP_REMOVED lines=38> */
.L_x_163:
[----:B------:R-:W-:Y:S05]  /*2180*/  BSYNC.RECONVERGENT B0 ;  /* 0x0000000000007941 */ /* 0x000fea0003800200 */
.L_x_162:
        /* <DEDUP_REMOVED lines=28> */
.L_x_165:
[----:B------:R1:W-:Y:S04]  /*2350*/  STS.128 [R2], RZ ;  /* 0x000000ff02007388 */ /* 0x0003e80000000c00 */
[----:B------:R1:W-:Y:S04]  /*2360*/  STS.128 [R2+0x2000], RZ ;  /* 0x002000ff02007388 */ /* 0x0003e80000000c00 */
[----:B------:R1:W-:Y:S04]  /*2370*/  STS.128 [R2+0x4000], RZ ;  /* 0x004000ff02007388 */ /* 0x0003e80000000c00 */
[----:B------:R1:W-:Y:S02]  /*2380*/  STS.128 [R2+0x6000], RZ ;  /* 0x006000ff02007388 */ /* 0x0003e40000000c00 */
.L_x_166:
[----:B------:R-:W-:Y:S05]  /*2390*/  BSYNC.RECONVERGENT B0 ;  /* 0x0000000000007941 */ /* 0x000fea0003800200 */
.L_x_164:
        /* <DEDUP_REMOVED lines=46> */
.L_x_168:
[----:B------:R-:W-:Y:S05]  /*2680*/  BSYNC.RECONVERGENT B0 ;  /* 0x0000000000007941 */ /* 0x000fea0003800200 */
.L_x_167:
        /* <DEDUP_REMOVED lines=44> */
.L_x_170:
[----:B------:R1:W-:Y:S04]  /*2950*/  STS.128 [R2+0x10000], RZ ;  /* 0x010000ff02007388 */ /* 0x0003e80000000c00 */
[----:B------:R1:W-:Y:S04]  /*2960*/  STS.128 [R2+0x11000], RZ ;  /* 0x011000ff02007388 */ /* 0x0003e80000000c00 */
[----:B------:R1:W-:Y:S04]  /*2970*/  STS.128 [R2+0x12000], RZ ;  /* 0x012000ff02007388 */ /* 0x0003e80000000c00 */
[----:B------:R1:W-:Y:S02]  /*2980*/  STS.128 [R2+0x13000], RZ ;  /* 0x013000ff02007388 */ /* 0x0003e40000000c00 */
.L_x_171:
[----:B------:R-:W-:Y:S05]  /*2990*/  BSYNC.RECONVERGENT B0 ;  /* 0x0000000000007941 */ /* 0x000fea0003800200 */
.L_x_169:
        /* <DEDUP_REMOVED lines=26> */
[----:B------:R-:W-:Y:S01]  /*2b40*/  VIADD R0, R219, 0x14000 ;  /* 0x00014000db007836 */ /* 0x000fe20000000000 */
        /* <DEDUP_REMOVED lines=30> */
[----:B------:R2:W1:Y:S01]  /*2d30*/  LDSM.16.M88.4 R172, [R188+0x2000] ;  /* 0x00200000bcac783b */ /* 0x0004620000000200 */
        /* <DEDUP_REMOVED lines=16> */
[----:B------:R-:W1:Y:S03]  /*2e40*/  LDCU UR10, c[0x0][0x504] ;  /* 0x0000a080ff0a77ac */ /* 0x000e660008000800 */
        /* <DEDUP_REMOVED lines=12> */
[----:B------:R-:W1:Y:S04]  /*2f10*/  LDSM.16.M88.4 R188, [R188+0x3000] ;  /* 0x00300000bcbc783b */ /* 0x000e680000000200 */
[----:B---34-:R-:W1:Y:S02]  /*2f20*/  LDSM.16.M88.4 R192, [R192+0x3000] ;  /* 0x00300000c0c0783b */ /* 0x018e640000000200 */
.L_x_176:
[----:B------:R-:W0:Y:S01]  /*2f30*/  LDGDEPBAR ;  /* 0x00000000000079af */ /* 0x000e220000000000 */
[----:B------:R-:W-:Y:S01]  /*2f40*/  USHF.L.U32 UR11, UR30, 0x6, URZ ;  /* 0x000000061e0b7899 */ /* 0x000fe200080006ff */
        /* <DEDUP_REMOVED lines=12> */
[C---:B----4-:R-:W-:Y:S08]  /*3010*/  HMMA.16816.F32 R4, R48.reuse, R52, R4 ;  /* 0x000000343004723c */ /* 0x050ff00000001804 */
[----:B------:R-:W-:Y:S01]  /*3020*/  HMMA.16816.F32 R8, R48, R54, R8 ;  /* 0x000000363008723c */ /* 0x000fe20000001808 */
[----:B------:R-:W-:Y:S04]  /*3030*/  LDSM.16.M88.4 R48, [R218+0x2000] ;  /* 0x00200000da30783b */ /* 0x000fe80000000200 */
[----:B------:R-:W4:Y:S07]  /*3040*/  LDSM.16.M88.4 R52, [R219+0x11000] ;  /* 0x01100000db34783b */ /* 0x000f2e0000000200 */
[C---:B--2---:R-:W-:Y:S08]  /*3050*/  HMMA.16816.F32 R4, R56.reuse, R60, R4 ;  /* 0x0000003c3804723c */ /* 0x044ff00000001804 */
[----:B------:R-:W-:Y:S01]  /*3060*/  HMMA.16816.F32 R8, R56, R62, R8 ;  /* 0x0000003e3808723c */ /* 0x000fe20000001808 */
[----:B------:R-:W-:Y:S04]  /*3070*/  LDSM.16.M88.4 R56, [R220+0x2000] ;  /* 0x00200000dc38783b */ /* 0x000fe80000000200 */
[----:B------:R-:W2:Y:S07]  /*3080*/  LDSM.16.M88.4 R60, [R3+0x11000] ;  /* 0x01100000033c783b */ /* 0x000eae0000000200 */
[C---:B---3--:R-:W-:Y:S01]  /*3090*/  HMMA.16816.F32 R4, R44.reuse, R64, R4 ;  /* 0x000000402c04723c */ /* 0x048fe20000001804 */
[----:B------:R-:W-:Y:S02]  /*30a0*/  MOV R64, UR16 ;  /* 0x0000001000407c02 */ /* 0x000fe40008000f00 */
[----:B------:R-:W-:Y:S02]  /*30b0*/  MOV R65, UR15 ;  /* 0x0000000f00417c02 */ /* 0x000fe40008000f00 */
[C---:B------:R-:W-:Y:S03]  /*30c0*/  LEA R70, P0, R229.reuse, R64, 0x2 ;  /* 0x00000040e5467211 */ /* 0x040fe600078010ff */
[----:B------:R-:W-:Y:S01]  /*30d0*/  HMMA.16816.F32 R8, R44, R66, R8 ;  /* 0x000000422c08723c */ /* 0x000fe20000001808 */
[----:B------:R-:W-:Y:S02]  /*30e0*/  LDSM.16.M88.4 R44, [R217+0x2000] ;  /* 0x00200000d92c783b */ /* 0x000fe40000000200 */
[----:B------:R-:W-:Y:S02]  /*30f0*/  LEA.HI.X R71, R229, R65, RZ, 0x2, P0 ;  /* 0x00000041e5477211 */ /* 0x000fe400000f14ff */
[----:B------:R-:W3:Y:S01]  /*3100*/  LDSM.16.M88.4 R64, [R2+0x11000] ;  /* 0x011000000240783b */ /* 0x000ee20000000200 */
[----:B------:R-:W-:Y:S03]  /*3110*/  ISETP.LE.AND P0, PT, R234, UR11, PT ;  /* 0x0000000bea007c0c */ /* 0x000fe6000bf03270 */
[----:B-----5:R-:W5:Y:S03]  /*3120*/  LDG.E R69, desc[UR22][R70.64] ;  /* 0x0000001646457981 */ /* 0x020f66000c1e1900 */
[C---:B----4-:R-:W-:Y:S01]  /*3130*/  HMMA.16816.F32 R4, R48.reuse, R52, R4 ;  /* 0x000000343004723c */ /* 0x050fe20000001804 */
[----:B------:R4:W5:Y:S07]  /*3140*/  LDG.E R68, desc[UR22][R70.64+0x20] ;  /* 0x0000201646447981 */ /* 0x00096e000c1e1900 */
[----:B------:R-:W-:Y:S01]  /*3150*/  HMMA.16816.F32 R8, R48, R54, R8 ;  /* 0x000000363008723c */ /* 0x000fe20000001808 */
[----:B------:R-:W-:Y:S04]  /*3160*/  LDSM.16.M88.4 R48, [R216+0x2000] ;  /* 0x00200000d830783b */ /* 0x000fe80000000200 */
[----:B------:R-:W1:Y:S07]  /*3170*/  LDSM.16.M88.4 R52, [R0+0x11000] ;  /* 0x011000000034783b */ /* 0x000e6e0000000200 */
[C---:B--2---:R-:W-:Y:S08]  /*3180*/  HMMA.16816.F32 R4, R56.reuse, R60, R4 ;  /* 0x0000003c3804723c */ /* 0x044ff00000001804 */
[----:B------:R-:W-:Y:S01]  /*3190*/  HMMA.16816.F32 R8, R56, R62, R8 ;  /* 0x0000003e3808723c */ /* 0x000fe20000001808 */
[----:B------:R-:W-:Y:S04]  /*31a0*/  LDSM.16.M88.4 R56, [R218+0x4000] ;  /* 0x00400000da38783b */ /* 0x000fe80000000200 */
[----:B------:R-:W2:Y:S07]  /*31b0*/  LDSM.16.M88.4 R60, [R219+0x12000] ;  /* 0x01200000db3c783b */ /* 0x000eae0000000200 */
[C---:B---3--:R-:W-:Y:S08]  /*31c0*/  HMMA.16816.F32 R4, R44.reuse, R64, R4 ;  /* 0x000000402c04723c */ /* 0x048ff00000001804 */
[----:B------:R-:W-:Y:S01]  /*31d0*/  HMMA.16816.F32 R8, R44, R66, R8 ;  /* 0x000000422c08723c */ /* 0x000fe20000001808 */
[----:B------:R-:W-:Y:S04]  /*31e0*/  LDSM.16.M88.4 R44, [R220+0x4000] ;  /* 0x00400000dc2c783b */ /* 0x000fe80000000200 */
[----:B------:R-:W3:Y:S07]  /*31f0*/  LDSM.16.M88.4 R64, [R3+0x12000] ;  /* 0x012000000340783b */ /* 0x000eee0000000200 */
[C---:B-1----:R-:W-:Y:S08]  /*3200*/  HMMA.16816.F32 R4, R48.reuse, R52, R4 ;  /* 0x000000343004723c */ /* 0x042ff00000001804 */
        /* <DEDUP_REMOVED lines=31> */
[----:B------:R-:W-:Y:S01]  /*3400*/  FMUL.FTZ R4, R4, UR13 ;  /* 0x0000000d04047c20 */ /* 0x000fe20008410000 */
[----:B------:R-:W-:Y:S01]  /*3410*/  FMUL.FTZ R5, R5, UR13 ;  /* 0x0000000d05057c20 */ /* 0x000fe20008410000 */
[----:B------:R-:W-:Y:S01]  /*3420*/  FMUL.FTZ R6, R6, UR13 ;  /* 0x0000000d06067c20 */ /* 0x000fe20008410000 */
[----:B------:R-:W-:Y:S01]  /*3430*/  FMUL.FTZ R7, R7, UR13 ;  /* 0x0000000d07077c20 */ /* 0x000fe20008410000 */
[----:B------:R1:W2:Y:S04]  /*3440*/  MUFU.TANH R59, R4 ;  /* 0x00000004003b7308 */ /* 0x0002a80000002400 */
[----:B------:R-:W-:Y:S01]  /*3450*/  FMUL.FTZ R8, R8, UR13 ;  /* 0x0000000d08087c20 */ /* 0x000fe20008410000 */
[----:B------:R-:W-:Y:S01]  /*3460*/  FMUL.FTZ R9, R9, UR13 ;  /* 0x0000000d09097c20 */ /* 0x000fe20008410000 */
[----:B------:R-:W-:Y:S01]  /*3470*/  FMUL.FTZ R10, R10, UR13 ;  /* 0x0000000d0a0a7c20 */ /* 0x000fe20008410000 */
[----:B------:R-:W-:Y:S03]  /*3480*/  FMUL.FTZ R11, R11, UR13 ;  /* 0x0000000d0b0b7c20 */ /* 0x000fe60008410000 */
[----:B------:R1:W3:Y:S10]  /*3490*/  MUFU.TANH R60, R5 ;  /* 0x00000005003c7308 */ /* 0x0002f40000002400 */
[----:B------:R1:W1:Y:S10]  /*34a0*/  MUFU.TANH R61, R6 ;  /* 0x00000006003d7308 */ /* 0x0002740000002400 */
[----:B------:R1:W1:Y:S10]  /*34b0*/  MUFU.TANH R62, R7 ;  /* 0x00000007003e7308 */ /* 0x0002740000002400 */
[----:B------:R1:W1:Y:S10]  /*34c0*/  MUFU.TANH R65, R8 ;  /* 0x0000000800417308 */ /* 0x0002740000002400 */
[----:B------:R1:W1:Y:S10]  /*34d0*/  MUFU.TANH R66, R9 ;  /* 0x0000000900427308 */ /* 0x0002740000002400 */
[----:B----4-:R4:W1:Y:S10]  /*34e0*/  MUFU.TANH R71, R10 ;  /* 0x0000000a00477308 */ /* 0x0108740000002400 */
[----:B------:R4:W1:Y:S01]  /*34f0*/  MUFU.TANH R85, R11 ;  /* 0x0000000b00557308 */ /* 0x0008620000002400 */
[----:B--23--:R-:W-:Y:S05]  /*3500*/  @!P0 BRA `(.L_x_172) ;  /* 0x0000000000488947 */ /* 0x00cfea0003800000 */
[----:B-1----:R-:W-:Y:S01]  /*3510*/  MOV R7, R65 ;  /* 0x0000004100077202 */ /* 0x002fe20000000f00 */
[----:B------:R-:W-:Y:S01]  /*3520*/  USHF.L.U32 UR6, UR29, 0x5, URZ ;  /* 0x000000051d067899 */ /* 0x000fe200080006ff */
[----:B------:R-:W-:Y:S01]  /*3530*/  MOV R9, R61 ;  /* 0x0000003d00097202 */ /* 0x000fe20000000f00 */
[----:B------:R-:W-:Y:S01]  /*3540*/  UIADD3 UR24, UPT, UPT, UR11, 0x40, URZ ;  /* 0x000000400b187890 */ /* 0x000fe2000fffe0ff */
[----:B----4-:R-:W-:Y:S01]  /*3550*/  MOV R11, R59 ;  /* 0x0000003b000b7202 */ /* 0x010fe20000000f00 */
[----:B------:R-:W-:Y:S02]  /*3560*/  IMAD.MOV.U32 R6, RZ, RZ, R66 ;  /* 0x000000ffff067224 */ /* 0x000fe400078e0042 */
[----:B------:R-:W-:Y:S01]  /*3570*/  VIADD R4, R232, UR6 ;  /* 0x00000006e8047c36 */ /* 0x000fe20008000000 */
[----:B------:R-:W-:Y:S01]  /*3580*/  UIADD3 UR6, UPT, UPT, UR6, 0x20, URZ ;  /* 0x0000002006067890 */ /* 0x000fe2000fffe0ff */
[----:B------:R-:W-:Y:S02]  /*3590*/  IMAD.MOV.U32 R8, RZ, RZ, R62 ;  /* 0x000000ffff087224 */ /* 0x000fe400078e003e */
[----:B------:R-:W-:Y:S02]  /*35a0*/  VIADD R4, R4, 0x20 ;  /* 0x0000002004047836 */ /* 0x000fe40000000000 */
[----:B------:R-:W-:Y:S01]  /*35b0*/  IMAD.MOV.U32 R10, RZ, RZ, R60 ;  /* 0x000000ffff0a7224 */ /* 0x000fe200078e003c */
[----:B------:R-:W-:Y:S02]  /*35c0*/  ISETP.GT.AND P0, PT, R230, UR6, PT ;  /* 0x00000006e6007c0c */ /* 0x000fe4000bf04270 */
[----:B------:R-:W-:Y:S04]  /*35d0*/  IADD3 R4, PT, PT, R4, UR10, -R230 ;  /* 0x0000000a04047c10 */ /* 0x000fe8000fffe8e6 */
[----:B------:R-:W-:Y:S01]  /*35e0*/  IADD3 R5, PT, PT, R4, -0x20, RZ ;  /* 0xffffffe004057810 */ /* 0x000fe20007ffe0ff */
[----:B------:R-:W-:Y:S03]  /*35f0*/  IMAD.MOV.U32 R4, RZ, RZ, R85 ;  /* 0x000000ffff047224 */ /* 0x000fe600078e0055 */
[----:B------:R-:W-:Y:S02]  /*3600*/  ISETP.LE.AND P1, PT, R5, UR24, PT ;  /* 0x0000001805007c0c */ /* 0x000fe4000bf23270 */
[----:B------:R-:W-:Y:S11]  /*3610*/  MOV R5, R71 ;  /* 0x0000004700057202 */ /* 0x000ff60000000f00 */
[----:B------:R-:W-:Y:S05]  /*3620*/  @!P1 BRA P0, `(.L_x_173) ;  /* 0x0000000000cc9947 */ /* 0x000fea0000000000 */
.L_x_172:
[C-C-:B-1----:R-:W-:Y:S01]  /*3630*/  IADD3 R7, PT, PT, R230.reuse, -UR10, -R232.reuse ;  /* 0x8000000ae6077c10 */ /* 0x142fe2000fffe8e8 */
[----:B------:R-:W1:Y:S01]  /*3640*/  S2R R5, SR_TID.X ;  /* 0x0000000000057919 */ /* 0x000e620000002100 */
[----:B------:R-:W-:Y:S01]  /*3650*/  IADD3 R4, PT, PT, R230, UR9, -R232 ;  /* 0x00000009e6047c10 */ /* 0x000fe2000fffe8e8 */
[----:B------:R-:W-:Y:S02]  /*3660*/  VIADD R6, R229, UR11 ;  /* 0x0000000be5067c36 */ /* 0x000fe40008000000 */
[----:B------:R-:W-:Y:S02]  /*3670*/  IMAD.U32 R9, RZ, RZ, UR29 ;  /* 0x0000001dff097e24 */ /* 0x000fe4000f8e00ff */
[C---:B------:R-:W-:Y:S02]  /*3680*/  IMAD.IADD R7, R6.reuse, 0x1, R7 ;  /* 0x0000000106077824 */ /* 0x040fe400078e0207 */
[----:B------:R-:W-:Y:S03]  /*3690*/  IMAD.IADD R4, R6, 0x1, R4 ;  /* 0x0000000106047824 */ /* 0x000fe600078e0204 */
[----:B----4-:R-:W-:Y:S02]  /*36a0*/  VIMNMX R10, PT, PT, RZ, R7, !PT ;  /* 0x00000007ff0a7248 */ /* 0x010fe40007fe0100 */
[----:B------:R-:W-:Y:S02]  /*36b0*/  VIADDMNMX R7, R7, 0x8, RZ, !PT ;  /* 0x0000000807077846 */ /* 0x000fe400078001ff */
[C-C-:B------:R-:W-:Y:S02]  /*36c0*/  VIADDMNMX R6, R4.reuse, 0x1, R230.reuse, PT ;  /* 0x0000000104067846 */ /* 0x140fe400038001e6 */
[----:B------:R-:W-:Y:S01]  /*36d0*/  VIADDMNMX R4, R4, 0x9, R230, PT ;  /* 0x0000000904047846 */ /* 0x000fe200038001e6 */
[----:B-1----:R-:W-:Y:S01]  /*36e0*/  IMAD.SHL.U32 R8, R5, 0x2, RZ ;  /* 0x0000000205087824 */ /* 0x002fe200078e00ff */
[----:B------:R-:W-:Y:S04]  /*36f0*/  SHF.R.U32.HI R5, RZ, 0x3, R5 ;  /* 0x00000003ff057819 */ /* 0x000fe80000011605 */
[----:B------:R-:W-:Y:S04]  /*3700*/  LOP3.LUT R8, R8, 0x6, RZ, 0xc0, !PT ;  /* 0x0000000608087812 */ /* 0x000fe800078ec0ff */
[----:B------:R-:W-:Y:S05]  /*3710*/  LOP3.LUT R5, R8, 0x70, R5, 0xf8, !PT ;  /* 0x0000007008057812 */ /* 0x000fea00078ef805 */
[----:B------:R-:W-:Y:S04]  /*3720*/  IMAD R9, R9, 0x20, R5 ;  /* 0x0000002009097824 */ /* 0x000fe800078e0205 */
[C---:B------:R-:W-:Y:S01]  /*3730*/  VIADD R8, R9.reuse, 0x1 ;  /* 0x0000000109087836 */ /* 0x040fe20000000000 */
[C---:B------:R-:W-:Y:S01]  /*3740*/  ISETP.GE.AND P2, PT, R9.reuse, R10, PT ;  /* 0x0000000a0900720c */ /* 0x040fe20003f46270 */
[C---:B------:R-:W-:Y:S01]  /*3750*/  VIADD R5, R9.reuse, 0x8 ;  /* 0x0000000809057836 */ /* 0x040fe20000000000 */
[CC--:B------:R-:W-:Y:S01]  /*3760*/  ISETP.GE.AND P1, PT, R9.reuse, R7.reuse, PT ;  /* 0x000000070900720c */ /* 0x0c0fe20003f26270 */
[C---:B------:R-:W-:Y:S01]  /*3770*/  VIADD R44, R9.reuse, 0x9 ;  /* 0x00000009092c7836 */ /* 0x040fe20000000000 */
[----:B------:R-:W-:Y:S02]  /*3780*/  ISETP.GE.AND P0, PT, R9, R6, PT ;  /* 0x000000060900720c */ /* 0x000fe40003f06270 */
[----:B------:R-:W-:Y:S02]  /*3790*/  FSEL R11, R59, -INF , P2 ;  /* 0xff8000003b0b7808 */ /* 0x000fe40001000000 */
[----:B------:R-:W-:Y:S02]  /*37a0*/  ISETP.GE.AND P6, PT, R9, R4, PT ;  /* 0x000000040900720c */ /* 0x000fe40003fc6270 */
[-C--:B------:R-:W-:Y:S02]  /*37b0*/  ISETP.GE.AND P5, PT, R8, R10.reuse, PT ;  /* 0x0000000a0800720c */ /* 0x080fe40003fa6270 */
[-C--:B------:R-:W-:Y:S02]  /*37c0*/  ISETP.GE.AND P4, PT, R5, R10.reuse, PT ;  /* 0x0000000a0500720c */ /* 0x080fe40003f86270 */
[----:B------:R-:W-:Y:S02]  /*37d0*/  FSEL R9, R61, -INF , P1 ;  /* 0xff8000003d097808 */ /* 0x000fe40000800000 */
[----:B------:R-:W-:Y:S02]  /*37e0*/  ISETP.GE.AND P3, PT, R44, R10, PT ;  /* 0x0000000a2c00720c */ /* 0x000fe40003f66270 */
[----:B------:R-:W-:Y:S02]  /*37f0*/  FSEL R11, R11, -INF , !P0 ;  /* 0xff8000000b0b7808 */ /* 0x000fe40004000000 */
[-C--:B------:R-:W-:Y:S02]  /*3800*/  ISETP.GE.AND P2, PT, R8, R7.reuse, PT ;  /* 0x000000070800720c */ /* 0x080fe40003f46270 */
[-C--:B------:R-:W-:Y:S02]  /*3810*/  ISETP.GE.AND P1, PT, R5, R7.reuse, PT ;  /* 0x000000070500720c */ /* 0x080fe40003f26270 */
[----:B------:R-:W-:Y:S02]  /*3820*/  ISETP.GE.AND P0, PT, R44, R7, PT ;  /* 0x000000072c00720c */ /* 0x000fe40003f06270 */
[----:B------:R-:W-:Y:S02]  /*3830*/  FSEL R9, R9, -INF , !P6 ;  /* 0xff80000009097808 */ /* 0x000fe40007000000 */
[----:B------:R-:W-:Y:S02]  /*3840*/  FSEL R10, R60, -INF , P5 ;  /* 0xff8000003c0a7808 */ /* 0x000fe40002800000 */
[----:B------:R-:W-:Y:S02]  /*3850*/  FSEL R7, R65, -INF , P4 ;  /* 0xff80000041077808 */ /* 0x000fe40002000000 */
[-C--:B------:R-:W-:Y:S02]  /*3860*/  ISETP.GE.AND P6, PT, R8, R6.reuse, PT ;  /* 0x000000060800720c */ /* 0x080fe40003fc6270 */
[CC--:B------:R-:W-:Y:S02]  /*3870*/  ISETP.GE.AND P5, PT, R5.reuse, R6.reuse, PT ;  /* 0x000000060500720c */ /* 0x0c0fe40003fa6270 */
[----:B------:R-:W-:Y:S02]  /*3880*/  ISETP.GE.AND P4, PT, R44, R6, PT ;  /* 0x000000062c00720c */ /* 0x000fe40003f86270 */
[----:B------:R-:W-:Y:S02]  /*3890*/  FSEL R6, R66, -INF , P3 ;  /* 0xff80000042067808 */ /* 0x000fe40001800000 */
[-C--:B------:R-:W-:Y:S02]  /*38a0*/  ISETP.GE.AND P3, PT, R8, R4.reuse, PT ;  /* 0x000000040800720c */ /* 0x080fe40003f66270 */
[----:B------:R-:W-:Y:S02]  /*38b0*/  FSEL R8, R62, -INF , P2 ;  /* 0xff8000003e087808 */ /* 0x000fe40001000000 */
[-C--:B------:R-:W-:Y:S02]  /*38c0*/  ISETP.GE.AND P2, PT, R5, R4.reuse, PT ;  /* 0x000000040500720c */ /* 0x080fe40003f46270 */
[----:B------:R-:W-:Y:S02]  /*38d0*/  FSEL R5, R71, -INF , P1 ;  /* 0xff80000047057808 */ /* 0x000fe40000800000 */
[----:B------:R-:W-:Y:S02]  /*38e0*/  ISETP.GE.AND P1, PT, R44, R4, PT ;  /* 0x000000042c00720c */ /* 0x000fe40003f26270 */
[----:B------:R-:W-:Y:S02]  /*38f0*/  FSEL R4, R85, -INF , P0 ;  /* 0xff80000055047808 */ /* 0x000fe40000000000 */
[----:B------:R-:W-:Y:S02]  /*3900*/  FSEL R10, R10, -INF , !P6 ;  /* 0xff8000000a0a7808 */ /* 0x000fe40007000000 */
[----:B------:R-:W-:Y:S02]  /*3910*/  FSEL R7, R7, -INF , !P5 ;  /* 0xff80000007077808 */ /* 0x000fe40006800000 */
[----:B------:R-:W-:Y:S02]  /*3920*/  FSEL R6, R6, -INF , !P4 ;  /* 0xff80000006067808 */ /* 0x000fe40006000000 */
[----:B------:R-:W-:Y:S02]  /*3930*/  FSEL R8, R8, -INF , !P3 ;  /* 0xff80000008087808 */ /* 0x000fe40005800000 */
[----:B------:R-:W-:Y:S02]  /*3940*/  FSEL R5, R5, -INF , !P2 ;  /* 0xff80000005057808 */ /* 0x000fe40005000000 */
[----:B------:R-:W-:Y:S07]  /*3950*/  FSEL R4, R4, -INF , !P1 ;  /* 0xff80000004047808 */ /* 0x000fee0004800000 */
.L_x_173:
[----:B------:R-:W1:Y:S01]  /*3960*/  S2R R222, SR_TID.X ;  /* 0x0000000000de7919 */ /* 0x000e620000002100 */
[C---:B------:R-:W-:Y:S01]  /*3970*/  FMUL.FTZ R76, R228.reuse, 1.4426950216293334961 ;  /* 0x3fb8aa3be44c7820 */ /* 0x040fe20000410000 */
[----:B------:R-:W-:Y:S01]  /*3980*/  FSETP.NEU.FTZ.AND P1, PT, R228, -INF , PT ;  /* 0xff800000e400780b */ /* 0x000fe20003f3d000 */
[C---:B------:R-:W-:Y:S01]  /*3990*/  FMUL.FTZ R72, R227.reuse, 1.4426950216293334961 ;  /* 0x3fb8aa3be3487820 */ /* 0x040fe20000410000 */
[----:B------:R-:W-:Y:S01]  /*39a0*/  FSETP.NEU.FTZ.AND P0, PT, R227, -INF , PT ;  /* 0xff800000e300780b */ /* 0x000fe20003f1d000 */
[----:B------:R-:W-:Y:S01]  /*39b0*/  IMAD.MOV.U32 R63, RZ, RZ, 0x240 ;  /* 0x00000240ff3f7424 */ /* 0x000fe200078e00ff */
[----:B------:R-:W-:Y:S01]  /*39c0*/  FSEL R76, R76, RZ, P1 ;  /* 0x000000ff4c4c7208 */ /* 0x000fe20000800000 */
[----:B------:R-:W-:Y:S01]  /*39d0*/  FFMA.FTZ R59, -R59, R59, 1 ;  /* 0x3f8000003b3b7423 */ /* 0x000fe2000001013b */
[----:B------:R-:W-:Y:S01]  /*39e0*/  FSEL R72, R72, RZ, P0 ;  /* 0x000000ff48487208 */ /* 0x000fe20000000000 */
[----:B------:R-:W-:Y:S01]  /*39f0*/  FFMA.FTZ R60, -R60, R60, 1 ;  /* 0x3f8000003c3c7423 */ /* 0x000fe2000001013c */
[----:B------:R-:W-:Y:S01]  /*3a00*/  MOV R57, 0x20 ;  /* 0x0000002000397802 */ /* 0x000fe20000000f00 */
[--C-:B------:R-:W-:Y:S01]  /*3a10*/  FFMA.FTZ R79, R11, UR12, -R76.reuse ;  /* 0x0000000c0b4f7c23 */ /* 0x100fe2000801084c */
[----:B------:R-:W-:Y:S01]  /*3a20*/  FFMA.FTZ R78, R10, UR12, -R76 ;  /* 0x0000000c0a4e7c23 */ /* 0x000fe2000801084c */
[--C-:B------:R-:W-:Y:S01]  /*3a30*/  FFMA.FTZ R75, R9, UR12, -R72.reuse ;  /* 0x0000000c094b7c23 */ /* 0x100fe20008010848 */
[--C-:B------:R-:W-:Y:S01]  /*3a40*/  FFMA.FTZ R74, R8, UR12, -R72.reuse ;  /* 0x0000000c084a7c23 */ /* 0x100fe20008010848 */
[--C-:B------:R-:W-:Y:S01]  /*3a50*/  FFMA.FTZ R73, R5, UR12, -R72.reuse ;  /* 0x0000000c05497c23 */ /* 0x100fe20008010848 */
[----:B------:R-:W-:Y:S01]  /*3a60*/  FFMA.FTZ R72, R4, UR12, -R72 ;  /* 0x0000000c04487c23 */ /* 0x000fe20008010848 */
[----:B------:R-:W-:Y:S01]  /*3a70*/  MUFU.EX2 R79, R79 ;  /* 0x0000004f004f7308 */ /* 0x000fe20000000800 */
[--C-:B------:R-:W-:Y:S01]  /*3a80*/  FFMA.FTZ R77, R7, UR12, -R76.reuse ;  /* 0x0000000c074d7c23 */ /* 0x100fe2000801084c */
[----:B------:R-:W-:Y:S01]  /*3a90*/  FFMA.FTZ R76, R6, UR12, -R76 ;  /* 0x0000000c064c7c23 */ /* 0x000fe2000801084c */
[----:B------:R-:W-:Y:S07]  /*3aa0*/  IADD3 R58, PT, PT, R218, 0x40, RZ ;  /* 0x00000040da3a7810 */ /* 0x000fee0007ffe0ff */
[----:B------:R-:W2:Y:S01]  /*3ab0*/  MUFU.EX2 R78, R78 ;  /* 0x0000004e004e7308 */ /* 0x000ea20000000800 */
[----:B------:R-:W-:Y:S01]  /*3ac0*/  FMUL.FTZ R59, R59, UR13 ;  /* 0x0000000d3b3b7c20 */ /* 0x000fe20008410000 */
[----:B------:R-:W-:Y:S01]  /*3ad0*/  FMUL.FTZ R60, R60, UR13 ;  /* 0x0000000d3c3c7c20 */ /* 0x000fe20008410000 */
[----:B------:R-:W-:Y:S07]  /*3ae0*/  FFMA.FTZ R61, -R61, R61, 1 ;  /* 0x3f8000003d3d7423 */ /* 0x000fee000001013d */
[----:B------:R-:W-:Y:S01]  /*3af0*/  MUFU.EX2 R75, R75 ;  /* 0x0000004b004b7308 */ /* 0x000fe20000000800 */
[----:B------:R-:W-:Y:S01]  /*3b00*/  FFMA.FTZ R62, -R62, R62, 1 ;  /* 0x3f8000003e3e7423 */ /* 0x000fe2000001013e */
[----:B------:R-:W-:Y:S01]  /*3b10*/  FFMA.FTZ R65, -R65, R65, 1 ;  /* 0x3f80000041417423 */ /* 0x000fe20000010141 */
[----:B------:R-:W-:Y:S07]  /*3b20*/  FMUL.FTZ R61, R61, UR13 ;  /* 0x0000000d3d3d7c20 */ /* 0x000fee0008410000 */
[----:B------:R-:W3:Y:S01]  /*3b30*/  MUFU.EX2 R74, R74 ;  /* 0x0000004a004a7308 */ /* 0x000ee20000000800 */
[----:B------:R-:W-:Y:S01]  /*3b40*/  FMUL.FTZ R62, R62, UR13 ;  /* 0x0000000d3e3e7c20 */ /* 0x000fe20008410000 */
[----:B------:R-:W-:Y:S01]  /*3b50*/  FMUL.FTZ R65, R65, UR13 ;  /* 0x0000000d41417c20 */ /* 0x000fe20008410000 */
[----:B------:R-:W-:Y:S07]  /*3b60*/  FFMA.FTZ R66, -R66, R66, 1 ;  /* 0x3f80000042427423 */ /* 0x000fee0000010142 */
[----:B------:R-:W-:Y:S01]  /*3b70*/  MUFU.EX2 R77, R77 ;  /* 0x0000004d004d7308 */ /* 0x000fe20000000800 */
[----:B------:R-:W-:Y:S01]  /*3b80*/  FFMA.FTZ R71, -R71, R71, 1 ;  /* 0x3f80000047477423 */ /* 0x000fe20000010147 */
[----:B------:R-:W-:Y:S01]  /*3b90*/  FFMA.FTZ R85, -R85, R85, 1 ;  /* 0x3f80000055557423 */ /* 0x000fe20000010155 */
[----:B------:R-:W-:Y:S07]  /*3ba0*/  FMUL.FTZ R66, R66, UR13 ;  /* 0x0000000d42427c20 */ /* 0x000fee0008410000 */
[----:B------:R-:W4:Y:S01]  /*3bb0*/  MUFU.EX2 R76, R76 ;  /* 0x0000004c004c7308 */ /* 0x000f220000000800 */
[----:B------:R-:W-:Y:S01]  /*3bc0*/  FMUL.FTZ R71, R71, UR13 ;  /* 0x0000000d47477c20 */ /* 0x000fe20008410000 */
[----:B------:R-:W-:Y:S08]  /*3bd0*/  UISETP.GT.AND UP0, UPT, UR30, UR14, UPT ;  /* 0x0000000e1e00728c */ /* 0x000ff0000bf04270 */
[----:B------:R-:W-:Y:S10]  /*3be0*/  MUFU.EX2 R73, R73 ;  /* 0x0000004900497308 */ /* 0x000ff40000000800 */
[----:B------:R-:W4:Y:S01]  /*3bf0*/  MUFU.EX2 R72, R72 ;  /* 0x0000004800487308 */ /* 0x000f220000000800 */
[C---:B-1----:R-:W-:Y:S01]  /*3c00*/  IMAD.SHL.U32 R221, R222.reuse, 0x8, RZ ;  /* 0x00000008dedd7824 */ /* 0x042fe200078e00ff */
[C---:B------:R-:W-:Y:S01]  /*3c10*/  SHF.L.U32 R80, R222.reuse, 0x1, RZ ;  /* 0x00000001de507819 */ /* 0x040fe200000006ff */
[C---:B------:R-:W-:Y:S01]  /*3c20*/  IMAD.SHL.U32 R56, R222.reuse, 0x10, RZ ;  /* 0x00000010de387824 */ /* 0x040fe200078e00ff */
[--C-:B------:R-:W-:Y:S01]  /*3c30*/  SHF.R.U32.HI R81, RZ, 0x3, R222.reuse ;  /* 0x00000003ff517819 */ /* 0x100fe200000116de */
[----:B------:R-:W-:Y:S01]  /*3c40*/  IMAD.SHL.U32 R83, R222, 0x20, RZ ;  /* 0x00000020de537824 */ /* 0x000fe200078e00ff */
[----:B------:R-:W-:Y:S02]  /*3c50*/  LOP3.LUT R67, R221, 0xe0, RZ, 0xc0, !PT ;  /* 0x000000e0dd437812 */ /* 0x000fe400078ec0ff */
[----:B------:R-:W-:Y:S02]  /*3c60*/  LOP3.LUT R4, R56, 0x600, RZ, 0xc0, !PT ;  /* 0x0000060038047812 */ /* 0x000fe400078ec0ff */
[----:B------:R-:W-:Y:S02]  /*3c70*/  LOP3.LUT R67, R67, 0x18, R222, 0xf8, !PT ;  /* 0x0000001843437812 */ /* 0x000fe400078ef8de */
[----:B------:R-:W-:Y:S02]  /*3c80*/  LOP3.LUT R4, R4, 0x6, R80, 0xf8, !PT ;  /* 0x0000000604047812 */ /* 0x000fe400078ef850 */
[----:B------:R-:W-:Y:S02]  /*3c90*/  LOP3.LUT R67, R67, 0x10, R81, 0x78, !PT ;  /* 0x0000001043437812 */ /* 0x000fe400078e7851 */
[----:B------:R-:W-:Y:S02]  /*3ca0*/  SHF.L.U32 R82, R222, 0x2, RZ ;  /* 0x00000002de527819 */ /* 0x000fe400000006ff */
[----:B------:R-:W-:Y:S02]  /*3cb0*/  LOP3.LUT R67, R4, R67, RZ, 0xfc, !PT ;  /* 0x0000004304437212 */ /* 0x000fe400078efcff */
[----:B------:R-:W-:Y:S02]  /*3cc0*/  LOP3.LUT P1, RZ, R222, 0x4, RZ, 0xc0, !PT ;  /* 0x00000004deff7812 */ /* 0x000fe4000782c0ff */
[----:B------:R-:W-:Y:S02]  /*3cd0*/  LOP3.LUT R64, R82, 0x20, RZ, 0xc0, !PT ;  /* 0x0000002052407812 */ /* 0x000fe400078ec0ff */
[C---:B------:R-:W-:Y:S02]  /*3ce0*/  LEA R70, R67.reuse, UR28, 0x1 ;  /* 0x0000001c43467c11 */ /* 0x040fe4000f8e08ff */
[----:B--2---:R-:W-:Y:S02]  /*3cf0*/  F2FP.F16.F32.PACK_AB R7, R78, R79 ;  /* 0x0000004f4e07723e */ /* 0x004fe400000000ff */
[----:B------:R-:W-:Y:S01]  /*3d00*/  LEA R67, R67, UR4, 0x1 ;  /* 0x0000000443437c11 */ /* 0x000fe2000f8e08ff */
[----:B------:R-:W-:Y:S01]  /*3d10*/  IMAD.IADD R64, R70, 0x1, -R64 ;  /* 0x0000000146407824 */ /* 0x000fe200078e0a40 */
[----:B------:R-:W-:Y:S02]  /*3d20*/  SEL R63, R63, 0x1c0, !P1 ;  /* 0x000001c03f3f7807 */ /* 0x000fe40004800000 */
[----:B---3--:R-:W-:Y:S01]  /*3d30*/  F2FP.F16.F32.PACK_AB R6, R74, R75 ;  /* 0x0000004b4a06723e */ /* 0x008fe200000000ff */
[----:B------:R-:W-:Y:S01]  /*3d40*/  STS [R67+0x15000], R7 ;  /* 0x0150000743007388 */ /* 0x000fe20000000800 */
[----:B------:R-:W-:Y:S01]  /*3d50*/  IADD3 R70, PT, PT, R70, R63, RZ ;  /* 0x0000003f46467210 */ /* 0x000fe20007ffe0ff */
[----:B------:R-:W-:Y:S01]  /*3d60*/  IMAD.IADD R63, R63, 0x1, R64 ;  /* 0x000000013f3f7824 */ /* 0x000fe200078e0240 */
[----:B----4-:R-:W-:Y:S01]  /*3d70*/  F2FP.F16.F32.PACK_AB R5, R76, R77 ;  /* 0x0000004d4c05723e */ /* 0x010fe200000000ff */
[----:B------:R-:W-:Y:S01]  /*3d80*/  @P1 VIADD R58, R218, 0xffffffc0 ;  /* 0xffffffc0da3a1836 */ /* 0x000fe20000000000 */
[----:B------:R-:W-:Y:S01]  /*3d90*/  F2FP.F16.F32.PACK_AB R4, R72, R73 ;  /* 0x000000494804723e */ /* 0x000fe200000000ff */
[----:B------:R-:W-:Y:S01]  /*3da0*/  STS [R70], R6 ;  /* 0x0000000646007388 */ /* 0x000fe20000000800 */
[C---:B------:R-:W-:Y:S02]  /*3db0*/  LOP3.LUT P0, RZ, R222.reuse, 0x2, RZ, 0xc0, !PT ;  /* 0x00000002deff7812 */ /* 0x040fe4000780c0ff */
[----:B------:R-:W-:Y:S01]  /*3dc0*/  SHF.L.U32 R84, R222, 0x6, RZ ;  /* 0x00000006de547819 */ /* 0x000fe200000006ff */
[----:B------:R-:W-:Y:S01]  /*3dd0*/  STS [R64+0x10], R5 ;  /* 0x0000100540007388 */ /* 0x000fe20000000800 */
[----:B------:R-:W-:Y:S02]  /*3de0*/  SEL R57, R57, 0xffffffe0, !P0 ;  /* 0xffffffe039397807 */ /* 0x000fe40004000000 */
[----:B------:R-:W-:Y:S01]  /*3df0*/  SHF.R.U32.HI R223, RZ, 0x2, R222 ;  /* 0x00000002ffdf7819 */ /* 0x000fe200000116de */
[----:B------:R-:W-:Y:S01]  /*3e00*/  STS [R63+0x10], R4 ;  /* 0x000010043f007388 */ /* 0x000fe20000000800 */
[----:B------:R-:W-:Y:S01]  /*3e10*/  LOP3.LUT R80, R80, 0x20, RZ, 0xc0, !PT ;  /* 0x0000002050507812 */ /* 0x000fe200078ec0ff */
[C---:B------:R-:W-:Y:S01]  /*3e20*/  IMAD.IADD R220, R57.reuse, 0x1, R218 ;  /* 0x0000000139dc7824 */ /* 0x040fe200078e02da */
[----:B------:R-:W-:Y:S01]  /*3e30*/  IADD3 R57, PT, PT, R57, R58, RZ ;  /* 0x0000003a39397210 */ /* 0x000fe20007ffe0ff */
[----:B------:R-:W1:Y:S01]  /*3e40*/  LDSM.16.M88.4 R8, [R218+0x8000] ;  /* 0x00800000da08783b */ /* 0x000e620000000200 */
[----:B------:R-:W-:Y:S07]  /*3e50*/  LOP3.LUT R235, R221, 0x38, RZ, 0xc0, !PT ;  /* 0x00000038ddeb7812 */ /* 0x000fee00078ec0ff */
[----:B------:R-:W2:Y:S08]  /*3e60*/  LDSM.16.M88.4 R44, [R220+0x8000] ;  /* 0x00800000dc2c783b */ /* 0x000eb00000000200 */
[----:B------:R-:W3:Y:S08]  /*3e70*/  LDSM.16.M88.4 R48, [R58+0x8000] ;  /* 0x008000003a30783b */ /* 0x000ef00000000200 */
        /* <DEDUP_REMOVED lines=48> */
[----:B------:R-:W-:Y:S01]  /*4180*/  LOP3.LUT R44, R44, 0x38, R46, 0x78, !PT ;  /* 0x000000382c2c7812 */ /* 0x000fe200078e782e */
[----:B------:R-:W-:Y:S01]  /*4190*/  FMUL.FTZ R46, R85, UR13 ;  /* 0x0000000d552e7c20 */ /* 0x000fe20008410000 */
[----:B------:R-:W-:Y:S01]  /*41a0*/  LOP3.LUT R47, R84, 0x1c0, RZ, 0xc0, !PT ;  /* 0x000001c0542f7812 */ /* 0x000fe200078ec0ff */
[----:B------:R-:W-:Y:S03]  /*41b0*/  HMMA.16816.F32 R8, R48, R190, R8 ;  /* 0x000000be3008723c */ /* 0x000fe60000001808 */
[----:B------:R-:W-:Y:S01]  /*41c0*/  IMAD.SHL.U32 R48, R222, 0x100, RZ ;  /* 0x00000100de307824 */ /* 0x000fe200078e00ff */
[----:B------:R-:W-:Y:S02]  /*41d0*/  LOP3.LUT R44, R44, R56, RZ, 0x3c, !PT ;  /* 0x000000382c2c7212 */ /* 0x000fe400078e3cff */
[----:B------:R-:W-:Y:S02]  /*41e0*/  LOP3.LUT R47, R47, 0x38, R223, 0xf8, !PT ;  /* 0x000000382f2f7812 */ /* 0x000fe400078ef8df */
[----:B------:R-:W-:Y:S02]  /*41f0*/  LOP3.LUT R45, R45, 0x1000, R48, 0xf8, !PT ;  /* 0x000010002d2d7812 */ /* 0x000fe400078ef830 */
[----:B------:R-:W-:Y:S02]  /*4200*/  LOP3.LUT R47, R47, 0x38, R221, 0x78, !PT ;  /* 0x000000382f2f7812 */ /* 0x000fe400078e78dd */
[C---:B---3--:R-:W-:Y:S05]  /*4210*/  HMMA.16816.F32 R4, R52.reuse, R192, R4 ;  /* 0x000000c03404723c */ /* 0x048fea0000001804 */
[----:B------:R-:W-:Y:S02]  /*4220*/  LOP3.LUT R45, R45, R47, RZ, 0xfc, !PT ;  /* 0x0000002f2d2d7212 */ /* 0x000fe400078efcff */
[----:B------:R-:W-:Y:S01]  /*4230*/  LEA R225, R44, UR4, 0x1 ;  /* 0x000000042ce17c11 */ /* 0x000fe2000f8e08ff */
[----:B------:R-:W-:Y:S03]  /*4240*/  HMMA.16816.F32 R8, R52, R194, R8 ;  /* 0x000000c23408723c */ /* 0x000fe60000001808 */
[----:B------:R-:W-:Y:S08]  /*4250*/  LEA R224, R45, UR4, 0x1 ;  /* 0x000000042de07c11 */ /* 0x000ff0000f8e08ff */
        /* <DEDUP_REMOVED lines=27> */
[----:B------:R-:W-:Y:S01]  /*4410*/  F2FP.F16.F32.PACK_AB R8, R9, R8 ;  /* 0x000000080908723e */ /* 0x000fe200000000ff */
[----:B------:R-:W-:Y:S01]  /*4420*/  STS [R70+-0x1000], R6 ;  /* 0xfff0000646007388 */ /* 0x000fe20000000800 */
[----:B------:R-:W-:Y:S02]  /*4430*/  LEA R5, R44, UR28, 0x1 ;  /* 0x0000001c2c057c11 */ /* 0x000fe4000f8e08ff */
[----:B------:R-:W-:Y:S01]  /*4440*/  F2FP.F16.F32.PACK_AB R10, R11, R10 ;  /* 0x0000000a0b0a723e */ /* 0x000fe200000000ff */
[----:B------:R-:W-:Y:S01]  /*4450*/  STS [R64+-0xff0], R8 ;  /* 0xfff0100840007388 */ /* 0x000fe20000000800 */
[C---:B------:R-:W-:Y:S01]  /*4460*/  IADD3 R85, PT, PT, R5.reuse, 0x20, RZ ;  /* 0x0000002005557810 */ /* 0x040fe20007ffe0ff */
[----:B------:R-:W-:Y:S02]  /*4470*/  @P1 VIADD R85, R5, 0xffffffe0 ;  /* 0xffffffe005551836 */ /* 0x000fe40000000000 */
[----:B------:R-:W-:Y:S01]  /*4480*/  STS [R63+-0xff0], R10 ;  /* 0xfff0100a3f007388 */ /* 0x000fe20000000800 */
[----:B------:R-:W-:Y:S06]  /*4490*/  BAR.SYNC.DEFER_BLOCKING 0x0 ;  /* 0x0000000000007b1d */ /* 0x000fec0000010000 */
[----:B------:R-:W-:Y:S08]  /*44a0*/  LDSM.16.MT88.4 R4, [R225+0x15000] ;  /* 0x01500000e104783b */ /* 0x000ff00000004200 */
[----:B------:R-:W1:Y:S08]  /*44b0*/  LDSM.16.MT88.4 R8, [R224+0x8000] ;  /* 0x00800000e008783b */ /* 0x000e700000004200 */
[----:B------:R-:W2:Y:S08]  /*44c0*/  LDSM.16.MT88.4 R44, [R85] ;  /* 0x00000000552c783b */ /* 0x000eb00000004200 */
[----:B------:R-:W3:Y:S08]  /*44d0*/  LDSM.16.MT88.4 R48, [R224+0xc000] ;  /* 0x00c00000e030783b */ /* 0x000ef00000004200 */
[----:B------:R-:W-:Y:S08]  /*44e0*/  LDSM.16.MT88.4 R52, [R225+0x15400] ;  /* 0x01540000e134783b */ /* 0x000ff00000004200 */
[----:B------:R-:W4:Y:S01]  /*44f0*/  LDSM.16.MT88.4 R56, [R224+0x8800] ;  /* 0x00880000e038783b */ /* 0x000f220000004200 */
[-C--:B-1----:R-:W-:Y:S07]  /*4500*/  HMMA.16816.F32 R12, R4, R8.reuse, R12 ;  /* 0x00000008040c723c */ /* 0x082fee000000180c */
[----:B------:R-:W1:Y:S01]  /*4510*/  LDSM.16.MT88.4 R60, [R85+0x400] ;  /* 0x00040000553c783b */ /* 0x000e620000004200 */
[C---:B--2---:R-:W-:Y:S07]  /*4520*/  HMMA.16816.F32 R16, R44.reuse, R8, R16 ;  /* 0x000000082c10723c */ /* 0x044fee0000001810 */
[----:B------:R-:W2:Y:S01]  /*4530*/  LDSM.16.MT88.4 R64, [R224+0xc800] ;  /* 0x00c80000e040783b */ /* 0x000ea20000004200 */
[-C--:B------:R-:W-:Y:S07]  /*4540*/  HMMA.16816.F32 R20, R44, R10.reuse, R20 ;  /* 0x0000000a2c14723c */ /* 0x080fee0000001814 */
[----:B------:R-:W-:Y:S01]  /*4550*/  LDSM.16.MT88.4 R68, [R224+0x9000] ;  /* 0x00900000e044783b */ /* 0x000fe20000004200 */
[C---:B------:R-:W-:Y:S07]  /*4560*/  HMMA.16816.F32 R24, R4.reuse, R10, R24 ;  /* 0x0000000a0418723c */ /* 0x040fee0000001818 */
[----:B------:R-:W2:Y:S01]  /*4570*/  LDSM.16.MT88.4 R8, [R225+0x15800] ;  /* 0x01580000e108783b */ /* 0x000ea20000004200 */
[-C--:B---3--:R-:W-:Y:S07]  /*4580*/  HMMA.16816.F32 R28, R4, R48.reuse, R28 ;  /* 0x00000030041c723c */ /* 0x088fee000000181c */
[----:B------:R-:W3:Y:S01]  /*4590*/  LDSM.16.MT88.4 R72, [R85+0x800] ;  /* 0x000800005548783b */ /* 0x000ee20000004200 */
[C---:B------:R-:W-:Y:S07]  /*45a0*/  HMMA.16816.F32 R32, R44.reuse, R48, R32 ;  /* 0x000000302c20723c */ /* 0x040fee0000001820 */
[----:B------:R-:W3:Y:S01]  /*45b0*/  LDSM.16.MT88.4 R76, [R224+0xd000] ;  /* 0x00d00000e04c783b */ /* 0x000ee20000004200 */
[-C--:B------:R-:W-:Y:S07]  /*45c0*/  HMMA.16816.F32 R36, R44, R50.reuse, R36 ;  /* 0x000000322c24723c */ /* 0x080fee0000001824 */
[----:B------:R-:W-:Y:S01]  /*45d0*/  LDSM.16.MT88.4 R44, [R224+0x9800] ;  /* 0x00980000e02c783b */ /* 0x000fe20000004200 */
[----:B------:R-:W-:Y:S07]  /*45e0*/  HMMA.16816.F32 R40, R4, R50, R40 ;  /* 0x000000320428723c */ /* 0x000fee0000001828 */
[----:B------:R-:W3:Y:S01]  /*45f0*/  LDSM.16.MT88.4 R4, [R225+0x15c00] ;  /* 0x015c0000e104783b */ /* 0x000ee20000004200 */
[-C--:B----4-:R-:W-:Y:S07]  /*4600*/  HMMA.16816.F32 R12, R52, R56.reuse, R12 ;  /* 0x00000038340c723c */ /* 0x090fee000000180c */
[----:B------:R-:W4:Y:S01]  /*4610*/  LDSM.16.MT88.4 R48, [R85+0xc00] ;  /* 0x000c00005530783b */ /* 0x000f220000004200 */
[C---:B-1----:R-:W-:Y:S08]  /*4620*/  HMMA.16816.F32 R16, R60.reuse, R56, R16 ;  /* 0x000000383c10723c */ /* 0x042ff00000001810 */
[-C--:B------:R-:W-:Y:S08]  /*4630*/  HMMA.16816.F32 R20, R60, R58.reuse, R20 ;  /* 0x0000003a3c14723c */ /* 0x080ff00000001814 */
[C---:B------:R-:W-:Y:S01]  /*4640*/  HMMA.16816.F32 R24, R52.reuse, R58, R24 ;  /* 0x0000003a3418723c */ /* 0x040fe20000001818 */
[----:B------:R-:W1:Y:S07]  /*4650*/  LDSM.16.MT88.4 R56, [R224+0xd800] ;  /* 0x00d80000e038783b */ /* 0x000e6e0000004200 */
[-C--:B--2---:R-:W-:Y:S01]  /*4660*/  HMMA.16816.F32 R28, R52, R64.reuse, R28 ;  /* 0x00000040341c723c */ /* 0x084fe2000000181c */
[----:B------:R-:W-:Y:S07]  /*4670*/  BAR.SYNC.DEFER_BLOCKING 0x0 ;  /* 0x0000000000007b1d */ /* 0x000fee0000010000 */
[C---:B------:R-:W-:Y:S08]  /*4680*/  HMMA.16816.F32 R32, R60.reuse, R64, R32 ;  /* 0x000000403c20723c */ /* 0x040ff00000001820 */
[-C--:B------:R-:W-:Y:S08]  /*4690*/  HMMA.16816.F32 R36, R60, R66.reuse, R36 ;  /* 0x000000423c24723c */ /* 0x080ff00000001824 */
[----:B------:R-:W-:Y:S08]  /*46a0*/  HMMA.16816.F32 R40, R52, R66, R40 ;  /* 0x000000423428723c */ /* 0x000ff00000001828 */
[-C--:B------:R-:W-:Y:S08]  /*46b0*/  HMMA.16816.F32 R12, R8, R68.reuse, R12 ;  /* 0x00000044080c723c */ /* 0x080ff0000000180c */
[C---:B---3--:R-:W-:Y:S08]  /*46c0*/  HMMA.16816.F32 R16, R72.reuse, R68, R16 ;  /* 0x000000444810723c */ /* 0x048ff00000001810 */
        /* <DEDUP_REMOVED lines=8> */
[-C--:B------:R-:W-:Y:S05]  /*4750*/  HMMA.16816.F32 R12, R4, R44.reuse, R12 ;  /* 0x0000002c040c723c */ /* 0x080fea000000180c */
[----:B------:R-:W-:Y:S02]  /*4760*/  LOP3.LUT R9, R9, 0x1c0, R84, 0xf8, !PT ;  /* 0x000001c009097812 */ /* 0x000fe400078ef854 */
[----:B------:R-:W-:Y:S01]  /*4770*/  LOP3.LUT R82, R8, 0x38, R82, 0x78, !PT ;  /* 0x0000003808527812 */ /* 0x000fe200078e7852 */
[C---:B----4-:R-:W-:Y:S04]  /*4780*/  HMMA.16816.F32 R16, R48.reuse, R44, R16 ;  /* 0x0000002c3010723c */ /* 0x050fe80000001810 */
[----:B------:R-:W-:Y:S02]  /*4790*/  SHF.R.U32.HI R8, RZ, 0x1, R222 ;  /* 0x00000001ff087819 */ /* 0x000fe400000116de */
[----:B------:R-:W-:Y:S02]  /*47a0*/  LOP3.LUT R9, R9, 0x38, R221, 0x78, !PT ;  /* 0x0000003809097812 */ /* 0x000fe400078e78dd */
[-C--:B------:R-:W-:Y:S03]  /*47b0*/  HMMA.16816.F32 R20, R48, R46.reuse, R20 ;  /* 0x0000002e3014723c */ /* 0x080fe60000001814 */
[----:B------:R-:W-:Y:S02]  /*47c0*/  LOP3.LUT R8, R82, 0x8, R8, 0x78, !PT ;  /* 0x0000000852087812 */ /* 0x000fe400078e7808 */
[----:B------:R-:W-:Y:S02]  /*47d0*/  LOP3.LUT R83, R83, 0x400, RZ, 0xc0, !PT ;  /* 0x0000040053537812 */ /* 0x000fe400078ec0ff */
[----:B------:R-:W-:Y:S01]  /*47e0*/  LOP3.LUT R226, R9, 0x200, R84, 0xf8, !PT ;  /* 0x0000020009e27812 */ /* 0x000fe200078ef854 */
[C---:B------:R-:W-:Y:S04]  /*47f0*/  HMMA.16816.F32 R24, R4.reuse, R46, R24 ;  /* 0x0000002e0418723c */ /* 0x040fe80000001818 */
[----:B------:R-:W-:Y:S02]  /*4800*/  LEA R8, R8, R83, 0x1 ;  /* 0x0000005308087211 */ /* 0x000fe400078e08ff */
[----:B------:R-:W-:Y:S02]  /*4810*/  LEA R226, R226, UR4, 0x1 ;  /* 0x00000004e2e27c11 */ /* 0x000fe4000f8e08ff */
[-C--:B-1----:R-:W-:Y:S08]  /*4820*/  HMMA.16816.F32 R28, R4, R56.reuse, R28 ;  /* 0x00000038041c723c */ /* 0x082ff0000000181c */
        /* <DEDUP_REMOVED lines=67> */
.L_x_174:
        /* <DEDUP_REMOVED lines=354> */
.L_x_175:
        /* <DEDUP_REMOVED lines=122> */
.L_x_177:
[----:B------:R-:W3:Y:S01]  /*6a20*/  LDCU.64 UR12, c[0x0][0x5c0] ;  /* 0x0000b800ff0c77ac */ /* 0x000ee20008000a00 */
[----:B------:R-:W-:-:S05]  /*6a30*/  IADD3 R46, PT, PT, R231, R233, RZ ;  /* 0x000000e9e72e7210 */ /* 0x000fca0007ffe0ff */
[C---:B---3--:R-:W-:Y:S02]  /*6a40*/  IMAD R12, R46.reuse, UR13, RZ ;  /* 0x0000000d2e0c7c24 */ /* 0x048fe4000f8e02ff */
[----:B------:R-:W-:-:S05]  /*6a50*/  IMAD.WIDE.U32 R46, R46, UR12, RZ ;  /* 0x0000000c2e2e7c25 */ /* 0x000fca000f8e00ff */
[----:B------:R-:W-:Y:S02]  /*6a60*/  IADD3 R12, PT, PT, R47, R12, RZ ;  /* 0x0000000c2f0c7210 */ /* 0x000fe40007ffe0ff */
.L_x_178:
        /* <DEDUP_REMOVED lines=11> */
.L_x_179:
[----:B------:R-:W2:Y:S01]  /*6b20*/  LDCU.64 UR10, c[0x0][0x5c8] ;  /* 0x0000b900ff0a77ac */ /* 0x000ea20008000a00 */
[----:B------:R-:W-:-:S05]  /*6b30*/  IADD3 R16, PT, PT, R231, R233, RZ ;  /* 0x000000e9e7107210 */ /* 0x000fca0007ffe0ff */
[C---:B--2---:R-:W-:Y:S02]  /*6b40*/  IMAD R3, R16.reuse, UR11, RZ ;  /* 0x0000000b10037c24 */ /* 0x044fe4000f8e02ff */
[----:B------:R-:W-:-:S05]  /*6b50*/  IMAD.WIDE.U32 R16, R16, UR10, RZ ;  /* 0x0000000a10107c25 */ /* 0x000fca000f8e00ff */
[----:B------:R-:W-:Y:S02]  /*6b60*/  IADD3 R3, PT, PT, R17, R3, RZ ;  /* 0x0000000311037210 */ /* 0x000fe40007ffe0ff */
.L_x_180:
        /* <DEDUP_REMOVED lines=59> */
.L_x_155:
[----:B------:R-:W-:Y:S05]  /*6f20*/  BSYNC.RECONVERGENT B1 ;  /* 0x0000000000017941 */ /* 0x000fea0003800200 */
.L_x_139:
        /* <DEDUP_REMOVED lines=11> */
.L_x_182:
        /* <DEDUP_REMOVED lines=10> */
.L_x_2487:


//--------------------- .text._ZN5flash44flash_bwd_dq_dk_dv_loop_seqk_parallel_kernelI23Flash_bwd_kernel_traitsILi256ELi64ELi32ELi8ELi4ELi1ELi2ELb1ELb1EN7cutlass6half_tE19Flash_kernel_traitsILi256ELi64ELi32ELi8ES3_EELb0ELb0ELb0ELb0ELb0ELb1ELb0EEEvNS_16Flash_bwd_paramsE --------------------------
	.section	.text._ZN5flash44flash_bwd_dq_dk_dv_loop_seqk_parallel_kernelI23Flash_bwd_kernel_traitsILi256ELi64ELi32ELi8ELi4ELi1ELi2ELb1ELb1EN7cutlass6half_tE19Flash_kernel_traitsILi256ELi64ELi32ELi8ES3_EELb0ELb0ELb0ELb0ELb0ELb1ELb0EEEvNS_16Flash_bwd_paramsE,"ax",@progbits
	.align	128
        .global         _ZN5flash44flash_bwd_dq_dk_dv_loop_seqk_parallel_kernelI23Flash_bwd_kernel_traitsILi256ELi64ELi32ELi8ELi4ELi1ELi2ELb1ELb1EN7cutlass6half_tE19Flash_kernel_traitsILi256ELi64ELi32ELi8ES3_EELb0ELb0ELb0ELb0ELb0ELb1ELb0EEEvNS_16Flash_bwd_paramsE
        .type           _ZN5flash44flash_bwd_dq_dk_dv_loop_seqk_parallel_kernelI23Flash_bwd_kernel_traitsILi256ELi64ELi32ELi8ELi4ELi1ELi2ELb1ELb1EN7cutlass6half_tE19Flash_kernel_traitsILi256ELi64ELi32ELi8ES3_EELb0ELb0ELb0ELb0ELb0ELb1ELb0EEEvNS_16Flash_bwd_paramsE,@function
        .size           _ZN5flash44flash_bwd_dq_dk_dv_loop_seqk_parallel_kernelI23Flash_bwd_kernel_traitsILi256ELi64ELi32ELi8ELi4ELi1ELi2ELb1ELb1EN7cutlass6half_tE19Flash_kernel_traitsILi256ELi64ELi32ELi8ES3_EELb0ELb0ELb0ELb0ELb0ELb1ELb0EEEvNS_16Flash_bwd_paramsE,(.L_x_2488 - _ZN5flash44flash_bwd_dq_dk_dv_loop_seqk_parallel_kernelI23Flash_bwd_kernel_traitsILi256ELi64ELi32ELi8ELi4ELi1ELi2ELb1ELb1EN7cutlass6half_tE19Flash_kernel_traitsILi256ELi64ELi32ELi8ES3_EELb0ELb0ELb0ELb0ELb0ELb1ELb0EEEvNS_16Flash_bwd_paramsE)
        .other          _ZN5flash44flash_bwd_dq_dk_dv_loop_seqk_parallel_kernelI23Flash_bwd_kernel_traitsILi256ELi64ELi32ELi8ELi4ELi1ELi2ELb1ELb1EN7cutlass6half_tE19Flash_kernel_traitsILi256ELi64ELi32ELi8ES3_EELb0ELb0ELb0ELb0ELb0ELb1ELb0EEEvNS_16Flash_bwd_paramsE,@"STO_CUDA_ENTRY STV_DEFAULT"
_ZN5flash44flash_bwd_dq_dk_dv_loop_seqk_parallel_kernelI23Flash_bwd_kernel_traitsILi256ELi64ELi32ELi8ELi4ELi1ELi2ELb1ELb1EN7cutlass6half_tE19Flash_kernel_traitsILi256ELi64ELi32ELi8ES3_EELb0ELb0ELb0ELb0ELb0ELb1ELb0EEEvNS_16Flash_bwd_paramsE:
.text._ZN5flash44flash_bwd_dq_dk_dv_loop_seqk_parallel_kernelI23Flash_bwd_kernel_traitsILi256ELi64ELi32ELi8ELi4ELi1ELi2ELb1ELb1EN7cutlass6half_tE19Flash_kernel_traitsILi256ELi64ELi32ELi8ES3_EELb0ELb0ELb0ELb0ELb0ELb1ELb0EEEvNS_16Flash_bwd_paramsE:
[----:B------:R-:W-:Y:S08]  /*0000*/  LDC R1, c[0x0][0x37c] ;  /* 0x0000df00ff017b82 */ /* 0x000ff00000000800 */
[----:B------:R-:W1:Y:S08]  /*0010*/  LDC R3, c[0x0][0x438] ;  /* 0x00010e00ff037b82 */ /* 0x000e700000000800 */
[----:B------:R-:W2:Y:S01]  /*0020*/  S2UR UR9, SR_CTAID.X ;  /* 0x00000000000979c3 */ /* 0x000ea20000002500 */
[----:B-1----:R-:W-:-:S05]  /*0030*/  VIADD R3, R3, 0x1f ;  /* 0x0000001f03037836 */ /* 0x002fca0000000000 */
[----:B------:R-:W-:-:S04]  /*0040*/  SHF.R.S32.HI R0, RZ, 0x1f, R3 ;  /* 0x0000001fff007819 */ /* 0x000fc80000011403 */
[----:B------:R-:W-:-:S04]  /*0050*/  LEA.HI R0, R0, R3, RZ, 0x5 ;  /* 0x0000000300007211 */ /* 0x000fc800078f28ff */
[----:B------:R-:W-:-:S04]  /*0060*/  SHF.R.S32.HI R0, RZ, 0x5, R0 ;  /* 0x00000005ff007819 */ /* 0x000fc80000011400 */
[----:B--2---:R-:W-:-:S13]  /*0070*/  ISETP.LE.AND P0, PT, R0, UR9, PT ;  /* 0x0000000900007c0c */ /* 0x004fda000bf03270 */
        /* <DEDUP_REMOVED lines=15> */
[----:B------:R-:W-:-:S05]  /*0170*/  UMOV UR30, URZ ;  /* 0x000000ff001e7c82 */ /* 0x000fca0008000000 */
[----:B------:R-:W3:Y:S01]  /*0180*/  S2UR UR10, SR_CgaCtaId ;  /* 0x00000000000a79c3 */ /* 0x000ee20000008800 */
[----:B--2---:R-:W-:Y:S01]  /*0190*/  ULEA UR7, UR7, UR17, 0x18 ;  /* 0x0000001107077291 */ /* 0x004fe2000f8ec0ff */
[----:B-1----:R-:W-:-:S06]  /*01a0*/  IMAD.SHL.U32 R0, R5, 0x40, RZ ;  /* 0x0000004005007824 */ /* 0x002fcc00078e00ff */
[----:B------:R-:W1:Y:S01]  /*01b0*/  S2UR UR26, SR_CTAID.X ;  /* 0x00000000001a79c3 */ /* 0x000e620000002500 */
[----:B------:R-:W-:Y:S01]  /*01c0*/  IMAD.SHL.U32 R220, R5, 0x100, RZ ;  /* 0x0000010005dc7824 */ /* 0x000fe200078e00ff */
[----:B------:R-:W-:Y:S01]  /*01d0*/  SHF.R.U32.HI R224, RZ, 0x1, R5 ;  /* 0x00000001ffe07819 */ /* 0x000fe20000011605 */
[----:B----4-:R-:W-:Y:S01]  /*01e0*/  ULEA UR4, UR4, UR5, 0x18 ;  /* 0x0000000504047291 */ /* 0x010fe2000f8ec0ff */
[C---:B------:R-:W-:Y:S02]  /*01f0*/  LOP3.LUT R3, R0.reuse, 0x200, RZ, 0xc0, !PT ;  /* 0x0000020000037812 */ /* 0x040fe400078ec0ff */
[----:B------:R-:W-:Y:S01]  /*0200*/  LOP3.LUT R0, R0, 0x1c0, RZ, 0xc0, !PT ;  /* 0x000001c000007812 */ /* 0x000fe200078ec0ff */
[----:B------:R-:W-:Y:S01]  /*0210*/  UIADD3 UR27, UPT, UPT, UR4, 0x15000, URZ ;  /* 0x00015000041b7890 */ /* 0x000fe2000fffe0ff */
[----:B------:R-:W-:Y:S01]  /*0220*/  LOP3.LUT R220, R3, 0x1000, R220, 0xf8, !PT ;  /* 0x0000100003dc7812 */ /* 0x000fe200078ef8dc */
[----:B------:R-:W-:Y:S01]  /*0230*/  IMAD.SHL.U32 R3, R5, 0x8, RZ ;  /* 0x0000000805037824 */ /* 0x000fe200078e00ff */
[----:B------:R-:W2:Y:S01]  /*0240*/  S2UR UR25, SR_CTAID.Y ;  /* 0x00000000001979c3 */ /* 0x000ea20000002600 */
[----:B------:R-:W-:Y:S01]  /*0250*/  LOP3.LUT R224, R224, 0x30, RZ, 0xc0, !PT ;  /* 0x00000030e0e07812 */ /* 0x000fe200078ec0ff */
[----:B-----5:R-:W-:-:S02]  /*0260*/  ULEA UR6, UR6, UR16, 0x18 ;  /* 0x0000001006067291 */ /* 0x020fc4000f8ec0ff */
[----:B------:R-:W-:Y:S01]  /*0270*/  LOP3.LUT R2, R3, 0x1f8, RZ, 0xc0, !PT ;  /* 0x000001f803027812 */ /* 0x000fe200078ec0ff */
[----:B---3--:R-:W-:-:S03]  /*0280*/  ULEA UR5, UR10, UR11, 0x18 ;  /* 0x0000000b0a057291 */ /* 0x008fc6000f8ec0ff */
[----:B------:R-:W3:Y:S01]  /*0290*/  S2UR UR24, SR_CTAID.Z ;  /* 0x00000000001879c3 */ /* 0x000ee20000002700 */
[--C-:B------:R-:W-:Y:S02]  /*02a0*/  LOP3.LUT R2, R2, 0x38, R5.reuse, 0x78, !PT ;  /* 0x0000003802027812 */ /* 0x100fe400078e7805 */
[----:B------:R-:W-:Y:S02]  /*02b0*/  SHF.R.U32.HI R5, RZ, 0x2, R5 ;  /* 0x00000002ff057819 */ /* 0x000fe40000011605 */
[----:B------:R-:W-:Y:S02]  /*02c0*/  LOP3.LUT R2, R2, 0x1e00, R3, 0xf8, !PT ;  /* 0x00001e0002027812 */ /* 0x000fe400078ef803 */
[--C-:B------:R-:W-:Y:S02]  /*02d0*/  LOP3.LUT R0, R0, 0x38, R5.reuse, 0xf8, !PT ;  /* 0x0000003800007812 */ /* 0x100fe400078ef805 */
[----:B------:R-:W-:Y:S02]  /*02e0*/  LOP3.LUT R224, R224, 0x7, R5, 0xf8, !PT ;  /* 0x00000007e0e07812 */ /* 0x000fe400078ef805 */
[----:B------:R-:W-:-:S02]  /*02f0*/  LOP3.LUT R5, R0, 0x38, R3, 0x78, !PT ;  /* 0x0000003800057812 */ /* 0x000fc400078e7803 */
[----:B------:R-:W-:Y:S02]  /*0300*/  LEA R225, R2, UR7, 0x1 ;  /* 0x0000000702e17c11 */ /* 0x000fe4000f8e08ff */
[----:B------:R-:W-:-:S04]  /*0310*/  LOP3.LUT R220, R220, R5, RZ, 0xfc, !PT ;  /* 0x00000005dcdc7212 */ /* 0x000fc800078efcff */
[----:B------:R-:W-:Y:S01]  /*0320*/  LEA R220, R220, UR7, 0x1 ;  /* 0x00000007dcdc7c11 */ /* 0x000fe2000f8e08ff */
[----:B-12---:R-:W-:-:S06]  /*0330*/  UMOV UR7, URZ ;  /* 0x000000ff00077c82 */ /* 0x006fcc0008000000 */
.L_x_214:
[----:B------:R-:W1:Y:S01]  /*0340*/  S2R R18, SR_CTAID.Y ;  /* 0x0000000000127919 */ /* 0x000e620000002600 */
[----:B------:R-:W2:Y:S01]  /*0350*/  LDCU.64 UR8, c[0x0][0x478] ;  /* 0x00008f00ff0877ac */ /* 0x000ea20008000a00 */
[----:B------:R-:W-:Y:S01]  /*0360*/  ISETP.NE.U32.AND P0, PT, RZ, UR12, PT ;  /* 0x0000000cff007c0c */ /* 0x000fe2000bf05070 */
[----:B------:R-:W4:Y:S01]  /*0370*/  LDC.64 R6, c[0x0][0x460] ;  /* 0x00011800ff067b82 */ /* 0x000f220000000a00 */
[----:B------:R-:W-:Y:S01]  /*0380*/  ISETP.NE.U32.AND P5, PT, RZ, UR14, PT ;  /* 0x0000000eff007c0c */ /* 0x000fe2000bfa5070 */
[----:B------:R-:W-:Y:S01]  /*0390*/  IMAD.MOV.U32 R236, RZ, RZ, RZ ;  /* 0x000000ffffec7224 */ /* 0x000fe200078e00ff */
[----:B------:R-:W-:Y:S02]  /*03a0*/  ISETP.NE.AND.EX P0, PT, RZ, UR13, PT, P0 ;  /* 0x0000000dff007c0c */ /* 0x000fe4000bf05300 */
[----:B------:R-:W-:-:S03]  /*03b0*/  ISETP.NE.AND.EX P5, PT, RZ, UR15, PT, P5 ;  /* 0x0000000fff007c0c */ /* 0x000fc6000bfa5350 */
[----:B------:R-:W3:Y:S01]  /*03c0*/  LDC.64 R4, c[0x0][0x468] ;  /* 0x00011a00ff047b82 */ /* 0x000ee20000000a00 */
[----:B--2---:R-:W-:-:S07]  /*03d0*/  ISETP.NE.U32.AND P2, PT, RZ, UR8, PT ;  /* 0x00000008ff007c0c */ /* 0x004fce000bf45070 */
[----:B------:R-:W2:Y:S01]  /*03e0*/  LDC.U8 R3, c[0x0][0x532] ;  /* 0x00014c80ff037b82 */ /* 0x000ea20000000000 */
[----:B------:R-:W-:Y:S01]  /*03f0*/  ISETP.NE.AND.EX P2, PT, RZ, UR9, PT, P2 ;  /* 0x00000009ff007c0c */ /* 0x000fe2000bf45320 */
[----:B-1----:R-:W-:Y:S01]  /*0400*/  IMAD.SHL.U32 R11, R18, 0x4, RZ ;  /* 0x00000004120b7824 */ /* 0x002fe200078e00ff */
[----:B------:R-:W-:-:S11]  /*0410*/  SHF.R.U32.HI R2, RZ, 0x1e, R18 ;  /* 0x0000001eff027819 */ /* 0x000fd60000011612 */
[C---:B------:R-:W-:Y:S02]  /*0420*/  @P2 IADD3 R12, P3, PT, R11.reuse, UR8, RZ ;  /* 0x000000080b0c2c10 */ /* 0x040fe4000ff7e0ff */
[----:B------:R-:W-:Y:S02]  /*0430*/  @P0 IADD3 R14, P1, PT, R11, UR12, RZ ;  /* 0x0000000c0b0e0c10 */ /* 0x000fe4000ff3e0ff */
[C---:B------:R-:W-:Y:S02]  /*0440*/  @P2 IADD3.X R13, PT, PT, R2.reuse, UR9, RZ, P3, !PT ;  /* 0x00000009020d2c10 */ /* 0x040fe40009ffe4ff */
[----:B------:R-:W-:Y:S02]  /*0450*/  ISETP.NE.U32.AND P3, PT, RZ, UR14, PT ;  /* 0x0000000eff007c0c */ /* 0x000fe4000bf65070 */
[----:B------:R-:W-:Y:S01]  /*0460*/  @P0 IADD3.X R15, PT, PT, R2, UR13, RZ, P1, !PT ;  /* 0x0000000d020f0c10 */ /* 0x000fe20008ffe4ff */
[----:B------:R-:W-:Y:S01]  /*0470*/  IMAD.MOV.U32 R0, RZ, RZ, -0x1 ;  /* 0xffffffffff007424 */ /* 0x000fe200078e00ff */
[----:B------:R-:W-:Y:S01]  /*0480*/  ISETP.NE.AND.EX P3, PT, RZ, UR15, PT, P3 ;  /* 0x0000000fff007c0c */ /* 0x000fe2000bf65330 */
[----:B----4-:R-:W-:Y:S01]  /*0490*/  IMAD.WIDE.U32 R20, R18, 0x4, R6 ;  /* 0x0000000412147825 */ /* 0x010fe200078e0006 */
[----:B------:R-:W4:Y:S01]  /*04a0*/  @P2 LDG.E R235, desc[UR28][R12.64] ;  /* 0x0000001c0ceb2981 */ /* 0x000f22000c1e1900 */
[----:B--2---:R-:W-:Y:S01]  /*04b0*/  ISETP.NE.AND P4, PT, R3, RZ, PT ;  /* 0x000000ff0300720c */ /* 0x004fe20003f85270 */
[----:B------:R-:W1:Y:S02]  /*04c0*/  @!P2 LDC R6, c[0x0][0x43c] ;  /* 0x00010f00ff06ab82 */ /* 0x000e640000000800 */
[----:B------:R-:W4:Y:S04]  /*04d0*/  @P0 LDG.E R236, desc[UR28][R14.64] ;  /* 0x0000001c0eec0981 */ /* 0x000f28000c1e1900 */
[----:B-----5:R2:W5:Y:S04]  /*04e0*/  @P5 LDG.E R0, desc[UR28][R20.64] ;  /* 0x0000001c14005981 */ /* 0x020568000c1e1900 */
[----:B------:R2:W5:Y:S01]  /*04f0*/  @P3 LDG.E R7, desc[UR28][R20.64+0x4] ;  /* 0x0000041c14073981 */ /* 0x000562000c1e1900 */
[----:B---3--:R-:W-:-:S02]  /*0500*/  IADD3 R10, P0, PT, R11, R4, RZ ;  /* 0x000000040b0a7210 */ /* 0x008fc40007f1e0ff */
[----:B------:R-:W-:-:S03]  /*0510*/  ISETP.EQ.U32.AND P1, PT, R4, RZ, PT ;  /* 0x000000ff0400720c */ /* 0x000fc60003f22070 */
[----:B------:R-:W-:Y:S01]  /*0520*/  IMAD.X R11, R2, 0x1, R5, P0 ;  /* 0x00000001020b7824 */ /* 0x000fe200000e0605 */
[----:B------:R-:W-:Y:S01]  /*0530*/  ISETP.EQ.OR.EX P1, PT, R5, RZ, !P4, P1 ;  /* 0x000000ff0500720c */ /* 0x000fe20006722710 */
[----:B------:R-:W3:Y:S01]  /*0540*/  @!P2 LDC.64 R2, c[0x0][0x488] ;  /* 0x00012200ff02ab82 */ /* 0x000ee20000000a00 */
[----:B------:R-:W-:-:S07]  /*0550*/  IMAD.MOV.U32 R237, RZ, RZ, -0x1 ;  /* 0xffffffffffed7424 */ /* 0x000fce00078e00ff */
[----:B------:R-:W1:Y:S04]  /*0560*/  @!P3 LDC R17, c[0x0][0x434] ;  /* 0x00010d00ff11bb82 */ /* 0x000e680000000800 */
[----:B------:R2:W5:Y:S01]  /*0570*/  @!P1 LDG.E R237, desc[UR28][R10.64] ;  /* 0x0000001c0aed9981 */ /* 0x000562000c1e1900 */
[----:B------:R-:W-:-:S04]  /*0580*/  ISETP.NE.U32.AND P1, PT, R4, RZ, PT ;  /* 0x000000ff0400720c */ /* 0x000fc80003f25070 */
[----:B------:R-:W-:Y:S02]  /*0590*/  ISETP.NE.AND.EX P1, PT, R5, RZ, PT, P1 ;  /* 0x000000ff0500720c */ /* 0x000fe40003f25310 */
[----:B---3--:R-:W-:-:S04]  /*05a0*/  @!P2 ISETP.NE.U32.AND P0, PT, R2, RZ, PT ;  /* 0x000000ff0200a20c */ /* 0x008fc80003f05070 */
[----:B------:R-:W-:-:S04]  /*05b0*/  @!P2 ISETP.NE.AND.EX P0, PT, R3, RZ, PT, P0 ;  /* 0x000000ff0300a20c */ /* 0x000fc80003f05300 */
[----:B-1----:R-:W-:Y:S01]  /*05c0*/  @!P2 SEL R6, R6, RZ, P0 ;  /* 0x000000ff0606a207 */ /* 0x002fe20000000000 */
[----:B----4-:R-:W-:Y:S02]  /*05d0*/  @P2 IMAD.IADD R235, R235, 0x1, -R236 ;  /* 0x00000001ebeb2824 */ /* 0x010fe400078e0aec */
[----:B--2---:R-:W-:Y:S06]  /*05e0*/  @!P1 BRA `(.L_x_183) ;  /* 0x00000000000c9947 */ /* 0x004fec0003800000 */
[----:B------:R-:W2:Y:S02]  /*05f0*/  @P4 LDG.E R2, desc[UR28][R10.64+0x4] ;  /* 0x0000041c0a024981 */ /* 0x000ea4000c1e1900 */
[----:B--2--5:R-:W-:-:S06]  /*0600*/  @P4 IADD3 R9, PT, PT, R2, -R237, RZ ;  /* 0x800000ed02094210 */ /* 0x024fcc0007ffe0ff */
[----:B------:R1:W5:Y:S02]  /*0610*/  @!P4 LDG.E R9, desc[UR28][R10.64] ;  /* 0x0000001c0a09c981 */ /* 0x000364000c1e1900 */
.L_x_183:
[----:B------:R-:W-:Y:S01]  /*0620*/  IMAD.SHL.U32 R8, R226, 0x20, RZ ;  /* 0x00000020e2087824 */ /* 0x000fe200078e00ff */
[----:B-----5:R-:W-:Y:S01]  /*0630*/  @!P2 IADD3 R235, PT, PT, R6, R9, -R236 ;  /* 0x0000000906eba210 */ /* 0x020fe20007ffe8ec */
        /* <DEDUP_REMOVED lines=29> */
.L_x_185:
[----:B------:R-:W2:Y:S01]  /*0810*/  LDCU.64 UR22, c[0x0][0x3b8] ;  /* 0x00007700ff1677ac */ /* 0x000ea20008000a00 */
[----:B------:R-:W-:-:S05]  /*0820*/  IADD3 R14, PT, PT, R236, R237, RZ ;  /* 0x000000edec0e7210 */ /* 0x000fca0007ffe0ff */
[C---:B--2---:R-:W-:Y:S02]  /*0830*/  IMAD R12, R14.reuse, UR23, RZ ;  /* 0x000000170e0c7c24 */ /* 0x044fe4000f8e02ff */
[----:B------:R-:W-:-:S05]  /*0840*/  IMAD.WIDE.U32 R14, R14, UR22, RZ ;  /* 0x000000160e0e7c25 */ /* 0x000fca000f8e00ff */
[----:B------:R-:W-:-:S07]  /*0850*/  IADD3 R12, PT, PT, R15, R12, RZ ;  /* 0x0000000c0f0c7210 */ /* 0x000fce0007ffe0ff */
.L_x_186:
[----:B------:R-:W2:Y:S01]  /*0860*/  LDC R2, c[0x0][0x3e8] ;  /* 0x0000fa00ff027b82 */ /* 0x000ea20000000800 */
[----:B------:R-:W3:Y:S01]  /*0870*/  S2R R15, SR_CTAID.Z ;  /* 0x00000000000f7919 */ /* 0x000ee20000002700 */
[----:B-1----:R-:W-:Y:S02]  /*0880*/  SHF.R.S32.HI R11, RZ, 0x1f, R8 ;  /* 0x0000001fff0b7819 */ /* 0x002fe40000011408 */
[----:B--2---:R-:W-:-:S04]  /*0890*/  IABS R5, R2 ;  /* 0x0000000200057213 */ /* 0x004fc80000000000 */
[----:B------:R-:W1:Y:S08]  /*08a0*/  I2F.RP R9, R5 ;  /* 0x0000000500097306 */ /* 0x000e700000209400 */
[----:B-1----:R-:W1:Y:S02]  /*08b0*/  MUFU.RCP R6, R9 ;  /* 0x0000000900067308 */ /* 0x002e640000001000 */
[----:B-1----:R-:W-:-:S06]  /*08c0*/  VIADD R6, R6, 0xffffffe ;  /* 0x0ffffffe06067836 */ /* 0x002fcc0000000000 */
[----:B------:R-:W1:Y:S02]  /*08d0*/  F2I.FTZ.U32.TRUNC.NTZ R7, R6 ;  /* 0x0000000600077305 */ /* 0x000e64000021f000 */
[----:B-1----:R-:W-:Y:S02]  /*08e0*/  IMAD.MOV R3, RZ, RZ, -R7 ;  /* 0x000000ffff037224 */ /* 0x002fe400078e0a07 */
[----:B------:R-:W-:Y:S02]  /*08f0*/  IMAD.MOV.U32 R6, RZ, RZ, RZ ;  /* 0x000000ffff067224 */ /* 0x000fe400078e00ff */
[----:B------:R-:W-:Y:S01]  /*0900*/  IMAD R4, R3, R5, RZ ;  /* 0x0000000503047224 */ /* 0x000fe200078e02ff */
[----:B---3--:R-:W-:-:S03]  /*0910*/  IABS R3, R15 ;  /* 0x0000000f00037213 */ /* 0x008fc60000000000 */
[----:B------:R-:W-:-:S06]  /*0920*/  IMAD.HI.U32 R4, R7, R4, R6 ;  /* 0x0000000407047227 */ /* 0x000fcc00078e0006 */
[----:B------:R-:W-:-:S04]  /*0930*/  IMAD.HI.U32 R10, R4, R3, RZ ;  /* 0x00000003040a7227 */ /* 0x000fc800078e00ff */
        /* <DEDUP_REMOVED lines=25> */
.L_x_187:
[----:B------:R-:W1:Y:S01]  /*0ad0*/  LDCU.64 UR20, c[0x0][0x3c0] ;  /* 0x00007800ff1477ac */ /* 0x000e620008000a00 */
[----:B------:R-:W-:-:S05]  /*0ae0*/  IADD3 R2, PT, PT, R236, R237, RZ ;  /* 0x000000edec027210 */ /* 0x000fca0007ffe0ff */
[C---:B-1----:R-:W-:Y:S02]  /*0af0*/  IMAD R13, R2.reuse, UR21, RZ ;  /* 0x00000015020d7c24 */ /* 0x042fe4000f8e02ff */
[----:B------:R-:W-:-:S05]  /*0b00*/  IMAD.WIDE.U32 R2, R2, UR20, RZ ;  /* 0x0000001402027c25 */ /* 0x000fca000f8e00ff */
[----:B------:R-:W-:Y:S02]  /*0b10*/  IADD3 R13, PT, PT, R3, R13, RZ ;  /* 0x0000000d030d7210 */ /* 0x000fe40007ffe0ff */
[----:B------:R-:W-:-:S07]  /*0b20*/  MOV R16, R2 ;  /* 0x0000000200107202 */ /* 0x000fce0000000f00 */
.L_x_188:
[----:B------:R-:W1:Y:S01]  /*0b30*/  @!P3 LDC.64 R4, c[0x0][0x588] ;  /* 0x00016200ff04bb82 */ /* 0x000e620000000a00 */
[----:B------:R-:W2:Y:S07]  /*0b40*/  LDCU UR10, c[0x0][0x44c] ;  /* 0x00008980ff0a77ac */ /* 0x000eae0008000800 */
[----:B------:R-:W3:Y:S08]  /*0b50*/  @P3 LDC.64 R2, c[0x0][0x590] ;  /* 0x00016400ff023b82 */ /* 0x000ef00000000a00 */
[----:B------:R-:W2:Y:S01]  /*0b60*/  LDC R28, c[0x0][0x3e0] ;  /* 0x0000f800ff1c7b82 */ /* 0x000ea20000000800 */
[----:B-1----:R-:W-:-:S04]  /*0b70*/  @!P3 IMAD.WIDE.U32 R6, R18, R4, RZ ;  /* 0x000000041206b225 */ /* 0x002fc800078e00ff */
[----:B------:R-:W-:Y:S01]  /*0b80*/  @!P3 IMAD R26, R18, R5, R7 ;  /* 0x00000005121ab224 */ /* 0x000fe200078e0207 */
[----:B------:R-:W-:Y:S01]  /*0b90*/  @!P3 MOV R27, R6 ;  /* 0x00000006001bb202 */ /* 0x000fe20000000f00 */
[----:B---3--:R-:W-:-:S04]  /*0ba0*/  @P3 IMAD.WIDE.U32 R4, R0, R2, RZ ;  /* 0x0000000200043225 */ /* 0x008fc800078e00ff */
[----:B------:R-:W-:Y:S01]  /*0bb0*/  @P3 IMAD R26, R0, R3, R5 ;  /* 0x00000003001a3224 */ /* 0x000fe200078e0205 */
[----:B------:R-:W-:Y:S01]  /*0bc0*/  @P3 MOV R27, R4 ;  /* 0x00000004001b3202 */ /* 0x000fe20000000f00 */
[----:B--2---:R-:W-:Y:S01]  /*0bd0*/  IMAD.WIDE R6, R28, UR10, RZ ;  /* 0x0000000a1c067c25 */ /* 0x004fe2000f8e02ff */
[----:B------:R-:W-:Y:S06]  /*0be0*/  @P3 BRA `(.L_x_189) ;  /* 0x0000000000443947 */ /* 0x000fec0003800000 */
[----:B------:R-:W1:Y:S01]  /*0bf0*/  LDCU UR8, c[0x0][0x444] ;  /* 0x00008880ff0877ac */ /* 0x000e620008000800 */
[----:B------:R-:W-:Y:S01]  /*0c00*/  SHF.R.S32.HI R3, RZ, 0x1f, R28 ;  /* 0x0000001fff037819 */ /* 0x000fe2000001141c */
[----:B-1----:R-:W-:Y:S01]  /*0c10*/  USHF.R.S32.HI UR9, URZ, 0x1f, UR8 ;  /* 0x0000001fff097899 */ /* 0x002fe20008011408 */
[----:B------:R-:W-:Y:S01]  /*0c20*/  IMAD.WIDE.U32 R30, R18, UR8, RZ ;  /* 0x00000008121e7c25 */ /* 0x000fe2000f8e00ff */
[----:B------:R-:W-:-:S04]  /*0c30*/  USHF.R.S32.HI UR8, URZ, 0x1f, UR10 ;  /* 0x0000001fff087899 */ /* 0x000fc8000801140a */
[----:B------:R-:W-:-:S05]  /*0c40*/  IMAD R5, R18, UR9, RZ ;  /* 0x0000000912057c24 */ /* 0x000fca000f8e02ff */
[----:B------:R-:W-:-:S05]  /*0c50*/  IADD3 R5, PT, PT, R31, R5, RZ ;  /* 0x000000051f057210 */ /* 0x000fca0007ffe0ff */
[-C--:B------:R-:W-:Y:S02]  /*0c60*/  IMAD R2, R5, R28.reuse, RZ ;  /* 0x0000001c05027224 */ /* 0x080fe400078e02ff */
[----:B------:R-:W-:-:S04]  /*0c70*/  IMAD.WIDE.U32 R4, R30, R28, RZ ;  /* 0x0000001c1e047225 */ /* 0x000fc800078e00ff */
        /* <DEDUP_REMOVED lines=8> */
.L_x_189:
[-C--:B------:R-:W-:Y:S02]  /*0d00*/  IMAD R35, R7, R0.reuse, RZ ;  /* 0x0000000007237224 */ /* 0x080fe400078e02ff */
[----:B------:R-:W-:-:S05]  /*0d10*/  IMAD.WIDE.U32 R2, R6, R0, RZ ;  /* 0x0000000006027225 */ /* 0x000fca00078e00ff */
[----:B------:R-:W-:Y:S02]  /*0d20*/  IADD3 R35, PT, PT, R3, R35, RZ ;  /* 0x0000002303237210 */ /* 0x000fe40007ffe0ff */
[----:B------:R-:W-:-:S07]  /*0d30*/  MOV R34, R2 ;  /* 0x0000000200227202 */ /* 0x000fce0000000f00 */
.L_x_190:
        /* <DEDUP_REMOVED lines=8> */
[----:B------:R-:W-:Y:S02]  /*0dc0*/  IMAD R2, R19, R6, RZ ;  /* 0x0000000613027224 */ /* 0x000fe400078e02ff */
[----:B------:R-:W-:Y:S02]  /*0dd0*/  IMAD R19, R15, UR10, RZ ;  /* 0x0000000a0f137c24 */ /* 0x000fe4000f8e02ff */
        /* <DEDUP_REMOVED lines=10> */
.L_x_191:
[----:B------:R-:W1:Y:S01]  /*0e80*/  LDC R23, c[0x0][0x434] ;  /* 0x00010d00ff177b82 */ /* 0x000e620000000800 */
[----:B------:R-:W-:-:S04]  /*0e90*/  IMAD R2, R18, R28, R15 ;  /* 0x0000001c12027224 */ /* 0x000fc800078e020f */
[----:B-1----:R-:W-:-:S03]  /*0ea0*/  IMAD R23, R2, R23, RZ ;  /* 0x0000001702177224 */ /* 0x002fc600078e02ff */
.L_x_192:
        /* <DEDUP_REMOVED lines=11> */
.L_x_193:
[----:B------:R-:W1:Y:S01]  /*0f60*/  LDC R29, c[0x0][0x444] ;  /* 0x00011100ff1d7b82 */ /* 0x000e620000000800 */
[----:B------:R-:W-:-:S04]  /*0f70*/  IMAD R0, R18, R28, R15 ;  /* 0x0000001c12007224 */ /* 0x000fc800078e020f */
[----:B-1----:R-:W-:-:S07]  /*0f80*/  IMAD R29, R0, R29, RZ ;  /* 0x0000001d001d7224 */ /* 0x002fce00078e02ff */
.L_x_194:
[----:B------:R-:W1:Y:S01]  /*0f90*/  S2R R0, SR_TID.X ;  /* 0x0000000000007919 */ /* 0x000e620000002100 */
[----:B------:R-:W2:Y:S01]  /*0fa0*/  LDC.64 R6, c[0x0][0x5f8] ;  /* 0x00017e00ff067b82 */ /* 0x000ea20000000a00 */
[----:B------:R-:W-:Y:S01]  /*0fb0*/  IADD3 R34, P1, P0, R32, R34, R19 ;  /* 0x0000002220227210 */ /* 0x000fe2000783e013 */
[----:B------:R-:W-:Y:S01]  /*0fc0*/  IMAD R28, R28, UR10, RZ ;  /* 0x0000000a1c1c7c24 */ /* 0x000fe2000f8e02ff */
[----:B------:R-:W-:Y:S01]  /*0fd0*/  ISETP.NE.AND P4, PT, RZ, UR9, PT ;  /* 0x00000009ff007c0c */ /* 0x000fe2000bf85270 */
[----:B------:R-:W3:Y:S01]  /*0fe0*/  LDCU.64 UR18, c[0x0][0x3c8] ;  /* 0x00007900ff1277ac */ /* 0x000ee20008000a00 */
[C---:B------:R-:W-:Y:S01]  /*0ff0*/  IMAD R29, R234.reuse, 0x40, R29 ;  /* 0x00000040ea1d7824 */ /* 0x040fe200078e021d */
[----:B------:R-:W-:Y:S01]  /*1000*/  LEA R23, R234, R23, 0x6 ;  /* 0x00000017ea177211 */ /* 0x000fe200078e30ff */
[----:B------:R-:W-:Y:S01]  /*1010*/  BSSY.RECONVERGENT B1, `(.L_x_184) ;  /* 0x0000485000017945 */ /* 0x000fe20003800200 */
[----:B------:R-:W4:Y:S01]  /*1020*/  LDC.64 R4, c[0x0][0x3b0] ;  /* 0x0000ec00ff047b82 */ /* 0x000f220000000a00 */
[----:B------:R-:W5:Y:S01]  /*1030*/  LDCU.64 UR8, c[0x0][0x570] ;  /* 0x0000ae00ff0877ac */ /* 0x000f620008000a00 */
[----:B------:R-:W3:Y:S06]  /*1040*/  LDCU.64 UR16, c[0x0][0x380] ;  /* 0x00007000ff1077ac */ /* 0x000eec0008000a00 */
[----:B------:R-:W5:Y:S01]  /*1050*/  LDC.64 R2, c[0x0][0x590] ;  /* 0x00016400ff027b82 */ /* 0x000f620000000a00 */
[----:B------:R-:W3:Y:S01]  /*1060*/  LDCU.64 UR10, c[0x0][0x550] ;  /* 0x0000aa00ff0a77ac */ /* 0x000ee20008000a00 */
[----:B--2---:R-:W-:Y:S01]  /*1070*/  IMAD.WIDE.U32 R36, R6, UR26, RZ ;  /* 0x0000001a06247c25 */ /* 0x004fe2000f8e00ff */
[----:B------:R-:W-:-:S05]  /*1080*/  SHF.R.S32.HI R6, RZ, 0x1f, R19 ;  /* 0x0000001fff067819 */ /* 0x000fca0000011413 */
[----:B------:R-:W2:Y:S01]  /*1090*/  LDC.64 R244, c[0x0][0x420] ;  /* 0x00010800fff47b82 */ /* 0x000ea20000000a00 */
[----:B------:R-:W-:Y:S01]  /*10a0*/  IMAD R32, R7, UR26, R37 ;  /* 0x0000001a07207c24 */ /* 0x000fe2000f8e0225 */
[----:B------:R-:W-:Y:S02]  /*10b0*/  IADD3.X R30, PT, PT, R30, R35, R6, P1, P0 ;  /* 0x000000231e1e7210 */ /* 0x000fe40000fe0406 */
[----:B-1----:R-:W-:Y:S01]  /*10c0*/  SHF.R.U32.HI R20, RZ, 0x5, R0 ;  /* 0x00000005ff147819 */ /* 0x002fe20000011600 */
[C---:B------:R-:W-:Y:S01]  /*10d0*/  IMAD.SHL.U32 R19, R0.reuse, 0x8, RZ ;  /* 0x0000000800137824 */ /* 0x040fe200078e00ff */
[----:B------:R-:W-:Y:S02]  /*10e0*/  LOP3.LUT R31, R0, 0x1f, RZ, 0xc0, !PT ;  /* 0x0000001f001f7812 */ /* 0x000fe400078ec0ff */
[----:B------:R-:W1:Y:S01]  /*10f0*/  LDC.64 R6, c[0x0][0x598] ;  /* 0x00016600ff067b82 */ /* 0x000e620000000a00 */
[----:B------:R-:W-:Y:S02]  /*1100*/  SEL R33, R36, RZ, P4 ;  /* 0x000000ff24217207 */ /* 0x000fe40002000000 */
[----:B------:R-:W-:Y:S01]  /*1110*/  SEL R32, R32, RZ, P4 ;  /* 0x000000ff20207207 */ /* 0x000fe20002000000 */
[----:B------:R-:W-:Y:S01]  /*1120*/  IMAD R31, R28, R20, R31 ;  /* 0x000000141c1f7224 */ /* 0x000fe200078e021f */
[----:B------:R-:W-:Y:S01]  /*1130*/  LOP3.LUT R20, R19, 0x38, RZ, 0xc0, !PT ;  /* 0x0000003813147812 */ /* 0x000fe200078ec0ff */
[----:B-----5:R-:W-:Y:S01]  /*1140*/  IMAD R36, R21, R2, RZ ;  /* 0x0000000215247224 */ /* 0x020fe200078e02ff */
[----:B------:R-:W-:Y:S01]  /*1150*/  SHF.L.U64.HI R227, R2, 0x5, R3 ;  /* 0x0000000502e37819 */ /* 0x000fe20000010203 */
[----:B------:R-:W-:Y:S01]  /*1160*/  IMAD.SHL.U32 R28, R28, 0x40, RZ ;  /* 0x000000401c1c7824 */ /* 0x000fe200078e00ff */
[----:B------:R-:W-:Y:S01]  /*1170*/  IADD3 R33, P1, P0, R31, R34, R33 ;  /* 0x000000221f217210 */ /* 0x000fe2000783e021 */
[----:B----4-:R-:W-:Y:S01]  /*1180*/  IMAD R34, R21, R4, RZ ;  /* 0x0000000415227224 */ /* 0x010fe200078e02ff */
[----:B------:R-:W-:Y:S01]  /*1190*/  IADD3 R38, P3, PT, R20, R27, RZ ;  /* 0x0000001b14267210 */ /* 0x000fe20007f7e0ff */
[----:B------:R-:W-:Y:S01]  /*11a0*/  IMAD.MOV.U32 R21, RZ, RZ, RZ ;  /* 0x000000ffff157224 */ /* 0x000fe200078e00ff */
[----:B------:R-:W-:Y:S01]  /*11b0*/  SHF.R.S32.HI R31, RZ, 0x1f, R31 ;  /* 0x0000001fff1f7819 */ /* 0x000fe2000001141f */
[----:B------:R-:W-:-:S02]  /*11c0*/  IMAD R27, R25, R5, R34 ;  /* 0x00000005191b7224 */ /* 0x000fc400078e0222 */
[----:B------:R-:W-:Y:S01]  /*11d0*/  IMAD.X R39, RZ, RZ, R26, P3 ;  /* 0x000000ffff277224 */ /* 0x000fe200018e061a */
[----:B------:R-:W-:Y:S01]  /*11e0*/  IADD3.X R30, PT, PT, R31, R30, R32, P1, P0 ;  /* 0x0000001e1f1e7210 */ /* 0x000fe20000fe0420 */
[----:B------:R-:W-:Y:S01]  /*11f0*/  IMAD.WIDE.U32 R34, R25, R4, R20 ;  /* 0x0000000419227225 */ /* 0x000fe200078e0014 */
[----:B------:R-:W-:-:S03]  /*1200*/  IADD3 R33, P0, PT, R28, R33, RZ ;  /* 0x000000211c217210 */ /* 0x000fc60007f1e0ff */
[C---:B------:R-:W-:Y:S01]  /*1210*/  IMAD R36, R25.reuse, R3, R36 ;  /* 0x0000000319247224 */ /* 0x040fe200078e0224 */
[----:B------:R-:W-:Y:S01]  /*1220*/  IADD3 R24, P3, PT, R24, R34, RZ ;  /* 0x0000002218187210 */ /* 0x000fe20007f7e0ff */
[----:B------:R-:W-:Y:S01]  /*1230*/  IMAD.WIDE.U32 R40, R25, R2, R38 ;  /* 0x0000000219287225 */ /* 0x000fe200078e0026 */
[----:B------:R-:W-:Y:S01]  /*1240*/  LEA.HI.X.SX32 R30, R28, R30, 0x1, P0 ;  /* 0x0000001e1c1e7211 */ /* 0x000fe200000f0eff */
[----:B------:R-:W4:Y:S01]  /*1250*/  LDC.64 R38, c[0x0][0x5e8] ;  /* 0x00017a00ff267b82 */ /* 0x000f220000000a00 */
[----:B------:R-:W-:Y:S01]  /*1260*/  IADD3.X R25, PT, PT, R22, R35, R27, P3, !PT ;  /* 0x0000002316197210 */ /* 0x000fe20001ffe41b */
[----:B--2---:R-:W-:Y:S01]  /*1270*/  IMAD.WIDE R244, R23, 0x4, R244 ;  /* 0x0000000417f47825 */ /* 0x004fe200078e02f4 */
[----:B------:R-:W-:Y:S02]  /*1280*/  IADD3 R41, PT, PT, R41, R36, RZ ;  /* 0x0000002429297210 */ /* 0x000fe40007ffe0ff */
[----:B------:R-:W-:Y:S01]  /*1290*/  LEA R250, P0, R33, UR8, 0x2 ;  /* 0x0000000821fa7c11 */ /* 0x000fe2000f8010ff */
[----:B---3--:R-:W-:-:S03]  /*12a0*/  IMAD.WIDE.U32 R24, R15, UR18, R24 ;  /* 0x000000120f187c25 */ /* 0x008fc6000f8e0018 */
[----:B------:R-:W-:Y:S01]  /*12b0*/  LEA.HI.X R251, R33, UR9, R30, 0x2, P0 ;  /* 0x0000000921fb7c11 */ /* 0x000fe200080f141e */
[----:B-1----:R-:W-:Y:S01]  /*12c0*/  IMAD.WIDE.U32 R40, R15, R6, R40 ;  /* 0x000000060f287225 */ /* 0x002fe200078e0028 */
[----:B------:R-:W-:Y:S02]  /*12d0*/  SHF.R.U32.HI R6, RZ, 0x3, R0 ;  /* 0x00000003ff067819 */ /* 0x000fe40000011600 */
[----:B------:R-:W-:Y:S01]  /*12e0*/  ISETP.GT.AND P0, PT, R17, RZ, PT ;  /* 0x000000ff1100720c */ /* 0x000fe20003f04270 */
[C---:B------:R-:W-:Y:S02]  /*12f0*/  IMAD R25, R15.reuse, UR19, R25 ;  /* 0x000000130f197c24 */ /* 0x040fe4000f8e0219 */
[----:B------:R-:W-:Y:S02]  /*1300*/  IMAD R41, R15, R7, R41 ;  /* 0x000000070f297224 */ /* 0x000fe400078e0229 */
[----:B------:R-:W-:-:S04]  /*1310*/  IMAD.WIDE.U32 R24, R6, R4, R24 ;  /* 0x0000000406187225 */ /* 0x000fc800078e0018 */
[----:B------:R-:W-:Y:S01]  /*1320*/  IMAD.WIDE.U32 R40, R6, R2, R40 ;  /* 0x0000000206287225 */ /* 0x000fe200078e0028 */
[----:B------:R-:W-:-:S03]  /*1330*/  LEA R242, P3, R24, UR16, 0x1 ;  /* 0x0000001018f27c11 */ /* 0x000fc6000f8608ff */
[----:B------:R-:W-:Y:S01]  /*1340*/  IMAD R7, R6, R5, R25 ;  /* 0x0000000506077224 */ /* 0x000fe200078e0219 */
[----:B------:R-:W-:Y:S01]  /*1350*/  LEA R240, P1, R40, UR10, 0x1 ;  /* 0x0000000a28f07c11 */ /* 0x000fe2000f8208ff */
[----:B------:R-:W-:Y:S01]  /*1360*/  IMAD R22, R6, R3, R41 ;  /* 0x0000000306167224 */ /* 0x000fe200078e0229 */
[----:B------:R-:W-:Y:S01]  /*1370*/  SHF.L.U64.HI R5, R4, 0x5, R5 ;  /* 0x0000000504057819 */ /* 0x000fe20000010205 */
[----:B----4-:R-:W-:Y:S01]  /*1380*/  IMAD.WIDE R228, R29, 0x4, R38 ;  /* 0x000000041de47825 */ /* 0x010fe200078e0226 */
[----:B------:R-:W-:Y:S02]  /*1390*/  LEA.HI.X R243, R24, UR17, R7, 0x1, P3 ;  /* 0x0000001118f37c11 */ /* 0x000fe400098f0c07 */
[----:B------:R-:W-:Y:S01]  /*13a0*/  LEA.HI.X R241, R40, UR11, R22, 0x1, P1 ;  /* 0x0000000b28f17c11 */ /* 0x000fe200088f0c16 */
[----:B------:R-:W-:Y:S01]  /*13b0*/  IMAD.MOV.U32 R230, RZ, RZ, R228 ;  /* 0x000000ffffe67224 */ /* 0x000fe200078e00e4 */
[----:B------:R-:W-:Y:S01]  /*13c0*/  SHF.L.U32 R228, R2, 0x5, RZ ;  /* 0x0000000502e47819 */ /* 0x000fe200000006ff */
[----:B------:R-:W-:Y:S01]  /*13d0*/  IMAD.SHL.U32 R7, R4, 0x20, RZ ;  /* 0x0000002004077824 */ /* 0x000fe200078e00ff */
[----:B------:R-:W-:Y:S06]  /*13e0*/  @P0 BRA `(.L_x_195) ;  /* 0x0000000400180947 */ /* 0x000fec0003800000 */
        /* <DEDUP_REMOVED lines=10> */
[----:B------:R-:W-:Y:S05]  /*1490*/  BRA `(.L_x_197) ;  /* 0x0000000000187947 */ /* 0x000fea0003800000 */
.L_x_196:
[----:B------:R-:W1:Y:S01]  /*14a0*/  LDCU.64 UR22, c[0x0][0x5c0] ;  /* 0x0000b800ff1677ac */ /* 0x000e620008000a00 */
[----:B------:R-:W-:-:S05]  /*14b0*/  IADD3 R0, PT, PT, R236, R237, RZ ;  /* 0x000000edec007210 */ /* 0x000fca0007ffe0ff */
[C---:B-1----:R-:W-:Y:S02]  /*14c0*/  IMAD R2, R0.reuse, UR23, RZ ;  /* 0x0000001700027c24 */ /* 0x042fe4000f8e02ff */
[----:B------:R-:W-:-:S05]  /*14d0*/  IMAD.WIDE.U32 R4, R0, UR22, RZ ;  /* 0x0000001600047c25 */ /* 0x000fca000f8e00ff */
[----:B------:R-:W-:Y:S02]  /*14e0*/  IADD3 R0, PT, PT, R5, R2, RZ ;  /* 0x0000000205007210 */ /* 0x000fe40007ffe0ff */
[----:B------:R-:W-:Y:S02]  /*14f0*/  MOV R2, R4 ;  /* 0x0000000400027202 */ /* 0x000fe40000000f00 */
.L_x_197:
        /* <DEDUP_REMOVED lines=11> */
.L_x_198:
[----:B------:R-:W1:Y:S01]  /*15b0*/  LDCU.64 UR20, c[0x0][0x5c8] ;  /* 0x0000b900ff1477ac */ /* 0x000e620008000a00 */
[----:B------:R-:W-:-:S05]  /*15c0*/  IADD3 R236, PT, PT, R236, R237, RZ ;  /* 0x000000edecec7210 */ /* 0x000fca0007ffe0ff */
[C---:B-1----:R-:W-:Y:S02]  /*15d0*/  IMAD R18, R236.reuse, UR21, RZ ;  /* 0x00000015ec127c24 */ /* 0x042fe4000f8e02ff */
[----:B------:R-:W-:-:S05]  /*15e0*/  IMAD.WIDE.U32 R4, R236, UR20, RZ ;  /* 0x00000014ec047c25 */ /* 0x000fca000f8e00ff */
[----:B------:R-:W-:Y:S02]  /*15f0*/  IADD3 R18, PT, PT, R5, R18, RZ ;  /* 0x0000001205127210 */ /* 0x000fe40007ffe0ff */
.L_x_199:
[----:B------:R-:W-:-:S04]  /*1600*/  IADD3 R235, PT, PT, -R8, R235, RZ ;  /* 0x000000eb08eb7210 */ /* 0x000fc80007ffe1ff */
[----:B------:R-:W-:-:S13]  /*1610*/  ISETP.GE.AND P0, PT, R6, R235, PT ;  /* 0x000000eb0600720c */ /* 0x000fda0003f06270 */
[----:B------:R-:W-:Y:S05]  /*1620*/  @P0 BRA `(.L_x_200) ;  /* 0x00000040008c0947 */ /* 0x000fea0003800000 */
[----:B------:R-:W1:Y:S01]  /*1630*/  LDCU.64 UR18, c[0x0][0x5d8] ;  /* 0x0000bb00ff1277ac */ /* 0x000e620008000a00 */
[C---:B------:R-:W-:Y:S02]  /*1640*/  IMAD R3, R11.reuse, UR22, RZ ;  /* 0x000000160b037c24 */ /* 0x040fe4000f8e02ff */
[C-C-:B------:R-:W-:Y:S01]  /*1650*/  IMAD.WIDE.U32 R12, R8.reuse, UR22, R20.reuse ;  /* 0x00000016080c7c25 */ /* 0x140fe2000f8e0014 */
[----:B------:R-:W2:Y:S03]  /*1660*/  LDCU.64 UR16, c[0x0][0x5e0] ;  /* 0x0000bc00ff1077ac */ /* 0x000ea60008000a00 */
[----:B------:R-:W-:Y:S01]  /*1670*/  IMAD.WIDE.U32 R20, R8, UR20, R20 ;  /* 0x0000001408147c25 */ /* 0x000fe2000f8e0014 */
[----:B------:R-:W-:Y:S01]  /*1680*/  IADD3 R2, P1, PT, R2, R12, RZ ;  /* 0x0000000c02027210 */ /* 0x000fe20007f3e0ff */
[----:B------:R-:W3:Y:S02]  /*1690*/  LDCU.128 UR8, c[0x0][0x560] ;  /* 0x0000ac00ff0877ac */ /* 0x000ee40008000c00 */
[----:B------:R-:W-:Y:S01]  /*16a0*/  IMAD R11, R11, UR20, RZ ;  /* 0x000000140b0b7c24 */ /* 0x000fe2000f8e02ff */
[----:B------:R-:W-:Y:S01]  /*16b0*/  IADD3 R4, P0, PT, R4, R20, RZ ;  /* 0x0000001404047210 */ /* 0x000fe20007f1e0ff */
[----:B------:R-:W-:-:S02]  /*16c0*/  IMAD R3, R8, UR23, R3 ;  /* 0x0000001708037c24 */ /* 0x000fc4000f8e0203 */
[----:B------:R-:W-:-:S03]  /*16d0*/  IMAD R11, R8, UR21, R11 ;  /* 0x00000015080b7c24 */ /* 0x000fc6000f8e020b */
[----:B------:R-:W-:Y:S02]  /*16e0*/  IADD3.X R3, PT, PT, R0, R13, R3, P1, !PT ;  /* 0x0000000d00037210 */ /* 0x000fe40000ffe403 */
[----:B------:R-:W-:Y:S01]  /*16f0*/  IADD3.X R5, PT, PT, R18, R21, R11, P0, !PT ;  /* 0x0000001512057210 */ /* 0x000fe200007fe40b */
[----:B-1----:R-:W-:-:S04]  /*1700*/  IMAD.WIDE.U32 R8, R15, UR18, R2 ;  /* 0x000000120f087c25 */ /* 0x002fc8000f8e0002 */
[----:B--2---:R-:W-:-:S04]  /*1710*/  IMAD.WIDE.U32 R2, R15, UR16, R4 ;  /* 0x000000100f027c25 */ /* 0x004fc8000f8e0004 */
[C---:B------:R-:W-:Y:S02]  /*1720*/  IMAD R9, R15.reuse, UR19, R9 ;  /* 0x000000130f097c24 */ /* 0x040fe4000f8e0209 */
[----:B------:R-:W-:Y:S02]  /*1730*/  IMAD R3, R15, UR17, R3 ;  /* 0x000000110f037c24 */ /* 0x000fe4000f8e0203 */
[----:B------:R-:W-:-:S04]  /*1740*/  IMAD.WIDE.U32 R4, R6, UR22, R8 ;  /* 0x0000001606047c25 */ /* 0x000fc8000f8e0008 */
[----:B------:R-:W-:Y:S01]  /*1750*/  IMAD.WIDE.U32 R2, R6, UR20, R2 ;  /* 0x0000001406027c25 */ /* 0x000fe2000f8e0002 */
[----:B---3--:R-:W-:-:S03]  /*1760*/  LEA R10, P1, R4, UR8, 0x1 ;  /* 0x00000008040a7c11 */ /* 0x008fc6000f8208ff */
[----:B------:R-:W-:Y:S01]  /*1770*/  IMAD R0, R6, UR23, R5 ;  /* 0x0000001706007c24 */ /* 0x000fe2000f8e0205 */
[----:B------:R-:W-:Y:S01]  /*1780*/  LEA R8, P0, R2, UR10, 0x1 ;  /* 0x0000000a02087c11 */ /* 0x000fe2000f8008ff */
[----:B------:R-:W-:-:S03]  /*1790*/  IMAD R3, R6, UR21, R3 ;  /* 0x0000001506037c24 */ /* 0x000fc6000f8e0203 */
[----:B------:R-:W-:Y:S02]  /*17a0*/  LEA.HI.X R11, R4, UR9, R0, 0x1, P1 ;  /* 0x00000009040b7c11 */ /* 0x000fe400088f0c00 */
[----:B------:R-:W-:-:S03]  /*17b0*/  LEA.HI.X R9, R2, UR11, R3, 0x1, P0 ;  /* 0x0000000b02097c11 */ /* 0x000fc600080f0c03 */
[----:B------:R1:W-:Y:S04]  /*17c0*/  STG.E.128 desc[UR28][R10.64], RZ ;  /* 0x000000ff0a007986 */ /* 0x0003e8000c101d1c */
[----:B------:R1:W-:Y:S04]  /*17d0*/  STG.E.128 desc[UR28][R10.64+0x80], RZ ;  /* 0x000080ff0a007986 */ /* 0x0003e8000c101d1c */
[----:B------:R1:W-:Y:S04]  /*17e0*/  STG.E.128 desc[UR28][R10.64+0x100], RZ ;  /* 0x000100ff0a007986 */ /* 0x0003e8000c101d1c */
[----:B------:R1:W-:Y:S04]  /*17f0*/  STG.E.128 desc[UR28][R10.64+0x180], RZ ;  /* 0x000180ff0a007986 */ /* 0x0003e8000c101d1c */
[----:B------:R1:W-:Y:S04]  /*1800*/  STG.E.128 desc[UR28][R8.64], RZ ;  /* 0x000000ff08007986 */ /* 0x0003e8000c101d1c */
[----:B------:R1:W-:Y:S04]  /*1810*/  STG.E.128 desc[UR28][R8.64+0x80], RZ ;  /* 0x000080ff08007986 */ /* 0x0003e8000c101d1c */
[----:B------:R1:W-:Y:S04]  /*1820*/  STG.E.128 desc[UR28][R8.64+0x100], RZ ;  /* 0x000100ff08007986 */ /* 0x0003e8000c101d1c */
[----:B------:R1:W-:Y:S01]  /*1830*/  STG.E.128 desc[UR28][R8.64+0x180], RZ ;  /* 0x000180ff08007986 */ /* 0x0003e2000c101d1c */
[----:B------:R-:W-:Y:S05]  /*1840*/  BRA `(.L_x_200) ;  /* 0x0000004000047947 */ /* 0x000fea0003800000 */
.L_x_195:
[----:B------:R-:W-:Y:S01]  /*1850*/  IADD3 R3, PT, PT, -R8, R235, RZ ;  /* 0x000000eb08037210 */ /* 0x000fe20007ffe1ff */
[----:B------:R-:W-:Y:S03]  /*1860*/  @P4 BAR.SYNC.DEFER_BLOCKING 0x0 ;  /* 0x0000000000004b1d */ /* 0x000fe60000010000 */
[----:B------:R-:W-:-:S03]  /*1870*/  ISETP.GE.AND P4, PT, R6, R3, PT ;  /* 0x000000030600720c */ /* 0x000fc60003f86270 */
[----:B------:R-:W-:Y:S10]  /*1880*/  BSSY.RECONVERGENT B0, `(.L_x_201) ;  /* 0x000001d000007945 */ /* 0x000ff40003800200 */
[----:B------:R-:W-:Y:S05]  /*1890*/  @P4 BRA `(.L_x_202) ;  /* 0x00000000005c4947 */ /* 0x000fea0003800000 */
[----:B------:R-:W1:Y:S01]  /*18a0*/  LDCU.64 UR10, c[0x0][0x3d8] ;  /* 0x00007b00ff0a77ac */ /* 0x000e620008000a00 */
[----:B------:R-:W-:Y:S02]  /*18b0*/  IMAD R3, R11, UR20, RZ ;  /* 0x000000140b037c24 */ /* 0x000fe4000f8e02ff */
[C---:B------:R-:W-:Y:S01]  /*18c0*/  IMAD.WIDE.U32 R22, R8.reuse, UR20, R20 ;  /* 0x0000001408167c25 */ /* 0x040fe2000f8e0014 */
[----:B------:R-:W2:Y:S03]  /*18d0*/  LDCU.64 UR8, c[0x0][0x390] ;  /* 0x00007200ff0877ac */ /* 0x000ea60008000a00 */
[----:B------:R-:W-:Y:S01]  /*18e0*/  IMAD R2, R8, UR21, R3 ;  /* 0x0000001508027c24 */ /* 0x000fe2000f8e0203 */
[----:B------:R-:W-:-:S04]  /*18f0*/  IADD3 R22, P0, PT, R16, R22, RZ ;  /* 0x0000001610167210 */ /* 0x000fc80007f1e0ff */
[----:B------:R-:W-:Y:S01]  /*1900*/  IADD3.X R23, PT, PT, R13, R23, R2, P0, !PT ;  /* 0x000000170d177210 */ /* 0x000fe200007fe402 */
[----:B-1----:R-:W-:Y:S02]  /*1910*/  IMAD R3, R9, UR10, RZ ;  /* 0x0000000a09037c24 */ /* 0x002fe4000f8e02ff */
[----:B------:R-:W-:-:S04]  /*1920*/  IMAD.WIDE.U32 R22, R10, UR10, R22 ;  /* 0x0000000a0a167c25 */ /* 0x000fc8000f8e0016 */
[----:B------:R-:W-:-:S05]  /*1930*/  IMAD R3, R10, UR11, R3 ;  /* 0x0000000b0a037c24 */ /* 0x000fca000f8e0203 */
[----:B------:R-:W-:-:S03]  /*1940*/  IADD3 R23, PT, PT, R23, R3, RZ ;  /* 0x0000000317177210 */ /* 0x000fc60007ffe0ff */
[----:B------:R-:W-:-:S04]  /*1950*/  IMAD.WIDE.U32 R22, R6, UR20, R22 ;  /* 0x0000001406167c25 */ /* 0x000fc8000f8e0016 */
[----:B------:R-:W-:Y:S01]  /*1960*/  IMAD R2, R6, UR21, R23 ;  /* 0x0000001506027c24 */ /* 0x000fe2000f8e0217 */
[----:B--2---:R-:W-:-:S04]  /*1970*/  LEA R24, P0, R22, UR8, 0x1 ;  /* 0x0000000816187c11 */ /* 0x004fc8000f8008ff */
[----:B------:R-:W-:-:S05]  /*1980*/  LEA.HI.X R25, R22, UR9, R2, 0x1, P0 ;  /* 0x0000000916197c11 */ /* 0x000fca00080f0c02 */
[----:B------:R-:W-:Y:S01]  /*1990*/  @!PT LDS RZ, [RZ] ;  /* 0x00000000fffff984 */ /* 0x000fe20000000800 */
[----:B------:R-:W-:Y:S01]  /*19a0*/  @!PT LDS RZ, [RZ] ;  /* 0x00000000fffff984 */ /* 0x000fe20000000800 */
[----:B------:R-:W-:Y:S01]  /*19b0*/  @!PT LDS RZ, [RZ] ;  /* 0x00000000fffff984 */ /* 0x000fe20000000800 */
[----:B------:R1:W-:Y:S04]  /*19c0*/  LDGSTS.E.BYPASS.LTC128B.128 [R225+0x14000], desc[UR28][R24.64] ;  /* 0x1400000018e17fae */ /* 0x0003e8000b981a1c */
[----:B------:R1:W-:Y:S04]  /*19d0*/  LDGSTS.E.BYPASS.LTC128B.128 [R225+0x15000], desc[UR28][R24.64+0x80] ;  /* 0x1500008018e17fae */ /* 0x0003e8000b981a1c */
[----:B------:R1:W-:Y:S04]  /*19e0*/  LDGSTS.E.BYPASS.LTC128B.128 [R225+0x16000], desc[UR28][R24.64+0x100] ;  /* 0x1600010018e17fae */ /* 0x0003e8000b981a1c */
[----:B------:R1:W-:Y:S01]  /*19f0*/  LDGSTS.E.BYPASS.LTC128B.128 [R225+0x17000], desc[UR28][R24.64+0x180] ;  /* 0x1700018018e17fae */ /* 0x0003e2000b981a1c */
[----:B------:R-:W-:Y:S05]  /*1a00*/  BRA `(.L_x_203) ;  /* 0x0000000000107947 */ /* 0x000fea0003800000 */
.L_x_202:
[----:B------:R2:W-:Y:S04]  /*1a10*/  STS.128 [R225+0x14000], RZ ;  /* 0x014000ffe1007388 */ /* 0x0005e80000000c00 */
[----:B------:R2:W-:Y:S04]  /*1a20*/  STS.128 [R225+0x15000], RZ ;  /* 0x015000ffe1007388 */ /* 0x0005e80000000c00 */
[----:B------:R2:W-:Y:S04]  /*1a30*/  STS.128 [R225+0x16000], RZ ;  /* 0x016000ffe1007388 */ /* 0x0005e80000000c00 */
[----:B------:R2:W-:Y:S02]  /*1a40*/  STS.128 [R225+0x17000], RZ ;  /* 0x017000ffe1007388 */ /* 0x0005e40000000c00 */
.L_x_203:
[----:B------:R-:W-:Y:S05]  /*1a50*/  BSYNC.RECONVERGENT B0 ;  /* 0x0000000000007941 */ /* 0x000fea0003800200 */
.L_x_201:
[----:B------:R-:W-:Y:S01]  /*1a60*/  IMAD R17, R234, -0x40, R17 ;  /* 0xffffffc0ea117824 */ /* 0x000fe200078e0211 */
[----:B------:R-:W0:Y:S01]  /*1a70*/  LDGDEPBAR ;  /* 0x00000000000079af */ /* 0x000e220000000000 */
[C---:B------:R-:W-:Y:S02]  /*1a80*/  VIADD R2, R224.reuse, 0x8 ;  /* 0x00000008e0027836 */ /* 0x040fe40000000000 */
[----:B------:R-:W-:Y:S01]  /*1a90*/  IMAD.MOV.U32 R233, RZ, RZ, 0x7f800000 ;  /* 0x7f800000ffe97424 */ /* 0x000fe200078e00ff */
[CC--:B------:R-:W-:Y:S01]  /*1aa0*/  ISETP.GE.AND P1, PT, R224.reuse, R17.reuse, PT ;  /* 0x00000011e000720c */ /* 0x0c0fe20003f26270 */
[----:B------:R-:W-:Y:S01]  /*1ab0*/  IMAD.WIDE.U32 R22, R224, 0x4, R244 ;  /* 0x00000004e0167825 */ /* 0x000fe200078e00f4 */
[----:B------:R-:W-:-:S03]  /*1ac0*/  ISETP.GE.AND P0, PT, R2, R17, PT ;  /* 0x000000110200720c */ /* 0x000fc60003f06270 */
[C---:B------:R-:W-:Y:S01]  /*1ad0*/  VIADD R2, R6.reuse, 0x20 ;  /* 0x0000002006027836 */ /* 0x040fe20000000000 */
[----:B------:R-:W-:Y:S01]  /*1ae0*/  ISETP.GE.AND P3, PT, R6, R17, PT ;  /* 0x000000110600720c */ /* 0x000fe20003f66270 */
[----:B------:R-:W-:-:S03]  /*1af0*/  IMAD.MOV.U32 R232, RZ, RZ, 0x7f800000 ;  /* 0x7f800000ffe87424 */ /* 0x000fc600078e00ff */
[----:B------:R-:W-:-:S03]  /*1b00*/  ISETP.GE.AND P2, PT, R2, R17, PT ;  /* 0x000000110200720c */ /* 0x000fc60003f46270 */
[----:B------:R3:W5:Y:S04]  /*1b10*/  @!P1 LDG.E R233, desc[UR28][R22.64] ;  /* 0x0000001c16e99981 */ /* 0x000768000c1e1900 */
[----:B------:R3:W5:Y:S01]  /*1b20*/  @!P0 LDG.E R232, desc[UR28][R22.64+0x20] ;  /* 0x0000201c16e88981 */ /* 0x000762000c1e1900 */
[----:B------:R-:W-:Y:S03]  /*1b30*/  BSSY.RECONVERGENT B0, `(.L_x_204) ;  /* 0x000004a000007945 */ /* 0x000fe60003800200 */
[----:B------:R-:W-:Y:S01]  /*1b40*/  @!PT LDS RZ, [RZ] ;  /* 0x00000000fffff984 */ /* 0x000fe20000000800 */
[----:B------:R-:W-:Y:S01]  /*1b50*/  @!PT LDS RZ, [RZ] ;  /* 0x00000000fffff984 */ /* 0x000fe20000000800 */
[----:B------:R-:W-:Y:S01]  /*1b60*/  @!PT LDS RZ, [RZ] ;  /* 0x00000000fffff984 */ /* 0x000fe20000000800 */
[----:B------:R3:W-:Y:S02]  /*1b70*/  @!P3 LDGSTS.E.BYPASS.LTC128B.128 [R225+0x8000], desc[UR28][R240.64] ;  /* 0x08000000f0e1bfae */ /* 0x0007e4000b981a1c */
[----:B------:R-:W-:-:S02]  /*1b80*/  @!P2 LEA R16, P1, R228, R240, 0x1 ;  /* 0x000000f0e410a211 */ /* 0x000fc400078208ff */
[----:B------:R3:W-:Y:S01]  /*1b90*/  @!P3 LDGSTS.E.BYPASS.LTC128B.128 [R225+0xa000], desc[UR28][R240.64+0x80] ;  /* 0x0a000080f0e1bfae */ /* 0x0007e2000b981a1c */
[C---:B------:R-:W-:Y:S02]  /*1ba0*/  @!P2 LEA R2, P0, R7.reuse, R242, 0x1 ;  /* 0x000000f20702a211 */ /* 0x040fe400078008ff */
[----:B------:R-:W-:Y:S01]  /*1bb0*/  @!P2 LEA.HI.X R17, R228, R241, R227, 0x1, P1 ;  /* 0x000000f1e411a211 */ /* 0x000fe200008f0ce3 */
[----:B------:R3:W-:Y:S01]  /*1bc0*/  @!P3 LDGSTS.E.BYPASS.LTC128B.128 [R225+0xc000], desc[UR28][R240.64+0x100] ;  /* 0x0c000100f0e1bfae */ /* 0x0007e2000b981a1c */
[----:B------:R-:W-:-:S03]  /*1bd0*/  @!P2 LEA.HI.X R3, R7, R243, R5, 0x1, P0 ;  /* 0x000000f30703a211 */ /* 0x000fc600000f0c05 */
[----:B------:R3:W-:Y:S04]  /*1be0*/  @!P3 LDGSTS.E.BYPASS.LTC128B.128 [R225+0xe000], desc[UR28][R240.64+0x180] ;  /* 0x0e000180f0e1bfae */ /* 0x0007e8000b981a1c */
[----:B------:R3:W-:Y:S04]  /*1bf0*/  @P3 STS.128 [R225+0x8000], RZ ;  /* 0x008000ffe1003388 */ /* 0x0007e80000000c00 */
[----:B------:R3:W-:Y:S04]  /*1c00*/  @P3 STS.128 [R225+0xa000], RZ ;  /* 0x00a000ffe1003388 */ /* 0x0007e80000000c00 */
[----:B------:R3:W-:Y:S04]  /*1c10*/  @P3 STS.128 [R225+0xc000], RZ ;  /* 0x00c000ffe1003388 */ /* 0x0007e80000000c00 */
[----:B------:R3:W-:Y:S04]  /*1c20*/  @P3 STS.128 [R225+0xe000], RZ ;  /* 0x00e000ffe1003388 */ /* 0x0007e80000000c00 */
[----:B------:R3:W-:Y:S04]  /*1c30*/  @P2 STS.128 [R225+0x9000], RZ ;  /* 0x009000ffe1002388 */ /* 0x0007e80000000c00 */
[----:B------:R3:W-:Y:S04]  /*1c40*/  @P2 STS.128 [R225+0xb000], RZ ;  /* 0x00b000ffe1002388 */ /* 0x0007e80000000c00 */
[----:B------:R3:W-:Y:S04]  /*1c50*/  @P2 STS.128 [R225+0xd000], RZ ;  /* 0x00d000ffe1002388 */ /* 0x0007e80000000c00 */
[----:B------:R3:W-:Y:S04]  /*1c60*/  @P2 STS.128 [R225+0xf000], RZ ;  /* 0x00f000ffe1002388 */ /* 0x0007e80000000c00 */
[----:B------:R-:W-:Y:S01]  /*1c70*/  @!PT LDS RZ, [RZ] ;  /* 0x00000000fffff984 */ /* 0x000fe20000000800 */
[----:B------:R-:W-:Y:S01]  /*1c80*/  @!PT LDS RZ, [RZ] ;  /* 0x00000000fffff984 */ /* 0x000fe20000000800 */
[----:B------:R-:W-:Y:S01]  /*1c90*/  @!PT LDS RZ, [RZ] ;  /* 0x00000000fffff984 */ /* 0x000fe20000000800 */
[----:B------:R3:W-:Y:S04]  /*1ca0*/  @!P2 LDGSTS.E.BYPASS.LTC128B.128 [R225+0x9000], desc[UR28][R16.64] ;  /* 0x0900000010e1afae */ /* 0x0007e8000b981a1c */
[----:B------:R3:W-:Y:S04]  /*1cb0*/  @!P2 LDGSTS.E.BYPASS.LTC128B.128 [R225+0xb000], desc[UR28][R16.64+0x80] ;  /* 0x0b00008010e1afae */ /* 0x0007e8000b981a1c */
[----:B------:R3:W-:Y:S04]  /*1cc0*/  @!P2 LDGSTS.E.BYPASS.LTC128B.128 [R225+0xd000], desc[UR28][R16.64+0x100] ;  /* 0x0d00010010e1afae */ /* 0x0007e8000b981a1c */
[----:B------:R3:W-:Y:S04]  /*1cd0*/  @!P2 LDGSTS.E.BYPASS.LTC128B.128 [R225+0xf000], desc[UR28][R16.64+0x180] ;  /* 0x0f00018010e1afae */ /* 0x0007e8000b981a1c */
[----:B------:R3:W-:Y:S04]  /*1ce0*/  @!P3 LDGSTS.E.BYPASS.LTC128B.128 [R225], desc[UR28][R242.64] ;  /* 0x00000000f2e1bfae */ /* 0x0007e8000b981a1c */
[----:B------:R3:W-:Y:S04]  /*1cf0*/  @!P3 LDGSTS.E.BYPASS.LTC128B.128 [R225+0x2000], desc[UR28][R242.64+0x80] ;  /* 0x02000080f2e1bfae */ /* 0x0007e8000b981a1c */
[----:B------:R3:W-:Y:S04]  /*1d00*/  @!P3 LDGSTS.E.BYPASS.LTC128B.128 [R225+0x4000], desc[UR28][R242.64+0x100] ;  /* 0x04000100f2e1bfae */ /* 0x0007e8000b981a1c */
[----:B------:R3:W-:Y:S04]  /*1d10*/  @!P3 LDGSTS.E.BYPASS.LTC128B.128 [R225+0x6000], desc[UR28][R242.64+0x180] ;  /* 0x06000180f2e1bfae */ /* 0x0007e8000b981a1c */
[----:B------:R3:W-:Y:S04]  /*1d20*/  @P3 STS.128 [R225], RZ ;  /* 0x000000ffe1003388 */ /* 0x0007e80000000c00 */
        /* <DEDUP_REMOVED lines=13> */
[----:B------:R3:W-:Y:S01]  /*1e00*/  @!P2 LDGSTS.E.BYPASS.LTC128B.128 [R225+0x7000], desc[UR28][R2.64+0x180] ;  /* 0x0700018002e1afae */ /* 0x0007e2000b981a1c */
[----:B------:R-:W-:Y:S05]  /*1e10*/  @P4 BRA `(.L_x_205) ;  /* 0x00000000005c4947 */ /* 0x000fea0003800000 */
[----:B------:R-:W4:Y:S01]  /*1e20*/  LDCU.64 UR10, c[0x0][0x3d0] ;  /* 0x00007a00ff0a77ac */ /* 0x000f220008000a00 */
[----:B------:R-:W-:Y:S01]  /*1e30*/  IMAD.WIDE.U32 R20, R8, UR22, R20 ;  /* 0x0000001608147c25 */ /* 0x000fe2000f8e0014 */
[----:B------:R-:W1:Y:S03]  /*1e40*/  LDCU.64 UR8, c[0x0][0x388] ;  /* 0x00007100ff0877ac */ /* 0x000e660008000a00 */
[----:B---3--:R-:W-:Y:S01]  /*1e50*/  IMAD R3, R11, UR22, RZ ;  /* 0x000000160b037c24 */ /* 0x008fe2000f8e02ff */
[----:B------:R-:W-:-:S03]  /*1e60*/  IADD3 R14, P0, PT, R14, R20, RZ ;  /* 0x000000140e0e7210 */ /* 0x000fc60007f1e0ff */
[----:B------:R-:W-:-:S05]  /*1e70*/  IMAD R3, R8, UR23, R3 ;  /* 0x0000001708037c24 */ /* 0x000fca000f8e0203 */
[----:B------:R-:W-:Y:S01]  /*1e80*/  IADD3.X R15, PT, PT, R12, R21, R3, P0, !PT ;  /* 0x000000150c0f7210 */ /* 0x000fe200007fe403 */
[----:B----4-:R-:W-:Y:S02]  /*1e90*/  IMAD R9, R9, UR10, RZ ;  /* 0x0000000a09097c24 */ /* 0x010fe4000f8e02ff */
[----:B------:R-:W-:-:S04]  /*1ea0*/  IMAD.WIDE.U32 R14, R10, UR10, R14 ;  /* 0x0000000a0a0e7c25 */ /* 0x000fc8000f8e000e */
[----:B------:R-:W-:-:S05]  /*1eb0*/  IMAD R9, R10, UR11, R9 ;  /* 0x0000000b0a097c24 */ /* 0x000fca000f8e0209 */
[----:B------:R-:W-:-:S03]  /*1ec0*/  IADD3 R15, PT, PT, R15, R9, RZ ;  /* 0x000000090f0f7210 */ /* 0x000fc60007ffe0ff */
[----:B------:R-:W-:-:S04]  /*1ed0*/  IMAD.WIDE.U32 R2, R6, UR22, R14 ;  /* 0x0000001606027c25 */ /* 0x000fc8000f8e000e */
[----:B------:R-:W-:Y:S01]  /*1ee0*/  IMAD R6, R6, UR23, R3 ;  /* 0x0000001706067c24 */ /* 0x000fe2000f8e0203 */
[----:B-1----:R-:W-:-:S04]  /*1ef0*/  LEA R4, P0, R2, UR8, 0x1 ;  /* 0x0000000802047c11 */ /* 0x002fc8000f8008ff */
        /* <DEDUP_REMOVED lines=9> */
.L_x_205:
[----:B------:R4:W-:Y:S04]  /*1f90*/  STS.128 [R225+0x10000], RZ ;  /* 0x010000ffe1007388 */ /* 0x0009e80000000c00 */
[----:B------:R4:W-:Y:S04]  /*1fa0*/  STS.128 [R225+0x11000], RZ ;  /* 0x011000ffe1007388 */ /* 0x0009e80000000c00 */
[----:B------:R4:W-:Y:S04]  /*1fb0*/  STS.128 [R225+0x12000], RZ ;  /* 0x012000ffe1007388 */ /* 0x0009e80000000c00 */
[----:B------:R4:W-:Y:S02]  /*1fc0*/  STS.128 [R225+0x13000], RZ ;  /* 0x013000ffe1007388 */ /* 0x0009e40000000c00 */
.L_x_206:
[----:B------:R-:W-:Y:S05]  /*1fd0*/  BSYNC.RECONVERGENT B0 ;  /* 0x0000000000007941 */ /* 0x000fea0003800200 */
.L_x_204:
[----:B------:R-:W2:Y:S01]  /*1fe0*/  S2R R208, SR_TID.X ;  /* 0x0000000000d07919 */ /* 0x000ea20000002100 */
[C---:B------:R-:W-:Y:S01]  /*1ff0*/  IMAD.SHL.U32 R218, R0.reuse, 0x20, RZ ;  /* 0x0000002000da7824 */ /* 0x040fe200078e00ff */
[C---:B------:R-:W-:Y:S01]  /*2000*/  LOP3.LUT P2, RZ, R0.reuse, 0x4, RZ, 0xc0, !PT ;  /* 0x0000000400ff7812 */ /* 0x040fe2000784c0ff */
[C---:B-1----:R-:W-:Y:S01]  /*2010*/  IMAD.SHL.U32 R5, R0.reuse, 0x40, RZ ;  /* 0x0000004000057824 */ /* 0x042fe200078e00ff */
[----:B------:R-:W0:Y:S01]  /*2020*/  LDGDEPBAR ;  /* 0x00000000000079af */ /* 0x000e220000000000 */
[----:B------:R-:W-:Y:S01]  /*2030*/  LOP3.LUT P0, RZ, R0, 0x2, RZ, 0xc0, !PT ;  /* 0x0000000200ff7812 */ /* 0x000fe2000780c0ff */
[----:B------:R-:W-:Y:S01]  /*2040*/  IMAD.MOV.U32 R216, RZ, RZ, 0x20 ;  /* 0x00000020ffd87424 */ /* 0x000fe200078e00ff */
[----:B------:R-:W-:Y:S01]  /*2050*/  LOP3.LUT R4, R218, 0x200, RZ, 0xc0, !PT ;  /* 0x00000200da047812 */ /* 0x000fe200078ec0ff */
[----:B------:R-:W-:Y:S01]  /*2060*/  VIADD R8, R8, 0x20 ;  /* 0x0000002008087836 */ /* 0x000fe20000000000 */
[----:B---3--:R-:W-:Y:S01]  /*2070*/  LOP3.LUT R2, R5, 0x1c0, RZ, 0xc0, !PT ;  /* 0x000001c005027812 */ /* 0x008fe200078ec0ff */
[----:B------:R-:W1:Y:S01]  /*2080*/  LDC R239, c[0x0][0x44c] ;  /* 0x00011300ffef7b82 */ /* 0x000e620000000800 */
[--C-:B------:R-:W-:Y:S01]  /*2090*/  LOP3.LUT R219, R4, 0x1c00, R19.reuse, 0xf8, !PT ;  /* 0x00001c0004db7812 */ /* 0x100fe200078ef813 */
[----:B------:R-:W3:Y:S01]  /*20a0*/  LDCU UR8, c[0x0][0x590] ;  /* 0x0000b200ff0877ac */ /* 0x000ee20008000800 */
[----:B------:R-:W-:Y:S01]  /*20b0*/  LOP3.LUT R3, R2, 0x38, R19, 0xf8, !PT ;  /* 0x0000003802037812 */ /* 0x000fe200078ef813 */
[----:B------:R-:W-:Y:S01]  /*20c0*/  IMAD.MOV.U32 R217, RZ, RZ, 0x40 ;  /* 0x00000040ffd97424 */ /* 0x000fe200078e00ff */
[--C-:B------:R-:W-:Y:S01]  /*20d0*/  SHF.R.U32.HI R4, RZ, 0x1, R0.reuse ;  /* 0x00000001ff047819 */ /* 0x100fe20000011600 */
[----:B------:R-:W-:Y:S01]  /*20e0*/  IMAD.MOV.U32 R246, RZ, RZ, 0x240 ;  /* 0x00000240fff67424 */ /* 0x000fe200078e00ff */
[----:B------:R-:W-:-:S02]  /*20f0*/  LOP3.LUT R0, R3, 0x8, R0, 0x78, !PT ;  /* 0x0000000803007812 */ /* 0x000fc400078e7800 */
[----:B------:R-:W-:Y:S02]  /*2100*/  CS2R R126, SRZ ;  /* 0x00000000007e7805 */ /* 0x000fe4000001ff00 */
[----:B------:R-:W-:Y:S02]  /*2110*/  LOP3.LUT R3, R3, 0x8, R4, 0x78, !PT ;  /* 0x0000000803037812 */ /* 0x000fe400078e7804 */
[----:B------:R-:W-:Y:S02]  /*2120*/  CS2R R124, SRZ ;  /* 0x00000000007c7805 */ /* 0x000fe4000001ff00 */
[----:B------:R-:W-:Y:S02]  /*2130*/  LOP3.LUT R219, R219, R0, RZ, 0xfc, !PT ;  /* 0x00000000dbdb7212 */ /* 0x000fe400078efcff */
[----:B------:R-:W-:Y:S02]  /*2140*/  CS2R R130, SRZ ;  /* 0x0000000000827805 */ /* 0x000fe4000001ff00 */
[----:B------:R-:W-:-:S02]  /*2150*/  LOP3.LUT R5, R5, 0x200, RZ, 0xc0, !PT ;  /* 0x0000020005057812 */ /* 0x000fc400078ec0ff */
[----:B------:R-:W-:Y:S02]  /*2160*/  CS2R R128, SRZ ;  /* 0x0000000000807805 */ /* 0x000fe4000001ff00 */
[----:B------:R-:W-:Y:S02]  /*2170*/  LEA R219, R219, UR6, 0x1 ;  /* 0x00000006dbdb7c11 */ /* 0x000fe4000f8e08ff */
[----:B------:R-:W-:Y:S02]  /*2180*/  CS2R R122, SRZ ;  /* 0x00000000007a7805 */ /* 0x000fe4000001ff00 */
[----:B------:R-:W-:Y:S01]  /*2190*/  LOP3.LUT R218, R5, 0xc00, R218, 0xf8, !PT ;  /* 0x00000c0005da7812 */ /* 0x000fe200078ef8da */
[----:B------:R-:W-:-:S04]  /*21a0*/  DEPBAR.LE SB0, 0x1 ;  /* 0x000080400000791a */ /* 0x000fc80000000000 */
[C---:B--2---:R-:W-:Y:S01]  /*21b0*/  IMAD.SHL.U32 R2, R208.reuse, 0x20, RZ ;  /* 0x00000020d0027824 */ /* 0x044fe200078e00ff */
[----:B------:R-:W-:Y:S01]  /*21c0*/  BAR.SYNC.DEFER_BLOCKING 0x0 ;  /* 0x0000000000007b1d */ /* 0x000fe20000010000 */
[C---:B------:R-:W-:Y:S01]  /*21d0*/  IMAD.SHL.U32 R7, R208.reuse, 0x10, RZ ;  /* 0x00000010d0077824 */ /* 0x040fe200078e00ff */
[C---:B------:R-:W-:Y:S01]  /*21e0*/  LOP3.LUT R213, R208.reuse, 0x8, RZ, 0xc0, !PT ;  /* 0x00000008d0d57812 */ /* 0x040fe200078ec0ff */
[----:B------:R-:W-:Y:S01]  /*21f0*/  IMAD.SHL.U32 R0, R208, 0x8, RZ ;  /* 0x00000008d0007824 */ /* 0x000fe200078e00ff */
[----:B------:R-:W-:Y:S01]  /*2200*/  LOP3.LUT R4, R2, 0xe0, RZ, 0xc0, !PT ;  /* 0x000000e002047812 */ /* 0x000fe200078ec0ff */
[----:B------:R-:W-:Y:S01]  /*2210*/  IMAD.SHL.U32 R214, R208, 0x2, RZ ;  /* 0x00000002d0d67824 */ /* 0x000fe200078e00ff */
[----:B------:R-:W-:Y:S01]  /*2220*/  SEL R216, R216, 0xffffffe0, !P0 ;  /* 0xffffffe0d8d87807 */ /* 0x000fe20004000000 */
[----:B------:R-:W-:Y:S01]  /*2230*/  IMAD.SHL.U32 R212, R208, 0x4, RZ ;  /* 0x00000004d0d47824 */ /* 0x000fe200078e00ff */
[----:B------:R-:W-:Y:S02]  /*2240*/  LOP3.LUT R4, R4, 0x100, R7, 0xf8, !PT ;  /* 0x0000010004047812 */ /* 0x000fe400078ef807 */
[----:B------:R-:W-:-:S02]  /*2250*/  CS2R R120, SRZ ;  /* 0x0000000000787805 */ /* 0x000fc4000001ff00 */
[----:B------:R-:W-:Y:S01]  /*2260*/  LOP3.LUT R5, R0, 0xe0, RZ, 0xc0, !PT ;  /* 0x000000e000057812 */ /* 0x000fe200078ec0ff */
[----:B------:R-:W-:Y:S01]  /*2270*/  IMAD.IADD R211, R219, 0x1, R216 ;  /* 0x00000001dbd37824 */ /* 0x000fe200078e02d8 */
[----:B------:R-:W-:Y:S02]  /*2280*/  SHF.R.U32.HI R6, RZ, 0x3, R4 ;  /* 0x00000003ff067819 */ /* 0x000fe40000011604 */
[----:B------:R-:W-:Y:S02]  /*2290*/  CS2R R118, SRZ ;  /* 0x0000000000767805 */ /* 0x000fe4000001ff00 */
[----:B------:R-:W-:Y:S01]  /*22a0*/  LOP3.LUT R238, R5, 0x18, R208, 0xf8, !PT ;  /* 0x0000001805ee7812 */ /* 0x000fe200078ef8d0 */
[----:B------:R-:W-:Y:S01]  /*22b0*/  VIADD R5, R219, 0x14040 ;  /* 0x00014040db057836 */ /* 0x000fe20000000000 */
[----:B------:R-:W-:Y:S01]  /*22c0*/  LOP3.LUT R213, R213, 0x38, R6, 0x78, !PT ;  /* 0x00000038d5d57812 */ /* 0x000fe200078e7806 */
[----:B------:R-:W-:Y:S01]  /*22d0*/  VIADD R6, R219, 0x14000 ;  /* 0x00014000db067836 */ /* 0x000fe20000000000 */
[----:B------:R-:W-:-:S02]  /*22e0*/  ISETP.GE.AND P1, PT, R8, R235, PT ;  /* 0x000000eb0800720c */ /* 0x000fc40003f26270 */
[----:B------:R-:W-:Y:S02]  /*22f0*/  CS2R R116, SRZ ;  /* 0x0000000000747805 */ /* 0x000fe4000001ff00 */
[----:B------:R-:W-:Y:S01]  /*2300*/  LOP3.LUT R218, R218, R3, RZ, 0xfc, !PT ;  /* 0x00000003dada7212 */ /* 0x000fe200078efcff */
[----:B------:R-:W-:Y:S01]  /*2310*/  @P2 VIADD R5, R6, 0xffffffc0 ;  /* 0xffffffc006052836 */ /* 0x000fe20000000000 */
[----:B------:R-:W-:Y:S02]  /*2320*/  LOP3.LUT R213, R213, R4, RZ, 0x3c, !PT ;  /* 0x00000004d5d57212 */ /* 0x000fe400078e3cff */
[----:B------:R-:W-:Y:S01]  /*2330*/  CS2R R110, SRZ ;  /* 0x00000000006e7805 */ /* 0x000fe2000001ff00 */
[----:B------:R-:W2:Y:S01]  /*2340*/  LDSM.16.M88.4 R132, [R219+0x14000] ;  /* 0x01400000db84783b */ /* 0x000ea20000000200 */
[----:B------:R-:W-:Y:S01]  /*2350*/  IMAD.IADD R4, R216, 0x1, R5 ;  /* 0x00000001d8047824 */ /* 0x000fe200078e0205 */
[----:B------:R-:W-:Y:S02]  /*2360*/  SEL R217, R217, 0xffffffc0, !P2 ;  /* 0xffffffc0d9d97807 */ /* 0x000fe40005000000 */
[----:B------:R-:W-:Y:S01]  /*2370*/  CS2R R108, SRZ ;  /* 0x00000000006c7805 */ /* 0x000fe2000001ff00 */
[----:B------:R-:W1:Y:S01]  /*2380*/  LDSM.16.M88.4 R148, [R219+0x15000] ;  /* 0x01500000db94783b */ /* 0x000e620000000200 */
[----:B------:R-:W-:-:S02]  /*2390*/  LEA R218, R218, UR6, 0x1 ;  /* 0x00000006dada7c11 */ /* 0x000fc4000f8e08ff */
[----:B------:R-:W-:Y:S02]  /*23a0*/  CS2R R114, SRZ ;  /* 0x0000000000727805 */ /* 0x000fe4000001ff00 */
[----:B------:R-:W-:Y:S01]  /*23b0*/  SHF.R.U32.HI R3, RZ, 0x3, R208 ;  /* 0x00000003ff037819 */ /* 0x000fe200000116d0 */
[----:B------:R-:W1:Y:S01]  /*23c0*/  LDSM.16.M88.4 R164, [R219+0x16000] ;  /* 0x01600000dba4783b */ /* 0x000e620000000200 */
[----:B------:R-:W-:Y:S01]  /*23d0*/  LOP3.LUT R7, R7, 0x600, RZ, 0xc0, !PT ;  /* 0x0000060007077812 */ /* 0x000fe200078ec0ff */
[----:B------:R-:W-:Y:S01]  /*23e0*/  IMAD.IADD R210, R219, 0x1, R217 ;  /* 0x00000001dbd27824 */ /* 0x000fe200078e02d9 */
[----:B------:R-:W-:Y:S01]  /*23f0*/  LOP3.LUT R238, R238, 0x10, R3, 0x78, !PT ;  /* 0x00000010eeee7812 */ /* 0x000fe200078e7803 */
[----:B------:R-:W1:Y:S01]  /*2400*/  LDSM.16.M88.4 R180, [R219+0x17000] ;  /* 0x01700000dbb4783b */ /* 0x000e620000000200 */
[----:B------:R-:W-:Y:S01]  /*2410*/  LOP3.LUT R7, R7, 0x6, R214, 0xf8, !PT ;  /* 0x0000000607077812 */ /* 0x000fe200078ef8d6 */
[--C-:B------:R-:W-:Y:S01]  /*2420*/  IMAD.IADD R217, R217, 0x1, R218.reuse ;  /* 0x00000001d9d97824 */ /* 0x100fe200078e02da */
[----:B------:R-:W-:Y:S01]  /*2430*/  LOP3.LUT P0, RZ, R208, 0x4, RZ, 0xc0, !PT ;  /* 0x00000004d0ff7812 */ /* 0x000fe2000780c0ff */
[----:B------:R-:W1:Y:S01]  /*2440*/  LDSM.16.M88.4 R136, [R211+0x14000] ;  /* 0x01400000d388783b */ /* 0x000e620000000200 */
[C---:B------:R-:W-:Y:S01]  /*2450*/  IMAD.IADD R215, R216.reuse, 0x1, R218 ;  /* 0x00000001d8d77824 */ /* 0x040fe200078e02da */
[----:B------:R-:W-:Y:S01]  /*2460*/  LOP3.LUT R238, R7, R238, RZ, 0xfc, !PT ;  /* 0x000000ee07ee7212 */ /* 0x000fe200078efcff */
[----:B------:R-:W-:Y:S01]  /*2470*/  IMAD.IADD R209, R216, 0x1, R210 ;  /* 0x00000001d8d17824 */ /* 0x000fe200078e02d2 */
[----:B------:R-:W1:Y:S01]  /*2480*/  LDSM.16.M88.4 R152, [R211+0x15000] ;  /* 0x01500000d398783b */ /* 0x000e620000000200 */
[----:B------:R-:W-:-:S02]  /*2490*/  CS2R R112, SRZ ;  /* 0x0000000000707805 */ /* 0x000fc4000001ff00 */
[----:B------:R-:W-:Y:S02]  /*24a0*/  CS2R R106, SRZ ;  /* 0x00000000006a7805 */ /* 0x000fe4000001ff00 */
[----:B------:R-:W-:Y:S01]  /*24b0*/  CS2R R104, SRZ ;  /* 0x0000000000687805 */ /* 0x000fe2000001ff00 */
[----:B------:R-:W1:Y:S01]  /*24c0*/  LDSM.16.M88.4 R168, [R211+0x16000] ;  /* 0x01600000d3a8783b */ /* 0x000e620000000200 */
[----:B------:R-:W-:Y:S02]  /*24d0*/  CS2R R102, SRZ ;  /* 0x0000000000667805 */ /* 0x000fe4000001ff00 */
[----:B------:R-:W-:Y:S02]  /*24e0*/  CS2R R100, SRZ ;  /* 0x0000000000647805 */ /* 0x000fe4000001ff00 */
[----:B------:R-:W-:Y:S01]  /*24f0*/  CS2R R38, SRZ ;  /* 0x0000000000267805 */ /* 0x000fe2000001ff00 */
[----:B------:R-:W1:Y:S01]  /*2500*/  LDSM.16.M88.4 R184, [R211+0x17000] ;  /* 0x01700000d3b8783b */ /* 0x000e620000000200 */
[----:B------:R-:W-:-:S02]  /*2510*/  CS2R R36, SRZ ;  /* 0x0000000000247805 */ /* 0x000fc4000001ff00 */
[----:B------:R-:W-:Y:S02]  /*2520*/  CS2R R42, SRZ ;  /* 0x00000000002a7805 */ /* 0x000fe4000001ff00 */
[----:B------:R-:W-:Y:S01]  /*2530*/  CS2R R40, SRZ ;  /* 0x0000000000287805 */ /* 0x000fe2000001ff00 */
[----:B------:R-:W1:Y:S01]  /*2540*/  LDSM.16.M88.4 R140, [R5] ;  /* 0x00000000058c783b */ /* 0x000e620000000200 */
[----:B------:R-:W-:Y:S02]  /*2550*/  CS2R R34, SRZ ;  /* 0x0000000000227805 */ /* 0x000fe4000001ff00 */
[----:B------:R-:W-:Y:S02]  /*2560*/  CS2R R32, SRZ ;  /* 0x0000000000207805 */ /* 0x000fe4000001ff00 */
[----:B------:R-:W-:Y:S01]  /*2570*/  CS2R R30, SRZ ;  /* 0x00000000001e7805 */ /* 0x000fe2000001ff00 */
        /* <DEDUP_REMOVED lines=13> */
[----:B------:R-:W-:Y:S01]  /*2650*/  SEL R246, R246, 0x1c0, !P0 ;  /* 0x000001c0f6f67807 */ /* 0x000fe20004000000 */
[----:B------:R-:W-:Y:S01]  /*2660*/  IMAD.IADD R216, R216, 0x1, R217 ;  /* 0x00000001d8d87824 */ /* 0x000fe200078e02d9 */
[----:B------:R-:W-:Y:S01]  /*2670*/  LOP3.LUT R247, R212, 0x20, RZ, 0xc0, !PT ;  /* 0x00000020d4f77812 */ /* 0x000fe200078ec0ff */
[----:B------:R-:W1:Y:S01]  /*2680*/  LDSM.16.M88.4 R160, [R4+0x1000] ;  /* 0x0010000004a0783b */ /* 0x000e620000000200 */
[----:B------:R-:W1:Y:S03]  /*2690*/  LDCU UR9, c[0x0][0x3e0] ;  /* 0x00007c00ff0977ac */ /* 0x000e660008000800 */
[----:B------:R-:W1:Y:S01]  /*26a0*/  LDSM.16.M88.4 R176, [R4+0x2000] ;  /* 0x0020000004b0783b */ /* 0x000e620000000200 */
[----:B------:R-:W1:Y:S03]  /*26b0*/  LDCU UR10, c[0x0][0x45c] ;  /* 0x00008b80ff0a77ac */ /* 0x000e660008000800 */
[----:B------:R4:W1:Y:S01]  /*26c0*/  LDSM.16.M88.4 R192, [R4+0x3000] ;  /* 0x0030000004c0783b */ /* 0x0008620000000200 */
[----:B---3--:R-:W-:Y:S01]  /*26d0*/  USHF.L.U32 UR8, UR8, 0x6, URZ ;  /* 0x0000000608087899 */ /* 0x008fe200080006ff */
[----:B----4-:R-:W-:-:S04]  /*26e0*/  @P1 LOP3.LUT R4, R214, 0x6, RZ, 0xc0, !PT ;  /* 0x00000006d6041812 */ /* 0x010fc800078ec0ff */
[----:B--2---:R-:W-:-:S07]  /*26f0*/  @P1 LOP3.LUT R249, R4, 0x70, R3, 0xf8, !PT ;  /* 0x0000007004f91812 */ /* 0x004fce00078ef803 */
.L_x_209:
[----:B------:R-:W0:Y:S01]  /*2700*/  LDGDEPBAR ;  /* 0x00000000000079af */ /* 0x000e220000000000 */
[----:B------:R-:W-:Y:S02]  /*2710*/  @P1 IMAD R72, R226, 0x20, R249 ;  /* 0x00000020e2481824 */ /* 0x000fe400078e02f9 */
[C---:B-----5:R-:W-:Y:S01]  /*2720*/  FMUL.FTZ R68, R233.reuse, 1.4426950216293334961 ;  /* 0x3fb8aa3be9447820 */ /* 0x060fe20000410000 */
[----:B------:R-:W-:Y:S01]  /*2730*/  FSETP.NEU.FTZ.AND P2, PT, R233, -INF , PT ;  /* 0xff800000e900780b */ /* 0x000fe20003f5d000 */
[----:B------:R-:W-:Y:S01]  /*2740*/  IMAD.MOV.U32 R231, RZ, RZ, R229 ;  /* 0x000000ffffe77224 */ /* 0x000fe200078e00e5 */
[----:B------:R-:W-:Y:S01]  /*2750*/  LEA R221, R213, UR4, 0x1 ;  /* 0x00000004d5dd7c11 */ /* 0x000fe2000f8e08ff */
[----:B------:R-:W-:Y:S01]  /*2760*/  @P1 VIADD R70, R72, 0x1 ;  /* 0x0000000148461836 */ /* 0x000fe20000000000 */
[----:B------:R-:W-:Y:S01]  /*2770*/  FSEL R73, R68, RZ, P2 ;  /* 0x000000ff44497208 */ /* 0x000fe20001000000 */
[C---:B------:R-:W-:Y:S01]  /*2780*/  @P1 VIADD R74, R72.reuse, 0x8 ;  /* 0x00000008484a1836 */ /* 0x040fe20000000000 */
[-C--:B------:R-:W-:Y:S01]  /*2790*/  @P1 ISETP.GE.AND P3, PT, R72, R235.reuse, PT ;  /* 0x000000eb4800120c */ /* 0x080fe20003f66270 */
[----:B------:R-:W-:Y:S01]  /*27a0*/  FMUL.FTZ R68, R232, 1.4426950216293334961 ;  /* 0x3fb8aa3be8447820 */ /* 0x000fe20000410000 */
[-C--:B------:R-:W-:Y:S01]  /*27b0*/  @P1 ISETP.GE.AND P4, PT, R70, R235.reuse, PT ;  /* 0x000000eb4600120c */ /* 0x080fe20003f86270 */
[----:B------:R-:W-:Y:S01]  /*27c0*/  @P1 VIADD R70, R72, 0x9 ;  /* 0x0000000948461836 */ /* 0x000fe20000000000 */
[----:B------:R-:W-:Y:S02]  /*27d0*/  FSETP.NEU.FTZ.AND P2, PT, R232, -INF , PT ;  /* 0xff800000e800780b */ /* 0x000fe40003f5d000 */
[-C--:B------:R-:W-:Y:S02]  /*27e0*/  @P1 ISETP.GE.AND P5, PT, R74, R235.reuse, PT ;  /* 0x000000eb4a00120c */ /* 0x080fe40003fa6270 */
[----:B------:R-:W-:Y:S02]  /*27f0*/  FSEL R72, R68, RZ, P2 ;  /* 0x000000ff44487208 */ /* 0x000fe40001000000 */
[----:B------:R-:W-:Y:S02]  /*2800*/  @P1 ISETP.GE.AND P2, PT, R70, R235, PT ;  /* 0x000000eb4600120c */ /* 0x000fe40003f46270 */
[----:B------:R-:W-:Y:S02]  /*2810*/  LEA R76, R238, UR27, 0x1 ;  /* 0x0000001bee4c7c11 */ /* 0x000fe4000f8e08ff */
[----:B------:R-:W-:Y:S01]  /*2820*/  SHF.R.U32.HI R200, RZ, 0x1, R208 ;  /* 0x00000001ffc87819 */ /* 0x000fe200000116d0 */
[----:B------:R-:W-:Y:S04]  /*2830*/  DEPBAR.LE SB0, 0x0 ;  /* 0x000080000000791a */ /* 0x000fe80000000000 */
[----:B------:R-:W-:Y:S01]  /*2840*/  BAR.SYNC.DEFER_BLOCKING 0x0 ;  /* 0x0000000000007b1d */ /* 0x000fe20000010000 */
[----:B------:R-:W-:Y:S05]  /*2850*/  IMAD.IADD R77, R76, 0x1, -R247 ;  /* 0x000000014c4d7824 */ /* 0x000fea00078e0af7 */
[----:B------:R-:W-:Y:S05]  /*2860*/  LDSM.16.M88.4 R44, [R218] ;  /* 0x00000000da2c783b */ /* 0x000fea0000000200 */
[----:B------:R-:W2:Y:S05]  /*2870*/  LDSM.16.M88.4 R48, [R219+0x10000] ;  /* 0x01000000db30783b */ /* 0x000eaa0000000200 */
[----:B------:R-:W-:Y:S05]  /*2880*/  LDSM.16.M88.4 R52, [R215] ;  /* 0x00000000d734783b */ /* 0x000fea0000000200 */
[----:B------:R-:W3:Y:S05]  /*2890*/  LDSM.16.M88.4 R56, [R211+0x10000] ;  /* 0x01000000d338783b */ /* 0x000eea0000000200 */
[----:B------:R-:W-:Y:S05]  /*28a0*/  LDSM.16.M88.4 R60, [R217] ;  /* 0x00000000d93c783b */ /* 0x000fea0000000200 */
[----:B------:R-:W4:Y:S01]  /*28b0*/  LDSM.16.M88.4 R64, [R210+0x10000] ;  /* 0x01000000d240783b */ /* 0x000f220000000200 */
[C---:B-12---:R-:W-:Y:S08]  /*28c0*/  HMMA.16816.F32 R4, R44.reuse, R48, RZ ;  /* 0x000000302c04723c */ /* 0x046ff000000018ff */
        /* <DEDUP_REMOVED lines=57> */
[C---:B--2---:R-:W-:Y:S08]  /*2c60*/  HMMA.16816.F32 R4, R44.reuse, R48, R4 ;  /* 0x000000302c04723c */ /* 0x044ff00000001804 */
[----:B------:R-:W-:Y:S11]  /*2c70*/  HMMA.16816.F32 R8, R44, R50, R8 ;  /* 0x000000322c08723c */ /* 0x000ff60000001808 */
        /* <DEDUP_REMOVED lines=11> */
[----:B------:R-:W-:Y:S01]  /*2d30*/  MUFU.EX2 R68, R71 ;  /* 0x0000004700447308 */ /* 0x000fe20000000800 */
[----:B------:R-:W-:Y:S01]  /*2d40*/  @P1 FSEL R8, R8, -INF , !P5 ;  /* 0xff80000008081808 */ /* 0x000fe20006800000 */
[--C-:B------:R-:W-:Y:S01]  /*2d50*/  FFMA.FTZ R78, R10, UR10, -R72.reuse ;  /* 0x0000000a0a4e7c23 */ /* 0x100fe20008010848 */
[----:B------:R-:W-:Y:S07]  /*2d60*/  FFMA.FTZ R72, R11, UR10, -R72 ;  /* 0x0000000a0b487c23 */ /* 0x000fee0008010848 */
[----:B------:R1:W-:Y:S01]  /*2d70*/  MUFU.EX2 R71, R74 ;  /* 0x0000004a00477308 */ /* 0x0003e20000000800 */
[--C-:B------:R-:W-:Y:S01]  /*2d80*/  FFMA.FTZ R80, R9, UR10, -R73.reuse ;  /* 0x0000000a09507c23 */ /* 0x100fe20008010849 */
[----:B------:R-:W-:Y:S01]  /*2d90*/  FFMA.FTZ R79, R8, UR10, -R73 ;  /* 0x0000000a084f7c23 */ /* 0x000fe20008010849 */
[C---:B------:R-:W-:Y:S07]  /*2da0*/  LEA R82, P2, R224.reuse, R230, 0x2 ;  /* 0x000000e6e0527211 */ /* 0x040fee00078410ff */
[----:B------:R-:W2:Y:S01]  /*2db0*/  MUFU.EX2 R69, R69 ;  /* 0x0000004500457308 */ /* 0x000ea20000000800 */
[----:B------:R-:W-:Y:S09]  /*2dc0*/  LEA.HI.X R83, R224, R231, RZ, 0x2, P2 ;  /* 0x000000e7e0537211 */ /* 0x000ff200010f14ff */
[----:B------:R-:W3:Y:S01]  /*2dd0*/  MUFU.EX2 R70, R70 ;  /* 0x0000004600467308 */ /* 0x000ee20000000800 */
[----:B------:R-:W-:Y:S09]  /*2de0*/  ISETP.NE.AND P2, PT, R234, RZ, PT ;  /* 0x000000ffea00720c */ /* 0x000ff20003f45270 */
[----:B------:R4:W-:Y:S01]  /*2df0*/  MUFU.EX2 R75, R72 ;  /* 0x00000048004b7308 */ /* 0x0009e20000000800 */
[----:B-1----:R-:W-:Y:S09]  /*2e00*/  LEA R74, R238, UR4, 0x1 ;  /* 0x00000004ee4a7c11 */ /* 0x002ff2000f8e08ff */
[----:B------:R-:W-:Y:S01]  /*2e10*/  MUFU.EX2 R80, R80 ;  /* 0x0000005000507308 */ /* 0x000fe20000000800 */
[----:B--2---:R-:W-:Y:S09]  /*2e20*/  F2FP.F16.F32.PACK_AB R85, R69, R68 ;  /* 0x000000444555723e */ /* 0x004ff200000000ff */
[----:B------:R-:W1:Y:S01]  /*2e30*/  MUFU.EX2 R73, R79 ;  /* 0x0000004f00497308 */ /* 0x000e620000000800 */
[----:B---3--:R-:W-:Y:S01]  /*2e40*/  F2FP.F16.F32.PACK_AB R81, R71, R70 ;  /* 0x000000464751723e */ /* 0x008fe200000000ff */
[----:B------:R-:W-:Y:S08]  /*2e50*/  STS [R74+0x15000], R85 ;  /* 0x015000554a007388 */ /* 0x000ff00000000800 */
[----:B------:R-:W2:Y:S01]  /*2e60*/  MUFU.EX2 R78, R78 ;  /* 0x0000004e004e7308 */ /* 0x000ea20000000800 */
[----:B----4-:R-:W-:Y:S02]  /*2e70*/  IMAD.IADD R72, R76, 0x1, R246 ;  /* 0x000000014c487824 */ /* 0x010fe400078e02f6 */
[----:B------:R-:W-:Y:S03]  /*2e80*/  IMAD.IADD R76, R246, 0x1, R77 ;  /* 0x00000001f64c7824 */ /* 0x000fe600078e024d */
[----:B------:R3:W-:Y:S01]  /*2e90*/  STS [R72], R81 ;  /* 0x0000005148007388 */ /* 0x0007e20000000800 */
[----:B-1----:R-:W-:Y:S02]  /*2ea0*/  F2FP.F16.F32.PACK_AB R84, R80, R73 ;  /* 0x000000495054723e */ /* 0x002fe400000000ff */
[----:B--2---:R-:W-:Y:S03]  /*2eb0*/  F2FP.F16.F32.PACK_AB R79, R75, R78 ;  /* 0x0000004e4b4f723e */ /* 0x004fe600000000ff */
[----:B------:R-:W-:Y:S05]  /*2ec0*/  STS [R77+0x10], R84 ;  /* 0x000010544d007388 */ /* 0x000fea0000000800 */
[----:B------:R1:W-:Y:S05]  /*2ed0*/  STS [R76+0x10], R79 ;  /* 0x0000104f4c007388 */ /* 0x0003ea0000000800 */
[----:B------:R-:W2:Y:S05]  /*2ee0*/  LDSM.16.M88.4 R44, [R218+0x8000] ;  /* 0x00800000da2c783b */ /* 0x000eaa0000000200 */
[----:B------:R-:W4:Y:S05]  /*2ef0*/  LDSM.16.M88.4 R48, [R215+0x8000] ;  /* 0x00800000d730783b */ /* 0x000f2a0000000200 */
[----:B---3--:R3:W3:Y:S05]  /*2f00*/  LDG.E R81, desc[UR28][R82.64+0x20] ;  /* 0x0000201c52517981 */ /* 0x0086ea000c1e1900 */
[----:B------:R-:W4:Y:S05]  /*2f10*/  LDSM.16.M88.4 R52, [R217+0x8000] ;  /* 0x00800000d934783b */ /* 0x000f2a0000000200 */
[----:B-1----:R-:W3:Y:S01]  /*2f20*/  LDG.E R79, desc[UR28][R82.64] ;  /* 0x0000001c524f7981 */ /* 0x002ee2000c1e1900 */
[C---:B--2---:R-:W-:Y:S08]  /*2f30*/  HMMA.16816.F32 R4, R44.reuse, R132, RZ ;  /* 0x000000842c04723c */ /* 0x044ff000000018ff */
[----:B------:R-:W-:Y:S01]  /*2f40*/  HMMA.16816.F32 R8, R44, R134, RZ ;  /* 0x000000862c08723c */ /* 0x000fe200000018ff */
[----:B------:R-:W1:Y:S11]  /*2f50*/  LDSM.16.M88.4 R44, [R216+0x8000] ;  /* 0x00800000d82c783b */ /* 0x000e760000000200 */
[C---:B----4-:R-:W-:Y:S08]  /*2f60*/  HMMA.16816.F32 R4, R48.reuse, R136, R4 ;  /* 0x000000883004723c */ /* 0x050ff00000001804 */
[----:B------:R-:W-:Y:S01]  /*2f70*/  HMMA.16816.F32 R8, R48, R138, R8 ;  /* 0x0000008a3008723c */ /* 0x000fe20000001808 */
[----:B------:R-:W2:Y:S11]  /*2f80*/  LDSM.16.M88.4 R48, [R218+0xa000] ;  /* 0x00a00000da30783b */ /* 0x000eb60000000200 */
[C---:B------:R-:W-:Y:S08]  /*2f90*/  HMMA.16816.F32 R4, R52.reuse, R140, R4 ;  /* 0x0000008c3404723c */ /* 0x040ff00000001804 */
[----:B------:R-:W-:Y:S01]  /*2fa0*/  HMMA.16816.F32 R8, R52, R142, R8 ;  /* 0x0000008e3408723c */ /* 0x000fe20000001808 */
[----:B------:R-:W4:Y:S11]  /*2fb0*/  LDSM.16.M88.4 R52, [R215+0xa000] ;  /* 0x00a00000d734783b */ /* 0x000f360000000200 */
[C---:B-1----:R-:W-:Y:S08]  /*2fc0*/  HMMA.16816.F32 R4, R44.reuse, R144, R4 ;  /* 0x000000902c04723c */ /* 0x042ff00000001804 */
[----:B------:R-:W-:Y:S01]  /*2fd0*/  HMMA.16816.F32 R8, R44, R146, R8 ;  /* 0x000000922c08723c */ /* 0x000fe20000001808 */
[----:B------:R-:W1:Y:S11]  /*2fe0*/  LDSM.16.M88.4 R44, [R217+0xa000] ;  /* 0x00a00000d92c783b */ /* 0x000e760000000200 */
[C---:B--2---:R-:W-:Y:S08]  /*2ff0*/  HMMA.16816.F32 R4, R48.reuse, R148, R4 ;  /* 0x000000943004723c */ /* 0x044ff00000001804 */
[----:B------:R-:W-:Y:S01]  /*3000*/  HMMA.16816.F32 R8, R48, R150, R8 ;  /* 0x000000963008723c */ /* 0x000fe20000001808 */
[----:B------:R-:W2:Y:S11]  /*3010*/  LDSM.16.M88.4 R48, [R216+0xa000] ;  /* 0x00a00000d830783b */ /* 0x000eb60000000200 */
[C---:B----4-:R-:W-:Y:S08]  /*3020*/  HMMA.16816.F32 R4, R52.reuse, R152, R4 ;  /* 0x000000983404723c */ /* 0x050ff00000001804 */
        /* <DEDUP_REMOVED lines=24> */
[----:B------:R-:W-:Y:S11]  /*31b0*/  HMMA.16816.F32 R8, R48, R186, R8 ;  /* 0x000000ba3008723c */ /* 0x000ff60000001808 */
[----:B------:R-:W-:Y:S01]  /*31c0*/  @!UPT UIADD3 URZ, UPT, UPT, URZ, URZ, URZ ;  /* 0x000000fffffff290 */ /* 0x000fe2000fffe0ff */
[C---:B----4-:R-:W-:Y:S08]  /*31d0*/  HMMA.16816.F32 R4, R52.reuse, R188, R4 ;  /* 0x000000bc3404723c */ /* 0x050ff00000001804 */
[----:B------:R-:W-:Y:S11]  /*31e0*/  HMMA.16816.F32 R8, R52, R190, R8 ;  /* 0x000000be3408723c */ /* 0x000ff60000001808 */
[----:B------:R-:W-:Y:S01]  /*31f0*/  @!UPT UIADD3 URZ, UPT, UPT, URZ, URZ, URZ ;  /* 0x000000fffffff290 */ /* 0x000fe2000fffe0ff */
[C---:B-1----:R-:W-:Y:S08]  /*3200*/  HMMA.16816.F32 R4, R44.reuse, R192, R4 ;  /* 0x000000c02c04723c */ /* 0x042ff00000001804 */
[----:B------:R-:W-:Y:S11]  /*3210*/  HMMA.16816.F32 R8, R44, R194, R8 ;  /* 0x000000c22c08723c */ /* 0x000ff60000001808 */
[C---:B---3--:R-:W-:Y:S01]  /*3220*/  FADD.FTZ R82, -R79.reuse, R5 ;  /* 0x000000054f527221 */ /* 0x048fe20000010100 */
[----:B------:R-:W-:Y:S03]  /*3230*/  FADD.FTZ R83, -R79, R4 ;  /* 0x000000044f537221 */ /* 0x000fe60000010100 */
[----:B------:R-:W-:Y:S01]  /*3240*/  FMUL.FTZ R82, R69, R82 ;  /* 0x0000005245527220 */ /* 0x000fe20000410000 */
[----:B------:R-:W-:Y:S01]  /*3250*/  FADD.FTZ R69, -R81, R6 ;  /* 0x0000000651457221 */ /* 0x000fe20000010100 */
[----:B------:R-:W-:Y:S01]  /*3260*/  FMUL.FTZ R83, R68, R83 ;  /* 0x0000005344537220 */ /* 0x000fe20000410000 */
[----:B------:R-:W-:Y:S01]  /*3270*/  LEA R68, R213, UR27, 0x1 ;  /* 0x0000001bd5447c11 */ /* 0x000fe2000f8e08ff */
[C---:B------:R-:W-:Y:S01]  /*3280*/  FADD.FTZ R84, -R79.reuse, R8 ;  /* 0x000000084f547221 */ /* 0x040fe20000010100 */
[----:B------:R-:W-:Y:S01]  /*3290*/  FADD.FTZ R79, -R79, R9 ;  /* 0x000000094f4f7221 */ /* 0x000fe20000010100 */
[C---:B------:R-:W-:Y:S01]  /*32a0*/  FADD.FTZ R86, -R81.reuse, R11 ;  /* 0x0000000b51567221 */ /* 0x040fe20000010100 */
[----:B------:R-:W-:Y:S01]  /*32b0*/  FMUL.FTZ R69, R70, R69 ;  /* 0x0000004546457220 */ /* 0x000fe20000410000 */
[----:B------:R-:W-:Y:S01]  /*32c0*/  F2FP.F16.F32.PACK_AB R83, R82, R83 ;  /* 0x000000535253723e */ /* 0x000fe200000000ff */
[----:B------:R-:W-:Y:S01]  /*32d0*/  FMUL.FTZ R79, R80, R79 ;  /* 0x0000004f504f7220 */ /* 0x000fe20000410000 */
[----:B------:R-:W-:Y:S01]  /*32e0*/  FADD.FTZ R80, -R81, R7 ;  /* 0x0000000751507221 */ /* 0x000fe20000010100 */
[----:B------:R-:W-:Y:S01]  /*32f0*/  FMUL.FTZ R84, R73, R84 ;  /* 0x0000005449547220 */ /* 0x000fe20000410000 */
[----:B------:R-:W-:Y:S01]  /*3300*/  FADD.FTZ R73, -R81, R10 ;  /* 0x0000000a51497221 */ /* 0x000fe20000010100 */
[----:B------:R-:W-:Y:S01]  /*3310*/  FMUL.FTZ R86, R75, R86 ;  /* 0x000000564b567220 */ /* 0x000fe20000410000 */
[----:B------:R-:W-:Y:S01]  /*3320*/  FMUL.FTZ R80, R71, R80 ;  /* 0x0000005047507220 */ /* 0x000fe20000410000 */
[----:B------:R-:W-:Y:S01]  /*3330*/  STS [R74+0x14000], R83 ;  /* 0x014000534a007388 */ /* 0x000fe20000000800 */
[----:B------:R-:W-:Y:S01]  /*3340*/  FMUL.FTZ R73, R78, R73 ;  /* 0x000000494e497220 */ /* 0x000fe20000410000 */
[----:B------:R-:W-:Y:S01]  /*3350*/  F2FP.F16.F32.PACK_AB R84, R79, R84 ;  /* 0x000000544f54723e */ /* 0x000fe200000000ff */
[----:B------:R-:W-:Y:S01]  /*3360*/  VIADD R88, R68, 0x20 ;  /* 0x0000002044587836 */ /* 0x000fe20000000000 */
[----:B------:R-:W-:Y:S01]  /*3370*/  F2FP.F16.F32.PACK_AB R75, R80, R69 ;  /* 0x00000045504b723e */ /* 0x000fe200000000ff */
[----:B------:R-:W-:Y:S01]  /*3380*/  @P0 VIADD R88, R68, 0xffffffe0 ;  /* 0xffffffe044580836 */ /* 0x000fe20000000000 */
[----:B------:R-:W-:Y:S03]  /*3390*/  F2FP.F16.F32.PACK_AB R79, R86, R73 ;  /* 0x00000049564f723e */ /* 0x000fe600000000ff */
[----:B------:R-:W-:Y:S05]  /*33a0*/  STS [R72+-0x1000], R75 ;  /* 0xfff0004b48007388 */ /* 0x000fea0000000800 */
[----:B------:R-:W-:Y:S05]  /*33b0*/  STS [R77+-0xff0], R84 ;  /* 0xfff010544d007388 */ /* 0x000fea0000000800 */
        /* <DEDUP_REMOVED lines=43> */
[----:B------:R-:W-:Y:S01]  /*3670*/  LOP3.LUT R48, R214, 0x20, RZ, 0xc0, !PT ;  /* 0x00000020d6307812 */ /* 0x000fe200078ec0ff */
[----:B------:R-:W-:Y:S01]  /*3680*/  IMAD.SHL.U32 R50, R208, 0x40, RZ ;  /* 0x00000040d0327824 */ /* 0x000fe200078e00ff */
[----:B------:R-:W-:Y:S02]  /*3690*/  LOP3.LUT R49, R2, 0x1e0, RZ, 0xc0, !PT ;  /* 0x000001e002317812 */ /* 0x000fe400078ec0ff */
[-C--:B--2---:R-:W-:Y:S05]  /*36a0*/  HMMA.16816.F32 R12, R44, R52.reuse, R12 ;  /* 0x000000342c0c723c */ /* 0x084fea000000180c */
[----:B------:R-:W-:Y:S03]  /*36b0*/  LOP3.LUT R51, R49, 0x38, R212, 0x78, !PT ;  /* 0x0000003831337812 */ /* 0x000fe600078e78d4 */
[C---:B---3--:R-:W-:Y:S04]  /*36c0*/  HMMA.16816.F32 R16, R56.reuse, R52, R16 ;  /* 0x000000343810723c */ /* 0x048fe80000001810 */
[----:B------:R-:W-:Y:S02]  /*36d0*/  LOP3.LUT R53, R48, 0x18, R3, 0xf8, !PT ;  /* 0x0000001830357812 */ /* 0x000fe400078ef803 */
[----:B------:R-:W-:Y:S02]  /*36e0*/  LOP3.LUT R200, R51, 0x8, R200, 0x78, !PT ;  /* 0x0000000833c87812 */ /* 0x000fe400078e78c8 */
[-C--:B------:R-:W-:Y:S03]  /*36f0*/  HMMA.16816.F32 R20, R56, R54.reuse, R20 ;  /* 0x000000363814723c */ /* 0x080fe60000001814 */
[----:B------:R-:W-:Y:S04]  /*3700*/  LOP3.LUT R49, R53, 0x1c0, R50, 0xf8, !PT ;  /* 0x000001c035317812 */ /* 0x000fe800078ef832 */
[----:B------:R-:W-:Y:S01]  /*3710*/  LOP3.LUT R51, R49, 0x38, R0, 0x78, !PT ;  /* 0x0000003831337812 */ /* 0x000fe200078e7800 */
[C---:B------:R-:W-:Y:S04]  /*3720*/  HMMA.16816.F32 R24, R44.reuse, R54, R24 ;  /* 0x000000362c18723c */ /* 0x040fe80000001818 */
[----:B------:R-:W-:Y:S02]  /*3730*/  LOP3.LUT R49, R2, 0x400, RZ, 0xc0, !PT ;  /* 0x0000040002317812 */ /* 0x000fe400078ec0ff */
[----:B------:R-:W-:Y:S02]  /*3740*/  LOP3.LUT R222, R51, 0x200, R50, 0xf8, !PT ;  /* 0x0000020033de7812 */ /* 0x000fe400078ef832 */
[-C--:B----4-:R-:W-:Y:S03]  /*3750*/  HMMA.16816.F32 R28, R44, R64.reuse, R28 ;  /* 0x000000402c1c723c */ /* 0x090fe6000000181c */
[----:B------:R-:W-:Y:S01]  /*3760*/  IMAD R200, R200, 0x2, R49 ;  /* 0x00000002c8c87824 */ /* 0x000fe200078e0231 */
[----:B------:R-:W-:Y:S04]  /*3770*/  LEA R222, R222, UR4, 0x1 ;  /* 0x00000004dede7c11 */ /* 0x000fe8000f8e08ff */
[C---:B------:R-:W-:Y:S08]  /*3780*/  HMMA.16816.F32 R32, R56.reuse, R64, R32 ;  /* 0x000000403820723c */ /* 0x040ff00000001820 */
[-C--:B------:R-:W-:Y:S08]  /*3790*/  HMMA.16816.F32 R36, R56, R66.reuse, R36 ;  /* 0x000000423824723c */ /* 0x080ff00000001824 */
[----:B------:R-:W-:Y:S01]  /*37a0*/  HMMA.16816.F32 R40, R44, R66, R40 ;  /* 0x000000422c28723c */ /* 0x000fe20000001828 */
[----:B------:R-:W-:Y:S08]  /*37b0*/  @!UPT UIADD3 URZ, UPT, UPT, URZ, URZ, URZ ;  /* 0x000000fffffff290 */ /* 0x000ff0000fffe0ff */
[----:B------:R-:W-:Y:S11]  /*37c0*/  @!P2 BRA `(.L_x_207) ;  /* 0x00000000004ca947 */ /* 0x000ff60003800000 */
[----:B------:R-:W-:Y:S05]  /*37d0*/  IADD3 R4, P3, PT, RZ, -UR7, RZ ;  /* 0x80000007ff047c10 */ /* 0x000fea000ff7e0ff */
[----:B------:R-:W-:Y:S05]  /*37e0*/  IMAD.X R5, RZ, RZ, ~UR8, P3 ;  /* 0x80000008ff057e24 */ /* 0x000fea00098e06ff */
[----:B------:R-:W-:Y:S04]  /*37f0*/  SHF.R.S64 R7, R4, 0x1f, R5 ;  /* 0x0000001f04077819 */ /* 0x000fe80000001005 */
[----:B------:R-:W-:Y:S04]  /*3800*/  IADD3 R240, P3, PT, R240, R7, RZ ;  /* 0x00000007f0f07210 */ /* 0x000fe80007f7e0ff */
[----:B------:R-:W-:Y:S02]  /*3810*/  LEA.HI.X.SX32 R241, R5, R241, 0x1, P3 ;  /* 0x000000f105f17211 */ /* 0x000fe400018f0eff */
[C---:B------:R-:W-:Y:S03]  /*3820*/  LEA R4, P3, R228.reuse, R240, 0x1 ;  /* 0x000000f0e4047211 */ /* 0x040fe600078608ff */
[----:B------:R-:W-:Y:S01]  /*3830*/  @!PT LDS RZ, [RZ] ;  /* 0x00000000fffff984 */ /* 0x000fe20000000800 */
[----:B------:R-:W-:Y:S01]  /*3840*/  @!PT LDS RZ, [RZ] ;  /* 0x00000000fffff984 */ /* 0x000fe20000000800 */
[----:B------:R-:W-:Y:S01]  /*3850*/  @!PT LDS RZ, [RZ] ;  /* 0x00000000fffff984 */ /* 0x000fe20000000800 */
[----:B------:R1:W-:Y:S01]  /*3860*/  LDGSTS.E.BYPASS.LTC128B.128 [R225+0x8000], desc[UR28][R240.64] ;  /* 0x08000000f0e17fae */ /* 0x0003e2000b981a1c */
[----:B------:R-:W-:Y:S03]  /*3870*/  LEA.HI.X R5, R228, R241, R227, 0x1, P3 ;  /* 0x000000f1e4057211 */ /* 0x000fe600018f0ce3 */
[----:B------:R1:W-:Y:S04]  /*3880*/  LDGSTS.E.BYPASS.LTC128B.128 [R225+0xa000], desc[UR28][R240.64+0x80] ;  /* 0x0a000080f0e17fae */ /* 0x0003e8000b981a1c */
[----:B------:R1:W-:Y:S04]  /*3890*/  LDGSTS.E.BYPASS.LTC128B.128 [R225+0xc000], desc[UR28][R240.64+0x100] ;  /* 0x0c000100f0e17fae */ /* 0x0003e8000b981a1c */
[----:B------:R1:W-:Y:S04]  /*38a0*/  LDGSTS.E.BYPASS.LTC128B.128 [R225+0xe000], desc[UR28][R240.64+0x180] ;  /* 0x0e000180f0e17fae */ /* 0x0003e8000b981a1c */
[----:B------:R1:W-:Y:S04]  /*38b0*/  LDGSTS.E.BYPASS.LTC128B.128 [R225+0x9000], desc[UR28][R4.64] ;  /* 0x0900000004e17fae */ /* 0x0003e8000b981a1c */
[----:B------:R1:W-:Y:S04]  /*38c0*/  LDGSTS.E.BYPASS.LTC128B.128 [R225+0xb000], desc[UR28][R4.64+0x80] ;  /* 0x0b00008004e17fae */ /* 0x0003e8000b981a1c */
[----:B------:R1:W-:Y:S04]  /*38d0*/  LDGSTS.E.BYPASS.LTC128B.128 [R225+0xd000], desc[UR28][R4.64+0x100] ;  /* 0x0d00010004e17fae */ /* 0x0003e8000b981a1c */
[----:B------:R1:W-:Y:S04]  /*38e0*/  LDGSTS.E.BYPASS.LTC128B.128 [R225+0xf000], desc[UR28][R4.64+0x180] ;  /* 0x0f00018004e17fae */ /* 0x0003e8000b981a1c */
[----:B------:R-:W0:Y:S02]  /*38f0*/  LDGDEPBAR ;  /* 0x00000000000079af */ /* 0x000e240000000000 */
.L_x_207:
[----:B------:R-:W-:Y:S01]  /*3900*/  LDSM.16.M88.4 R196, [R200+UR4+0x14000] ;  /* 0x01400004c8c4783b */ /* 0x000fe20008000200 */
[----:B------:R-:W-:Y:S02]  /*3910*/  IMAD R231, R239, UR9, RZ ;  /* 0x00000009efe77c24 */ /* 0x000fe4000f8e02ff */
[----:B------:R-:W-:Y:S01]  /*3920*/  VIADD R201, R200, UR4 ;  /* 0x00000004c8c97c36 */ /* 0x000fe20008000000 */
[----:B------:R-:W1:Y:S03]  /*3930*/  LDSM.16.MT88.4 R48, [R222+0x10000] ;  /* 0x01000000de30783b */ /* 0x000e660000004200 */
[----:B------:R-:W-:Y:S01]  /*3940*/  VIADD R223, R201, 0x14020 ;  /* 0x00014020c9df7836 */ /* 0x000fe20000000000 */
[----:B------:R-:W2:Y:S04]  /*3950*/  LDSM.16.M88.4 R92, [R200+UR4+0x14800] ;  /* 0x01480004c85c783b */ /* 0x000ea80008000200 */
[----:B------:R-:W3:Y:S04]  /*3960*/  LDSM.16.MT88.4 R64, [R222+0x11000] ;  /* 0x01100000de40783b */ /* 0x000ee80000004200 */
        /* <DEDUP_REMOVED lines=15> */
[C---:B------:R-:W-:Y:S02]  /*3a60*/  HMMA.16816.F32 R88, R92.reuse, R96, RZ ;  /* 0x000000605c58723c */ /* 0x040fe400000018ff */
[----:B------:R-:W-:Y:S02]  /*3a70*/  IMAD.U32 R97, R231, -0x40, RZ ;  /* 0xffffffc0e7617824 */ /* 0x000fe400078e00ff */
[----:B------:R-:W-:Y:S03]  /*3a80*/  VIADD R96, R201, 0x14000 ;  /* 0x00014000c9607836 */ /* 0x000fe60000000000 */
[C---:B------:R-:W-:Y:S01]  /*3a90*/  LEA R250, P3, R97.reuse, R250, 0x2 ;  /* 0x000000fa61fa7211 */ /* 0x040fe200078610ff */
[-C--:B------:R-:W-:Y:S01]  /*3aa0*/  HMMA.16816.F32 R92, R92, R98.reuse, RZ ;  /* 0x000000625c5c723c */ /* 0x080fe200000018ff */
[----:B------:R-:W-:Y:S02]  /*3ab0*/  @P0 VIADD R223, R96, 0xffffffe0 ;  /* 0xffffffe060df0836 */ /* 0x000fe40000000000 */
[----:B------:R-:W-:Y:S03]  /*3ac0*/  LEA.HI.X.SX32 R251, R97, R251, 0x2, P3 ;  /* 0x000000fb61fb7211 */ /* 0x000fe600018f16ff */
[----:B------:R-:W-:Y:S02]  /*3ad0*/  LDSM.16.M88.4 R200, [R223] ;  /* 0x00000000dfc8783b */ /* 0x000fe40000000200 */
[----:B------:R-:W-:Y:S02]  /*3ae0*/  HMMA.16816.F32 R96, R196, R98, RZ ;  /* 0x00000062c460723c */ /* 0x000fe400000018ff */
[----:B------:R-:W1:Y:S04]  /*3af0*/  LDSM.16.MT88.4 R196, [R222+0x10800] ;  /* 0x01080000dec4783b */ /* 0x000e680000004200 */
[----:B------:R2:W3:Y:S02]  /*3b00*/  LDSM.16.M88.4 R204, [R223+0x800] ;  /* 0x00080000dfcc783b */ /* 0x0004e40000000200 */
[----:B--2---:R-:W-:Y:S01]  /*3b10*/  IMAD.SHL.U32 R223, R231, 0x8, RZ ;  /* 0x00000008e7df7824 */ /* 0x004fe200078e00ff */
[-C--:B-1----:R-:W-:Y:S08]  /*3b20*/  HMMA.16816.F32 R4, R200, R196.reuse, R4 ;  /* 0x000000c4c804723c */ /* 0x082ff00000001804 */
[C---:B---3--:R-:W-:Y:S08]  /*3b30*/  HMMA.16816.F32 R8, R204.reuse, R196, R8 ;  /* 0x000000c4cc08723c */ /* 0x048ff00000001808 */
[-C--:B------:R-:W-:Y:S08]  /*3b40*/  HMMA.16816.F32 R44, R204, R198.reuse, R44 ;  /* 0x000000c6cc2c723c */ /* 0x080ff0000000182c */
[C---:B------:R-:W-:Y:S01]  /*3b50*/  HMMA.16816.F32 R48, R200.reuse, R198, R48 ;  /* 0x000000c6c830723c */ /* 0x040fe20000001830 */
[----:B------:R-:W1:Y:S07]  /*3b60*/  LDSM.16.MT88.4 R196, [R222+0x11800] ;  /* 0x01180000dec4783b */ /* 0x000e6e0000004200 */
[-C--:B-1----:R-:W-:Y:S08]  /*3b70*/  HMMA.16816.F32 R52, R200, R196.reuse, R52 ;  /* 0x000000c4c834723c */ /* 0x082ff00000001834 */
[C---:B------:R-:W-:Y:S08]  /*3b80*/  HMMA.16816.F32 R56, R204.reuse, R196, R56 ;  /* 0x000000c4cc38723c */ /* 0x040ff00000001838 */
[-C--:B------:R-:W-:Y:S08]  /*3b90*/  HMMA.16816.F32 R60, R204, R198.reuse, R60 ;  /* 0x000000c6cc3c723c */ /* 0x080ff0000000183c */
[C---:B------:R-:W-:Y:S01]  /*3ba0*/  HMMA.16816.F32 R64, R200.reuse, R198, R64 ;  /* 0x000000c6c840723c */ /* 0x040fe20000001840 */
[----:B------:R-:W1:Y:S07]  /*3bb0*/  LDSM.16.MT88.4 R196, [R222+0x12800] ;  /* 0x01280000dec4783b */ /* 0x000e6e0000004200 */
[-C--:B-1----:R-:W-:Y:S08]  /*3bc0*/  HMMA.16816.F32 R68, R200, R196.reuse, R68 ;  /* 0x000000c4c844723c */ /* 0x082ff00000001844 */
[C---:B------:R-:W-:Y:S04]  /*3bd0*/  HMMA.16816.F32 R72, R204.reuse, R196, R72 ;  /* 0x000000c4cc48723c */ /* 0x040fe80000001848 */
[----:B------:R-:W-:Y:S04]  /*3be0*/  @P2 IMAD.WIDE.U32 R196, R224, 0x4, R244 ;  /* 0x00000004e0c42825 */ /* 0x000fe800078e00f4 */
[-C--:B------:R-:W-:Y:S01]  /*3bf0*/  HMMA.16816.F32 R76, R204, R198.reuse, R76 ;  /* 0x000000c6cc4c723c */ /* 0x080fe2000000184c */
[----:B------:R-:W5:Y:S04]  /*3c00*/  @P2 LDG.E R233, desc[UR28][R196.64+-0x100] ;  /* 0xffff001cc4e92981 */ /* 0x000f68000c1e1900 */
[----:B------:R1:W5:Y:S03]  /*3c10*/  @P2 LDG.E R232, desc[UR28][R196.64+-0xe0] ;  /* 0xffff201cc4e82981 */ /* 0x000366000c1e1900 */
[C---:B------:R-:W-:Y:S01]  /*3c20*/  HMMA.16816.F32 R80, R200.reuse, R198, R80 ;  /* 0x000000c6c850723c */ /* 0x040fe20000001850 */
[----:B------:R-:W-:Y:S04]  /*3c30*/  REDG.E.ADD.F32.FTZ.RN.STRONG.GPU desc[UR28][R250.64], R4 ;  /* 0x00000004fa0079a6 */ /* 0x000fe8000c12f31c */
[----:B-1----:R1:W2:Y:S02]  /*3c40*/  LDSM.16.MT88.4 R196, [R222+0x13800] ;  /* 0x01380000dec4783b */ /* 0x0022a40000004200 */
[C---:B-1----:R-:W-:Y:S04]  /*3c50*/  LEA R222, P3, R223.reuse, R250, 0x2 ;  /* 0x000000fadfde7211 */ /* 0x042fe800078610ff */
[----:B------:R-:W-:Y:S05]  /*3c60*/  LEA.HI.X.SX32 R223, R223, R251, 0x2, P3 ;  /* 0x000000fbdfdf7211 */ /* 0x000fea00018f16ff */
[----:B------:R1:W-:Y:S01]  /*3c70*/  REDG.E.ADD.F32.FTZ.RN.STRONG.GPU desc[UR28][R222.64], R5 ;  /* 0x00000005de0079a6 */ /* 0x0003e2000c12f31c */
[-C--:B--2---:R-:W-:Y:S08]  /*3c80*/  HMMA.16816.F32 R84, R200, R196.reuse, R84 ;  /* 0x000000c4c854723c */ /* 0x084ff00000001854 */
[C---:B------:R-:W-:Y:S04]  /*3c90*/  HMMA.16816.F32 R88, R204.reuse, R196, R88 ;  /* 0x000000c4cc58723c */ /* 0x040fe80000001858 */
[C---:B------:R-:W-:Y:S04]  /*3ca0*/  LEA R196, P3, R231.reuse, R222, 0x5 ;  /* 0x000000dee7c47211 */ /* 0x040fe800078628ff */
[-C--:B------:R-:W-:Y:S03]  /*3cb0*/  HMMA.16816.F32 R92, R204, R198.reuse, R92 ;  /* 0x000000c6cc5c723c */ /* 0x080fe6000000185c */
[C---:B------:R-:W-:Y:S02]  /*3cc0*/  LEA.HI.X.SX32 R197, R231.reuse, R223, 0x5, P3 ;  /* 0x000000dfe7c57211 */ /* 0x040fe400018f2eff */
[C---:B------:R-:W-:Y:S03]  /*3cd0*/  LEA R206, P3, R231.reuse, R196, 0x5 ;  /* 0x000000c4e7ce7211 */ /* 0x040fe600078628ff */
[----:B------:R2:W-:Y:S01]  /*3ce0*/  REDG.E.ADD.F32.FTZ.RN.STRONG.GPU desc[UR28][R196.64], R6 ;  /* 0x00000006c40079a6 */ /* 0x0005e2000c12f31c */
[C---:B------:R-:W-:Y:S01]  /*3cf0*/  LEA.HI.X.SX32 R207, R231.reuse, R197, 0x5, P3 ;  /* 0x000000c5e7cf7211 */ /* 0x040fe200018f2eff */
[----:B------:R-:W-:Y:S04]  /*3d00*/  HMMA.16816.F32 R96, R200, R198, R96 ;  /* 0x000000c6c860723c */ /* 0x000fe80000001860 */
[----:B------:R3:W-:Y:S01]  /*3d10*/  REDG.E.ADD.F32.FTZ.RN.STRONG.GPU desc[UR28][R206.64], R7 ;  /* 0x00000007ce0079a6 */ /* 0x0007e2000c12f31c */
[C---:B------:R-:W-:Y:S04]  /*3d20*/  LEA R204, P3, R231.reuse, R206, 0x5 ;  /* 0x000000cee7cc7211 */ /* 0x040fe800078628ff */
[C---:B------:R-:W-:Y:S02]  /*3d30*/  LEA.HI.X.SX32 R205, R231.reuse, R207, 0x5, P3 ;  /* 0x000000cfe7cd7211 */ /* 0x040fe400018f2eff */
[C---:B------:R-:W-:Y:S03]  /*3d40*/  LEA R198, P3, R231.reuse, R204, 0x5 ;  /* 0x000000cce7c67211 */ /* 0x040fe600078628ff */
[----:B------:R4:W-:Y:S01]  /*3d50*/  REDG.E.ADD.F32.FTZ.RN.STRONG.GPU desc[UR28][R204.64], R8 ;  /* 0x00000008cc0079a6 */ /* 0x0009e2000c12f31c */
[C---:B------:R-:W-:Y:S02]  /*3d60*/  LEA.HI.X.SX32 R199, R231.reuse, R205, 0x5, P3 ;  /* 0x000000cde7c77211 */ /* 0x040fe400018f2eff */
[C---:B------:R-:W-:Y:S03]  /*3d70*/  LEA R200, P3, R231.reuse, R198, 0x5 ;  /* 0x000000c6e7c87211 */ /* 0x040fe600078628ff */
[----:B------:R4:W-:Y:S01]  /*3d80*/  REDG.E.ADD.F32.FTZ.RN.STRONG.GPU desc[UR28][R198.64], R9 ;  /* 0x00000009c60079a6 */ /* 0x0009e2000c12f31c */
[C---:B------:R-:W-:Y:S02]  /*3d90*/  LEA.HI.X.SX32 R201, R231.reuse, R199, 0x5, P3 ;  /* 0x000000c7e7c97211 */ /* 0x040fe400018f2eff */
[C---:B------:R-:W-:Y:S03]  /*3da0*/  LEA R202, P3, R231.reuse, R200, 0x5 ;  /* 0x000000c8e7ca7211 */ /* 0x040fe600078628ff */
[----:B------:R4:W-:Y:S01]  /*3db0*/  REDG.E.ADD.F32.FTZ.RN.STRONG.GPU desc[UR28][R200.64], R10 ;  /* 0x0000000ac80079a6 */ /* 0x0009e2000c12f31c */
[C---:B------:R-:W-:Y:S05]  /*3dc0*/  LEA.HI.X.SX32 R203, R231.reuse, R201, 0x5, P3 ;  /* 0x000000c9e7cb7211 */ /* 0x040fea00018f2eff */
[----:B------:R4:W-:Y:S01]  /*3dd0*/  REDG.E.ADD.F32.FTZ.RN.STRONG.GPU desc[UR28][R202.64], R11 ;  /* 0x0000000bca0079a6 */ /* 0x0009e2000c12f31c */
[C---:B-1----:R-:W-:Y:S03]  /*3de0*/  IMAD.WIDE R4, R231.reuse, -0xc0, R202 ;  /* 0xffffff40e7047825 */ /* 0x042fe600078e02ca */
[----:B------:R1:W-:Y:S01]  /*3df0*/  REDG.E.ADD.F32.FTZ.RN.STRONG.GPU desc[UR28][R250.64+0x80], R48 ;  /* 0x00008030fa0079a6 */ /* 0x0003e2000c12f31c */
[C---:B------:R-:W-:Y:S03]  /*3e00*/  LEA R222, P3, R231.reuse, R4, 0x5 ;  /* 0x00000004e7de7211 */ /* 0x040fe600078628ff */
[----:B------:R1:W-:Y:S01]  /*3e10*/  REDG.E.ADD.F32.FTZ.RN.STRONG.GPU desc[UR28][R4.64+0x80], R49 ;  /* 0x00008031040079a6 */ /* 0x0003e2000c12f31c */
[C---:B------:R-:W-:Y:S02]  /*3e20*/  LEA.HI.X.SX32 R223, R231.reuse, R5, 0x5, P3 ;  /* 0x00000005e7df7211 */ /* 0x040fe400018f2eff */
[C---:B--2---:R-:W-:Y:S03]  /*3e30*/  LEA R196, P3, R231.reuse, R222, 0x5 ;  /* 0x000000dee7c47211 */ /* 0x044fe600078628ff */
[----:B------:R2:W-:Y:S01]  /*3e40*/  REDG.E.ADD.F32.FTZ.RN.STRONG.GPU desc[UR28][R222.64+0x80], R50 ;  /* 0x00008032de0079a6 */ /* 0x0005e2000c12f31c */
[C---:B------:R-:W-:Y:S02]  /*3e50*/  LEA.HI.X.SX32 R197, R231.reuse, R223, 0x5, P3 ;  /* 0x000000dfe7c57211 */ /* 0x040fe400018f2eff */
[C---:B------:R-:W-:Y:S03]  /*3e60*/  LEA R6, P3, R231.reuse, R196, 0x5 ;  /* 0x000000c4e7067211 */ /* 0x040fe600078628ff */
[----:B------:R2:W-:Y:S01]  /*3e70*/  REDG.E.ADD.F32.FTZ.RN.STRONG.GPU desc[UR28][R196.64+0x80], R51 ;  /* 0x00008033c40079a6 */ /* 0x0005e2000c12f31c */
[C---:B---3--:R-:W-:Y:S02]  /*3e80*/  LEA.HI.X.SX32 R7, R231.reuse, R197, 0x5, P3 ;  /* 0x000000c5e7077211 */ /* 0x048fe400018f2eff */
[C---:B------:R-:W-:Y:S03]  /*3e90*/  LEA R206, P3, R231.reuse, R6, 0x5 ;  /* 0x00000006e7ce7211 */ /* 0x040fe600078628ff */
[----:B------:R3:W-:Y:S01]  /*3ea0*/  REDG.E.ADD.F32.FTZ.RN.STRONG.GPU desc[UR28][R6.64+0x80], R44 ;  /* 0x0000802c060079a6 */ /* 0x0007e2000c12f31c */
[C---:B------:R-:W-:Y:S02]  /*3eb0*/  LEA.HI.X.SX32 R207, R231.reuse, R7, 0x5, P3 ;  /* 0x00000007e7cf7211 */ /* 0x040fe400018f2eff */
[C---:B----4-:R-:W-:Y:S03]  /*3ec0*/  LEA R204, P3, R231.reuse, R206, 0x5 ;  /* 0x000000cee7cc7211 */ /* 0x050fe600078628ff */
[----:B------:R4:W-:Y:S01]  /*3ed0*/  REDG.E.ADD.F32.FTZ.RN.STRONG.GPU desc[UR28][R206.64+0x80], R45 ;  /* 0x0000802dce0079a6 */ /* 0x0009e2000c12f31c */
[C---:B------:R-:W-:Y:S02]  /*3ee0*/  LEA.HI.X.SX32 R205, R231.reuse, R207, 0x5, P3 ;  /* 0x000000cfe7cd7211 */ /* 0x040fe400018f2eff */
[C---:B------:R-:W-:Y:S03]  /*3ef0*/  LEA R8, P3, R231.reuse, R204, 0x5 ;  /* 0x000000cce7087211 */ /* 0x040fe600078628ff */
[----:B------:R4:W-:Y:S01]  /*3f00*/  REDG.E.ADD.F32.FTZ.RN.STRONG.GPU desc[UR28][R204.64+0x80], R46 ;  /* 0x0000802ecc0079a6 */ /* 0x0009e2000c12f31c */
[C---:B------:R-:W-:Y:S05]  /*3f10*/  LEA.HI.X.SX32 R9, R231.reuse, R205, 0x5, P3 ;  /* 0x000000cde7097211 */ /* 0x040fea00018f2eff */
[----:B------:R4:W-:Y:S01]  /*3f20*/  REDG.E.ADD.F32.FTZ.RN.STRONG.GPU desc[UR28][R8.64+0x80], R47 ;  /* 0x0000802f080079a6 */ /* 0x0009e2000c12f31c */
[C---:B------:R-:W-:Y:S03]  /*3f30*/  IMAD.WIDE R198, R231.reuse, -0xc0, R8 ;  /* 0xffffff40e7c67825 */ /* 0x040fe600078e0208 */
[----:B------:R-:W-:Y:S01]  /*3f40*/  REDG.E.ADD.F32.FTZ.RN.STRONG.GPU desc[UR28][R250.64+0x100], R52 ;  /* 0x00010034fa0079a6 */ /* 0x000fe2000c12f31c */
        /* <DEDUP_REMOVED lines=8> */
[C---:B------:R-:W-:Y:S02]  /*3fd0*/  LEA.HI.X.SX32 R203, R231.reuse, R11, 0x5, P3 ;  /* 0x0000000be7cb7211 */ /* 0x040fe400018f2eff */
[C---:B-1----:R-:W-:Y:S03]  /*3fe0*/  LEA R48, P3, R231.reuse, R202, 0x5 ;  /* 0x000000cae7307211 */ /* 0x042fe600078628ff */
[----:B------:R1:W-:Y:S01]  /*3ff0*/  REDG.E.ADD.F32.FTZ.RN.STRONG.GPU desc[UR28][R202.64+0x100], R56 ;  /* 0x00010038ca0079a6 */ /* 0x0003e2000c12f31c */
[C---:B------:R-:W-:Y:S02]  /*4000*/  LEA.HI.X.SX32 R49, R231.reuse, R203, 0x5, P3 ;  /* 0x000000cbe7317211 */ /* 0x040fe400018f2eff */
[C---:B------:R-:W-:Y:S03]  /*4010*/  LEA R4, P3, R231.reuse, R48, 0x5 ;  /* 0x00000030e7047211 */ /* 0x040fe600078628ff */
[----:B------:R1:W-:Y:S01]  /*4020*/  REDG.E.ADD.F32.FTZ.RN.STRONG.GPU desc[UR28][R48.64+0x100], R57 ;  /* 0x00010039300079a6 */ /* 0x0003e2000c12f31c */
[C---:B------:R-:W-:Y:S02]  /*4030*/  LEA.HI.X.SX32 R5, R231.reuse, R49, 0x5, P3 ;  /* 0x00000031e7057211 */ /* 0x040fe400018f2eff */
[C---:B--2---:R-:W-:Y:S03]  /*4040*/  LEA R222, P3, R231.reuse, R4, 0x5 ;  /* 0x00000004e7de7211 */ /* 0x044fe600078628ff */
[----:B------:R2:W-:Y:S01]  /*4050*/  REDG.E.ADD.F32.FTZ.RN.STRONG.GPU desc[UR28][R4.64+0x100], R58 ;  /* 0x0001003a040079a6 */ /* 0x0005e2000c12f31c */
[C---:B------:R-:W-:Y:S03]  /*4060*/  LEA.HI.X.SX32 R223, R231.reuse, R5, 0x5, P3 ;  /* 0x00000005e7df7211 */ /* 0x040fe600018f2eff */
[C---:B------:R-:W-:Y:S02]  /*4070*/  IMAD.WIDE R196, R231.reuse, -0xc0, R222 ;  /* 0xffffff40e7c47825 */ /* 0x040fe400078e02de */
[----:B------:R2:W-:Y:S01]  /*4080*/  REDG.E.ADD.F32.FTZ.RN.STRONG.GPU desc[UR28][R222.64+0x100], R59 ;  /* 0x0001003bde0079a6 */ /* 0x0005e2000c12f31c */
[C---:B------:R-:W-:Y:S03]  /*4090*/  LEA R50, P3, R231.reuse, R196, 0x5 ;  /* 0x000000c4e7327211 */ /* 0x040fe600078628ff */
[----:B------:R-:W-:Y:S01]  /*40a0*/  REDG.E.ADD.F32.FTZ.RN.STRONG.GPU desc[UR28][R250.64+0x180], R64 ;  /* 0x00018040fa0079a6 */ /* 0x000fe2000c12f31c */
[C---:B------:R-:W-:Y:S03]  /*40b0*/  LEA.HI.X.SX32 R51, R231.reuse, R197, 0x5, P3 ;  /* 0x000000c5e7337211 */ /* 0x040fe600018f2eff */
[----:B------:R2:W-:Y:S01]  /*40c0*/  REDG.E.ADD.F32.FTZ.RN.STRONG.GPU desc[UR28][R196.64+0x180], R65 ;  /* 0x00018041c40079a6 */ /* 0x0005e2000c12f31c */
[C---:B---3--:R-:W-:Y:S03]  /*40d0*/  LEA R6, P3, R231.reuse, R50, 0x5 ;  /* 0x00000032e7067211 */ /* 0x048fe600078628ff */
[----:B------:R3:W-:Y:S01]  /*40e0*/  REDG.E.ADD.F32.FTZ.RN.STRONG.GPU desc[UR28][R50.64+0x180], R66 ;  /* 0x00018042320079a6 */ /* 0x0007e2000c12f31c */
[C---:B------:R-:W-:Y:S02]  /*40f0*/  LEA.HI.X.SX32 R7, R231.reuse, R51, 0x5, P3 ;  /* 0x00000033e7077211 */ /* 0x040fe400018f2eff */
[C---:B------:R-:W-:Y:S03]  /*4100*/  LEA R44, P3, R231.reuse, R6, 0x5 ;  /* 0x00000006e72c7211 */ /* 0x040fe600078628ff */
[----:B------:R3:W-:Y:S01]  /*4110*/  REDG.E.ADD.F32.FTZ.RN.STRONG.GPU desc[UR28][R6.64+0x180], R67 ;  /* 0x00018043060079a6 */ /* 0x0007e2000c12f31c */
[C---:B----4-:R-:W-:Y:S02]  /*4120*/  LEA.HI.X.SX32 R45, R231.reuse, R7, 0x5, P3 ;  /* 0x00000007e72d7211 */ /* 0x050fe400018f2eff */
        /* <DEDUP_REMOVED lines=27> */
[C---:B-1----:R-:W-:Y:S03]  /*42e0*/  LEA R202, P3, R231.reuse, R10, 0x5 ;  /* 0x0000000ae7ca7211 */ /* 0x042fe600078628ff */
        /* <DEDUP_REMOVED lines=8> */
[C---:B--2---:R-:W-:Y:S03]  /*4370*/  LEA R4, P3, R231.reuse, R48, 0x5 ;  /* 0x00000030e7047211 */ /* 0x044fe600078628ff */
        /* <DEDUP_REMOVED lines=52> */
[----:B------:R-:W1:Y:S03]  /*46c0*/  LDSM.16.MT88.4 R8, [R220] ;  /* 0x00000000dc08783b */ /* 0x000e660000004200 */
[C---:B------:R-:W-:Y:S01]  /*46d0*/  LEA.HI.X.SX32 R47, R231.reuse, R69, 0x5, P3 ;  /* 0x00000045e72f7211 */ /* 0x040fe200018f2eff */
[----:B------:R-:W-:Y:S01]  /*46e0*/  REDG.E.ADD.F32.FTZ.RN.STRONG.GPU desc[UR28][R68.64+0x380], R99 ;  /* 0x00038063440079a6 */ /* 0x000fe2000c12f31c */
[C---:B------:R-:W-:Y:S03]  /*46f0*/  LEA R198, P3, R231.reuse, R46, 0x5 ;  /* 0x0000002ee7c67211 */ /* 0x040fe600078628ff */
[----:B------:R-:W-:Y:S01]  /*4700*/  REDG.E.ADD.F32.FTZ.RN.STRONG.GPU desc[UR28][R46.64+0x380], R92 ;  /* 0x0003805c2e0079a6 */ /* 0x000fe2000c12f31c */
[C---:B------:R-:W-:Y:S02]  /*4710*/  LEA.HI.X.SX32 R199, R231.reuse, R47, 0x5, P3 ;  /* 0x0000002fe7c77211 */ /* 0x040fe400018f2eff */
[C---:B------:R-:W-:Y:S01]  /*4720*/  LEA R70, P3, R231.reuse, R198, 0x5 ;  /* 0x000000c6e7467211 */ /* 0x040fe200078628ff */
[----:B------:R-:W2:Y:S03]  /*4730*/  LDSM.16.MT88.4 R44, [R76+0x14000] ;  /* 0x014000004c2c783b */ /* 0x000ea60000004200 */
[C---:B------:R-:W-:Y:S01]  /*4740*/  LEA.HI.X.SX32 R71, R231.reuse, R199, 0x5, P3 ;  /* 0x000000c7e7477211 */ /* 0x040fe200018f2eff */
[----:B------:R-:W-:Y:S01]  /*4750*/  REDG.E.ADD.F32.FTZ.RN.STRONG.GPU desc[UR28][R198.64+0x380], R93 ;  /* 0x0003805dc60079a6 */ /* 0x000fe2000c12f31c */
[C---:B------:R-:W-:Y:S03]  /*4760*/  LEA R52, P3, R231.reuse, R70, 0x5 ;  /* 0x00000046e7347211 */ /* 0x040fe600078628ff */
[----:B------:R-:W-:Y:S01]  /*4770*/  REDG.E.ADD.F32.FTZ.RN.STRONG.GPU desc[UR28][R70.64+0x380], R94 ;  /* 0x0003805e460079a6 */ /* 0x000fe2000c12f31c */
[----:B------:R-:W-:Y:S02]  /*4780*/  LEA.HI.X.SX32 R53, R231, R71, 0x5, P3 ;  /* 0x00000047e7357211 */ /* 0x000fe400018f2eff */
[----:B------:R-:W-:Y:S01]  /*4790*/  @P2 IADD3 R230, P3, PT, R230, -0x100, RZ ;  /* 0xffffff00e6e62810 */ /* 0x000fe20007f7e0ff */
[----:B------:R-:W-:Y:S03]  /*47a0*/  LDSM.16.MT88.4 R60, [R76+0x14400] ;  /* 0x014400004c3c783b */ /* 0x000fe60000004200 */
[----:B------:R-:W-:Y:S01]  /*47b0*/  @P2 IADD3.X R229, PT, PT, R229, -0x1, RZ, P3, !PT ;  /* 0xffffffffe5e52810 */ /* 0x000fe20001ffe4ff */
[----:B------:R-:W-:Y:S04]  /*47c0*/  REDG.E.ADD.F32.FTZ.RN.STRONG.GPU desc[UR28][R52.64+0x380], R95 ;  /* 0x0003805f340079a6 */ /* 0x000fe8000c12f31c */
[----:B------:R-:W3:Y:S04]  /*47d0*/  LDSM.16.MT88.4 R52, [R221+0x14400] ;  /* 0x01440000dd34783b */ /* 0x000ee80000004200 */
[----:B------:R-:W-:Y:S01]  /*47e0*/  LDSM.16.MT88.4 R68, [R76+0x14800] ;  /* 0x014800004c44783b */ /* 0x000fe20000004200 */
[-C--:B-1----:R-:W-:Y:S08]  /*47f0*/  HMMA.16816.F32 R100, R4, R8.reuse, R100 ;  /* 0x000000080464723c */ /* 0x082ff00000001864 */
[C---:B--2---:R-:W-:Y:S08]  /*4800*/  HMMA.16816.F32 R104, R44.reuse, R8, R104 ;  /* 0x000000082c68723c */ /* 0x044ff00000001868 */
[-C--:B------:R-:W-:Y:S08]  /*4810*/  HMMA.16816.F32 R108, R44, R10.reuse, R108 ;  /* 0x0000000a2c6c723c */ /* 0x080ff0000000186c */
[C---:B------:R-:W-:Y:S01]  /*4820*/  HMMA.16816.F32 R112, R4.reuse, R10, R112 ;  /* 0x0000000a0470723c */ /* 0x040fe20000001870 */
[----:B------:R-:W-:Y:S07]  /*4830*/  LDSM.16.MT88.4 R8, [R221+0x14800] ;  /* 0x01480000dd08783b */ /* 0x000fee0000004200 */
[-C--:B------:R-:W-:Y:S08]  /*4840*/  HMMA.16816.F32 R116, R4, R48.reuse, R116 ;  /* 0x000000300474723c */ /* 0x080ff00000001874 */
[C---:B------:R-:W-:Y:S08]  /*4850*/  HMMA.16816.F32 R120, R44.reuse, R48, R120 ;  /* 0x000000302c78723c */ /* 0x040ff00000001878 */
[-C--:B------:R-:W-:Y:S01]  /*4860*/  HMMA.16816.F32 R124, R44, R50.reuse, R124 ;  /* 0x000000322c7c723c */ /* 0x080fe2000000187c */
[----:B------:R-:W1:Y:S07]  /*4870*/  LDSM.16.MT88.4 R44, [R220+0x1000] ;  /* 0x00100000dc2c783b */ /* 0x000e6e0000004200 */
[----:B------:R-:W-:Y:S01]  /*4880*/  HMMA.16816.F32 R128, R4, R50, R128 ;  /* 0x000000320480723c */ /* 0x000fe20000001880 */
[----:B------:R-:W2:Y:S04]  /*4890*/  LDSM.16.MT88.4 R4, [R220+0x5000] ;  /* 0x00500000dc04783b */ /* 0x000ea80000004200 */
[----:B------:R-:W-:Y:S03]  /*48a0*/  LDSM.16.MT88.4 R48, [R221+0x14c00] ;  /* 0x014c0000dd30783b */ /* 0x000fe60000004200 */
[-C--:B---3--:R-:W-:Y:S08]  /*48b0*/  HMMA.16816.F32 R100, R52, R56.reuse, R100 ;  /* 0x000000383464723c */ /* 0x088ff00000001864 */
[C---:B------:R-:W-:Y:S08]  /*48c0*/  HMMA.16816.F32 R104, R60.reuse, R56, R104 ;  /* 0x000000383c68723c */ /* 0x040ff00000001868 */
[-C--:B------:R-:W-:Y:S08]  /*48d0*/  HMMA.16816.F32 R108, R60, R58.reuse, R108 ;  /* 0x0000003a3c6c723c */ /* 0x080ff0000000186c */
[C---:B------:R-:W-:Y:S01]  /*48e0*/  HMMA.16816.F32 R112, R52.reuse, R58, R112 ;  /* 0x0000003a3470723c */ /* 0x040fe20000001870 */
[----:B------:R-:W3:Y:S07]  /*48f0*/  LDSM.16.MT88.4 R56, [R220+0x1800] ;  /* 0x00180000dc38783b */ /* 0x000eee0000004200 */
        /* <DEDUP_REMOVED lines=9> */
[-C--:B--2---:R-:W-:Y:S08]  /*4990*/  HMMA.16816.F32 R116, R8, R4.reuse, R116 ;  /* 0x000000040874723c */ /* 0x084ff00000001874 */
[C---:B------:R-:W-:Y:S04]  /*49a0*/  HMMA.16816.F32 R120, R68.reuse, R4, R120 ;  /* 0x000000044478723c */ /* 0x040fe80000001878 */
[----:B------:R-:W-:Y:S04]  /*49b0*/  @P2 IADD3 R5, P4, PT, R244, -0x100, RZ ;  /* 0xffffff00f4052810 */ /* 0x000fe80007f9e0ff */
[-C--:B------:R-:W-:Y:S03]  /*49c0*/  HMMA.16816.F32 R124, R68, R6.reuse, R124 ;  /* 0x00000006447c723c */ /* 0x080fe6000000187c */
[----:B------:R-:W-:Y:S01]  /*49d0*/  @P2 IMAD.MOV.U32 R244, RZ, RZ, R5 ;  /* 0x000000fffff42224 */ /* 0x000fe200078e0005 */
[----:B------:R-:W-:Y:S04]  /*49e0*/  @P2 IADD3.X R4, PT, PT, R245, -0x1, RZ, P4, !PT ;  /* 0xfffffffff5042810 */ /* 0x000fe800027fe4ff */
[----:B------:R-:W-:Y:S04]  /*49f0*/  HMMA.16816.F32 R128, R8, R6, R128 ;  /* 0x000000060880723c */ /* 0x000fe80000001880 */
[----:B------:R-:W-:Y:S04]  /*4a00*/  @P2 IMAD.MOV.U32 R245, RZ, RZ, R4 ;  /* 0x000000fffff52224 */ /* 0x000fe800078e0004 */
[-C--:B---3--:R-:W-:Y:S08]  /*4a10*/  HMMA.16816.F32 R100, R48, R56.reuse, R100 ;  /* 0x000000383064723c */ /* 0x088ff00000001864 */
[C---:B----4-:R-:W-:Y:S08]  /*4a20*/  HMMA.16816.F32 R104, R60.reuse, R56, R104 ;  /* 0x000000383c68723c */ /* 0x050ff00000001868 */
[-C--:B------:R-:W-:Y:S08]  /*4a30*/  HMMA.16816.F32 R108, R60, R58.reuse, R108 ;  /* 0x0000003a3c6c723c */ /* 0x080ff0000000186c */
[C---:B------:R-:W-:Y:S08]  /*4a40*/  HMMA.16816.F32 R112, R48.reuse, R58, R112 ;  /* 0x0000003a3070723c */ /* 0x040ff00000001870 */
[-C--:B------:R-:W-:Y:S08]  /*4a50*/  HMMA.16816.F32 R116, R48, R72.reuse, R116 ;  /* 0x000000483074723c */ /* 0x080ff00000001874 */
[C---:B------:R-:W-:Y:S08]  /*4a60*/  HMMA.16816.F32 R120, R60.reuse, R72, R120 ;  /* 0x000000483c78723c */ /* 0x040ff00000001878 */
[-C--:B------:R-:W-:Y:S08]  /*4a70*/  HMMA.16816.F32 R124, R60, R74.reuse, R124 ;  /* 0x0000004a3c7c723c */ /* 0x080ff0000000187c */
[----:B------:R-:W-:Y:S01]  /*4a80*/  HMMA.16816.F32 R128, R48, R74, R128 ;  /* 0x0000004a3080723c */ /* 0x000fe20000001880 */
[----:B------:R-:W-:Y:S08]  /*4a90*/  @!UPT UIADD3 URZ, UPT, UPT, URZ, URZ, URZ ;  /* 0x000000fffffff290 */ /* 0x000ff0000fffe0ff */
[----:B------:R-:W-:Y:S11]  /*4aa0*/  @!P2 BRA `(.L_x_208) ;  /* 0x00000000005ca947 */ /* 0x000ff60003800000 */
[----:B------:R-:W-:Y:S01]  /*4ab0*/  BAR.SYNC.DEFER_BLOCKING 0x0 ;  /* 0x0000000000007b1d */ /* 0x000fe20000010000 */
[----:B------:R-:W-:Y:S07]  /*4ac0*/  IADD3 R6, P2, PT, RZ, -UR30, RZ ;  /* 0x8000001eff067c10 */ /* 0x000fee000ff5e0ff */
[----:B------:R-:W1:Y:S08]  /*4ad0*/  LDC R5, c[0x0][0x3b0] ;  /* 0x0000ec00ff057b82 */ /* 0x000e700000000800 */
[----:B------:R-:W2:Y:S01]  /*4ae0*/  LDC R4, c[0x0][0x3b4] ;  /* 0x0000ed00ff047b82 */ /* 0x000ea20000000800 */
[----:B-1----:R-:W-:Y:S04]  /*4af0*/  IMAD.SHL.U32 R7, R5, 0x40, RZ ;  /* 0x0000004005077824 */ /* 0x002fe800078e00ff */
[----:B------:R-:W-:Y:S05]  /*4b00*/  IMAD.X R7, RZ, RZ, ~R7, P2 ;  /* 0x000000ffff077224 */ /* 0x000fea00010e0e07 */
[----:B------:R-:W-:Y:S04]  /*4b10*/  SHF.R.S64 R9, R6, 0x1f, R7 ;  /* 0x0000001f06097819 */ /* 0x000fe80000001007 */
[----:B------:R-:W-:Y:S04]  /*4b20*/  IADD3 R242, P2, PT, R242, R9, RZ ;  /* 0x00000009f2f27210 */ /* 0x000fe80007f5e0ff */
[----:B------:R-:W-:Y:S02]  /*4b30*/  LEA.HI.X.SX32 R243, R7, R243, 0x1, P2 ;  /* 0x000000f307f37211 */ /* 0x000fe400010f0eff */
[C---:B------:R-:W-:Y:S03]  /*4b40*/  LEA R6, P2, R5.reuse, R242, 0x6 ;  /* 0x000000f205067211 */ /* 0x040fe600078430ff */
[----:B------:R-:W-:Y:S01]  /*4b50*/  @!PT LDS RZ, [RZ] ;  /* 0x00000000fffff984 */ /* 0x000fe20000000800 */
[----:B------:R-:W-:Y:S01]  /*4b60*/  @!PT LDS RZ, [RZ] ;  /* 0x00000000fffff984 */ /* 0x000fe20000000800 */
[----:B------:R-:W-:Y:S01]  /*4b70*/  @!PT LDS RZ, [RZ] ;  /* 0x00000000fffff984 */ /* 0x000fe20000000800 */
[----:B------:R1:W-:Y:S01]  /*4b80*/  LDGSTS.E.BYPASS.LTC128B.128 [R225], desc[UR28][R242.64] ;  /* 0x00000000f2e17fae */ /* 0x0003e2000b981a1c */
[----:B--2---:R-:W-:Y:S03]  /*4b90*/  LEA.HI.X R7, R5, R243, R4, 0x6, P2 ;  /* 0x000000f305077211 */ /* 0x004fe600010f3404 */
        /* <DEDUP_REMOVED lines=8> */
.L_x_208:
        /* <DEDUP_REMOVED lines=27> */
[C---:B--2---:R-:W-:Y:S01]  /*4dd0*/  IMAD.SHL.U32 R2, R0.reuse, 0x10, RZ ;  /* 0x0000001000027824 */ /* 0x044fe200078e00ff */
[----:B------:R-:W-:Y:S01]  /*4de0*/  SHF.R.U32.HI R4, RZ, 0x2, R0 ;  /* 0x00000002ff047819 */ /* 0x000fe20000011600 */
[----:B------:R-:W-:-:S02]  /*4df0*/  IMAD.SHL.U32 R3, R0, 0x2, RZ ;  /* 0x0000000200037824 */ /* 0x000fc400078e00ff */
        /* <DEDUP_REMOVED lines=88> */
[----:B------:R-:W-:-:S03]  /*5380*/  IADD3 R7, PT, PT, R7, R4, RZ ;  /* 0x0000000407077210 */ /* 0x000fc60007ffe0ff */
[----:B--2---:R-:W-:-:S04]  /*5390*/  IMAD.WIDE.U32 R42, R2, UR25, R6 ;  /* 0x00000019022a7c25 */ /* 0x004fc8000f8e0006 */
[----:B------:R-:W-:Y:S01]  /*53a0*/  IMAD R8, R3, UR25, R43 ;  /* 0x0000001903087c24 */ /* 0x000fe2000f8e022b */
[----:B------:R-:W-:Y:S05]  /*53b0*/  BRA `(.L_x_211) ;  /* 0x0000000000147947 */ /* 0x000fea0003800000 */
.L_x_210:
[----:B------:R-:W3:Y:S01]  /*53c0*/  LDCU.64 UR18, c[0x0][0x5c0] ;  /* 0x0000b800ff1277ac */ /* 0x000ee20008000a00 */
[----:B--2---:R-:W-:-:S05]  /*53d0*/  IADD3 R42, PT, PT, R236, R237, RZ ;  /* 0x000000edec2a7210 */ /* 0x004fca0007ffe0ff */
[C---:B---3--:R-:W-:Y:S02]  /*53e0*/  IMAD R8, R42.reuse, UR19, RZ ;  /* 0x000000132a087c24 */ /* 0x048fe4000f8e02ff */
[----:B------:R-:W-:-:S05]  /*53f0*/  IMAD.WIDE.U32 R42, R42, UR18, RZ ;  /* 0x000000122a2a7c25 */ /* 0x000fca000f8e00ff */
[----:B------:R-:W-:Y:S02]  /*5400*/  IADD3 R8, PT, PT, R43, R8, RZ ;  /* 0x000000082b087210 */ /* 0x000fe40007ffe0ff */
.L_x_211:
[----:B------:R-:W-:Y:S05]  /*5410*/  @P0 BRA `(.L_x_212) ;  /* 0x0000000000280947 */ /* 0x000fea0003800000 */
[----:B------:R-:W2:Y:S01]  /*5420*/  LDCU.64 UR16, c[0x0][0x5c8] ;  /* 0x0000b900ff1077ac */ /* 0x000ea20008000a00 */
[----:B-1----:R-:W1:Y:S01]  /*5430*/  LDC.64 R6, c[0x0][0x5b0] ;  /* 0x00016c00ff067b82 */ /* 0x002e620000000a00 */
[----:B------:R-:W-:-:S05]  /*5440*/  SHF.R.S32.HI R3, RZ, 0x1f, R236 ;  /* 0x0000001fff037819 */ /* 0x000fca00000114ec */
[----:B--2---:R-:W-:Y:S02]  /*5450*/  IMAD R3, R3, UR16, RZ ;  /* 0x0000001003037c24 */ /* 0x004fe4000f8e02ff */
[----:B------:R-:W-:-:S04]  /*5460*/  IMAD.WIDE.U32 R4, R236, UR16, RZ ;  /* 0x00000010ec047c25 */ /* 0x000fc8000f8e00ff */
[----:B------:R-:W-:-:S05]  /*5470*/  IMAD R3, R236, UR17, R3 ;  /* 0x00000011ec037c24 */ /* 0x000fca000f8e0203 */
[----:B------:R-:W-:-:S03]  /*5480*/  IADD3 R5, PT, PT, R5, R3, RZ ;  /* 0x0000000305057210 */ /* 0x000fc60007ffe0ff */
[----:B-1----:R-:W-:-:S04]  /*5490*/  IMAD.WIDE.U32 R24, R6, UR25, R4 ;  /* 0x0000001906187c25 */ /* 0x002fc8000f8e0004 */
[----:B------:R-:W-:Y:S01]  /*54a0*/  IMAD R7, R7, UR25, R25 ;  /* 0x0000001907077c24 */ /* 0x000fe2000f8e0219 */
[----:B------:R-:W-:Y:S06]  /*54b0*/  BRA `(.L_x_213) ;  /* 0x0000000000147947 */ /* 0x000fec0003800000 */
.L_x_212:
[----:B------:R-:W1:Y:S01]  /*54c0*/  LDCU.64 UR16, c[0x0][0x5c8] ;  /* 0x0000b900ff1077ac */ /* 0x000e620008000a00 */
[----:B------:R-:W-:-:S05]  /*54d0*/  IADD3 R24, PT, PT, R236, R237, RZ ;  /* 0x000000edec187210 */ /* 0x000fca0007ffe0ff */
[C---:B-1----:R-:W-:Y:S02]  /*54e0*/  IMAD R7, R24.reuse, UR17, RZ ;  /* 0x0000001118077c24 */ /* 0x042fe4000f8e02ff */
[----:B------:R-:W-:-:S05]  /*54f0*/  IMAD.WIDE.U32 R24, R24, UR16, RZ ;  /* 0x0000001018187c25 */ /* 0x000fca000f8e00ff */
[----:B------:R-:W-:Y:S02]  /*5500*/  IADD3 R7, PT, PT, R25, R7, RZ ;  /* 0x0000000719077210 */ /* 0x000fe40007ffe0ff */
.L_x_213:
[----:B------:R-:W-:Y:S01]  /*5510*/  IMAD.SHL.U32 R2, R226, 0x20, RZ ;  /* 0x00000020e2027824 */ /* 0x000fe200078e00ff */
[----:B------:R-:W-:Y:S01]  /*5520*/  SHF.R.U32.HI R6, RZ, 0x3, R0 ;  /* 0x00000003ff067819 */ /* 0x000fe20000011600 */
[----:B------:R-:W-:Y:S02]  /*5530*/  BAR.SYNC.DEFER_BLOCKING 0x0 ;  /* 0x0000000000007b1d */ /* 0x000fe40000010000 */
[----:B------:R-:W-:-:S05]  /*5540*/  IMAD.IADD R235, R235, 0x1, -R2 ;  /* 0x00000001ebeb7824 */ /* 0x000fca00078e0a02 */
[----:B------:R-:W-:-:S13]  /*5550*/  ISETP.GE.AND P0, PT, R6, R235, PT ;  /* 0x000000eb0600720c */ /* 0x000fda0003f06270 */
[----:B------:R-:W-:Y:S05]  /*5560*/  @P0 BRA `(.L_x_200) ;  /* 0x0000000000bc0947 */ /* 0x000fea0003800000 */
[----:B------:R-:W-:Y:S01]  /*5570*/  SHF.L.U32 R9, R226, 0x5, RZ ;  /* 0x00000005e2097819 */ /* 0x000fe200000006ff */
[----:B------:R-:W1:Y:S01]  /*5580*/  LDC.64 R4, c[0x0][0x5d8] ;  /* 0x00017600ff047b82 */ /* 0x000e620000000a00 */
[----:B------:R-:W-:Y:S01]  /*5590*/  SHF.L.U32 R40, R0, 0x3, RZ ;  /* 0x0000000300287819 */ /* 0x000fe200000006ff */
[----:B------:R-:W2:Y:S01]  /*55a0*/  LDS.128 R16, [R225+0x12000] ;  /* 0x01200000e1107984 */ /* 0x000ea20000000c00 */
[----:B------:R-:W-:Y:S01]  /*55b0*/  SHF.R.S32.HI R0, RZ, 0x1f, R9 ;  /* 0x0000001fff007819 */ /* 0x000fe20000011409 */
[----:B------:R-:W3:Y:S01]  /*55c0*/  LDCU.128 UR8, c[0x0][0x560] ;  /* 0x0000ac00ff0877ac */ /* 0x000ee20008000c00 */
[----:B------:R-:W-:Y:S01]  /*55d0*/  LOP3.LUT R40, R40, 0x38, RZ, 0xc0, !PT ;  /* 0x0000003828287812 */ /* 0x000fe200078ec0ff */
[----:B------:R-:W4:Y:S01]  /*55e0*/  LDS.128 R20, [R225+0x13000] ;  /* 0x01300000e1147984 */ /* 0x000f220000000c00 */
[----:B------:R-:W-:Y:S01]  /*55f0*/  MOV R41, RZ ;  /* 0x000000ff00297202 */ /* 0x000fe20000000f00 */
[C---:B------:R-:W-:Y:S01]  /*5600*/  IMAD R10, R0.reuse, UR18, RZ ;  /* 0x00000012000a7c24 */ /* 0x040fe2000f8e02ff */
[----:B------:R-:W3:Y:S01]  /*5610*/  LDC.64 R2, c[0x0][0x5e0] ;  /* 0x00017800ff027b82 */ /* 0x000ee20000000a00 */
[----:B------:R-:W-:Y:S01]  /*5620*/  IMAD R0, R0, UR16, RZ ;  /* 0x0000001000007c24 */ /* 0x000fe2000f8e02ff */
[----:B------:R-:W-:Y:S01]  /*5630*/  LDS.128 R32, [R225+0x16000] ;  /* 0x01600000e1207984 */ /* 0x000fe20000000c00 */
[----:B------:R-:W-:-:S03]  /*5640*/  IMAD.WIDE.U32 R12, R9, UR18, R40 ;  /* 0x00000012090c7c25 */ /* 0x000fc6000f8e0028 */
[----:B------:R-:W-:Y:S01]  /*5650*/  LDS.128 R28, [R225+0x15000] ;  /* 0x01500000e11c7984 */ /* 0x000fe20000000c00 */
[C---:B------:R-:W-:Y:S01]  /*5660*/  IMAD R11, R9.reuse, UR19, R10 ;  /* 0x00000013090b7c24 */ /* 0x040fe2000f8e020a */
[----:B------:R-:W-:Y:S01]  /*5670*/  IADD3 R42, P0, PT, R42, R12, RZ ;  /* 0x0000000c2a2a7210 */ /* 0x000fe20007f1e0ff */
[C---:B------:R-:W-:Y:S01]  /*5680*/  IMAD.WIDE.U32 R40, R9.reuse, UR16, R40 ;  /* 0x0000001009287c25 */ /* 0x040fe2000f8e0028 */
[----:B------:R-:W-:Y:S02]  /*5690*/  LDS.128 R36, [R225+0x17000] ;  /* 0x01700000e1247984 */ /* 0x000fe40000000c00 */
[----:B------:R-:W-:Y:S01]  /*56a0*/  IADD3.X R43, PT, PT, R8, R13, R11, P0, !PT ;  /* 0x0000000d082b7210 */ /* 0x000fe200007fe40b */
[----:B------:R-:W-:Y:S01]  /*56b0*/  IMAD R0, R9, UR17, R0 ;  /* 0x0000001109007c24 */ /* 0x000fe2000f8e0200 */
[----:B------:R-:W4:Y:S01]  /*56c0*/  LDS.128 R12, [R225+0x11000] ;  /* 0x01100000e10c7984 */ /* 0x000f220000000c00 */
[----:B------:R-:W-:Y:S01]  /*56d0*/  IADD3 R40, P0, PT, R24, R40, RZ ;  /* 0x0000002818287210 */ /* 0x000fe20007f1e0ff */
[----:B-1----:R-:W-:-:S02]  /*56e0*/  IMAD.WIDE.U32 R42, R4, UR24, R42 ;  /* 0x00000018042a7c25 */ /* 0x002fc4000f8e002a */
[----:B------:R-:W1:Y:S01]  /*56f0*/  LDS.128 R8, [R225+0x10000] ;  /* 0x01000000e1087984 */ /* 0x000e620000000c00 */
[----:B------:R-:W-:Y:S01]  /*5700*/  IADD3.X R41, PT, PT, R7, R41, R0, P0, !PT ;  /* 0x0000002907297210 */ /* 0x000fe200007fe400 */
[----:B------:R-:W-:Y:S02]  /*5710*/  IMAD R43, R5, UR24, R43 ;  /* 0x00000018052b7c24 */ /* 0x000fe4000f8e022b */
[----:B------:R-:W1:Y:S01]  /*5720*/  LDS.128 R24, [R225+0x14000] ;  /* 0x01400000e1187984 */ /* 0x000e620000000c00 */
[----:B---3--:R-:W-:-:S04]  /*5730*/  IMAD.WIDE.U32 R40, R2, UR24, R40 ;  /* 0x0000001802287c25 */ /* 0x008fc8000f8e0028 */
[----:B------:R-:W-:Y:S01]  /*5740*/  IMAD.WIDE.U32 R4, R6, UR18, R42 ;  /* 0x0000001206047c25 */ /* 0x000fe2000f8e002a */
[----:B------:R-:W-:-:S03]  /*5750*/  MOV R2, R40 ;  /* 0x0000002800027202 */ /* 0x000fc60000000f00 */
[----:B------:R-:W-:Y:S01]  /*5760*/  IMAD R3, R3, UR24, R41 ;  /* 0x0000001803037c24 */ /* 0x000fe2000f8e0229 */
[----:B------:R-:W-:Y:S01]  /*5770*/  LEA R40, P0, R4, UR8, 0x1 ;  /* 0x0000000804287c11 */ /* 0x000fe2000f8008ff */
[C---:B------:R-:W-:Y:S02]  /*5780*/  IMAD R0, R6.reuse, UR19, R5 ;  /* 0x0000001306007c24 */ /* 0x040fe4000f8e0205 */
[----:B------:R-:W-:-:S03]  /*5790*/  IMAD.WIDE.U32 R2, R6, UR16, R2 ;  /* 0x0000001006027c25 */ /* 0x000fc6000f8e0002 */
[----:B------:R-:W-:Y:S01]  /*57a0*/  LEA.HI.X R41, R4, UR9, R0, 0x1, P0 ;  /* 0x0000000904297c11 */ /* 0x000fe200080f0c00 */
[----:B------:R-:W-:Y:S01]  /*57b0*/  IMAD R6, R6, UR17, R3 ;  /* 0x0000001106067c24 */ /* 0x000fe2000f8e0203 */
[----:B------:R-:W-:-:S03]  /*57c0*/  LEA R4, P0, R2, UR10, 0x1 ;  /* 0x0000000a02047c11 */ /* 0x000fc6000f8008ff */
[----:B--2---:R2:W-:Y:S01]  /*57d0*/  STG.E.128 desc[UR28][R40.64+0x100], R16 ;  /* 0x0001001028007986 */ /* 0x0045e2000c101d1c */
[----:B------:R-:W-:-:S03]  /*57e0*/  LEA.HI.X R5, R2, UR11, R6, 0x1, P0 ;  /* 0x0000000b02057c11 */ /* 0x000fc600080f0c06 */
[----:B----4-:R2:W-:Y:S04]  /*57f0*/  STG.E.128 desc[UR28][R40.64+0x180], R20 ;  /* 0x0001801428007986 */ /* 0x0105e8000c101d1c */
[----:B------:R2:W-:Y:S04]  /*5800*/  STG.E.128 desc[UR28][R40.64+0x80], R12 ;  /* 0x0000800c28007986 */ /* 0x0005e8000c101d1c */
[----:B-1----:R2:W-:Y:S04]  /*5810*/  STG.E.128 desc[UR28][R40.64], R8 ;  /* 0x0000000828007986 */ /* 0x0025e8000c101d1c */
[----:B------:R2:W-:Y:S04]  /*5820*/  STG.E.128 desc[UR28][R4.64+0x100], R32 ;  /* 0x0001002004007986 */ /* 0x0005e8000c101d1c */
[----:B------:R2:W-:Y:S04]  /*5830*/  STG.E.128 desc[UR28][R4.64+0x80], R28 ;  /* 0x0000801c04007986 */ /* 0x0005e8000c101d1c */
[----:B------:R2:W-:Y:S04]  /*5840*/  STG.E.128 desc[UR28][R4.64], R24 ;  /* 0x0000001804007986 */ /* 0x0005e8000c101d1c */
[----:B------:R2:W-:Y:S02]  /*5850*/  STG.E.128 desc[UR28][R4.64+0x180], R36 ;  /* 0x0001802404007986 */ /* 0x0005e4000c101d1c */
.L_x_200:
[----:B------:R-:W-:Y:S05]  /*5860*/  BSYNC.RECONVERGENT B1 ;  /* 0x0000000000017941 */ /* 0x000fea0003800200 */
.L_x_184:
[----:B------:R-:W3:Y:S01]  /*5870*/  LDCU UR9, c[0x0][0x438] ;  /* 0x00008700ff0977ac */ /* 0x000ee20008000800 */
[----:B------:R-:W4:Y:S08]  /*5880*/  LDC R3, c[0x0][0x370] ;  /* 0x0000dc00ff037b82 */ /* 0x000f300000000800 */
[----:B-12---:R-:W1:Y:S01]  /*5890*/  LDC R9, c[0x0][0x438] ;  /* 0x00010e00ff097b82 */ /* 0x006e620000000800 */
[----:B---3--:R-:W-:-:S04]  /*58a0*/  UIADD3 UR9, UPT, UPT, UR9, 0x1f, URZ ;  /* 0x0000001f09097890 */ /* 0x008fc8000fffe0ff */
[----:B------:R-:W-:Y:S01]  /*58b0*/  USHF.R.S32.HI UR8, URZ, 0x1f, UR9 ;  /* 0x0000001fff087899 */ /* 0x000fe20008011409 */
[----:B----4-:R-:W-:-:S03]  /*58c0*/  IADD3 R226, PT, PT, R3, R226, RZ ;  /* 0x000000e203e27210 */ /* 0x010fc60007ffe0ff */
[----:B------:R-:W-:-:S04]  /*58d0*/  ULEA.HI UR8, UR8, UR9, URZ, 0x5 ;  /* 0x0000000908087291 */ /* 0x000fc8000f8f28ff */
[----:B------:R-:W-:-:S06]  /*58e0*/  USHF.R.S32.HI UR8, URZ, 0x5, UR8 ;  /* 0x00000005ff087899 */ /* 0x000fcc0008011408 */
[----:B------:R-:W-:-:S13]  /*58f0*/  ISETP.GE.AND P0, PT, R226, UR8, PT ;  /* 0x00000008e2007c0c */ /* 0x000fda000bf06270 */
[----:B-1----:R-:W-:Y:S05]  /*5900*/  @!P0 BRA `(.L_x_214) ;  /* 0xffffffa8008c8947 */ /* 0x002fea000383ffff */
[----:B------:R-:W-:Y:S05]  /*5910*/  EXIT ;  /* 0x000000000000794d */ /* 0x000fea0003800000 */
.L_x_215:
        /* <DEDUP_REMOVED lines=14> */
.L_x_2488:


//--------------------- .text._ZN5flash44flash_bwd_dq_dk_dv_loop_seqk_parallel_kernelI23Flash_bwd_kernel_traitsILi256ELi64ELi32ELi8ELi4ELi1ELi2ELb1ELb1EN7cutlass6half_tE19Flash_kernel_traitsILi256ELi64ELi32ELi8ES3_EELb0ELb0ELb0ELb0ELb0ELb1ELb1EEEvNS_16Flash_bwd_paramsE --------------------------
	.section	.text._ZN5flash44flash_bwd_dq_dk_dv_loop_seqk_parallel_kernelI23Flash_bwd_kernel_traitsILi256ELi64ELi32ELi8ELi4ELi1ELi2ELb1ELb1EN7cutlass6half_tE19Flash_kernel_traitsILi256ELi64ELi32ELi8ES3_EELb0ELb0ELb0ELb0ELb0ELb1ELb1EEEvNS_16Flash_bwd_paramsE,"ax",@progbits
	.align	128
        .global         _ZN5flash44flash_bwd_dq_dk_dv_loop_seqk_parallel_kernelI23Flash_bwd_kernel_traitsILi256ELi64ELi32ELi8ELi4ELi1ELi2ELb1ELb1EN7cutlass6half_tE19Flash_kernel_traitsILi256ELi64ELi32ELi8ES3_EELb0ELb0ELb0ELb0ELb0ELb1ELb1EEEvNS_16Flash_bwd_paramsE
        .type           _ZN5flash44flash_bwd_dq_dk_dv_loop_seqk_parallel_kernelI23Flash_bwd_kernel_traitsILi256ELi64ELi32ELi8ELi4ELi1ELi2ELb1ELb1EN7cutlass6half_tE19Flash_kernel_traitsILi256ELi64ELi32ELi8ES3_EELb0ELb0ELb0ELb0ELb0ELb1ELb1EEEvNS_16Flash_bwd_paramsE,@function
        .size           _ZN5flash44flash_bwd_dq_dk_dv_loop_seqk_parallel_kernelI23Flash_bwd_kernel_traitsILi256ELi64ELi32ELi8ELi4ELi1ELi2ELb1ELb1EN7cutlass6half_tE19Flash_kernel_traitsILi256ELi64ELi32ELi8ES3_EELb0ELb0ELb0ELb0ELb0ELb1ELb1EEEvNS_16Flash_bwd_paramsE,(.L_x_2489 - _ZN5flash44flash_bwd_dq_dk_dv_loop_seqk_parallel_kernelI23Flash_bwd_kernel_traitsILi256ELi64ELi32ELi8ELi4ELi1ELi2ELb1ELb1EN7cutlass6half_tE19Flash_kernel_traitsILi256ELi64ELi32ELi8ES3_EELb0ELb0ELb0ELb0ELb0ELb1ELb1EEEvNS_16Flash_bwd_paramsE)
        .other          _ZN5flash44flash_bwd_dq_dk_dv_loop_seqk_parallel_kernelI23Flash_bwd_kernel_traitsILi256ELi64ELi32ELi8ELi4ELi1ELi2ELb1ELb1EN7cutlass6half_tE19Flash_kernel_traitsILi256ELi64ELi32ELi8ES3_EELb0ELb0ELb0ELb0ELb0ELb1ELb1EEEvNS_16Flash_bwd_paramsE,@"STO_CUDA_ENTRY STV_DEFAULT"
_ZN5flash44flash_bwd_dq_dk_dv_loop_seqk_parallel_kernelI23Flash_bwd_kernel_traitsILi256ELi64ELi32ELi8ELi4ELi1ELi2ELb1ELb1EN7cutlass6half_tE19Flash_kernel_traitsILi256ELi64ELi32ELi8ES3_EELb0ELb0ELb0ELb0ELb0ELb1ELb1EEEvNS_16Flash_bwd_paramsE:
.text._ZN5flash44flash_bwd_dq_dk_dv_loop_seqk_parallel_kernelI23Flash_bwd_kernel_traitsILi256ELi64ELi32ELi8ELi4ELi1ELi2ELb1ELb1EN7cutlass6half_tE19Flash_kernel_traitsILi256ELi64ELi32ELi8ES3_EELb0ELb0ELb0ELb0ELb0ELb1ELb1EEEvNS_16Flash_bwd_paramsE:
        /* <DEDUP_REMOVED lines=52> */
.L_x_247:
        /* <DEDUP_REMOVED lines=46> */
.L_x_216:
[----:B-1----:R-:W-:Y:S01]  /*0620*/  IMAD.SHL.U32 R10, R226, 0x20, RZ ;  /* 0x00000020e20a7824 */ /* 0x002fe200078e00ff */
        /* <DEDUP_REMOVED lines=9> */
[----:B------:R-:W1:Y:S01]  /*06c0*/  @!P3 LDC.64 R4, c[0x0][0x398] ;  /* 0x0000e600ff04bb82 */ /* 0x000e620000000a00 */
[----:B------:R-:W-:-:S04]  /*06d0*/  SHF.R.S32.HI R234, RZ, 0x6, R6 ;  /* 0x00000006ffea7819 */ /* 0x000fc80000011406 */
[----:B------:R-:W-:-:S03]  /*06e0*/  LEA R25, R234, 0xffffffc0, 0x6 ;  /* 0xffffffc0ea197811 */ /* 0x000fc600078e30ff */
[----:B------:R-:W2:Y:S01]  /*06f0*/  @P3 LDC.64 R2, c[0x0][0x3b0] ;  /* 0x0000ec00ff023b82 */ /* 0x000ea20000000a00 */
[----:B------:R-:W-:Y:S01]  /*0700*/  SHF.R.S32.HI R23, RZ, 0x1f, R25 ;  /* 0x0000001fff177819 */ /* 0x000fe20000011419 */
[----:B-1----:R-:W-:-:S04]  /*0710*/  @!P3 IMAD.WIDE.U32 R26, R20, R4, RZ ;  /* 0x00000004141ab225 */ /* 0x002fc800078e00ff */
[----:B------:R-:W-:Y:S02]  /*0720*/  @!P3 IMAD R24, R20, R5, R27 ;  /* 0x000000051418b224 */ /* 0x000fe400078e021b */
[----:B--2---:R-:W-:-:S04]  /*0730*/  @P3 IMAD.WIDE.U32 R4, R0, R2, RZ ;  /* 0x0000000200043225 */ /* 0x004fc800078e00ff */
[----:B------:R-:W-:Y:S02]  /*0740*/  @P3 IMAD R24, R0, R3, R5 ;  /* 0x0000000300183224 */ /* 0x000fe400078e0205 */
[----:B------:R-:W-:Y:S01]  /*0750*/  @P3 IMAD.MOV.U32 R26, RZ, RZ, R4 ;  /* 0x000000ffff1a3224 */ /* 0x000fe200078e0004 */
        /* <DEDUP_REMOVED lines=10> */
[----:B------:R-:W-:Y:S06]  /*0800*/  BRA `(.L_x_219) ;  /* 0x0000000000147947 */ /* 0x000fec0003800000 */
.L_x_218:
[----:B------:R-:W1:Y:S01]  /*0810*/  LDCU.64 UR22, c[0x0][0x3b8] ;  /* 0x00007700ff1677ac */ /* 0x000e620008000a00 */
[----:B------:R-:W-:-:S05]  /*0820*/  IADD3 R16, PT, PT, R236, R237, RZ ;  /* 0x000000edec107210 */ /* 0x000fca0007ffe0ff */
[C---:B-1----:R-:W-:Y:S02]  /*0830*/  IMAD R14, R16.reuse, UR23, RZ ;  /* 0x00000017100e7c24 */ /* 0x042fe4000f8e02ff */
[----:B------:R-:W-:-:S05]  /*0840*/  IMAD.WIDE.U32 R16, R16, UR22, RZ ;  /* 0x0000001610107c25 */ /* 0x000fca000f8e00ff */
[----:B------:R-:W-:-:S07]  /*0850*/  IADD3 R14, PT, PT, R17, R14, RZ ;  /* 0x0000000e110e7210 */ /* 0x000fce0007ffe0ff */
.L_x_219:
[----:B------:R-:W1:Y:S01]  /*0860*/  LDC R2, c[0x0][0x3e8] ;  /* 0x0000fa00ff027b82 */ /* 0x000e620000000800 */
[----:B------:R-:W2:Y:S01]  /*0870*/  S2R R17, SR_CTAID.Z ;  /* 0x0000000000117919 */ /* 0x000ea20000002700 */
[----:B------:R-:W-:Y:S02]  /*0880*/  SHF.R.S32.HI R13, RZ, 0x1f, R10 ;  /* 0x0000001fff0d7819 */ /* 0x000fe4000001140a */
[----:B-1----:R-:W-:-:S04]  /*0890*/  IABS R5, R2 ;  /* 0x0000000200057213 */ /* 0x002fc80000000000 */
[----:B------:R-:W1:Y:S08]  /*08a0*/  I2F.RP R8, R5 ;  /* 0x0000000500087306 */ /* 0x000e700000209400 */
[----:B-1----:R-:W1:Y:S02]  /*08b0*/  MUFU.RCP R6, R8 ;  /* 0x0000000800067308 */ /* 0x002e640000001000 */
[----:B-1----:R-:W-:-:S06]  /*08c0*/  VIADD R6, R6, 0xffffffe ;  /* 0x0ffffffe06067836 */ /* 0x002fcc0000000000 */
[----:B------:R-:W1:Y:S02]  /*08d0*/  F2I.FTZ.U32.TRUNC.NTZ R7, R6 ;  /* 0x0000000600077305 */ /* 0x000e64000021f000 */
[----:B-1----:R-:W-:Y:S02]  /*08e0*/  IMAD.MOV R3, RZ, RZ, -R7 ;  /* 0x000000ffff037224 */ /* 0x002fe400078e0a07 */
[----:B------:R-:W-:Y:S02]  /*08f0*/  IMAD.MOV.U32 R6, RZ, RZ, RZ ;  /* 0x000000ffff067224 */ /* 0x000fe400078e00ff */
[----:B------:R-:W-:Y:S01]  /*0900*/  IMAD R4, R3, R5, RZ ;  /* 0x0000000503047224 */ /* 0x000fe200078e02ff */
[----:B--2---:R-:W-:-:S03]  /*0910*/  IABS R3, R17 ;  /* 0x0000001100037213 */ /* 0x004fc60000000000 */
        /* <DEDUP_REMOVED lines=27> */
.L_x_220:
[----:B------:R-:W1:Y:S01]  /*0ad0*/  LDCU.64 UR20, c[0x0][0x3c0] ;  /* 0x00007800ff1477ac */ /* 0x000e620008000a00 */
[----:B------:R-:W-:-:S05]  /*0ae0*/  IADD3 R2, PT, PT, R236, R237, RZ ;  /* 0x000000edec027210 */ /* 0x000fca0007ffe0ff */
[C---:B-1----:R-:W-:Y:S02]  /*0af0*/  IMAD R15, R2.reuse, UR21, RZ ;  /* 0x00000015020f7c24 */ /* 0x042fe4000f8e02ff */
[----:B------:R-:W-:-:S05]  /*0b00*/  IMAD.WIDE.U32 R2, R2, UR20, RZ ;  /* 0x0000001402027c25 */ /* 0x000fca000f8e00ff */
[----:B------:R-:W-:Y:S02]  /*0b10*/  IADD3 R15, PT, PT, R3, R15, RZ ;  /* 0x0000000f030f7210 */ /* 0x000fe40007ffe0ff */
[----:B------:R-:W-:-:S07]  /*0b20*/  MOV R18, R2 ;  /* 0x0000000200127202 */ /* 0x000fce0000000f00 */
.L_x_221:
        /* <DEDUP_REMOVED lines=20> */
[----:B------:R-:W-:Y:S02]  /*0c70*/  IMAD R3, R3, R8, R2 ;  /* 0x0000000803037224 */ /* 0x000fe400078e0202 */
[----:B------:R-:W-:-:S03]  /*0c80*/  IMAD.WIDE.U32 R8, R4, UR10, RZ ;  /* 0x0000000a04087c25 */ /* 0x000fc6000f8e00ff */
[----:B------:R-:W-:-:S05]  /*0c90*/  IADD3 R3, PT, PT, R5, R3, RZ ;  /* 0x0000000305037210 */ /* 0x000fca0007ffe0ff */
[----:B------:R-:W-:-:S04]  /*0ca0*/  IMAD R22, R3, UR10, RZ ;  /* 0x0000000a03167c24 */ /* 0x000fc8000f8e02ff */
[----:B------:R-:W-:-:S05]  /*0cb0*/  IMAD R22, R4, UR8, R22 ;  /* 0x0000000804167c24 */ /* 0x000fca000f8e0216 */
[----:B------:R-:W-:Y:S01]  /*0cc0*/  IADD3 R22, PT, PT, R9, R22, RZ ;  /* 0x0000001609167210 */ /* 0x000fe20007ffe0ff */
[----:B------:R-:W-:Y:S06]  /*0cd0*/  BRA `(.L_x_223) ;  /* 0x00000000000c7947 */ /* 0x000fec0003800000 */
.L_x_222:
[-C--:B------:R-:W-:Y:S02]  /*0ce0*/  IMAD R22, R7, R0.reuse, RZ ;  /* 0x0000000007167224 */ /* 0x080fe400078e02ff */
[----:B------:R-:W-:-:S05]  /*0cf0*/  IMAD.WIDE.U32 R8, R6, R0, RZ ;  /* 0x0000000006087225 */ /* 0x000fca00078e00ff */
[----:B------:R-:W-:-:S07]  /*0d00*/  IADD3 R22, PT, PT, R9, R22, RZ ;  /* 0x0000001609167210 */ /* 0x000fce0007ffe0ff */
.L_x_223:
        /* <DEDUP_REMOVED lines=20> */
.L_x_224:
[----:B------:R-:W1:Y:S01]  /*0e50*/  LDC R21, c[0x0][0x434] ;  /* 0x00010d00ff157b82 */ /* 0x000e620000000800 */
[----:B------:R-:W-:-:S04]  /*0e60*/  IMAD R2, R20, R30, R17 ;  /* 0x0000001e14027224 */ /* 0x000fc800078e0211 */
[----:B-1----:R-:W-:-:S03]  /*0e70*/  IMAD R21, R2, R21, RZ ;  /* 0x0000001502157224 */ /* 0x002fc600078e02ff */
.L_x_225:
        /* <DEDUP_REMOVED lines=11> */
.L_x_226:
[----:B------:R-:W1:Y:S01]  /*0f30*/  LDC R29, c[0x0][0x444] ;  /* 0x00011100ff1d7b82 */ /* 0x000e620000000800 */
[----:B------:R-:W-:-:S04]  /*0f40*/  IMAD R0, R20, R30, R17 ;  /* 0x0000001e14007224 */ /* 0x000fc800078e0211 */
[----:B-1----:R-:W-:-:S07]  /*0f50*/  IMAD R29, R0, R29, RZ ;  /* 0x0000001d001d7224 */ /* 0x002fce00078e02ff */
.L_x_227:
[----:B------:R-:W1:Y:S01]  /*0f60*/  S2R R0, SR_TID.X ;  /* 0x0000000000007919 */ /* 0x000e620000002100 */
[----:B------:R-:W2:Y:S01]  /*0f70*/  LDC.64 R6, c[0x0][0x5f8] ;  /* 0x00017e00ff067b82 */ /* 0x000ea20000000a00 */
[--C-:B------:R-:W-:Y:S01]  /*0f80*/  IADD3 R33, P1, P0, R32, R8, R34.reuse ;  /* 0x0000000820217210 */ /* 0x100fe2000783e022 */
[----:B------:R-:W-:Y:S01]  /*0f90*/  IMAD R30, R30, UR10, RZ ;  /* 0x0000000a1e1e7c24 */ /* 0x000fe2000f8e02ff */
[----:B------:R-:W-:Y:S01]  /*0fa0*/  ISETP.NE.AND P4, PT, RZ, UR9, PT ;  /* 0x00000009ff007c0c */ /* 0x000fe2000bf85270 */
[----:B------:R-:W3:Y:S01]  /*0fb0*/  LDCU.64 UR18, c[0x0][0x3c8] ;  /* 0x00007900ff1277ac */ /* 0x000ee20008000a00 */
[----:B------:R-:W-:Y:S01]  /*0fc0*/  SHF.R.S32.HI R34, RZ, 0x1f, R34 ;  /* 0x0000001fff227819 */ /* 0x000fe20000011422 */
[C---:B------:R-:W-:Y:S01]  /*0fd0*/  IMAD R29, R234.reuse, 0x40, R29 ;  /* 0x00000040ea1d7824 */ /* 0x040fe200078e021d */
[----:B------:R-:W-:Y:S01]  /*0fe0*/  LEA R21, R234, R21, 0x6 ;  /* 0x00000015ea157211 */ /* 0x000fe200078e30ff */
[----:B------:R-:W4:Y:S01]  /*0ff0*/  LDC.64 R4, c[0x0][0x3b0] ;  /* 0x0000ec00ff047b82 */ /* 0x000f220000000a00 */
[----:B------:R-:W-:Y:S01]  /*1000*/  IADD3.X R31, PT, PT, R31, R22, R34, P1, P0 ;  /* 0x000000161f1f7210 */ /* 0x000fe20000fe0422 */
[----:B------:R-:W5:Y:S01]  /*1010*/  LDCU.64 UR8, c[0x0][0x570] ;  /* 0x0000ae00ff0877ac */ /* 0x000f620008000a00 */
[----:B------:R-:W-:Y:S01]  /*1020*/  BSSY.RECONVERGENT B1, `(.L_x_217) ;  /* 0x00004b2000017945 */ /* 0x000fe20003800200 */
[----:B------:R-:W5:Y:S04]  /*1030*/  LDCU.64 UR16, c[0x0][0x380] ;  /* 0x00007000ff1077ac */ /* 0x000f680008000a00 */
[----:B------:R-:W3:Y:S01]  /*1040*/  LDC.64 R2, c[0x0][0x590] ;  /* 0x00016400ff027b82 */ /* 0x000ee20000000a00 */
[----:B------:R-:W5:Y:S01]  /*1050*/  LDCU.64 UR10, c[0x0][0x550] ;  /* 0x0000aa00ff0a77ac */ /* 0x000f620008000a00 */
[----:B--2---:R-:W-:-:S06]  /*1060*/  IMAD.WIDE.U32 R8, R6, UR26, RZ ;  /* 0x0000001a06087c25 */ /* 0x004fcc000f8e00ff */
[----:B------:R-:W2:Y:S01]  /*1070*/  LDC.64 R244, c[0x0][0x420] ;  /* 0x00010800fff47b82 */ /* 0x000ea20000000a00 */
[----:B------:R-:W-:Y:S01]  /*1080*/  IMAD R7, R7, UR26, R9 ;  /* 0x0000001a07077c24 */ /* 0x000fe2000f8e0209 */
[----:B------:R-:W-:Y:S02]  /*1090*/  SEL R8, R8, RZ, P4 ;  /* 0x000000ff08087207 */ /* 0x000fe40002000000 */
[----:B-1----:R-:W-:Y:S01]  /*10a0*/  SHF.R.U32.HI R32, RZ, 0x5, R0 ;  /* 0x00000005ff207819 */ /* 0x002fe20000011600 */
[C---:B------:R-:W-:Y:S01]  /*10b0*/  IMAD.SHL.U32 R6, R0.reuse, 0x8, RZ ;  /* 0x0000000800067824 */ /* 0x040fe200078e00ff */
[----:B------:R-:W-:Y:S02]  /*10c0*/  LOP3.LUT R35, R0, 0x1f, RZ, 0xc0, !PT ;  /* 0x0000001f00237812 */ /* 0x000fe400078ec0ff */
[----:B------:R-:W-:Y:S02]  /*10d0*/  SEL R7, R7, RZ, P4 ;  /* 0x000000ff07077207 */ /* 0x000fe40002000000 */
[----:B------:R-:W-:Y:S01]  /*10e0*/  LOP3.LUT R22, R6, 0x38, RZ, 0xc0, !PT ;  /* 0x0000003806167812 */ /* 0x000fe200078ec0ff */
[----:B------:R-:W-:-:S02]  /*10f0*/  IMAD R32, R30, R32, R35 ;  /* 0x000000201e207224 */ /* 0x000fc400078e0223 */
[C---:B---3--:R-:W-:Y:S01]  /*1100*/  IMAD R34, R23.reuse, R2, RZ ;  /* 0x0000000217227224 */ /* 0x048fe200078e02ff */
[----:B------:R-:W-:Y:S01]  /*1110*/  IADD3 R36, P3, PT, R22, R28, RZ ;  /* 0x0000001c16247210 */ /* 0x000fe20007f7e0ff */
[-C--:B----4-:R-:W-:Y:S01]  /*1120*/  IMAD R28, R23, R4.reuse, RZ ;  /* 0x00000004171c7224 */ /* 0x090fe200078e02ff */
[----:B------:R-:W-:Y:S01]  /*1130*/  IADD3 R33, P1, P0, R32, R33, R8 ;  /* 0x0000002120217210 */ /* 0x000fe2000783e008 */
[----:B------:R-:W-:Y:S01]  /*1140*/  IMAD.MOV.U32 R23, RZ, RZ, RZ ;  /* 0x000000ffff177224 */ /* 0x000fe200078e00ff */
[----:B------:R-:W1:Y:S01]  /*1150*/  LDC.64 R8, c[0x0][0x598] ;  /* 0x00016600ff087b82 */ /* 0x000e620000000a00 */
[----:B------:R-:W-:Y:S01]  /*1160*/  IMAD.X R37, RZ, RZ, R27, P3 ;  /* 0x000000ffff257224 */ /* 0x000fe200018e061b */
[----:B------:R-:W-:Y:S01]  /*1170*/  SHF.R.S32.HI R32, RZ, 0x1f, R32 ;  /* 0x0000001fff207819 */ /* 0x000fe20000011420 */
[C---:B------:R-:W-:Y:S01]  /*1180*/  IMAD.WIDE.U32 R38, R25.reuse, R4, R22 ;  /* 0x0000000419267225 */ /* 0x040fe200078e0016 */
[----:B------:R-:W-:Y:S02]  /*1190*/  SHF.L.U64.HI R227, R2, 0x5, R3 ;  /* 0x0000000502e37819 */ /* 0x000fe40000010203 */
[----:B------:R-:W-:Y:S01]  /*11a0*/  IADD3.X R31, PT, PT, R32, R31, R7, P1, P0 ;  /* 0x0000001f201f7210 */ /* 0x000fe20000fe0407 */
[C---:B------:R-:W-:Y:S01]  /*11b0*/  IMAD R27, R25.reuse, R5, R28 ;  /* 0x00000005191b7224 */ /* 0x040fe200078e021c */
[----:B------:R-:W-:Y:S01]  /*11c0*/  IADD3 R26, P3, PT, R26, R38, RZ ;  /* 0x000000261a1a7210 */ /* 0x000fe20007f7e0ff */
[C---:B------:R-:W-:Y:S01]  /*11d0*/  IMAD R34, R25.reuse, R3, R34 ;  /* 0x0000000319227224 */ /* 0x040fe200078e0222 */
[----:B------:R-:W-:Y:S01]  /*11e0*/  SHF.R.U32.HI R7, RZ, 0x3, R0 ;  /* 0x00000003ff077819 */ /* 0x000fe20000011600 */
[----:B------:R-:W-:Y:S01]  /*11f0*/  IMAD.WIDE.U32 R40, R25, R2, R36 ;  /* 0x0000000219287225 */ /* 0x000fe200078e0024 */
[----:B------:R-:W-:Y:S01]  /*1200*/  IADD3.X R27, PT, PT, R24, R39, R27, P3, !PT ;  /* 0x00000027181b7210 */ /* 0x000fe20001ffe41b */
[----:B------:R-:W3:Y:S02]  /*1210*/  LDC.64 R36, c[0x0][0x5e8] ;  /* 0x00017a00ff247b82 */ /* 0x000ee40000000a00 */
[----:B------:R-:W-:Y:S01]  /*1220*/  IMAD.SHL.U32 R30, R30, 0x40, RZ ;  /* 0x000000401e1e7824 */ /* 0x000fe200078e00ff */
[----:B------:R-:W-:Y:S01]  /*1230*/  IADD3 R41, PT, PT, R41, R34, RZ ;  /* 0x0000002229297210 */ /* 0x000fe20007ffe0ff */
[----:B------:R-:W-:-:S03]  /*1240*/  IMAD.WIDE.U32 R26, R17, UR18, R26 ;  /* 0x00000012111a7c25 */ /* 0x000fc6000f8e001a */
[C---:B------:R-:W-:Y:S01]  /*1250*/  IADD3 R33, P0, PT, R30.reuse, R33, RZ ;  /* 0x000000211e217210 */ /* 0x040fe20007f1e0ff */
[----:B------:R-:W-:Y:S02]  /*1260*/  IMAD R27, R17, UR19, R27 ;  /* 0x00000013111b7c24 */ /* 0x000fe4000f8e021b */
[----:B--2---:R-:W-:Y:S01]  /*1270*/  IMAD.WIDE R244, R21, 0x4, R244 ;  /* 0x0000000415f47825 */ /* 0x004fe200078e02f4 */
[----:B------:R-:W-:Y:S02]  /*1280*/  LEA.HI.X.SX32 R30, R30, R31, 0x1, P0 ;  /* 0x0000001f1e1e7211 */ /* 0x000fe400000f0eff */
[----:B-----5:R-:W-:Y:S01]  /*1290*/  LEA R250, P0, R33, UR8, 0x2 ;  /* 0x0000000821fa7c11 */ /* 0x020fe2000f8010ff */
[----:B-1----:R-:W-:-:S03]  /*12a0*/  IMAD.WIDE.U32 R40, R17, R8, R40 ;  /* 0x0000000811287225 */ /* 0x002fc600078e0028 */
[----:B------:R-:W-:Y:S01]  /*12b0*/  LEA.HI.X R251, R33, UR9, R30, 0x2, P0 ;  /* 0x0000000921fb7c11 */ /* 0x000fe200080f141e */
[----:B------:R-:W-:Y:S01]  /*12c0*/  IMAD R41, R17, R9, R41 ;  /* 0x0000000911297224 */ /* 0x000fe200078e0229 */
[----:B------:R-:W-:Y:S01]  /*12d0*/  ISETP.GT.AND P0, PT, R19, RZ, PT ;  /* 0x000000ff1300720c */ /* 0x000fe20003f04270 */
[----:B------:R-:W-:-:S04]  /*12e0*/  IMAD.WIDE.U32 R26, R7, R4, R26 ;  /* 0x00000004071a7225 */ /* 0x000fc800078e001a */
[----:B------:R-:W-:Y:S01]  /*12f0*/  IMAD.WIDE.U32 R40, R7, R2, R40 ;  /* 0x0000000207287225 */ /* 0x000fe200078e0028 */
[----:B------:R-:W-:-:S03]  /*1300*/  LEA R242, P3, R26, UR16, 0x1 ;  /* 0x000000101af27c11 */ /* 0x000fc6000f8608ff */
[C---:B------:R-:W-:Y:S01]  /*1310*/  IMAD R8, R7.reuse, R5, R27 ;  /* 0x0000000507087224 */ /* 0x040fe200078e021b */
[----:B------:R-:W-:Y:S01]  /*1320*/  LEA R240, P1, R40, UR10, 0x1 ;  /* 0x0000000a28f07c11 */ /* 0x000fe2000f8208ff */
[----:B------:R-:W-:Y:S01]  /*1330*/  IMAD R9, R7, R3, R41 ;  /* 0x0000000307097224 */ /* 0x000fe200078e0229 */
[----:B------:R-:W-:Y:S01]  /*1340*/  SHF.L.U64.HI R5, R4, 0x5, R5 ;  /* 0x0000000504057819 */ /* 0x000fe20000010205 */
[----:B---3--:R-:W-:Y:S01]  /*1350*/  IMAD.WIDE R228, R29, 0x4, R36 ;  /* 0x000000041de47825 */ /* 0x008fe200078e0224 */
        /* <DEDUP_REMOVED lines=17> */
.L_x_229:
[----:B------:R-:W1:Y:S01]  /*1470*/  LDCU.64 UR22, c[0x0][0x5c0] ;  /* 0x0000b800ff1677ac */ /* 0x000e620008000a00 */
[----:B------:R-:W-:-:S05]  /*1480*/  IADD3 R0, PT, PT, R236, R237, RZ ;  /* 0x000000edec007210 */ /* 0x000fca0007ffe0ff */
[C---:B-1----:R-:W-:Y:S02]  /*1490*/  IMAD R2, R0.reuse, UR23, RZ ;  /* 0x0000001700027c24 */ /* 0x042fe4000f8e02ff */
[----:B------:R-:W-:-:S05]  /*14a0*/  IMAD.WIDE.U32 R4, R0, UR22, RZ ;  /* 0x0000001600047c25 */ /* 0x000fca000f8e00ff */
[----:B------:R-:W-:Y:S02]  /*14b0*/  IADD3 R0, PT, PT, R5, R2, RZ ;  /* 0x0000000205007210 */ /* 0x000fe40007ffe0ff */
[----:B------:R-:W-:Y:S02]  /*14c0*/  MOV R2, R4 ;  /* 0x0000000400027202 */ /* 0x000fe40000000f00 */
.L_x_230:
        /* <DEDUP_REMOVED lines=11> */
.L_x_231:
[----:B------:R-:W1:Y:S01]  /*1580*/  LDCU.64 UR20, c[0x0][0x5c8] ;  /* 0x0000b900ff1477ac */ /* 0x000e620008000a00 */
[----:B------:R-:W-:-:S05]  /*1590*/  IADD3 R236, PT, PT, R236, R237, RZ ;  /* 0x000000edecec7210 */ /* 0x000fca0007ffe0ff */
[C---:B-1----:R-:W-:Y:S02]  /*15a0*/  IMAD R20, R236.reuse, UR21, RZ ;  /* 0x00000015ec147c24 */ /* 0x042fe4000f8e02ff */
[----:B------:R-:W-:-:S05]  /*15b0*/  IMAD.WIDE.U32 R4, R236, UR20, RZ ;  /* 0x00000014ec047c25 */ /* 0x000fca000f8e00ff */
[----:B------:R-:W-:Y:S02]  /*15c0*/  IADD3 R20, PT, PT, R5, R20, RZ ;  /* 0x0000001405147210 */ /* 0x000fe40007ffe0ff */
.L_x_232:
        /* <DEDUP_REMOVED lines=23> */
[C---:B------:R-:W-:Y:S01]  /*1740*/  IMAD R0, R7.reuse, UR23, R5 ;  /* 0x0000001707007c24 */ /* 0x040fe2000f8e0205 */
        /* <DEDUP_REMOVED lines=13> */
.L_x_228:
        /* <DEDUP_REMOVED lines=28> */
.L_x_235:
[----:B------:R2:W-:Y:S04]  /*19e0*/  STS.128 [R225+0x14000], RZ ;  /* 0x014000ffe1007388 */ /* 0x0005e80000000c00 */
[----:B------:R2:W-:Y:S04]  /*19f0*/  STS.128 [R225+0x15000], RZ ;  /* 0x015000ffe1007388 */ /* 0x0005e80000000c00 */
[----:B------:R2:W-:Y:S04]  /*1a00*/  STS.128 [R225+0x16000], RZ ;  /* 0x016000ffe1007388 */ /* 0x0005e80000000c00 */
[----:B------:R2:W-:Y:S02]  /*1a10*/  STS.128 [R225+0x17000], RZ ;  /* 0x017000ffe1007388 */ /* 0x0005e40000000c00 */
.L_x_236:
[----:B------:R-:W-:Y:S05]  /*1a20*/  BSYNC.RECONVERGENT B0 ;  /* 0x0000000000007941 */ /* 0x000fea0003800200 */
.L_x_234:
        /* <DEDUP_REMOVED lines=83> */
.L_x_238:
[----:B------:R4:W-:Y:S04]  /*1f60*/  STS.128 [R225+0x10000], RZ ;  /* 0x010000ffe1007388 */ /* 0x0009e80000000c00 */
[----:B------:R4:W-:Y:S04]  /*1f70*/  STS.128 [R225+0x11000], RZ ;  /* 0x011000ffe1007388 */ /* 0x0009e80000000c00 */
[----:B------:R4:W-:Y:S04]  /*1f80*/  STS.128 [R225+0x12000], RZ ;  /* 0x012000ffe1007388 */ /* 0x0009e80000000c00 */
[----:B------:R4:W-:Y:S02]  /*1f90*/  STS.128 [R225+0x13000], RZ ;  /* 0x013000ffe1007388 */ /* 0x0009e40000000c00 */
.L_x_239:
[----:B------:R-:W-:Y:S05]  /*1fa0*/  BSYNC.RECONVERGENT B0 ;  /* 0x0000000000007941 */ /* 0x000fea0003800200 */
.L_x_237:
[----:B------:R-:W2:Y:S01]  /*1fb0*/  S2R R208, SR_TID.X ;  /* 0x0000000000d07919 */ /* 0x000ea20000002100 */
[C---:B---3--:R-:W-:Y:S01]  /*1fc0*/  IMAD.SHL.U32 R3, R0.reuse, 0x20, RZ ;  /* 0x0000002000037824 */ /* 0x048fe200078e00ff */
[C---:B------:R-:W-:Y:S01]  /*1fd0*/  LOP3.LUT P2, RZ, R0.reuse, 0x4, RZ, 0xc0, !PT ;  /* 0x0000000400ff7812 */ /* 0x040fe2000784c0ff */
[C---:B------:R-:W-:Y:S01]  /*1fe0*/  IMAD.SHL.U32 R218, R0.reuse, 0x40, RZ ;  /* 0x0000004000da7824 */ /* 0x040fe200078e00ff */
[----:B------:R-:W0:Y:S01]  /*1ff0*/  LDGDEPBAR ;  /* 0x00000000000079af */ /* 0x000e220000000000 */
[----:B------:R-:W-:Y:S01]  /*2000*/  LOP3.LUT P0, RZ, R0, 0x2, RZ, 0xc0, !PT ;  /* 0x0000000200ff7812 */ /* 0x000fe2000780c0ff */
[----:B------:R-:W-:Y:S01]  /*2010*/  IMAD.MOV.U32 R216, RZ, RZ, 0x20 ;  /* 0x00000020ffd87424 */ /* 0x000fe200078e00ff */
[----:B------:R-:W-:Y:S01]  /*2020*/  LOP3.LUT R219, R3, 0x200, RZ, 0xc0, !PT ;  /* 0x0000020003db7812 */ /* 0x000fe200078ec0ff */
[----:B------:R-:W-:Y:S01]  /*2030*/  VIADD R10, R10, 0x20 ;  /* 0x000000200a0a7836 */ /* 0x000fe20000000000 */
[C---:B-1----:R-:W-:Y:S01]  /*2040*/  LOP3.LUT R5, R218.reuse, 0x1c0, RZ, 0xc0, !PT ;  /* 0x000001c0da057812 */ /* 0x042fe200078ec0ff */
[----:B------:R-:W1:Y:S01]  /*2050*/  LDC R239, c[0x0][0x44c] ;  /* 0x00011300ffef7b82 */ /* 0x000e620000000800 */
[--C-:B------:R-:W-:Y:S01]  /*2060*/  LOP3.LUT R219, R219, 0x1c00, R6.reuse, 0xf8, !PT ;  /* 0x00001c00dbdb7812 */ /* 0x100fe200078ef806 */
[----:B------:R-:W3:Y:S01]  /*2070*/  LDCU UR8, c[0x0][0x590] ;  /* 0x0000b200ff0877ac */ /* 0x000ee20008000800 */
[----:B------:R-:W-:Y:S01]  /*2080*/  LOP3.LUT R6, R5, 0x38, R6, 0xf8, !PT ;  /* 0x0000003805067812 */ /* 0x000fe200078ef806 */
[----:B------:R-:W-:Y:S01]  /*2090*/  IMAD.MOV.U32 R217, RZ, RZ, 0x40 ;  /* 0x00000040ffd97424 */ /* 0x000fe200078e00ff */
[----:B------:R-:W-:Y:S01]  /*20a0*/  LOP3.LUT R218, R218, 0x200, RZ, 0xc0, !PT ;  /* 0x00000200dada7812 */ /* 0x000fe200078ec0ff */
[----:B------:R-:W-:Y:S01]  /*20b0*/  IMAD.MOV.U32 R246, RZ, RZ, 0x240 ;  /* 0x00000240fff67424 */ /* 0x000fe200078e00ff */
[----:B------:R-:W-:-:S02]  /*20c0*/  LOP3.LUT R8, R6, 0x8, R0, 0x78, !PT ;  /* 0x0000000806087812 */ /* 0x000fc400078e7800 */
[----:B------:R-:W-:Y:S02]  /*20d0*/  CS2R R126, SRZ ;  /* 0x00000000007e7805 */ /* 0x000fe4000001ff00 */
[----:B------:R-:W-:Y:S02]  /*20e0*/  LOP3.LUT R218, R218, 0xc00, R3, 0xf8, !PT ;  /* 0x00000c00dada7812 */ /* 0x000fe400078ef803 */
[----:B------:R-:W-:Y:S02]  /*20f0*/  CS2R R124, SRZ ;  /* 0x00000000007c7805 */ /* 0x000fe4000001ff00 */
[----:B------:R-:W-:Y:S02]  /*2100*/  SHF.R.U32.HI R3, RZ, 0x1, R0 ;  /* 0x00000001ff037819 */ /* 0x000fe40000011600 */
[----:B------:R-:W-:Y:S02]  /*2110*/  CS2R R130, SRZ ;  /* 0x0000000000827805 */ /* 0x000fe4000001ff00 */
[----:B------:R-:W-:-:S02]  /*2120*/  LOP3.LUT R219, R219, R8, RZ, 0xfc, !PT ;  /* 0x00000008dbdb7212 */ /* 0x000fc400078efcff */
[----:B------:R-:W-:Y:S02]  /*2130*/  CS2R R128, SRZ ;  /* 0x0000000000807805 */ /* 0x000fe4000001ff00 */
[----:B------:R-:W-:Y:S02]  /*2140*/  LOP3.LUT R3, R6, 0x8, R3, 0x78, !PT ;  /* 0x0000000806037812 */ /* 0x000fe400078e7803 */
[----:B------:R-:W-:Y:S02]  /*2150*/  CS2R R122, SRZ ;  /* 0x00000000007a7805 */ /* 0x000fe4000001ff00 */
[----:B------:R-:W-:Y:S01]  /*2160*/  LEA R219, R219, UR6, 0x1 ;  /* 0x00000006dbdb7c11 */ /* 0x000fe2000f8e08ff */
        /* <DEDUP_REMOVED lines=83> */
[----:B------:R-:W1:Y:S01]  /*26a0*/  LDCU UR10, c[0x0][0x45c] ;  /* 0x00008b80ff0a77ac */ /* 0x000e620008000800 */
[----:B---3--:R-:W-:Y:S01]  /*26b0*/  USHF.L.U32 UR8, UR8, 0x6, URZ ;  /* 0x0000000608087899 */ /* 0x008fe200080006ff */
[----:B----4-:R-:W-:-:S04]  /*26c0*/  @P1 LOP3.LUT R4, R214, 0x6, RZ, 0xc0, !PT ;  /* 0x00000006d6041812 */ /* 0x010fc800078ec0ff */
[----:B--2---:R-:W-:-:S07]  /*26d0*/  @P1 LOP3.LUT R249, R4, 0x70, R3, 0xf8, !PT ;  /* 0x0000007004f91812 */ /* 0x004fce00078ef803 */
.L_x_242:
[----:B------:R-:W0:Y:S01]  /*26e0*/  LDGDEPBAR ;  /* 0x00000000000079af */ /* 0x000e220000000000 */
[----:B------:R-:W-:Y:S01]  /*26f0*/  @P1 LEA R80, R226, R249, 0x5 ;  /* 0x000000f9e2501211 */ /* 0x000fe200078e28ff */
[C---:B-----5:R-:W-:Y:S01]  /*2700*/  FMUL.FTZ R83, R233.reuse, 1.4426950216293334961 ;  /* 0x3fb8aa3be9537820 */ /* 0x060fe20000410000 */
[----:B------:R-:W-:Y:S01]  /*2710*/  FSETP.NEU.FTZ.AND P2, PT, R233, -INF , PT ;  /* 0xff800000e900780b */ /* 0x000fe20003f5d000 */
[----:B------:R-:W-:Y:S01]  /*2720*/  FMUL.FTZ R73, R232, 1.4426950216293334961 ;  /* 0x3fb8aa3be8497820 */ /* 0x000fe20000410000 */
[C---:B------:R-:W-:Y:S02]  /*2730*/  @P1 IADD3 R76, PT, PT, R80.reuse, 0x1, RZ ;  /* 0x00000001504c1810 */ /* 0x040fe40007ffe0ff */
[-C--:B------:R-:W-:Y:S02]  /*2740*/  @P1 ISETP.GE.AND P3, PT, R80, R235.reuse, PT ;  /* 0x000000eb5000120c */ /* 0x080fe40003f66270 */
[-C--:B------:R-:W-:Y:S02]  /*2750*/  @P1 ISETP.GE.AND P4, PT, R76, R235.reuse, PT ;  /* 0x000000eb4c00120c */ /* 0x080fe40003f86270 */
[C---:B------:R-:W-:Y:S02]  /*2760*/  @P1 IADD3 R76, PT, PT, R80.reuse, 0x8, RZ ;  /* 0x00000008504c1810 */ /* 0x040fe40007ffe0ff */
[----:B------:R-:W-:Y:S02]  /*2770*/  @P1 IADD3 R80, PT, PT, R80, 0x9, RZ ;  /* 0x0000000950501810 */ /* 0x000fe40007ffe0ff */
[----:B------:R-:W-:Y:S02]  /*2780*/  FSEL R83, R83, RZ, P2 ;  /* 0x000000ff53537208 */ /* 0x000fe40001000000 */
[----:B------:R-:W-:Y:S02]  /*2790*/  FSETP.NEU.FTZ.AND P2, PT, R232, -INF , PT ;  /* 0xff800000e800780b */ /* 0x000fe40003f5d000 */
[-C--:B------:R-:W-:Y:S02]  /*27a0*/  @P1 ISETP.GE.AND P6, PT, R80, R235.reuse, PT ;  /* 0x000000eb5000120c */ /* 0x080fe40003fc6270 */
[----:B------:R-:W-:Y:S02]  /*27b0*/  @P1 ISETP.GE.AND P5, PT, R76, R235, PT ;  /* 0x000000eb4c00120c */ /* 0x000fe40003fa6270 */
[----:B------:R-:W-:Y:S01]  /*27c0*/  FSEL R73, R73, RZ, P2 ;  /* 0x000000ff49497208 */ /* 0x000fe20001000000 */
[----:B------:R-:W-:Y:S04]  /*27d0*/  DEPBAR.LE SB0, 0x0 ;  /* 0x000080000000791a */ /* 0x000fe80000000000 */
[----:B------:R-:W-:Y:S01]  /*27e0*/  BAR.SYNC.DEFER_BLOCKING 0x0 ;  /* 0x0000000000007b1d */ /* 0x000fe20000010000 */
[----:B------:R-:W-:Y:S02]  /*27f0*/  LEA R75, R238, UR4, 0x1 ;  /* 0x00000004ee4b7c11 */ /* 0x000fe4000f8e08ff */
[----:B------:R-:W-:Y:S02]  /*2800*/  LEA R221, R213, UR4, 0x1 ;  /* 0x00000004d5dd7c11 */ /* 0x000fe4000f8e08ff */
[----:B------:R-:W-:Y:S02]  /*2810*/  MOV R231, R229 ;  /* 0x000000e500e77202 */ /* 0x000fe40000000f00 */
[----:B------:R-:W-:Y:S01]  /*2820*/  SHF.R.U32.HI R200, RZ, 0x1, R208 ;  /* 0x00000001ffc87819 */ /* 0x000fe200000116d0 */
        /* <DEDUP_REMOVED lines=66> */
[----:B-1----:R-:W-:Y:S01]  /*2c50*/  FMUL.FTZ R69, R5, UR11 ;  /* 0x0000000b05457c20 */ /* 0x002fe20008410000 */
[----:B------:R-:W-:Y:S01]  /*2c60*/  FMUL.FTZ R71, R7, UR11 ;  /* 0x0000000b07477c20 */ /* 0x000fe20008410000 */
[----:B------:R-:W-:Y:S01]  /*2c70*/  FMUL.FTZ R68, R4, UR11 ;  /* 0x0000000b04447c20 */ /* 0x000fe20008410000 */
[----:B------:R-:W-:Y:S03]  /*2c80*/  FMUL.FTZ R70, R6, UR11 ;  /* 0x0000000b06467c20 */ /* 0x000fe60008410000 */
[----:B------:R-:W1:Y:S02]  /*2c90*/  MUFU.TANH R69, R69 ;  /* 0x0000004500457308 */ /* 0x000e640000002400 */
[----:B------:R-:W-:Y:S01]  /*2ca0*/  FMUL.FTZ R72, R8, UR11 ;  /* 0x0000000b08487c20 */ /* 0x000fe20008410000 */
[----:B------:R-:W-:Y:S01]  /*2cb0*/  FMUL.FTZ R74, R9, UR11 ;  /* 0x0000000b094a7c20 */ /* 0x000fe20008410000 */
[----:B------:R-:W-:Y:S01]  /*2cc0*/  FMUL.FTZ R78, R10, UR11 ;  /* 0x0000000b0a4e7c20 */ /* 0x000fe20008410000 */
[----:B------:R-:W-:Y:S05]  /*2cd0*/  FMUL.FTZ R87, R11, UR11 ;  /* 0x0000000b0b577c20 */ /* 0x000fea0008410000 */
[----:B------:R-:W2:Y:S10]  /*2ce0*/  MUFU.TANH R71, R71 ;  /* 0x0000004700477308 */ /* 0x000eb40000002400 */
[----:B------:R-:W3:Y:S01]  /*2cf0*/  MUFU.TANH R68, R68 ;  /* 0x0000004400447308 */ /* 0x000ee20000002400 */
[-C--:B-1----:R-:W-:Y:S02]  /*2d00*/  MOV R80, R69.reuse ;  /* 0x0000004500507202 */ /* 0x082fe40000000f00 */
[C---:B------:R-:W-:Y:S01]  /*2d10*/  @P1 FSEL R80, R69.reuse, -INF , !P4 ;  /* 0xff80000045501808 */ /* 0x040fe20006000000 */
[----:B------:R-:W-:Y:S06]  /*2d20*/  FFMA.FTZ R69, -R69, R69, 1 ;  /* 0x3f80000045457423 */ /* 0x000fec0000010145 */
[----:B------:R-:W1:Y:S01]  /*2d30*/  MUFU.TANH R72, R72 ;  /* 0x0000004800487308 */ /* 0x000e620000002400 */
[----:B------:R-:W-:Y:S01]  /*2d40*/  FFMA.FTZ R85, R80, UR10, -R83 ;  /* 0x0000000a50557c23 */ /* 0x000fe20008010853 */
[-C--:B--2---:R-:W-:Y:S01]  /*2d50*/  MOV R76, R71.reuse ;  /* 0x00000047004c7202 */ /* 0x084fe20000000f00 */
[----:B------:R-:W-:Y:S01]  /*2d60*/  FMUL.FTZ R69, R69, UR11 ;  /* 0x0000000b45457c20 */ /* 0x000fe20008410000 */
[C---:B------:R-:W-:Y:S01]  /*2d70*/  @P1 FSEL R76, R71.reuse, -INF , !P4 ;  /* 0xff800000474c1808 */ /* 0x040fe20006000000 */
[----:B------:R-:W-:Y:S05]  /*2d80*/  FFMA.FTZ R71, -R71, R71, 1 ;  /* 0x3f80000047477423 */ /* 0x000fea0000010147 */
[----:B------:R-:W2:Y:S01]  /*2d90*/  MUFU.TANH R70, R70 ;  /* 0x0000004600467308 */ /* 0x000ea20000002400 */
[----:B------:R-:W-:Y:S01]  /*2da0*/  FFMA.FTZ R81, R76, UR10, -R73 ;  /* 0x0000000a4c517c23 */ /* 0x000fe20008010849 */
[-C--:B---3--:R-:W-:Y:S02]  /*2db0*/  MOV R84, R68.reuse ;  /* 0x0000004400547202 */ /* 0x088fe40000000f00 */
[C---:B------:R-:W-:Y:S01]  /*2dc0*/  @P1 FSEL R84, R68.reuse, -INF , !P3 ;  /* 0xff80000044541808 */ /* 0x040fe20005800000 */
[----:B------:R-:W-:Y:S05]  /*2dd0*/  FFMA.FTZ R68, -R68, R68, 1 ;  /* 0x3f80000044447423 */ /* 0x000fea0000010144 */
[----:B------:R-:W3:Y:S01]  /*2de0*/  MUFU.TANH R74, R74 ;  /* 0x0000004a004a7308 */ /* 0x000ee20000002400 */
[--C-:B------:R-:W-:Y:S01]  /*2df0*/  FFMA.FTZ R86, R84, UR10, -R83.reuse ;  /* 0x0000000a54567c23 */ /* 0x100fe20008010853 */
[-C--:B-1----:R-:W-:Y:S01]  /*2e00*/  MOV R90, R72.reuse ;  /* 0x00000048005a7202 */ /* 0x082fe20000000f00 */
[----:B------:R-:W-:Y:S01]  /*2e10*/  FMUL.FTZ R68, R68, UR11 ;  /* 0x0000000b44447c20 */ /* 0x000fe20008410000 */
[C---:B------:R-:W-:Y:S01]  /*2e20*/  @P1 FSEL R90, R72.reuse, -INF , !P5 ;  /* 0xff800000485a1808 */ /* 0x040fe20006800000 */
[----:B------:R-:W-:Y:S05]  /*2e30*/  FFMA.FTZ R72, -R72, R72, 1 ;  /* 0x3f80000048487423 */ /* 0x000fea0000010148 */
[----:B------:R-:W1:Y:S01]  /*2e40*/  MUFU.TANH R78, R78 ;  /* 0x0000004e004e7308 */ /* 0x000e620000002400 */
[----:B------:R-:W-:Y:S01]  /*2e50*/  FFMA.FTZ R84, R90, UR10, -R83 ;  /* 0x0000000a5a547c23 */ /* 0x000fe20008010853 */
[-C--:B--2---:R-:W-:Y:S01]  /*2e60*/  MOV R82, R70.reuse ;  /* 0x0000004600527202 */ /* 0x084fe20000000f00 */
[----:B------:R-:W-:Y:S01]  /*2e70*/  FMUL.FTZ R72, R72, UR11 ;  /* 0x0000000b48487c20 */ /* 0x000fe20008410000 */
[C---:B------:R-:W-:Y:S01]  /*2e80*/  @P1 FSEL R82, R70.reuse, -INF , !P3 ;  /* 0xff80000046521808 */ /* 0x040fe20005800000 */
[----:B------:R-:W-:Y:S01]  /*2e90*/  FFMA.FTZ R70, -R70, R70, 1 ;  /* 0x3f80000046467423 */ /* 0x000fe20000010146 */
[----:B------:R-:W-:Y:S04]  /*2ea0*/  LEA R90, P2, R224, R230, 0x2 ;  /* 0x000000e6e05a7211 */ /* 0x000fe800078410ff */
[----:B------:R-:W2:Y:S01]  /*2eb0*/  MUFU.TANH R87, R87 ;  /* 0x0000005700577308 */ /* 0x000ea20000002400 */
[----:B------:R-:W-:Y:S01]  /*2ec0*/  FFMA.FTZ R82, R82, UR10, -R73 ;  /* 0x0000000a52527c23 */ /* 0x000fe20008010849 */
[----:B---3--:R-:W-:Y:S01]  /*2ed0*/  IMAD.MOV.U32 R80, RZ, RZ, R74 ;  /* 0x000000ffff507224 */ /* 0x008fe200078e004a */
[----:B------:R-:W-:Y:S01]  /*2ee0*/  @P1 FSEL R80, R74, -INF , !P6 ;  /* 0xff8000004a501808 */ /* 0x000fe20007000000 */
[----:B------:R-:W-:Y:S01]  /*2ef0*/  FMUL.FTZ R70, R70, UR11 ;  /* 0x0000000b46467c20 */ /* 0x000fe20008410000 */
[----:B------:R-:W-:Y:S01]  /*2f00*/  LEA.HI.X R91, R224, R231, RZ, 0x2, P2 ;  /* 0x000000e7e05b7211 */ /* 0x000fe200010f14ff */
[----:B------:R-:W-:Y:S01]  /*2f10*/  FFMA.FTZ R74, -R74, R74, 1 ;  /* 0x3f8000004a4a7423 */ /* 0x000fe2000001014a */
[----:B------:R-:W-:Y:S01]  /*2f20*/  ISETP.NE.AND P2, PT, R234, RZ, PT ;  /* 0x000000ffea00720c */ /* 0x000fe20003f45270 */
[----:B------:R-:W-:Y:S02]  /*2f30*/  FFMA.FTZ R83, R80, UR10, -R83 ;  /* 0x0000000a50537c23 */ /* 0x000fe40008010853 */
[----:B------:R-:W-:Y:S01]  /*2f40*/  MUFU.EX2 R86, R86 ;  /* 0x0000005600567308 */ /* 0x000fe20000000800 */
[-C--:B-1----:R-:W-:Y:S02]  /*2f50*/  MOV R88, R78.reuse ;  /* 0x0000004e00587202 */ /* 0x082fe40000000f00 */
[C---:B------:R-:W-:Y:S07]  /*2f60*/  @P1 FSEL R88, R78.reuse, -INF , !P5 ;  /* 0xff8000004e581808 */ /* 0x040fee0006800000 */
[----:B------:R-:W1:Y:S01]  /*2f70*/  MUFU.EX2 R85, R85 ;  /* 0x0000005500557308 */ /* 0x000e620000000800 */
[----:B------:R-:W-:Y:S01]  /*2f80*/  FFMA.FTZ R78, -R78, R78, 1 ;  /* 0x3f8000004e4e7423 */ /* 0x000fe2000001014e */
[--C-:B------:R-:W-:Y:S01]  /*2f90*/  FFMA.FTZ R80, R88, UR10, -R73.reuse ;  /* 0x0000000a58507c23 */ /* 0x100fe20008010849 */
[-C--:B--2---:R-:W-:Y:S07]  /*2fa0*/  MOV R76, R87.reuse ;  /* 0x00000057004c7202 */ /* 0x084fee0000000f00 */
[----:B------:R-:W-:Y:S01]  /*2fb0*/  MUFU.EX2 R82, R82 ;  /* 0x0000005200527308 */ /* 0x000fe20000000800 */
[C---:B------:R-:W-:Y:S01]  /*2fc0*/  @P1 FSEL R76, R87.reuse, -INF , !P6 ;  /* 0xff800000574c1808 */ /* 0x040fe20007000000 */
[----:B------:R-:W-:Y:S01]  /*2fd0*/  FMUL.FTZ R78, R78, UR11 ;  /* 0x0000000b4e4e7c20 */ /* 0x000fe20008410000 */
[----:B------:R-:W-:Y:S07]  /*2fe0*/  FFMA.FTZ R87, -R87, R87, 1 ;  /* 0x3f80000057577423 */ /* 0x000fee0000010157 */
[----:B------:R-:W2:Y:S01]  /*2ff0*/  MUFU.EX2 R81, R81 ;  /* 0x0000005100517308 */ /* 0x000ea20000000800 */
[----:B------:R-:W-:Y:S01]  /*3000*/  FFMA.FTZ R73, R76, UR10, -R73 ;  /* 0x0000000a4c497c23 */ /* 0x000fe20008010849 */
[----:B------:R-:W-:Y:S08]  /*3010*/  LEA R76, R238, UR27, 0x1 ;  /* 0x0000001bee4c7c11 */ /* 0x000ff0000f8e08ff */
[----:B------:R-:W-:Y:S01]  /*3020*/  MUFU.EX2 R84, R84 ;  /* 0x0000005400547308 */ /* 0x000fe20000000800 */
[----:B-1----:R-:W-:Y:S01]  /*3030*/  F2FP.F16.F32.PACK_AB R94, R85, R86 ;  /* 0x00000056555e723e */ /* 0x002fe200000000ff */
[----:B------:R-:W-:Y:S01]  /*3040*/  FMUL.FTZ R87, R87, UR11 ;  /* 0x0000000b57577c20 */ /* 0x000fe20008410000 */
[C---:B------:R-:W-:Y:S07]  /*3050*/  IADD3 R77, PT, PT, R76.reuse, -R247, RZ ;  /* 0x800000f74c4d7210 */ /* 0x040fee0007ffe0ff */
[----:B------:R1:W-:Y:S01]  /*3060*/  MUFU.EX2 R79, R73 ;  /* 0x00000049004f7308 */ /* 0x0003e20000000800 */
[----:B------:R-:W-:Y:S09]  /*3070*/  STS [R75+0x15000], R94 ;  /* 0x0150005e4b007388 */ /* 0x000ff20000000800 */
[----:B------:R-:W3:Y:S01]  /*3080*/  MUFU.EX2 R83, R83 ;  /* 0x0000005300537308 */ /* 0x000ee20000000800 */
[----:B--2---:R-:W-:Y:S09]  /*3090*/  F2FP.F16.F32.PACK_AB R92, R81, R82 ;  /* 0x00000052515c723e */ /* 0x004ff200000000ff */
[----:B------:R-:W2:Y:S01]  /*30a0*/  MUFU.EX2 R80, R80 ;  /* 0x0000005000507308 */ /* 0x000ea20000000800 */
[----:B-1----:R-:W-:Y:S01]  /*30b0*/  IADD3 R73, PT, PT, R76, R246, RZ ;  /* 0x000000f64c497210 */ /* 0x002fe20007ffe0ff */
[----:B------:R-:W-:Y:S01]  /*30c0*/  IMAD.IADD R76, R246, 0x1, R77 ;  /* 0x00000001f64c7824 */ /* 0x000fe200078e024d */
[----:B---3--:R-:W-:Y:S03]  /*30d0*/  F2FP.F16.F32.PACK_AB R88, R83, R84 ;  /* 0x000000545358723e */ /* 0x008fe600000000ff */
[----:B------:R-:W-:Y:S01]  /*30e0*/  STS [R73], R92 ;  /* 0x0000005c49007388 */ /* 0x000fe20000000800 */
[----:B--2---:R-:W-:Y:S04]  /*30f0*/  F2FP.F16.F32.PACK_AB R89, R79, R80 ;  /* 0x000000504f59723e */ /* 0x004fe800000000ff */
[----:B------:R1:W-:Y:S05]  /*3100*/  STS [R77+0x10], R88 ;  /* 0x000010584d007388 */ /* 0x0003ea0000000800 */
[----:B------:R2:W-:Y:S05]  /*3110*/  STS [R76+0x10], R89 ;  /* 0x000010594c007388 */ /* 0x0005ea0000000800 */
[----:B------:R-:W3:Y:S05]  /*3120*/  LDSM.16.M88.4 R44, [R218+0x8000] ;  /* 0x00800000da2c783b */ /* 0x000eea0000000200 */
[----:B------:R-:W4:Y:S05]  /*3130*/  LDSM.16.M88.4 R48, [R215+0x8000] ;  /* 0x00800000d730783b */ /* 0x000f2a0000000200 */
[----:B------:R-:W4:Y:S05]  /*3140*/  LDSM.16.M88.4 R52, [R217+0x8000] ;  /* 0x00800000d934783b */ /* 0x000f2a0000000200 */
[----:B-1----:R-:W4:Y:S05]  /*3150*/  LDG.E R88, desc[UR28][R90.64] ;  /* 0x0000001c5a587981 */ /* 0x002f2a000c1e1900 */
[----:B--2---:R1:W2:Y:S01]  /*3160*/  LDG.E R89, desc[UR28][R90.64+0x20] ;  /* 0x0000201c5a597981 */ /* 0x0042a2000c1e1900 */
[C---:B---3--:R-:W-:Y:S08]  /*3170*/  HMMA.16816.F32 R4, R44.reuse, R132, RZ ;  /* 0x000000842c04723c */ /* 0x048ff000000018ff */
[----:B------:R-:W-:Y:S01]  /*3180*/  HMMA.16816.F32 R8, R44, R134, RZ ;  /* 0x000000862c08723c */ /* 0x000fe200000018ff */
[----:B------:R-:W3:Y:S11]  /*3190*/  LDSM.16.M88.4 R44, [R216+0x8000] ;  /* 0x00800000d82c783b */ /* 0x000ef60000000200 */
[C---:B----4-:R-:W-:Y:S08]  /*31a0*/  HMMA.16816.F32 R4, R48.reuse, R136, R4 ;  /* 0x000000883004723c */ /* 0x050ff00000001804 */
[----:B------:R-:W-:Y:S01]  /*31b0*/  HMMA.16816.F32 R8, R48, R138, R8 ;  /* 0x0000008a3008723c */ /* 0x000fe20000001808 */
[----:B------:R-:W4:Y:S11]  /*31c0*/  LDSM.16.M88.4 R48, [R218+0xa000] ;  /* 0x00a00000da30783b */ /* 0x000f360000000200 */
[C---:B------:R-:W-:Y:S08]  /*31d0*/  HMMA.16816.F32 R4, R52.reuse, R140, R4 ;  /* 0x0000008c3404723c */ /* 0x040ff00000001804 */
[----:B------:R-:W-:Y:S01]  /*31e0*/  HMMA.16816.F32 R8, R52, R142, R8 ;  /* 0x0000008e3408723c */ /* 0x000fe20000001808 */
[----:B------:R-:W1:Y:S11]  /*31f0*/  LDSM.16.M88.4 R52, [R215+0xa000] ;  /* 0x00a00000d734783b */ /* 0x000e760000000200 */
[C---:B---3--:R-:W-:Y:S08]  /*3200*/  HMMA.16816.F32 R4, R44.reuse, R144, R4 ;  /* 0x000000902c04723c */ /* 0x048ff00000001804 */
[----:B------:R-:W-:Y:S01]  /*3210*/  HMMA.16816.F32 R8, R44, R146, R8 ;  /* 0x000000922c08723c */ /* 0x000fe20000001808 */
[----:B------:R-:W3:Y:S11]  /*3220*/  LDSM.16.M88.4 R44, [R217+0xa000] ;  /* 0x00a00000d92c783b */ /* 0x000ef60000000200 */
[C---:B----4-:R-:W-:Y:S08]  /*3230*/  HMMA.16816.F32 R4, R48.reuse, R148, R4 ;  /* 0x000000943004723c */ /* 0x050ff00000001804 */
[----:B------:R-:W-:Y:S01]  /*3240*/  HMMA.16816.F32 R8, R48, R150, R8 ;  /* 0x000000963008723c */ /* 0x000fe20000001808 */
[----:B------:R-:W4:Y:S11]  /*3250*/  LDSM.16.M88.4 R48, [R216+0xa000] ;  /* 0x00a00000d830783b */ /* 0x000f360000000200 */
[C---:B-1----:R-:W-:Y:S08]  /*3260*/  HMMA.16816.F32 R4, R52.reuse, R152, R4 ;  /* 0x000000983404723c */ /* 0x042ff00000001804 */
        /* <DEDUP_REMOVED lines=24> */
[----:B------:R-:W-:Y:S11]  /*33f0*/  HMMA.16816.F32 R8, R48, R186, R8 ;  /* 0x000000ba3008723c */ /* 0x000ff60000001808 */
[----:B------:R-:W-:Y:S01]  /*3400*/  @!UPT UIADD3 URZ, UPT, UPT, URZ, URZ, URZ ;  /* 0x000000fffffff290 */ /* 0x000fe2000fffe0ff */
[C---:B-1----:R-:W-:Y:S08]  /*3410*/  HMMA.16816.F32 R4, R52.reuse, R188, R4 ;  /* 0x000000bc3404723c */ /* 0x042ff00000001804 */
[----:B------:R-:W-:Y:S11]  /*3420*/  HMMA.16816.F32 R8, R52, R190, R8 ;  /* 0x000000be3408723c */ /* 0x000ff60000001808 */
[----:B------:R-:W-:Y:S01]  /*3430*/  @!UPT UIADD3 URZ, UPT, UPT, URZ, URZ, URZ ;  /* 0x000000fffffff290 */ /* 0x000fe2000fffe0ff */
[C---:B---3--:R-:W-:Y:S08]  /*3440*/  HMMA.16816.F32 R4, R44.reuse, R192, R4 ;  /* 0x000000c02c04723c */ /* 0x048ff00000001804 */
[----:B------:R-:W-:Y:S11]  /*3450*/  HMMA.16816.F32 R8, R44, R194, R8 ;  /* 0x000000c22c08723c */ /* 0x000ff60000001808 */
[C---:B------:R-:W-:Y:S01]  /*3460*/  FADD.FTZ R91, -R88.reuse, R4 ;  /* 0x00000004585b7221 */ /* 0x040fe20000010100 */
[----:B------:R-:W-:Y:S03]  /*3470*/  FADD.FTZ R90, -R88, R5 ;  /* 0x00000005585a7221 */ /* 0x000fe60000010100 */
[----:B------:R-:W-:Y:S01]  /*3480*/  FMUL.FTZ R91, R86, R91 ;  /* 0x0000005b565b7220 */ /* 0x000fe20000410000 */
[----:B------:R-:W-:Y:S01]  /*3490*/  FMUL.FTZ R90, R85, R90 ;  /* 0x0000005a555a7220 */ /* 0x000fe20000410000 */
[----:B--2---:R-:W-:Y:S02]  /*34a0*/  FADD.FTZ R85, -R89, R6 ;  /* 0x0000000659557221 */ /* 0x004fe40000010100 */
[C---:B------:R-:W-:Y:S01]  /*34b0*/  FADD.FTZ R93, -R88.reuse, R8 ;  /* 0x00000008585d7221 */ /* 0x040fe20000010100 */
[----:B------:R-:W-:Y:S01]  /*34c0*/  FADD.FTZ R88, -R88, R9 ;  /* 0x0000000958587221 */ /* 0x000fe20000010100 */
[----:B------:R-:W-:Y:S01]  /*34d0*/  FMUL.FTZ R69, R90, R69 ;  /* 0x000000455a457220 */ /* 0x000fe20000410000 */
[----:B------:R-:W-:Y:S01]  /*34e0*/  FMUL.FTZ R85, R82, R85 ;  /* 0x0000005552557220 */ /* 0x000fe20000410000 */
[----:B------:R-:W-:Y:S01]  /*34f0*/  FMUL.FTZ R93, R84, R93 ;  /* 0x0000005d545d7220 */ /* 0x000fe20000410000 */
[----:B------:R-:W-:Y:S01]  /*3500*/  FMUL.FTZ R88, R83, R88 ;  /* 0x0000005853587220 */ /* 0x000fe20000410000 */
[----:B------:R-:W-:Y:S01]  /*3510*/  FMUL.FTZ R83, R74, UR11 ;  /* 0x0000000b4a537c20 */ /* 0x000fe20008410000 */
[C---:B------:R-:W-:Y:S01]  /*3520*/  FADD.FTZ R84, -R89.reuse, R11 ;  /* 0x0000000b59547221 */ /* 0x040fe20000010100 */
[----:B------:R-:W-:Y:S01]  /*3530*/  FADD.FTZ R74, -R89, R7 ;  /* 0x00000007594a7221 */ /* 0x000fe20000010100 */
[----:B------:R-:W-:Y:S01]  /*3540*/  FMUL.FTZ R68, R91, R68 ;  /* 0x000000445b447220 */ /* 0x000fe20000410000 */
[----:B------:R-:W-:Y:S01]  /*3550*/  FMUL.FTZ R70, R85, R70 ;  /* 0x0000004655467220 */ /* 0x000fe20000410000 */
[----:B------:R-:W-:Y:S01]  /*3560*/  FMUL.FTZ R84, R79, R84 ;  /* 0x000000544f547220 */ /* 0x000fe20000410000 */
[----:B------:R-:W-:Y:S01]  /*3570*/  FMUL.FTZ R74, R81, R74 ;  /* 0x0000004a514a7220 */ /* 0x000fe20000410000 */
[----:B------:R-:W-:Y:S01]  /*3580*/  FMUL.FTZ R79, R71, UR11 ;  /* 0x0000000b474f7c20 */ /* 0x000fe20008410000 */
[----:B------:R-:W-:Y:S01]  /*3590*/  FADD.FTZ R91, -R89, R10 ;  /* 0x0000000a595b7221 */ /* 0x000fe20000010100 */
[----:B------:R-:W-:Y:S01]  /*35a0*/  F2FP.F16.F32.PACK_AB R68, R69, R68 ;  /* 0x000000444544723e */ /* 0x000fe200000000ff */
[----:B------:R-:W-:Y:S01]  /*35b0*/  FMUL.FTZ R72, R93, R72 ;  /* 0x000000485d487220 */ /* 0x000fe20000410000 */
[----:B------:R-:W-:Y:S01]  /*35c0*/  FMUL.FTZ R79, R74, R79 ;  /* 0x0000004f4a4f7220 */ /* 0x000fe20000410000 */
[----:B------:R-:W-:Y:S01]  /*35d0*/  FMUL.FTZ R83, R88, R83 ;  /* 0x0000005358537220 */ /* 0x000fe20000410000 */
[----:B------:R-:W-:Y:S01]  /*35e0*/  FMUL.FTZ R91, R80, R91 ;  /* 0x0000005b505b7220 */ /* 0x000fe20000410000 */
[----:B------:R-:W-:Y:S01]  /*35f0*/  STS [R75+0x14000], R68 ;  /* 0x014000444b007388 */ /* 0x000fe20000000800 */
[----:B------:R-:W-:Y:S01]  /*3600*/  FMUL.FTZ R87, R84, R87 ;  /* 0x0000005754577220 */ /* 0x000fe20000410000 */
[----:B------:R-:W-:Y:S01]  /*3610*/  F2FP.F16.F32.PACK_AB R74, R79, R70 ;  /* 0x000000464f4a723e */ /* 0x000fe200000000ff */
[----:B------:R-:W-:Y:S01]  /*3620*/  FMUL.FTZ R78, R91, R78 ;  /* 0x0000004e5b4e7220 */ /* 0x000fe20000410000 */
[----:B------:R-:W-:Y:S02]  /*3630*/  F2FP.F16.F32.PACK_AB R80, R83, R72 ;  /* 0x000000485350723e */ /* 0x000fe400000000ff */
[----:B------:R-:W-:Y:S01]  /*3640*/  LEA R71, R213, UR27, 0x1 ;  /* 0x0000001bd5477c11 */ /* 0x000fe2000f8e08ff */
[----:B------:R-:W-:Y:S01]  /*3650*/  STS [R73+-0x1000], R74 ;  /* 0xfff0004a49007388 */ /* 0x000fe20000000800 */
[----:B------:R-:W-:Y:S02]  /*3660*/  F2FP.F16.F32.PACK_AB R79, R87, R78 ;  /* 0x0000004e574f723e */ /* 0x000fe400000000ff */
[C---:B------:R-:W-:Y:S02]  /*3670*/  IADD3 R88, PT, PT, R71.reuse, 0x20, RZ ;  /* 0x0000002047587810 */ /* 0x040fe40007ffe0ff */
[----:B------:R-:W-:Y:S01]  /*3680*/  STS [R77+-0xff0], R80 ;  /* 0xfff010504d007388 */ /* 0x000fe20000000800 */
[----:B------:R-:W-:Y:S04]  /*3690*/  @P0 IADD3 R88, PT, PT, R71, -0x20, RZ ;  /* 0xffffffe047580810 */ /* 0x000fe80007ffe0ff */
        /* <DEDUP_REMOVED lines=46> */
[----:B------:R-:W-:Y:S02]  /*3980*/  SHF.L.U32 R50, R208, 0x6, RZ ;  /* 0x00000006d0327819 */ /* 0x000fe400000006ff */
[----:B------:R-:W-:Y:S01]  /*3990*/  LOP3.LUT R51, R49, 0x38, R212, 0x78, !PT ;  /* 0x0000003831337812 */ /* 0x000fe200078e78d4 */
        /* <DEDUP_REMOVED lines=10> */
[----:B------:R-:W-:Y:S02]  /*3a40*/  LEA R200, R200, R49, 0x1 ;  /* 0x00000031c8c87211 */ /* 0x000fe400078e08ff */
[----:B------:R-:W-:Y:S03]  /*3a50*/  LEA R222, R222, UR4, 0x1 ;  /* 0x00000004dede7c11 */ /* 0x000fe6000f8e08ff */
        /* <DEDUP_REMOVED lines=24> */
.L_x_240:
        /* <DEDUP_REMOVED lines=306> */
.L_x_241:
        /* <DEDUP_REMOVED lines=122> */
.L_x_243:
[----:B------:R-:W3:Y:S01]  /*56a0*/  LDCU.64 UR18, c[0x0][0x5c0] ;  /* 0x0000b800ff1277ac */ /* 0x000ee20008000a00 */
[----:B--2---:R-:W-:-:S05]  /*56b0*/  IADD3 R42, PT, PT, R236, R237, RZ ;  /* 0x000000edec2a7210 */ /* 0x004fca0007ffe0ff */
[C---:B---3--:R-:W-:Y:S02]  /*56c0*/  IMAD R8, R42.reuse, UR19, RZ ;  /* 0x000000132a087c24 */ /* 0x048fe4000f8e02ff */
[----:B------:R-:W-:-:S05]  /*56d0*/  IMAD.WIDE.U32 R42, R42, UR18, RZ ;  /* 0x000000122a2a7c25 */ /* 0x000fca000f8e00ff */
[----:B------:R-:W-:Y:S02]  /*56e0*/  IADD3 R8, PT, PT, R43, R8, RZ ;  /* 0x000000082b087210 */ /* 0x000fe40007ffe0ff */
.L_x_244:
        /* <DEDUP_REMOVED lines=11> */
.L_x_245:
[----:B------:R-:W1:Y:S01]  /*57a0*/  LDCU.64 UR16, c[0x0][0x5c8] ;  /* 0x0000b900ff1077ac */ /* 0x000e620008000a00 */
[----:B------:R-:W-:-:S05]  /*57b0*/  IADD3 R24, PT, PT, R236, R237, RZ ;  /* 0x000000edec187210 */ /* 0x000fca0007ffe0ff */
[C---:B-1----:R-:W-:Y:S02]  /*57c0*/  IMAD R7, R24.reuse, UR17, RZ ;  /* 0x0000001118077c24 */ /* 0x042fe4000f8e02ff */
[----:B------:R-:W-:-:S05]  /*57d0*/  IMAD.WIDE.U32 R24, R24, UR16, RZ ;  /* 0x0000001018187c25 */ /* 0x000fca000f8e00ff */
[----:B------:R-:W-:Y:S02]  /*57e0*/  IADD3 R7, PT, PT, R25, R7, RZ ;  /* 0x0000000719077210 */ /* 0x000fe40007ffe0ff */
.L_x_246:
        /* <DEDUP_REMOVED lines=53> */
.L_x_233:
[----:B------:R-:W-:Y:S05]  /*5b40*/  BSYNC.RECONVERGENT B1 ;  /* 0x0000000000017941 */ /* 0x000fea0003800200 */
.L_x_217:
        /* <DEDUP_REMOVED lines=11> */
.L_x_248:
        /* <DEDUP_REMOVED lines=16> */
.L_x_2489:


//--------------------- .text._ZN5flash44flash_bwd_dq_dk_dv_loop_seqk_parallel_kernelI23Flash_bwd_kernel_traitsILi256ELi64ELi32ELi8ELi4ELi1ELi2ELb1ELb1EN7cutlass6half_tE19Flash_kernel_traitsILi256ELi64ELi32ELi8ES3_EELb0ELb0ELb0ELb1ELb0ELb0ELb0EEEvNS_16Flash_bwd_paramsE --------------------------
	.section	.text._ZN5flash44flash_bwd_dq_dk_dv_loop_seqk_parallel_kernelI23Flash_bwd_kernel_traitsILi256ELi64ELi32ELi8ELi4ELi1ELi2ELb1ELb1EN7cutlass6half_tE19Flash_kernel_traitsILi256ELi64ELi32ELi8ES3_EELb0ELb0ELb0ELb1ELb0ELb0ELb0EEEvNS_16Flash_bwd_paramsE,"ax",@progbits
	.align	128
        .global         _ZN5flash44flash_bwd_dq_dk_dv_loop_seqk_parallel_kernelI23Flash_bwd_kernel_traitsILi256ELi64ELi32ELi8ELi4ELi1ELi2ELb1ELb1EN7cutlass6half_tE19Flash_kernel_traitsILi256ELi64ELi32ELi8ES3_EELb0ELb0ELb0ELb1ELb0ELb0ELb0EEEvNS_16Flash_bwd_paramsE
        .type           _ZN5flash44flash_bwd_dq_dk_dv_loop_seqk_parallel_kernelI23Flash_bwd_kernel_traitsILi256ELi64ELi32ELi8ELi4ELi1ELi2ELb1ELb1EN7cutlass6half_tE19Flash_kernel_traitsILi256ELi64ELi32ELi8ES3_EELb0ELb0ELb0ELb1ELb0ELb0ELb0EEEvNS_16Flash_bwd_paramsE,@function
        .size           _ZN5flash44flash_bwd_dq_dk_dv_loop_seqk_parallel_kernelI23Flash_bwd_kernel_traitsILi256ELi64ELi32ELi8ELi4ELi1ELi2ELb1ELb1EN7cutlass6half_tE19Flash_kernel_traitsILi256ELi64ELi32ELi8ES3_EELb0ELb0ELb0ELb1ELb0ELb0ELb0EEEvNS_16Flash_bwd_paramsE,(.L_x_2490 - _ZN5flash44flash_bwd_dq_dk_dv_loop_seqk_parallel_kernelI23Flash_bwd_kernel_traitsILi256ELi64ELi32ELi8ELi4ELi1ELi2ELb1ELb1EN7cutlass6half_tE19Flash_kernel_traitsILi256ELi64ELi32ELi8ES3_EELb0ELb0ELb0ELb1ELb0ELb0ELb0EEEvNS_16Flash_bwd_paramsE)
        .other          _ZN5flash44flash_bwd_dq_dk_dv_loop_seqk_parallel_kernelI23Flash_bwd_kernel_traitsILi256ELi64ELi32ELi8ELi4ELi1ELi2ELb1ELb1EN7cutlass6half_tE19Flash_kernel_traitsILi256ELi64ELi32ELi8ES3_EELb0ELb0ELb0ELb1ELb0ELb0ELb0EEEvNS_16Flash_bwd_paramsE,@"STO_CUDA_ENTRY STV_DEFAULT"
_ZN5flash44flash_bwd_dq_dk_dv_loop_seqk_parallel_kernelI23Flash_bwd_kernel_traitsILi256ELi64ELi32ELi8ELi4ELi1ELi2ELb1ELb1EN7cutlass6half_tE19Flash_kernel_traitsILi256ELi64ELi32ELi8ES3_EELb0ELb0ELb0ELb1ELb0ELb0ELb0EEEvNS_16Flash_bwd_paramsE:
.text._ZN5flash44flash_bwd_dq_dk_dv_loop_seqk_parallel_kernelI23Flash_bwd_kernel_traitsILi256ELi64ELi32ELi8ELi4ELi1ELi2ELb1ELb1EN7cutlass6half_tE19Flash_kernel_traitsILi256ELi64ELi32ELi8ES3_EELb0ELb0ELb0ELb1ELb0ELb0ELb0EEEvNS_16Flash_bwd_paramsE:
        /* <DEDUP_REMOVED lines=11> */
[----:B------:R-:W1:Y:S01]  /*00b0*/  LDCU.64 UR10, c[0x0][0x468] ;  /* 0x00008d00ff0a77ac */ /* 0x000e620008000a00 */
[----:B------:R-:W2:Y:S06]  /*00c0*/  LDCU.64 UR8, c[0x0][0x460] ;  /* 0x00008c00ff0877ac */ /* 0x000eac0008000a00 */
[----:B------:R-:W3:Y:S01]  /*00d0*/  S2UR UR22, SR_CgaCtaId ;  /* 0x00000000001679c3 */ /* 0x000ee20000008800 */
[----:B------:R-:W4:Y:S01]  /*00e0*/  LDCU.U8 UR12, c[0x0][0x532] ;  /* 0x0000a640ff0c77ac */ /* 0x000f220008000000 */
[----:B------:R-:W5:Y:S06]  /*00f0*/  LDCU.64 UR6, c[0x0][0x468] ;  /* 0x00008d00ff0677ac */ /* 0x000f6c0008000a00 */
[----:B------:R-:W3:Y:S01]  /*0100*/  S2UR UR21, SR_CgaCtaId ;  /* 0x00000000001579c3 */ /* 0x000ee20000008800 */
[----:B------:R-:W3:Y:S01]  /*0110*/  LDCU.64 UR40, c[0x0][0x358] ;  /* 0x00006b00ff2877ac */ /* 0x000ee20008000a00 */
[----:B------:R-:W3:Y:S06]  /*0120*/  LDCU.64 UR36, c[0x0][0x460] ;  /* 0x00008c00ff2477ac */ /* 0x000eec0008000a00 */
[----:B------:R-:W3:Y:S01]  /*0130*/  S2UR UR30, SR_CTAID.Z ;  /* 0x00000000001e79c3 */ /* 0x000ee20000002700 */
[----:B-1----:R-:W-:-:S02]  /*0140*/  ULEA UR5, UP0, UR38, UR10, 0x2 ;  /* 0x0000000a26057291 */ /* 0x002fc4000f8010ff */
[----:B--2---:R-:W-:Y:S02]  /*0150*/  UISETP.NE.U32.AND UP1, UPT, UR8, URZ, UPT ;  /* 0x000000ff0800728c */ /* 0x004fe4000bf25070 */
[----:B------:R-:W-:Y:S02]  /*0160*/  ULEA.HI.X UR4, UR38, UR11, URZ, 0x2, UP0 ;  /* 0x0000000b26047291 */ /* 0x000fe400080f14ff */
[----:B------:R-:W-:Y:S01]  /*0170*/  UISETP.NE.U32.AND UP0, UPT, UR8, URZ, UPT ;  /* 0x000000ff0800728c */ /* 0x000fe2000bf05070 */
[----:B------:R-:W1:Y:S01]  /*0180*/  S2UR UR23, SR_CTAID.Y ;  /* 0x00000000001779c3 */ /* 0x000e620000002600 */
[----:B------:R-:W-:Y:S01]  /*0190*/  UISETP.NE.AND.EX UP5, UPT, UR9, URZ, UPT, UP1 ;  /* 0x000000ff0900728c */ /* 0x000fe2000bfa5310 */
[----:B------:R-:W-:Y:S01]  /*01a0*/  MOV R244, UR5 ;  /* 0x0000000500f47c02 */ /* 0x000fe20008000f00 */
[----:B------:R-:W-:Y:S01]  /*01b0*/  UISETP.NE.AND.EX UP4, UPT, UR9, URZ, UPT, UP0 ;  /* 0x000000ff0900728c */ /* 0x000fe2000bf85300 */
[----:B------:R-:W-:Y:S01]  /*01c0*/  MOV R245, UR4 ;  /* 0x0000000400f57c02 */ /* 0x000fe20008000f00 */
[----:B------:R-:W2:Y:S03]  /*01d0*/  LDCU.64 UR8, c[0x0][0x470] ;  /* 0x00008e00ff0877ac */ /* 0x000ea60008000a00 */
[----:B------:R-:W1:Y:S01]  /*01e0*/  S2UR UR26, SR_CTAID.X ;  /* 0x00000000001a79c3 */ /* 0x000e620000002500 */
[----:B----4-:R-:W-:-:S02]  /*01f0*/  UISETP.NE.AND UP3, UPT, UR12, URZ, UPT ;  /* 0x000000ff0c00728c */ /* 0x010fc4000bf65270 */
[----:B-----5:R-:W-:Y:S02]  /*0200*/  UISETP.EQ.U32.AND UP2, UPT, UR6, URZ, UPT ;  /* 0x000000ff0600728c */ /* 0x020fe4000bf42070 */
[----:B------:R-:W-:Y:S02]  /*0210*/  UISETP.NE.U32.AND UP6, UPT, UR6, URZ, UPT ;  /* 0x000000ff0600728c */ /* 0x000fe4000bfc5070 */
[----:B------:R-:W-:Y:S01]  /*0220*/  UISETP.EQ.OR.EX UP0, UPT, UR7, URZ, !UP3, UP2 ;  /* 0x000000ff0700728c */ /* 0x000fe2000df02720 */
[----:B------:R-:W4:Y:S01]  /*0230*/  S2UR UR20, SR_CTAID.Y ;  /* 0x00000000001479c3 */ /* 0x000f220000002600 */
[----:B------:R-:W-:Y:S02]  /*0240*/  UISETP.NE.AND.EX UP6, UPT, UR7, URZ, UPT, UP6 ;  /* 0x000000ff0700728c */ /* 0x000fe4000bfc5360 */
[----:B------:R-:W-:Y:S01]  /*0250*/  UP2UR UR33, UPR, URZ, 0x1 ;  /* 0x00000001ff217883 */ /* 0x000fe20008000000 */
[----:B------:R-:W-:Y:S01]  /*0260*/  UMOV UR10, 0x400 ;  /* 0x00000400000a7882 */ /* 0x000fe20000000000 */
[----:B------:R-:W-:Y:S01]  /*0270*/  UMOV UR7, 0x400 ;  /* 0x0000040000077882 */ /* 0x000fe20000000000 */
[----:B--2---:R-:W-:-:S02]  /*0280*/  UISETP.NE.U32.AND UP0, UPT, UR8, URZ, UPT ;  /* 0x000000ff0800728c */ /* 0x004fc4000bf05070 */
[----:B------:R-:W2:Y:S01]  /*0290*/  S2UR UR25, SR_CTAID.Z ;  /* 0x00000000001979c3 */ /* 0x000ea20000002700 */
[----:B------:R-:W-:Y:S01]  /*02a0*/  UP2UR UR32, UPR, URZ, 0x8 ;  /* 0x00000008ff207883 */ /* 0x000fe20008000000 */
[----:B------:R-:W1:Y:S01]  /*02b0*/  LDCU UR6, c[0x0][0x438] ;  /* 0x00008700ff0677ac */ /* 0x000e620008000800 */
[----:B------:R-:W1:Y:S01]  /*02c0*/  LDCU UR24, c[0x0][0x438] ;  /* 0x00008700ff1877ac */ /* 0x000e620008000800 */
[----:B------:R-:W1:Y:S01]  /*02d0*/  @!UP4 LDCU UR27, c[0x0][0x434] ;  /* 0x00008680ff1bc7ac */ /* 0x000e620008000800 */
[----:B---3--:R-:W-:Y:S02]  /*02e0*/  ULEA UR22, UR22, UR10, 0x18 ;  /* 0x0000000a16167291 */ /* 0x008fe4000f8ec0ff */
[----:B------:R-:W-:Y:S02]  /*02f0*/  ULEA UR21, UR21, UR7, 0x18 ;  /* 0x0000000715157291 */ /* 0x000fe4000f8ec0ff */
[----:B------:R-:W-:Y:S01]  /*0300*/  UISETP.NE.AND.EX UP3, UPT, UR9, URZ, UPT, UP0 ;  /* 0x000000ff0900728c */ /* 0x000fe2000bf65300 */
[----:B------:R-:W-:Y:S01]  /*0310*/  UMOV UR28, URZ ;  /* 0x000000ff001c7c82 */ /* 0x000fe20008000000 */
[----:B------:R-:W-:-:S09]  /*0320*/  UMOV UR29, URZ ;  /* 0x000000ff001d7c82 */ /* 0x000fd20008000000 */
.L_x_290:
[----:B---3--:R-:W3:Y:S01]  /*0330*/  LDCU.64 UR4, c[0x0][0x478] ;  /* 0x00008f00ff0477ac */ /* 0x008ee20008000a00 */
[----:B------:R-:W-:Y:S02]  /*0340*/  PLOP3.LUT P1, PT, PT, PT, UP3, 0x80, 0x8 ;  /* 0x000000000008781c */ /* 0x000fe40003f2f038 */
[----:B------:R-:W-:Y:S01]  /*0350*/  PLOP3.LUT P4, PT, PT, PT, UP5, 0x80, 0x8 ;  /* 0x000000000008781c */ /* 0x000fe20003f8f058 */
[----:B------:R-:W-:Y:S01]  /*0360*/  @UP3 ULEA UR10, UP0, UR38, UR8, 0x2 ;  /* 0x00000008260a3291 */ /* 0x000fe2000f8010ff */
[----:B------:R-:W-:Y:S01]  /*0370*/  PLOP3.LUT P2, PT, PT, PT, UP4, 0x80, 0x8 ;  /* 0x000000000008781c */ /* 0x000fe20003f4f048 */
[----:B------:R-:W-:Y:S02]  /*0380*/  UISETP.NE.AND UP2, UPT, UR33, URZ, UPT ;  /* 0x000000ff2100728c */ /* 0x000fe4000bf45270 */
[----:B------:R-:W-:Y:S02]  /*0390*/  @UP3 ULEA.HI.X UR11, UR38, UR9, URZ, 0x2, UP0 ;  /* 0x00000009260b3291 */ /* 0x000fe400080f14ff */
[----:B------:R-:W-:-:S02]  /*03a0*/  IMAD.U32 R2, RZ, RZ, UR10 ;  /* 0x0000000aff027e24 */ /* 0x000fc4000f8e00ff */
[----:B------:R-:W-:Y:S02]  /*03b0*/  PLOP3.LUT P3, PT, PT, PT, UP2, 0x80, 0x8 ;  /* 0x000000000008781c */ /* 0x000fe40003f6f028 */
[----:B------:R-:W-:Y:S01]  /*03c0*/  IMAD.U32 R3, RZ, RZ, UR11 ;  /* 0x0000000bff037e24 */ /* 0x000fe2000f8e00ff */
[----:B------:R-:W-:Y:S02]  /*03d0*/  UIMAD.WIDE.U32 UR10, UR38, 0x4, UR36 ;  /* 0x00000004260a78a5 */ /* 0x000fe4000f8e0024 */
[----:B---3--:R-:W-:-:S03]  /*03e0*/  UISETP.NE.U32.AND UP0, UPT, UR4, URZ, UPT ;  /* 0x000000ff0400728c */ /* 0x008fc6000bf05070 */
[----:B------:R-:W3:Y:S01]  /*03f0*/  @P1 LDG.E R3, desc[UR40][R2.64] ;  /* 0x0000002802031981 */ /* 0x000ee2000c1e1900 */
[----:B------:R-:W-:-:S06]  /*0400*/  UISETP.NE.AND.EX UP0, UPT, UR5, URZ, UPT, UP0 ;  /* 0x000000ff0500728c */ /* 0x000fcc000bf05300 */
[----:B------:R-:W-:-:S05]  /*0410*/  PLOP3.LUT P0, PT, PT, PT, UP0, 0x80, 0x8 ;  /* 0x000000000008781c */ /* 0x000fca0003f0f008 */
[----:B------:R-:W-:Y:S01]  /*0420*/  @UP0 ULEA UR12, UP1, UR38, UR4, 0x2 ;  /* 0x00000004260c0291 */ /* 0x000fe2000f8210ff */
[----:B----4-:R-:W-:Y:S01]  /*0430*/  IMAD.U32 R6, RZ, RZ, UR10 ;  /* 0x0000000aff067e24 */ /* 0x010fe2000f8e00ff */
[----:B------:R-:W5:Y:S02]  /*0440*/  @!UP0 LDCU UR7, c[0x0][0x43c] ;  /* 0x00008780ff0787ac */ /* 0x000f640008000800 */
[----:B------:R-:W-:Y:S02]  /*0450*/  @UP0 ULEA.HI.X UR13, UR38, UR5, URZ, 0x2, UP1 ;  /* 0x00000005260d0291 */ /* 0x000fe400088f14ff */
[----:B-1----:R-:W-:Y:S01]  /*0460*/  IMAD.U32 R4, RZ, RZ, UR12 ;  /* 0x0000000cff047e24 */ /* 0x002fe2000f8e00ff */
[----:B------:R-:W4:Y:S01]  /*0470*/  @!UP0 LDCU.64 UR4, c[0x0][0x488] ;  /* 0x00009100ff0487ac */ /* 0x000f220008000a00 */
[----:B------:R-:W-:Y:S02]  /*0480*/  IMAD.U32 R7, RZ, RZ, UR11 ;  /* 0x0000000bff077e24 */ /* 0x000fe4000f8e00ff */
[----:B------:R-:W-:-:S03]  /*0490*/  IMAD.U32 R5, RZ, RZ, UR13 ;  /* 0x0000000dff057e24 */ /* 0x000fc6000f8e00ff */
[----:B------:R-:W2:Y:S04]  /*04a0*/  @P2 LDG.E R2, desc[UR40][R6.64+0x4] ;  /* 0x0000042806022981 */ /* 0x000ea8000c1e1900 */
[----:B------:R-:W2:Y:S01]  /*04b0*/  @P0 LDG.E R0, desc[UR40][R4.64] ;  /* 0x0000002804000981 */ /* 0x000ea2000c1e1900 */
[----:B------:R-:W-:Y:S01]  /*04c0*/  UMOV UR42, URZ ;  /* 0x000000ff002a7c82 */ /* 0x000fe20008000000 */
[----:B------:R-:W-:Y:S01]  /*04d0*/  UMOV UR18, 0xffffffff ;  /* 0xffffffff00127882 */ /* 0x000fe20000000000 */
[----:B------:R-:W-:Y:S01]  /*04e0*/  UMOV UR43, 0xffffffff ;  /* 0xffffffff002b7882 */ /* 0x000fe20000000000 */
[----:B----4-:R-:W-:-:S04]  /*04f0*/  @!UP0 UISETP.NE.U32.AND UP1, UPT, UR4, URZ, UPT ;  /* 0x000000ff0400828c */ /* 0x010fc8000bf25070 */
[----:B------:R-:W-:Y:S02]  /*0500*/  @!UP0 UISETP.NE.AND.EX UP1, UPT, UR5, URZ, UPT, UP1 ;  /* 0x000000ff0500828c */ /* 0x000fe4000bf25310 */
[----:B------:R-:W-:Y:S02]  /*0510*/  USHF.L.U32 UR35, UR31, 0x5, URZ ;  /* 0x000000051f237899 */ /* 0x000fe400080006ff */
[----:B-----5:R-:W-:Y:S01]  /*0520*/  @!UP0 USEL UR5, UR7, URZ, UP1 ;  /* 0x000000ff07058287 */ /* 0x020fe20008800000 */
[----:B------:R-:W4:Y:S04]  /*0530*/  @P4 LDG.E R5, desc[UR40][R6.64] ;  /* 0x0000002806054981 */ /* 0x000f28000c1e1900 */
[----:B------:R-:W5:Y:S01]  /*0540*/  @!P3 LDG.E R4, desc[UR40][R244.64] ;  /* 0x00000028f404b981 */ /* 0x000f62000c1e1900 */
[----:B---3--:R-:W-:-:S02]  /*0550*/  @P1 R2UR UR42, R3 ;  /* 0x00000000032a12ca */ /* 0x008fc400000e0000 */
[----:B--2---:R-:W-:Y:S02]  /*0560*/  @P2 R2UR UR4, R2 ;  /* 0x00000000020422ca */ /* 0x004fe400000e0000 */
[----:B------:R-:W-:-:S13]  /*0570*/  @P0 R2UR UR39, R0 ;  /* 0x00000000002702ca */ /* 0x000fda00000e0000 */
[----:B------:R-:W-:Y:S01]  /*0580*/  @UP0 UIADD3 UR39, UPT, UPT, UR39, -UR42, URZ ;  /* 0x8000002a27270290 */ /* 0x000fe2000fffe0ff */
[----:B----4-:R-:W-:Y:S02]  /*0590*/  @P4 R2UR UR18, R5 ;  /* 0x00000000051242ca */ /* 0x010fe400000e0000 */
[----:B-----5:R-:W-:Y:S01]  /*05a0*/  @!P3 R2UR UR43, R4 ;  /* 0x00000000042bb2ca */ /* 0x020fe200000e0000 */
[----:B------:R-:W-:-:S14]  /*05b0*/  BRA.U !UP6, `(.L_x_249) ;  /* 0x000000010e1c7547 */ /* 0x000fdc000b800000 */
[----:B------:R-:W-:-:S06]  /*05c0*/  UISETP.NE.AND UP1, UPT, UR32, URZ, UPT ;  /* 0x000000ff2000728c */ /* 0x000fcc000bf25270 */
[----:B------:R-:W-:-:S13]  /*05d0*/  PLOP3.LUT P0, PT, PT, PT, UP1, 0x80, 0x8 ;  /* 0x000000000008781c */ /* 0x000fda0003f0f018 */
[----:B------:R-:W1:Y:S04]  /*05e0*/  @P0 LDG.E R0, desc[UR40][R244.64+0x4] ;  /* 0x00000428f4000981 */ /* 0x000e68000c1e1900 */
[----:B------:R-:W2:Y:S01]  /*05f0*/  @!P0 LDG.E R2, desc[UR40][R244.64] ;  /* 0x00000028f4028981 */ /* 0x000ea2000c1e1900 */
[----:B-1----:R-:W-:-:S13]  /*0600*/  @P0 R2UR UR6, R0 ;  /* 0x00000000000602ca */ /* 0x002fda00000e0000 */
[----:B------:R-:W-:-:S07]  /*0610*/  @UP1 UIADD3 UR6, UPT, UPT, UR6, -UR43, URZ ;  /* 0x8000002b06061290 */ /* 0x000fce000fffe0ff */
[----:B--2---:R-:W-:-:S15]  /*0620*/  @!P0 R2UR UR6, R2 ;  /* 0x00000000020682ca */ /* 0x004fde00000e0000 */
.L_x_249:
[----:B-1----:R-:W-:Y:S01]  /*0630*/  @!UP0 UIADD3 UR39, UPT, UPT, UR5, UR6, -UR42 ;  /* 0x0000000605278290 */ /* 0x002fe2000fffe82a */
[----:B------:R-:W-:Y:S01]  /*0640*/  @!UP4 UMOV UR45, UR27 ;  /* 0x0000001b002dcc82 */ /* 0x000fe20008000000 */
[----:B------:R-:W-:Y:S02]  /*0650*/  @UP4 UIADD3 UR45, UPT, UPT, UR4, -UR18, URZ ;  /* 0x80000012042d4290 */ /* 0x000fe4000fffe0ff */
[----:B------:R-:W-:-:S09]  /*0660*/  UISETP.GT.AND UP0, UPT, UR39, UR35, UPT ;  /* 0x000000232700728c */ /* 0x000fd2000bf04270 */
[----:B------:R-:W-:Y:S05]  /*0670*/  BRA.U !UP0, `(.L_x_250) ;  /* 0x0000006508c47547 */ /* 0x000fea000b800000 */
[----:B------:R-:W-:Y:S02]  /*0680*/  UISETP.NE.AND UP1, UPT, UR18, -0x1, UPT ;  /* 0xffffffff1200788c */ /* 0x000fe4000bf25270 */
[----:B------:R-:W-:Y:S02]  /*0690*/  UIADD3 UR10, UPT, UPT, UR45, 0x3f, URZ ;  /* 0x0000003f2d0a7890 */ /* 0x000fe4000fffe0ff */
[----:B------:R-:W-:Y:S02]  /*06a0*/  UISETP.NE.AND UP2, UPT, UR43, -0x1, UPT ;  /* 0xffffffff2b00788c */ /* 0x000fe4000bf45270 */
[----:B------:R-:W-:-:S04]  /*06b0*/  USHF.R.S32.HI UR44, URZ, 0x1f, UR10 ;  /* 0x0000001fff2c7899 */ /* 0x000fc8000801140a */
[----:B------:R-:W-:Y:S01]  /*06c0*/  ULEA.HI UR44, UR44, UR10, URZ, 0x6 ;  /* 0x0000000a2c2c7291 */ /* 0x000fe2000f8f30ff */
[----:B------:R-:W1:Y:S01]  /*06d0*/  @!UP1 LDCU.64 UR6, c[0x0][0x398] ;  /* 0x00007300ff0697ac */ /* 0x000e620008000a00 */
[----:B------:R-:W2:Y:S02]  /*06e0*/  @UP1 LDCU.64 UR4, c[0x0][0x3b0] ;  /* 0x00007600ff0417ac */ /* 0x000ea40008000a00 */
[----:B------:R-:W-:-:S04]  /*06f0*/  USHF.R.S32.HI UR44, URZ, 0x6, UR44 ;  /* 0x00000006ff2c7899 */ /* 0x000fc8000801142c */
[----:B------:R-:W-:Y:S02]  /*0700*/  ULEA UR14, UR44, 0xffffffc0, 0x6 ;  /* 0xffffffc02c0e7891 */ /* 0x000fe4000f8e30ff */
[----:B-1----:R-:W-:Y:S02]  /*0710*/  @!UP1 UIMAD.WIDE.U32 UR16, UR38, UR6, URZ ;  /* 0x00000006261092a5 */ /* 0x002fe4000f8e00ff */
[----:B--2---:R-:W-:Y:S02]  /*0720*/  @UP1 UIMAD.WIDE.U32 UR10, UR18, UR4, URZ ;  /* 0x00000004120a12a5 */ /* 0x004fe4000f8e00ff */
[----:B------:R-:W-:Y:S02]  /*0730*/  @!UP1 UIMAD UR15, UR38, UR7, UR17 ;  /* 0x00000007260f92a4 */ /* 0x000fe4000f8e0211 */
[----:B------:R-:W-:Y:S02]  /*0740*/  @UP1 UIMAD UR15, UR18, UR5, UR11 ;  /* 0x00000005120f12a4 */ /* 0x000fe4000f8e020b */
[----:B------:R-:W-:Y:S01]  /*0750*/  USHF.R.S32.HI UR17, URZ, 0x1f, UR14 ;  /* 0x0000001fff117899 */ /* 0x000fe2000801140e */
[----:B------:R-:W-:Y:S01]  /*0760*/  @UP1 UMOV UR16, UR10 ;  /* 0x0000000a00101c82 */ /* 0x000fe20008000000 */
[----:B------:R-:W-:Y:S10]  /*0770*/  BRA.U UP2, `(.L_x_251) ;  /* 0x0000000102307547 */ /* 0x000ff4000b800000 */
[----:B------:R-:W1:Y:S01]  /*0780*/  LDCU.64 UR12, c[0x0][0x3b8] ;  /* 0x00007700ff0c77ac */ /* 0x000e620008000a00 */
[----:B------:R-:W2:Y:S01]  /*0790*/  LDCU.64 UR4, c[0x0][0x3a0] ;  /* 0x00007400ff0477ac */ /* 0x000ea20008000a00 */
[----:B------:R-:W-:-:S04]  /*07a0*/  USHF.R.S32.HI UR6, URZ, 0x1f, UR42 ;  /* 0x0000001fff067899 */ /* 0x000fc8000801142a */
[----:B-1----:R-:W-:Y:S02]  /*07b0*/  UIMAD UR6, UR6, UR12, URZ ;  /* 0x0000000c060672a4 */ /* 0x002fe4000f8e02ff */
[----:B------:R-:W-:Y:S02]  /*07c0*/  UIMAD.WIDE.U32 UR10, UR42, UR12, URZ ;  /* 0x0000000c2a0a72a5 */ /* 0x000fe4000f8e00ff */
[----:B------:R-:W-:-:S04]  /*07d0*/  UIMAD UR6, UR42, UR13, UR6 ;  /* 0x0000000d2a0672a4 */ /* 0x000fc8000f8e0206 */
[----:B------:R-:W-:-:S03]  /*07e0*/  UIADD3 UR7, UPT, UPT, UR11, UR6, URZ ;  /* 0x000000060b077290 */ /* 0x000fc6000fffe0ff */
[----:B------:R-:W-:Y:S02]  /*07f0*/  UMOV UR6, UR10 ;  /* 0x0000000a00067c82 */ /* 0x000fe40008000000 */
[----:B--2---:R-:W-:-:S04]  /*0800*/  UIMAD.WIDE.U32 UR46, UR38, UR4, UR6 ;  /* 0x00000004262e72a5 */ /* 0x004fc8000f8e0006 */
[----:B------:R-:W-:-:S06]  /*0810*/  UIMAD UR5, UR38, UR5, UR47 ;  /* 0x00000005260572a4 */ /* 0x000fcc000f8e022f */
[----:B------:R-:W-:Y:S01]  /*0820*/  MOV R6, UR5 ;  /* 0x0000000500067c02 */ /* 0x000fe20008000f00 */
[----:B------:R-:W-:Y:S05]  /*0830*/  BRA `(.L_x_252) ;  /* 0x0000000000187947 */ /* 0x000fea0003800000 */
.L_x_251:
[----:B------:R-:W1:Y:S01]  /*0840*/  LDCU.64 UR12, c[0x0][0x3b8] ;  /* 0x00007700ff0c77ac */ /* 0x000e620008000a00 */
[----:B------:R-:W-:-:S04]  /*0850*/  UIADD3 UR4, UPT, UPT, UR42, UR43, URZ ;  /* 0x0000002b2a047290 */ /* 0x000fc8000fffe0ff */
[----:B-1----:R-:W-:Y:S02]  /*0860*/  UIMAD.WIDE.U32 UR46, UR4, UR12, URZ ;  /* 0x0000000c042e72a5 */ /* 0x002fe4000f8e00ff */
[----:B------:R-:W-:-:S04]  /*0870*/  UIMAD UR4, UR4, UR13, URZ ;  /* 0x0000000d040472a4 */ /* 0x000fc8000f8e02ff */
[----:B------:R-:W-:-:S06]  /*0880*/  UIADD3 UR4, UPT, UPT, UR47, UR4, URZ ;  /* 0x000000042f047290 */ /* 0x000fcc000fffe0ff */
[----:B------:R-:W-:Y:S02]  /*0890*/  MOV R6, UR4 ;  /* 0x0000000400067c02 */ /* 0x000fe40008000f00 */
.L_x_252:
[----:B------:R-:W1:Y:S01]  /*08a0*/  LDC R0, c[0x0][0x3e8] ;  /* 0x0000fa00ff007b82 */ /* 0x000e620000000800 */
[----:B------:R-:W2:Y:S01]  /*08b0*/  S2R R2, SR_CTAID.Z ;  /* 0x0000000000027919 */ /* 0x000ea20000002700 */
[----:B------:R-:W-:Y:S01]  /*08c0*/  USHF.R.S32.HI UR34, URZ, 0x1f, UR35 ;  /* 0x0000001fff227899 */ /* 0x000fe20008011423 */
[----:B-1----:R-:W-:-:S04]  /*08d0*/  IABS R4, R0 ;  /* 0x0000000000047213 */ /* 0x002fc80000000000 */
[----:B------:R-:W1:Y:S01]  /*08e0*/  I2F.RP R8, R4 ;  /* 0x0000000400087306 */ /* 0x000e620000209400 */
[----:B--2---:R-:W-:-:S07]  /*08f0*/  IABS R2, R2 ;  /* 0x0000000200027213 */ /* 0x004fce0000000000 */
[----:B-1----:R-:W1:Y:S02]  /*0900*/  MUFU.RCP R8, R8 ;  /* 0x0000000800087308 */ /* 0x002e640000001000 */
[----:B-1----:R-:W-:-:S06]  /*0910*/  VIADD R8, R8, 0xffffffe ;  /* 0x0ffffffe08087836 */ /* 0x002fcc0000000000 */
[----:B------:R-:W1:Y:S02]  /*0920*/  F2I.FTZ.U32.TRUNC.NTZ R9, R8 ;  /* 0x0000000800097305 */ /* 0x000e64000021f000 */
[----:B-1----:R-:W-:Y:S01]  /*0930*/  IMAD.MOV R3, RZ, RZ, -R9 ;  /* 0x000000ffff037224 */ /* 0x002fe200078e0a09 */
[----:B------:R-:W-:-:S03]  /*0940*/  MOV R8, RZ ;  /* 0x000000ff00087202 */ /* 0x000fc60000000f00 */
[----:B------:R-:W-:-:S04]  /*0950*/  IMAD R3, R3, R4, RZ ;  /* 0x0000000403037224 */ /* 0x000fc800078e02ff */
        /* <DEDUP_REMOVED lines=10> */
[----:B------:R-:W-:-:S04]  /*0a00*/  LOP3.LUT R2, R0, UR30, RZ, 0x3c, !PT ;  /* 0x0000001e00027c12 */ /* 0x000fc8000f8e3cff */
[----:B------:R-:W-:-:S07]  /*0a10*/  ISETP.GE.AND P0, PT, R2, RZ, PT ;  /* 0x000000ff0200720c */ /* 0x000fce0003f06270 */
[----:B------:R-:W-:-:S05]  /*0a20*/  @P2 IADD3 R5, PT, PT, R5, 0x1, RZ ;  /* 0x0000000105052810 */ /* 0x000fca0007ffe0ff */
[----:B------:R-:W-:-:S05]  /*0a30*/  IMAD.MOV.U32 R4, RZ, RZ, R5 ;  /* 0x000000ffff047224 */ /* 0x000fca00078e0005 */
[----:B------:R-:W-:Y:S02]  /*0a40*/  @!P0 IADD3 R4, PT, PT, -R4, RZ, RZ ;  /* 0x000000ff04048210 */ /* 0x000fe40007ffe1ff */
[----:B------:R-:W-:-:S04]  /*0a50*/  @!P1 LOP3.LUT R4, RZ, R0, RZ, 0x33, !PT ;  /* 0x00000000ff049212 */ /* 0x000fc800078e33ff */
[----:B------:R-:W-:Y:S01]  /*0a60*/  SHF.R.S32.HI R0, RZ, 0x1f, R4 ;  /* 0x0000001fff007819 */ /* 0x000fe20000011404 */
[----:B------:R-:W-:Y:S05]  /*0a70*/  BRA.U UP2, `(.L_x_253) ;  /* 0x0000000102307547 */ /* 0x000fea000b800000 */
        /* <DEDUP_REMOVED lines=11> */
[----:B------:R-:W-:Y:S06]  /*0b30*/  BRA `(.L_x_254) ;  /* 0x0000000000187947 */ /* 0x000fec0003800000 */
.L_x_253:
[----:B------:R-:W1:Y:S01]  /*0b40*/  LDCU.64 UR10, c[0x0][0x3c0] ;  /* 0x00007800ff0a77ac */ /* 0x000e620008000a00 */
[----:B------:R-:W-:-:S04]  /*0b50*/  UIADD3 UR4, UPT, UPT, UR42, UR43, URZ ;  /* 0x0000002b2a047290 */ /* 0x000fc8000fffe0ff */
[----:B-1----:R-:W-:Y:S02]  /*0b60*/  UIMAD.WIDE.U32 UR48, UR4, UR10, URZ ;  /* 0x0000000a043072a5 */ /* 0x002fe4000f8e00ff */
[----:B------:R-:W-:-:S04]  /*0b70*/  UIMAD UR4, UR4, UR11, URZ ;  /* 0x0000000b040472a4 */ /* 0x000fc8000f8e02ff */
[----:B------:R-:W-:-:S06]  /*0b80*/  UIADD3 UR4, UPT, UPT, UR49, UR4, URZ ;  /* 0x0000000431047290 */ /* 0x000fcc000fffe0ff */
[----:B------:R-:W-:-:S07]  /*0b90*/  MOV R11, UR4 ;  /* 0x00000004000b7c02 */ /* 0x000fce0008000f00 */
.L_x_254:
[----:B------:R-:W1:Y:S01]  /*0ba0*/  @!UP1 LDCU.64 UR6, c[0x0][0x588] ;  /* 0x0000b100ff0697ac */ /* 0x000e620008000a00 */
[----:B------:R-:W2:Y:S01]  /*0bb0*/  @UP1 LDCU.64 UR4, c[0x0][0x590] ;  /* 0x0000b200ff0417ac */ /* 0x000ea20008000a00 */
[----:B------:R-:W3:Y:S01]  /*0bc0*/  LDCU UR19, c[0x0][0x3e0] ;  /* 0x00007c00ff1377ac */ /* 0x000ee20008000800 */
[----:B------:R-:W3:Y:S01]  /*0bd0*/  LDCU UR53, c[0x0][0x44c] ;  /* 0x00008980ff3577ac */ /* 0x000ee20008000800 */
[----:B-1----:R-:W-:-:S04]  /*0be0*/  @!UP1 UIMAD.WIDE.U32 UR58, UR38, UR6, URZ ;  /* 0x00000006263a92a5 */ /* 0x002fc8000f8e00ff */
[----:B------:R-:W-:Y:S02]  /*0bf0*/  @!UP1 UIMAD UR54, UR38, UR7, UR59 ;  /* 0x00000007263692a4 */ /* 0x000fe4000f8e023b */
[----:B--2---:R-:W-:-:S04]  /*0c00*/  @UP1 UIMAD.WIDE.U32 UR6, UR18, UR4, URZ ;  /* 0x00000004120612a5 */ /* 0x004fc8000f8e00ff */
[----:B------:R-:W-:Y:S02]  /*0c10*/  @UP1 UIMAD UR54, UR18, UR5, UR7 ;  /* 0x00000005123612a4 */ /* 0x000fe4000f8e0207 */
[----:B---3--:R-:W-:Y:S01]  /*0c20*/  UIMAD.WIDE UR62, UR19, UR53, URZ ;  /* 0x00000035133e72a5 */ /* 0x008fe2000f8e02ff */
[----:B------:R-:W-:Y:S01]  /*0c30*/  @UP1 UMOV UR58, UR6 ;  /* 0x00000006003a1c82 */ /* 0x000fe20008000000 */
[----:B------:R-:W-:Y:S10]  /*0c40*/  BRA.U UP1, `(.L_x_255) ;  /* 0x0000000101447547 */ /* 0x000ff4000b800000 */
[----:B------:R-:W1:Y:S01]  /*0c50*/  LDCU UR50, c[0x0][0x444] ;  /* 0x00008880ff3277ac */ /* 0x000e620008000800 */
[----:B------:R-:W-:Y:S02]  /*0c60*/  USHF.R.S32.HI UR5, URZ, 0x1f, UR19 ;  /* 0x0000001fff057899 */ /* 0x000fe40008011413 */
[----:B-1----:R-:W-:Y:S02]  /*0c70*/  USHF.R.S32.HI UR4, URZ, 0x1f, UR50 ;  /* 0x0000001fff047899 */ /* 0x002fe40008011432 */
[----:B------:R-:W-:Y:S02]  /*0c80*/  UIMAD.WIDE.U32 UR50, UR38, UR50, URZ ;  /* 0x00000032263272a5 */ /* 0x000fe4000f8e00ff */
[----:B------:R-:W-:Y:S02]  /*0c90*/  UIMAD UR4, UR4, UR38, URZ ;  /* 0x00000026040472a4 */ /* 0x000fe4000f8e02ff */
[----:B------:R-:W-:Y:S02]  /*0ca0*/  UIMAD.WIDE.U32 UR6, UR50, UR19, URZ ;  /* 0x00000013320672a5 */ /* 0x000fe4000f8e00ff */
[----:B------:R-:W-:-:S04]  /*0cb0*/  UIADD3 UR4, UPT, UPT, UR51, UR4, URZ ;  /* 0x0000000433047290 */ /* 0x000fc8000fffe0ff */
[----:B------:R-:W-:-:S04]  /*0cc0*/  UIMAD UR4, UR4, UR19, URZ ;  /* 0x00000013040472a4 */ /* 0x000fc8000f8e02ff */
[----:B------:R-:W-:Y:S02]  /*0cd0*/  UIMAD UR4, UR5, UR50, UR4 ;  /* 0x00000032050472a4 */ /* 0x000fe4000f8e0204 */
[----:B------:R-:W-:Y:S02]  /*0ce0*/  USHF.R.S32.HI UR5, URZ, 0x1f, UR53 ;  /* 0x0000001fff057899 */ /* 0x000fe40008011435 */
[----:B------:R-:W-:Y:S02]  /*0cf0*/  UIADD3 UR4, UPT, UPT, UR7, UR4, URZ ;  /* 0x0000000407047290 */ /* 0x000fe4000fffe0ff */
[----:B------:R-:W-:Y:S02]  /*0d00*/  UIMAD.WIDE.U32 UR50, UR6, UR53, URZ ;  /* 0x00000035063272a5 */ /* 0x000fe4000f8e00ff */
[----:B------:R-:W-:-:S04]  /*0d10*/  UIMAD UR4, UR4, UR53, URZ ;  /* 0x00000035040472a4 */ /* 0x000fc8000f8e02ff */
[----:B------:R-:W-:Y:S01]  /*0d20*/  UIMAD UR4, UR5, UR6, UR4 ;  /* 0x00000006050472a4 */ /* 0x000fe2000f8e0204 */
[----:B------:R-:W-:-:S03]  /*0d30*/  UMOV UR52, UR50 ;  /* 0x0000003200347c82 */ /* 0x000fc60008000000 */
[----:B------:R-:W-:Y:S01]  /*0d40*/  UIADD3 UR4, UPT, UPT, UR51, UR4, URZ ;  /* 0x0000000433047290 */ /* 0x000fe2000fffe0ff */
[----:B------:R-:W-:Y:S11]  /*0d50*/  BRA `(.L_x_256) ;  /* 0x0000000000107947 */ /* 0x000ff60003800000 */
.L_x_255:
[----:B------:R-:W-:Y:S02]  /*0d60*/  UIMAD.WIDE.U32 UR6, UR62, UR18, URZ ;  /* 0x000000123e0672a5 */ /* 0x000fe4000f8e00ff */
[----:B------:R-:W-:-:S04]  /*0d70*/  UIMAD UR4, UR63, UR18, URZ ;  /* 0x000000123f0472a4 */ /* 0x000fc8000f8e02ff */
[----:B------:R-:W-:Y:S01]  /*0d80*/  UIADD3 UR4, UPT, UPT, UR7, UR4, URZ ;  /* 0x0000000407047290 */ /* 0x000fe2000fffe0ff */
[----:B------:R-:W-:-:S11]  /*0d90*/  UMOV UR52, UR6 ;  /* 0x0000000600347c82 */ /* 0x000fd60008000000 */
.L_x_256:
[----:B------:R-:W1:Y:S01]  /*0da0*/  LDCU.U8 UR6, c[0x0][0x548] ;  /* 0x0000a900ff0677ac */ /* 0x000e620008000000 */
[----:B------:R-:W-:Y:S01]  /*0db0*/  UMOV UR38, UR23 ;  /* 0x0000001700267c82 */ /* 0x000fe20008000000 */
[----:B------:R-:W2:Y:S01]  /*0dc0*/  LDCU.U8 UR56, c[0x0][0x5f0] ;  /* 0x0000be00ff3877ac */ /* 0x000ea20008000000 */
[----:B------:R-:W-:-:S04]  /*0dd0*/  USHF.L.U32 UR50, UR38, 0x7, URZ ;  /* 0x0000000726327899 */ /* 0x000fc800080006ff */
[----:B------:R-:W-:-:S04]  /*0de0*/  USEL UR5, UR50, URZ, UP5 ;  /* 0x000000ff32057287 */ /* 0x000fc8000a800000 */
[----:B------:R-:W-:Y:S02]  /*0df0*/  UIADD3 UR5, UP0, UPT, UR14, UR5, URZ ;  /* 0x000000050e057290 */ /* 0x000fe4000ff1e0ff */
[----:B-1----:R-:W-:Y:S02]  /*0e00*/  UISETP.NE.AND UP1, UPT, UR6, URZ, UPT ;  /* 0x000000ff0600728c */ /* 0x002fe4000bf25270 */
[----:B------:R-:W-:Y:S02]  /*0e10*/  UIADD3.X UR49, UPT, UPT, URZ, UR17, URZ, UP0, !UPT ;  /* 0x00000011ff317290 */ /* 0x000fe400087fe4ff */
[----:B------:R-:W-:Y:S02]  /*0e20*/  UIMAD.WIDE.U32 UR60, UR5, UR62, URZ ;  /* 0x0000003e053c72a5 */ /* 0x000fe4000f8e00ff */
[----:B------:R-:W-:-:S04]  /*0e30*/  UIMAD UR49, UR49, UR62, URZ ;  /* 0x0000003e313172a4 */ /* 0x000fc8000f8e02ff */
[----:B------:R-:W-:Y:S02]  /*0e40*/  UIMAD UR49, UR63, UR5, UR49 ;  /* 0x000000053f3172a4 */ /* 0x000fe4000f8e0231 */
[----:B------:R-:W-:Y:S02]  /*0e50*/  UIMAD UR5, UR30, UR53, URZ ;  /* 0x000000351e0572a4 */ /* 0x000fe4000f8e02ff */
[----:B------:R-:W-:Y:S01]  /*0e60*/  UIADD3 UR49, UPT, UPT, UR61, UR49, URZ ;  /* 0x000000313d317290 */ /* 0x000fe2000fffe0ff */
[----:B--2---:R-:W-:Y:S11]  /*0e70*/  BRA.U !UP1, `(.L_x_257) ;  /* 0x00000001091c7547 */ /* 0x004ff6000b800000 */
[----:B------:R-:W1:Y:S01]  /*0e80*/  LDCU UR6, c[0x0][0x434] ;  /* 0x00008680ff0677ac */ /* 0x000e620008000800 */
[----:B------:R-:W2:Y:S01]  /*0e90*/  LDCU UR51, c[0x0][0x454] ;  /* 0x00008a80ff3377ac */ /* 0x000ea20008000800 */
[----:B------:R-:W-:Y:S02]  /*0ea0*/  UISETP.NE.AND UP0, UPT, UR18, -0x1, UPT ;  /* 0xffffffff1200788c */ /* 0x000fe4000bf05270 */
[----:B-1----:R-:W-:-:S04]  /*0eb0*/  UIMAD UR6, UR38, UR6, URZ ;  /* 0x00000006260672a4 */ /* 0x002fc8000f8e02ff */
[----:B------:R-:W-:-:S04]  /*0ec0*/  USEL UR6, UR6, UR18, !UP0 ;  /* 0x0000001206067287 */ /* 0x000fc8000c000000 */
[----:B--2---:R-:W-:Y:S01]  /*0ed0*/  UIMAD UR51, UR30, UR51, UR6 ;  /* 0x000000331e3372a4 */ /* 0x004fe2000f8e0206 */
[----:B------:R-:W-:Y:S05]  /*0ee0*/  BRA `(.L_x_258) ;  /* 0x00000000000c7947 */ /* 0x000fea0003800000 */
.L_x_257:
[----:B------:R-:W1:Y:S01]  /*0ef0*/  LDCU UR51, c[0x0][0x434] ;  /* 0x00008680ff3377ac */ /* 0x000e620008000800 */
[----:B------:R-:W-:-:S04]  /*0f00*/  UIMAD UR6, UR38, UR19, UR30 ;  /* 0x00000013260672a4 */ /* 0x000fc8000f8e021e */
[----:B-1----:R-:W-:Y:S02]  /*0f10*/  UIMAD UR51, UR6, UR51, URZ ;  /* 0x00000033063372a4 */ /* 0x002fe4000f8e02ff */
.L_x_258:
[----:B------:R-:W-:Y:S01]  /*0f20*/  UIADD3 UR47, UPT, UPT, UR44, -0x1, URZ ;  /* 0xffffffff2c2f7890 */ /* 0x000fe2000fffe0ff */
[----:B------:R-:W-:Y:S09]  /*0f30*/  BRA.U !UP1, `(.L_x_259) ;  /* 0x0000000109247547 */ /* 0x000ff2000b800000 */
[----:B------:R-:W1:Y:S01]  /*0f40*/  LDCU UR6, c[0x0][0x444] ;  /* 0x00008880ff0677ac */ /* 0x000e620008000800 */
[----:B------:R-:W-:Y:S01]  /*0f50*/  UISETP.NE.AND UP0, UPT, UR18, -0x1, UPT ;  /* 0xffffffff1200788c */ /* 0x000fe2000bf05270 */
[----:B------:R-:W2:Y:S10]  /*0f60*/  LDCU UR7, c[0x0][0x430] ;  /* 0x00008600ff0777ac */ /* 0x000eb40008000800 */
[----:B-1----:R-:W-:Y:S01]  /*0f70*/  @!UP0 UIMAD UR18, UR38, UR6, URZ ;  /* 0x00000006261282a4 */ /* 0x002fe2000f8e02ff */
[----:B------:R-:W2:Y:S03]  /*0f80*/  LDCU UR6, c[0x0][0x454] ;  /* 0x00008a80ff0677ac */ /* 0x000ea60008000800 */
[----:B------:R-:W-:-:S02]  /*0f90*/  UIADD3 UR50, UPT, UPT, UR50, UR18, URZ ;  /* 0x0000001232327290 */ /* 0x000fc4000fffe0ff */
[----:B--2---:R-:W-:-:S04]  /*0fa0*/  ULEA UR6, UR7, UR6, 0x7 ;  /* 0x0000000607067291 */ /* 0x004fc8000f8e38ff */
[----:B------:R-:W-:Y:S01]  /*0fb0*/  UIMAD UR50, UR6, UR30, UR50 ;  /* 0x0000001e063272a4 */ /* 0x000fe2000f8e0232 */
[----:B------:R-:W-:Y:S11]  /*0fc0*/  BRA `(.L_x_260) ;  /* 0x00000000000c7947 */ /* 0x000ff60003800000 */
.L_x_259:
[----:B------:R-:W1:Y:S01]  /*0fd0*/  LDCU UR50, c[0x0][0x444] ;  /* 0x00008880ff3277ac */ /* 0x000e620008000800 */
[----:B------:R-:W-:-:S04]  /*0fe0*/  UIMAD UR6, UR38, UR19, UR30 ;  /* 0x00000013260672a4 */ /* 0x000fc8000f8e021e */
[----:B-1----:R-:W-:-:S12]  /*0ff0*/  UIMAD UR50, UR6, UR50, URZ ;  /* 0x00000032063272a4 */ /* 0x002fd8000f8e02ff */
.L_x_260:
[----:B------:R-:W1:Y:S01]  /*1000*/  S2R R80, SR_TID.X ;  /* 0x0000000000507919 */ /* 0x000e620000002100 */
[----:B------:R-:W-:Y:S01]  /*1010*/  USHF.R.S32.HI UR6, URZ, 0x1f, UR5 ;  /* 0x0000001fff067899 */ /* 0x000fe20008011405 */
[----:B------:R-:W2:Y:S01]  /*1020*/  LDC.64 R2, c[0x0][0x3b0] ;  /* 0x0000ec00ff027b82 */ /* 0x000ea20000000a00 */
[----:B------:R-:W-:Y:S01]  /*1030*/  UIADD3 UR52, UP1, UP0, UR60, UR52, UR5 ;  /* 0x000000343c347290 */ /* 0x000fe2000f83e005 */
[----:B------:R-:W-:Y:S01]  /*1040*/  ISETP.NE.AND P3, PT, RZ, UR56, PT ;  /* 0x00000038ff007c0c */ /* 0x000fe2000bf65270 */
[----:B------:R-:W-:Y:S01]  /*1050*/  UIMAD UR53, UR19, UR53, URZ ;  /* 0x00000035133572a4 */ /* 0x000fe2000f8e02ff */
[----:B------:R-:W-:Y:S01]  /*1060*/  BSSY.RECONVERGENT B1, `(.L_x_250) ;  /* 0x00005d2000017945 */ /* 0x000fe20003800200 */
[----:B------:R-:W-:Y:S02]  /*1070*/  UIADD3.X UR49, UPT, UPT, UR49, UR4, UR6, UP1, UP0 ;  /* 0x0000000431317290 */ /* 0x000fe40008fe0406 */
[----:B------:R-:W-:Y:S02]  /*1080*/  UISETP.GT.AND UP0, UPT, UR45, URZ, UPT ;  /* 0x000000ff2d00728c */ /* 0x000fe4000bf04270 */
[----:B------:R-:W-:Y:S01]  /*1090*/  ULEA UR51, UR47, UR51, 0x6 ;  /* 0x000000332f337291 */ /* 0x000fe2000f8e30ff */
[----:B------:R-:W3:Y:S01]  /*10a0*/  LDCU.128 UR4, c[0x0][0x590] ;  /* 0x0000b200ff0477ac */ /* 0x000ee20008000c00 */
[----:B------:R-:W-:Y:S01]  /*10b0*/  ULEA UR50, UR47, UR50, 0x6 ;  /* 0x000000322f327291 */ /* 0x000fe2000f8e30ff */
[----:B--2---:R-:W-:-:S04]  /*10c0*/  IMAD R5, R2, UR17, RZ ;  /* 0x0000001102057c24 */ /* 0x004fc8000f8e02ff */
[----:B------:R-:W-:Y:S01]  /*10d0*/  IMAD R5, R3, UR14, R5 ;  /* 0x0000000e03057c24 */ /* 0x000fe2000f8e0205 */
[----:B---3--:R-:W-:Y:S01]  /*10e0*/  UIMAD UR18, UR17, UR4, URZ ;  /* 0x00000004111272a4 */ /* 0x008fe2000f8e02ff */
[----:B-1----:R-:W-:Y:S01]  /*10f0*/  IMAD.SHL.U32 R86, R80, 0x8, RZ ;  /* 0x0000000850567824 */ /* 0x002fe200078e00ff */
[----:B------:R-:W-:Y:S01]  /*1100*/  MOV R18, UR6 ;  /* 0x0000000600127c02 */ /* 0x000fe20008000f00 */
[----:B------:R-:W-:Y:S01]  /*1110*/  IMAD.U32 R12, RZ, RZ, UR4 ;  /* 0x00000004ff0c7e24 */ /* 0x000fe2000f8e00ff */
[----:B------:R-:W-:Y:S01]  /*1120*/  UIMAD UR18, UR14, UR5, UR18 ;  /* 0x000000050e1272a4 */ /* 0x000fe2000f8e0212 */
[----:B------:R-:W-:Y:S01]  /*1130*/  IMAD.U32 R14, RZ, RZ, UR7 ;  /* 0x00000007ff0e7e24 */ /* 0x000fe2000f8e00ff */
[----:B------:R-:W-:Y:S01]  /*1140*/  LOP3.LUT R84, R86, 0x38, RZ, 0xc0, !PT ;  /* 0x0000003856547812 */ /* 0x000fe200078ec0ff */
[----:B------:R-:W1:Y:S01]  /*1150*/  LDCU.64 UR6, c[0x0][0x570] ;  /* 0x0000ae00ff0677ac */ /* 0x000e620008000a00 */
[----:B------:R-:W-:Y:S02]  /*1160*/  SHF.R.U32.HI R10, RZ, 0x5, R80 ;  /* 0x00000005ff0a7819 */ /* 0x000fe40000011650 */
[----:B------:R-:W-:Y:S01]  /*1170*/  IADD3 R8, P0, PT, R84, UR58, RZ ;  /* 0x0000003a54087c10 */ /* 0x000fe2000ff1e0ff */
[----:B------:R-:W2:Y:S01]  /*1180*/  LDCU.64 UR58, c[0x0][0x5e8] ;  /* 0x0000bd00ff3a77ac */ /* 0x000ea20008000a00 */
[----:B------:R-:W-:-:S03]  /*1190*/  LOP3.LUT R7, R80, 0x1f, RZ, 0xc0, !PT ;  /* 0x0000001f50077812 */ /* 0x000fc600078ec0ff */
[----:B------:R-:W-:Y:S01]  /*11a0*/  IMAD.X R9, RZ, RZ, UR54, P0 ;  /* 0x00000036ff097e24 */ /* 0x000fe200080e06ff */
[----:B------:R-:W3:Y:S01]  /*11b0*/  LDCU.64 UR54, c[0x0][0x420] ;  /* 0x00008400ff3677ac */ /* 0x000ee20008000a00 */
[----:B------:R-:W-:Y:S02]  /*11c0*/  IMAD R7, R10, UR53, R7 ;  /* 0x000000350a077c24 */ /* 0x000fe4000f8e0207 */
[----:B------:R-:W-:Y:S01]  /*11d0*/  IMAD.WIDE.U32 R12, R12, UR14, R8 ;  /* 0x0000000e0c0c7c25 */ /* 0x000fe2000f8e0008 */
[----:B------:R-:W-:Y:S01]  /*11e0*/  USHF.L.U32 UR53, UR53, 0x6, URZ ;  /* 0x0000000635357899 */ /* 0x000fe200080006ff */
[----:B------:R-:W4:Y:S02]  /*11f0*/  LDC.64 R8, c[0x0][0x5f8] ;  /* 0x00017e00ff087b82 */ /* 0x000f240000000a00 */
[----:B------:R-:W-:Y:S01]  /*1200*/  VIADD R13, R13, UR18 ;  /* 0x000000120d0d7c36 */ /* 0x000fe20008000000 */
[----:B------:R-:W5:Y:S01]  /*1210*/  LDCU.64 UR18, c[0x0][0x3c8] ;  /* 0x00007900ff1277ac */ /* 0x000f620008000a00 */
[----:B------:R-:W-:-:S04]  /*1220*/  IMAD.WIDE.U32 R18, R18, UR30, R12 ;  /* 0x0000001e12127c25 */ /* 0x000fc8000f8e000c */
[----:B------:R-:W-:Y:S02]  /*1230*/  IMAD.MOV.U32 R12, RZ, RZ, R84 ;  /* 0x000000ffff0c7224 */ /* 0x000fe400078e0054 */
[----:B------:R-:W-:Y:S01]  /*1240*/  IMAD.MOV.U32 R13, RZ, RZ, RZ ;  /* 0x000000ffff0d7224 */ /* 0x000fe200078e00ff */
[----:B---3--:R-:W-:Y:S01]  /*1250*/  UIMAD.WIDE UR54, UR51, 0x4, UR54 ;  /* 0x00000004333678a5 */ /* 0x008fe2000f8e0236 */
[----:B------:R-:W-:Y:S01]  /*1260*/  IMAD R15, R14, UR30, R19 ;  /* 0x0000001e0e0f7c24 */ /* 0x000fe2000f8e0213 */
[----:B------:R-:W-:Y:S01]  /*1270*/  MOV R14, R18 ;  /* 0x00000012000e7202 */ /* 0x000fe20000000f00 */
[----:B------:R-:W-:Y:S01]  /*1280*/  IMAD.WIDE.U32 R16, R2, UR14, R12 ;  /* 0x0000000e02107c25 */ /* 0x000fe2000f8e000c */
[----:B--2---:R-:W-:Y:S02]  /*1290*/  UIMAD.WIDE UR50, UR50, 0x4, UR58 ;  /* 0x00000004323278a5 */ /* 0x004fe4000f8e023a */
[----:B------:R-:W-:Y:S01]  /*12a0*/  IADD3 R20, P0, PT, R16, UR16, RZ ;  /* 0x0000001010147c10 */ /* 0x000fe2000ff1e0ff */
[----:B------:R-:W2:Y:S01]  /*12b0*/  LDCU.64 UR16, c[0x0][0x380] ;  /* 0x00007000ff1077ac */ /* 0x000ea20008000a00 */
[----:B-----5:R-:W-:-:S02]  /*12c0*/  IMAD.U32 R16, RZ, RZ, UR18 ;  /* 0x00000012ff107e24 */ /* 0x020fc4000f8e00ff */
[----:B----4-:R-:W-:Y:S01]  /*12d0*/  IMAD.WIDE.U32 R18, R8, UR26, RZ ;  /* 0x0000001a08127c25 */ /* 0x010fe2000f8e00ff */
[----:B------:R-:W-:Y:S01]  /*12e0*/  IADD3.X R21, PT, PT, R17, UR15, R5, P0, !PT ;  /* 0x0000000f11157c10 */ /* 0x000fe200087fe405 */
[----:B------:R-:W3:Y:S01]  /*12f0*/  LDCU.64 UR14, c[0x0][0x550] ;  /* 0x0000aa00ff0e77ac */ /* 0x000ee20008000a00 */
[----:B------:R-:W-:Y:S01]  /*1300*/  SHF.R.U32.HI R5, RZ, 0x3, R80 ;  /* 0x00000003ff057819 */ /* 0x000fe20000011650 */
[----:B------:R-:W-:Y:S01]  /*1310*/  IMAD R8, R9, UR26, R19 ;  /* 0x0000001a09087c24 */ /* 0x000fe2000f8e0213 */
[----:B------:R-:W-:Y:S01]  /*1320*/  SEL R10, R18, RZ, P3 ;  /* 0x000000ff120a7207 */ /* 0x000fe20001800000 */
[----:B------:R-:W-:Y:S01]  /*1330*/  IMAD.WIDE.U32 R16, R16, UR30, R20 ;  /* 0x0000001e10107c25 */ /* 0x000fe2000f8e0014 */
[----:B------:R-:W-:Y:S02]  /*1340*/  USHF.L.U64.HI UR18, UR4, 0x5, UR5 ;  /* 0x0000000504127899 */ /* 0x000fe40008010205 */
[----:B------:R-:W-:Y:S01]  /*1350*/  IADD3 R10, P1, P0, R7, UR52, R10 ;  /* 0x00000034070a7c10 */ /* 0x000fe2000f83e00a */
[----:B------:R-:W-:Y:S01]  /*1360*/  IMAD.U32 R9, RZ, RZ, UR19 ;  /* 0x00000013ff097e24 */ /* 0x000fe2000f8e00ff */
[----:B------:R-:W-:Y:S01]  /*1370*/  SHF.R.S32.HI R7, RZ, 0x1f, R7 ;  /* 0x0000001fff077819 */ /* 0x000fe20000011407 */
[----:B------:R-:W-:Y:S01]  /*1380*/  IMAD.WIDE.U32 R14, R5, UR4, R14 ;  /* 0x00000004050e7c25 */ /* 0x000fe2000f8e000e */
[----:B------:R-:W-:Y:S01]  /*1390*/  SEL R18, R8, RZ, P3 ;  /* 0x000000ff08127207 */ /* 0x000fe20001800000 */
[----:B------:R-:W-:-:S02]  /*13a0*/  USHF.L.U32 UR19, UR4, 0x5, URZ ;  /* 0x0000000504137899 */ /* 0x000fc400080006ff */
[----:B------:R-:W-:Y:S01]  /*13b0*/  IMAD R17, R9, UR30, R17 ;  /* 0x0000001e09117c24 */ /* 0x000fe2000f8e0211 */
[----:B------:R-:W-:Y:S01]  /*13c0*/  IADD3.X R7, PT, PT, R7, UR49, R18, P1, P0 ;  /* 0x0000003107077c10 */ /* 0x000fe20008fe0412 */
[C---:B------:R-:W-:Y:S01]  /*13d0*/  IMAD R8, R5.reuse, UR5, R15 ;  /* 0x0000000505087c24 */ /* 0x040fe2000f8e020f */
[----:B------:R-:W-:Y:S01]  /*13e0*/  MOV R9, UR53 ;  /* 0x0000003500097c02 */ /* 0x000fe20008000f00 */
[----:B------:R-:W-:Y:S01]  /*13f0*/  IMAD.WIDE.U32 R16, R5, R2, R16 ;  /* 0x0000000205107225 */ /* 0x000fe200078e0010 */
[----:B------:R-:W-:Y:S01]  /*1400*/  IADD3 R10, P0, PT, R10, UR53, RZ ;  /* 0x000000350a0a7c10 */ /* 0x000fe2000ff1e0ff */
[----:B------:R-:W-:Y:S01]  /*1410*/  UMOV UR49, UR51 ;  /* 0x0000003300317c82 */ /* 0x000fe20008000000 */
[----:B---3--:R-:W-:Y:S02]  /*1420*/  LEA R240, P1, R14, UR14, 0x1 ;  /* 0x0000000e0ef07c11 */ /* 0x008fe4000f8208ff */
[----:B------:R-:W-:Y:S01]  /*1430*/  LEA.HI.X.SX32 R9, R9, R7, 0x1, P0 ;  /* 0x0000000709097211 */ /* 0x000fe200000f0eff */
[----:B------:R-:W-:Y:S01]  /*1440*/  IMAD R7, R5, R3, R17 ;  /* 0x0000000305077224 */ /* 0x000fe200078e0211 */
[----:B-1----:R-:W-:-:S02]  /*1450*/  LEA R238, P0, R10, UR6, 0x2 ;  /* 0x000000060aee7c11 */ /* 0x002fc4000f8010ff */
[----:B--2---:R-:W-:Y:S01]  /*1460*/  LEA R242, P2, R16, UR16, 0x1 ;  /* 0x0000001010f27c11 */ /* 0x004fe2000f8408ff */
[----:B------:R-:W-:Y:S01]  /*1470*/  UMOV UR16, UR54 ;  /* 0x0000003600107c82 */ /* 0x000fe20008000000 */
[----:B------:R-:W-:Y:S02]  /*1480*/  LEA.HI.X R241, R14, UR15, R8, 0x1, P1 ;  /* 0x0000000f0ef17c11 */ /* 0x000fe400088f0c08 */
[----:B------:R-:W-:Y:S02]  /*1490*/  LEA.HI.X R239, R10, UR7, R9, 0x2, P0 ;  /* 0x000000070aef7c11 */ /* 0x000fe400080f1409 */
[C---:B------:R-:W-:Y:S01]  /*14a0*/  SHF.L.U64.HI R3, R2.reuse, 0x5, R3 ;  /* 0x0000000502037819 */ /* 0x040fe20000010203 */
[----:B------:R-:W-:Y:S01]  /*14b0*/  IMAD.SHL.U32 R2, R2, 0x20, RZ ;  /* 0x0000002002027824 */ /* 0x000fe200078e00ff */
[C---:B------:R-:W-:Y:S02]  /*14c0*/  LOP3.LUT R10, R84.reuse, 0xc0, RZ, 0xfc, !PT ;  /* 0x000000c0540a7812 */ /* 0x040fe400078efcff */
[----:B------:R-:W-:-:S02]  /*14d0*/  LOP3.LUT R9, R84, 0x40, RZ, 0xfc, !PT ;  /* 0x0000004054097812 */ /* 0x000fc400078efcff */
[----:B------:R-:W-:Y:S02]  /*14e0*/  LOP3.LUT R8, R84, 0x80, RZ, 0xfc, !PT ;  /* 0x0000008054087812 */ /* 0x000fe400078efcff */
[----:B------:R-:W-:Y:S01]  /*14f0*/  LEA.HI.X R243, R16, UR17, R7, 0x1, P2 ;  /* 0x0000001110f37c11 */ /* 0x000fe200090f0c07 */
[----:B------:R-:W-:Y:S01]  /*1500*/  UMOV UR17, UR55 ;  /* 0x0000003700117c82 */ /* 0x000fe20008000000 */
[----:B------:R-:W-:Y:S05]  /*1510*/  BRA.U UP0, `(.L_x_261) ;  /* 0x0000000500647547 */ /* 0x000fea000b800000 */
        /* <DEDUP_REMOVED lines=13> */
.L_x_262:
[----:B------:R-:W1:Y:S01]  /*15f0*/  LDCU.64 UR12, c[0x0][0x5c0] ;  /* 0x0000b800ff0c77ac */ /* 0x000e620008000a00 */
[----:B------:R-:W-:-:S04]  /*1600*/  UIADD3 UR4, UPT, UPT, UR42, UR43, URZ ;  /* 0x0000002b2a047290 */ /* 0x000fc8000fffe0ff */
[----:B-1----:R-:W-:Y:S02]  /*1610*/  UIMAD.WIDE.U32 UR16, UR4, UR12, URZ ;  /* 0x0000000c041072a5 */ /* 0x002fe4000f8e00ff */
[----:B------:R-:W-:-:S04]  /*1620*/  UIMAD UR4, UR4, UR13, URZ ;  /* 0x0000000d040472a4 */ /* 0x000fc8000f8e02ff */
[----:B------:R-:W-:-:S06]  /*1630*/  UIADD3 UR4, UPT, UPT, UR17, UR4, URZ ;  /* 0x0000000411047290 */ /* 0x000fcc000fffe0ff */
[----:B------:R-:W-:Y:S02]  /*1640*/  MOV R3, UR4 ;  /* 0x0000000400037c02 */ /* 0x000fe40008000f00 */
.L_x_263:
        /* <DEDUP_REMOVED lines=13> */
.L_x_264:
[----:B------:R-:W1:Y:S01]  /*1720*/  LDCU.64 UR10, c[0x0][0x5c8] ;  /* 0x0000b900ff0a77ac */ /* 0x000e620008000a00 */
[----:B------:R-:W-:-:S04]  /*1730*/  UIADD3 UR42, UPT, UPT, UR42, UR43, URZ ;  /* 0x0000002b2a2a7290 */ /* 0x000fc8000fffe0ff */
[----:B-1----:R-:W-:Y:S02]  /*1740*/  UIMAD.WIDE.U32 UR18, UR42, UR10, URZ ;  /* 0x0000000a2a1272a5 */ /* 0x002fe4000f8e00ff */
[----:B------:R-:W-:-:S04]  /*1750*/  UIMAD UR42, UR42, UR11, URZ ;  /* 0x0000000b2a2a72a4 */ /* 0x000fc8000f8e02ff */
[----:B------:R-:W-:-:S06]  /*1760*/  UIADD3 UR42, UPT, UPT, UR19, UR42, URZ ;  /* 0x0000002a132a7290 */ /* 0x000fcc000fffe0ff */
[----:B------:R-:W-:Y:S02]  /*1770*/  MOV R4, UR42 ;  /* 0x0000002a00047c02 */ /* 0x000fe40008000f00 */
.L_x_265:
[----:B------:R-:W-:-:S06]  /*1780*/  UIADD3 UR39, UPT, UPT, -UR35, UR39, URZ ;  /* 0x0000002723277290 */ /* 0x000fcc000fffe1ff */
[----:B------:R-:W-:-:S13]  /*1790*/  ISETP.GE.AND P0, PT, R5, UR39, PT ;  /* 0x0000002705007c0c */ /* 0x000fda000bf06270 */
[----:B------:R-:W-:Y:S05]  /*17a0*/  @P0 BRA `(.L_x_266) ;  /* 0x0000005400740947 */ /* 0x000fea0003800000 */
[----:B------:R-:W1:Y:S01]  /*17b0*/  LDCU.64 UR4, c[0x0][0x5e0] ;  /* 0x0000bc00ff0477ac */ /* 0x000e620008000a00 */
[----:B------:R-:W-:Y:S01]  /*17c0*/  MOV R0, UR10 ;  /* 0x0000000a00007c02 */ /* 0x000fe20008000f00 */
[----:B------:R-:W-:Y:S01]  /*17d0*/  IMAD.U32 R2, RZ, RZ, UR12 ;  /* 0x0000000cff027e24 */ /* 0x000fe2000f8e00ff */
[----:B------:R-:W2:Y:S03]  /*17e0*/  LDCU.64 UR14, c[0x0][0x5d8] ;  /* 0x0000bb00ff0e77ac */ /* 0x000ea60008000a00 */
[--C-:B------:R-:W-:Y:S01]  /*17f0*/  IMAD.WIDE.U32 R6, R0, UR35, R12.reuse ;  /* 0x0000002300067c25 */ /* 0x100fe2000f8e000c */
[----:B------:R-:W-:Y:S02]  /*1800*/  UIMAD UR7, UR34, UR12, URZ ;  /* 0x0000000c220772a4 */ /* 0x000fe4000f8e02ff */
[----:B------:R-:W-:Y:S01]  /*1810*/  UIMAD UR6, UR34, UR10, URZ ;  /* 0x0000000a220672a4 */ /* 0x000fe2000f8e02ff */
[----:B------:R-:W-:Y:S01]  /*1820*/  IMAD.WIDE.U32 R14, R2, UR35, R12 ;  /* 0x00000023020e7c25 */ /* 0x000fe2000f8e000c */
[----:B------:R-:W-:Y:S01]  /*1830*/  UIMAD UR7, UR35, UR13, UR7 ;  /* 0x0000000d230772a4 */ /* 0x000fe2000f8e0207 */
[----:B------:R-:W-:Y:S01]  /*1840*/  IADD3 R6, P0, PT, R6, UR18, RZ ;  /* 0x0000001206067c10 */ /* 0x000fe2000ff1e0ff */
[----:B------:R-:W-:Y:S01]  /*1850*/  UIMAD UR6, UR35, UR11, UR6 ;  /* 0x0000000b230672a4 */ /* 0x000fe2000f8e0206 */
[----:B------:R-:W-:Y:S01]  /*1860*/  IADD3 R12, P1, PT, R14, UR16, RZ ;  /* 0x000000100e0c7c10 */ /* 0x000fe2000ff3e0ff */
[----:B------:R-:W3:Y:S01]  /*1870*/  LDCU UR17, c[0x0][0x440] ;  /* 0x00008800ff1177ac */ /* 0x000ee20008000800 */
[----:B-1----:R-:W-:-:S03]  /*1880*/  MOV R2, UR4 ;  /* 0x0000000400027c02 */ /* 0x002fc60008000f00 */
[----:B------:R-:W-:Y:S02]  /*1890*/  IADD3.X R7, PT, PT, R4, UR6, R7, P0, !PT ;  /* 0x0000000604077c10 */ /* 0x000fe400087fe407 */
[----:B------:R-:W-:Y:S01]  /*18a0*/  IADD3.X R13, PT, PT, R3, UR7, R15, P1, !PT ;  /* 0x00000007030d7c10 */ /* 0x000fe20008ffe40f */
[----:B--2---:R-:W-:Y:S02]  /*18b0*/  IMAD.U32 R0, RZ, RZ, UR14 ;  /* 0x0000000eff007e24 */ /* 0x004fe4000f8e00ff */
[----:B------:R-:W1:Y:S01]  /*18c0*/  LDCU.64 UR6, c[0x0][0x560] ;  /* 0x0000ac00ff0677ac */ /* 0x000e620008000a00 */
[----:B------:R-:W-:Y:S01]  /*18d0*/  IMAD.WIDE.U32 R6, R2, UR30, R6 ;  /* 0x0000001e02067c25 */ /* 0x000fe2000f8e0006 */
[----:B------:R-:W-:Y:S01]  /*18e0*/  MOV R2, UR5 ;  /* 0x0000000500027c02 */ /* 0x000fe20008000f00 */
[----:B------:R-:W2:Y:S02]  /*18f0*/  LDCU.64 UR4, c[0x0][0x568] ;  /* 0x0000ad00ff0477ac */ /* 0x000ea40008000a00 */
[----:B------:R-:W-:-:S04]  /*1900*/  IMAD.WIDE.U32 R12, R0, UR30, R12 ;  /* 0x0000001e000c7c25 */ /* 0x000fc8000f8e000c */
[----:B------:R-:W-:Y:S01]  /*1910*/  IMAD.U32 R0, RZ, RZ, UR15 ;  /* 0x0000000fff007e24 */ /* 0x000fe2000f8e00ff */
[----:B---3--:R-:W-:Y:S01]  /*1920*/  ISETP.GE.AND P4, PT, R84, UR17, PT ;  /* 0x0000001154007c0c */ /* 0x008fe2000bf86270 */
[----:B------:R-:W-:Y:S01]  /*1930*/  IMAD R3, R2, UR30, R7 ;  /* 0x0000001e02037c24 */ /* 0x000fe2000f8e0207 */
[----:B------:R-:W-:Y:S01]  /*1940*/  ISETP.GE.AND P3, PT, R9, UR17, PT ;  /* 0x0000001109007c0c */ /* 0x000fe2000bf66270 */
[----:B------:R-:W-:Y:S01]  /*1950*/  IMAD R13, R0, UR30, R13 ;  /* 0x0000001e000d7c24 */ /* 0x000fe2000f8e020d */
[----:B------:R-:W-:Y:S01]  /*1960*/  ISETP.GE.AND P2, PT, R8, UR17, PT ;  /* 0x0000001108007c0c */ /* 0x000fe2000bf46270 */
[----:B------:R-:W-:Y:S01]  /*1970*/  IMAD.MOV.U32 R2, RZ, RZ, R6 ;  /* 0x000000ffff027224 */ /* 0x000fe200078e0006 */
[----:B------:R-:W-:Y:S01]  /*1980*/  ISETP.GE.AND P1, PT, R10, UR17, PT ;  /* 0x000000110a007c0c */ /* 0x000fe2000bf26270 */
[----:B------:R-:W-:-:S04]  /*1990*/  IMAD.WIDE.U32 R12, R5, UR12, R12 ;  /* 0x0000000c050c7c25 */ /* 0x000fc8000f8e000c */
[C---:B------:R-:W-:Y:S01]  /*19a0*/  IMAD R0, R5.reuse, UR13, R13 ;  /* 0x0000000d05007c24 */ /* 0x040fe2000f8e020d */
[----:B-1----:R-:W-:Y:S01]  /*19b0*/  LEA R6, P0, R12, UR6, 0x1 ;  /* 0x000000060c067c11 */ /* 0x002fe2000f8008ff */
        /* <DEDUP_REMOVED lines=15> */
.L_x_261:
[----:B------:R-:W-:Y:S01]  /*1ab0*/  UIADD3 UR4, UPT, UPT, -UR35, UR39, URZ ;  /* 0x0000002723047290 */ /* 0x000fe2000fffe1ff */
[----:B------:R-:W-:Y:S01]  /*1ac0*/  LOP3.LUT R7, R86, 0x1f8, RZ, 0xc0, !PT ;  /* 0x000001f856077812 */ /* 0x000fe200078ec0ff */
[----:B------:R-:W-:Y:S03]  /*1ad0*/  @P3 BAR.SYNC.DEFER_BLOCKING 0x0 ;  /* 0x0000000000003b1d */ /* 0x000fe60000010000 */
[----:B------:R-:W-:Y:S02]  /*1ae0*/  LOP3.LUT R7, R7, 0x38, R80, 0x78, !PT ;  /* 0x0000003807077812 */ /* 0x000fe400078e7850 */
[----:B------:R-:W-:Y:S01]  /*1af0*/  ISETP.GE.AND P6, PT, R5, UR4, PT ;  /* 0x0000000405007c0c */ /* 0x000fe2000bfc6270 */
[----:B------:R-:W-:Y:S01]  /*1b00*/  UMOV UR5, UR22 ;  /* 0x0000001600057c82 */ /* 0x000fe20008000000 */
[----:B------:R-:W-:Y:S01]  /*1b10*/  LOP3.LUT R7, R7, 0x1e00, R86, 0xf8, !PT ;  /* 0x00001e0007077812 */ /* 0x000fe200078ef856 */
[----:B------:R-:W-:Y:S03]  /*1b20*/  BSSY.RECONVERGENT B0, `(.L_x_267) ;  /* 0x0000031000007945 */ /* 0x000fe60003800200 */
[----:B------:R-:W-:-:S07]  /*1b30*/  LEA R7, R7, UR5, 0x1 ;  /* 0x0000000507077c11 */ /* 0x000fce000f8e08ff */
[----:B------:R-:W-:Y:S05]  /*1b40*/  @P6 BRA `(.L_x_268) ;  /* 0x0000000000a86947 */ /* 0x000fea0003800000 */
[----:B------:R-:W1:Y:S01]  /*1b50*/  LDCU.64 UR14, c[0x0][0x3d8] ;  /* 0x00007b00ff0e77ac */ /* 0x000e620008000a00 */
[----:B------:R-:W-:Y:S01]  /*1b60*/  IMAD.U32 R14, RZ, RZ, UR10 ;  /* 0x0000000aff0e7e24 */ /* 0x000fe2000f8e00ff */
[----:B------:R-:W-:-:S03]  /*1b70*/  UIMAD UR6, UR34, UR10, URZ ;  /* 0x0000000a220672a4 */ /* 0x000fc6000f8e02ff */
[----:B------:R-:W-:Y:S01]  /*1b80*/  IMAD.WIDE.U32 R14, R14, UR35, R12 ;  /* 0x000000230e0e7c25 */ /* 0x000fe2000f8e000c */
[----:B------:R-:W2:Y:S01]  /*1b90*/  LDCU UR4, c[0x0][0x440] ;  /* 0x00008800ff0477ac */ /* 0x000ea20008000800 */
[----:B------:R-:W-:Y:S01]  /*1ba0*/  UIMAD UR6, UR35, UR11, UR6 ;  /* 0x0000000b230672a4 */ /* 0x000fe2000f8e0206 */
[----:B------:R-:W-:-:S05]  /*1bb0*/  IADD3 R16, P0, PT, R14, UR48, RZ ;  /* 0x000000300e107c10 */ /* 0x000fca000ff1e0ff */
        /* <DEDUP_REMOVED lines=35> */
.L_x_268:
[----:B------:R1:W-:Y:S04]  /*1df0*/  STS.128 [R7+0x14000], RZ ;  /* 0x014000ff07007388 */ /* 0x0003e80000000c00 */
[----:B------:R1:W-:Y:S04]  /*1e00*/  STS.128 [R7+0x15000], RZ ;  /* 0x015000ff07007388 */ /* 0x0003e80000000c00 */
[----:B------:R1:W-:Y:S04]  /*1e10*/  STS.128 [R7+0x16000], RZ ;  /* 0x016000ff07007388 */ /* 0x0003e80000000c00 */
[----:B------:R1:W-:Y:S02]  /*1e20*/  STS.128 [R7+0x17000], RZ ;  /* 0x017000ff07007388 */ /* 0x0003e40000000c00 */
.L_x_269:
[----:B------:R-:W-:Y:S05]  /*1e30*/  BSYNC.RECONVERGENT B0 ;  /* 0x0000000000007941 */ /* 0x000fea0003800200 */
.L_x_267:
[----:B------:R-:W-:Y:S01]  /*1e40*/  UIMAD UR6, UR47, -0x40, UR45 ;  /* 0xffffffc02f0678a4 */ /* 0x000fe2000f8e022d */
[----:B------:R-:W0:Y:S01]  /*1e50*/  LDGDEPBAR ;  /* 0x00000000000079af */ /* 0x000e220000000000 */
[----:B------:R-:W-:Y:S04]  /*1e60*/  BSSY.RECONVERGENT B0, `(.L_x_270) ;  /* 0x0000021000007945 */ /* 0x000fe80003800200 */
[----:B------:R-:W-:-:S13]  /*1e70*/  ISETP.GE.AND P5, PT, R5, UR6, PT ;  /* 0x0000000605007c0c */ /* 0x000fda000bfa6270 */
        /* <DEDUP_REMOVED lines=27> */
.L_x_271:
[----:B------:R4:W-:Y:S04]  /*2030*/  STS.128 [R7+0x8000], RZ ;  /* 0x008000ff07007388 */ /* 0x0009e80000000c00 */
[----:B------:R4:W-:Y:S04]  /*2040*/  STS.128 [R7+0xa000], RZ ;  /* 0x00a000ff07007388 */ /* 0x0009e80000000c00 */
[----:B------:R4:W-:Y:S04]  /*2050*/  STS.128 [R7+0xc000], RZ ;  /* 0x00c000ff07007388 */ /* 0x0009e80000000c00 */
[----:B------:R4:W-:Y:S02]  /*2060*/  STS.128 [R7+0xe000], RZ ;  /* 0x00e000ff07007388 */ /* 0x0009e40000000c00 */
.L_x_272:
[----:B------:R-:W-:Y:S05]  /*2070*/  BSYNC.RECONVERGENT B0 ;  /* 0x0000000000007941 */ /* 0x000fea0003800200 */
.L_x_270:
[----:B------:R-:W-:Y:S01]  /*2080*/  IADD3 R11, PT, PT, R5, 0x20, RZ ;  /* 0x00000020050b7810 */ /* 0x000fe20007ffe0ff */
[----:B------:R-:W-:Y:S03]  /*2090*/  BSSY.RECONVERGENT B0, `(.L_x_273) ;  /* 0x0000025000007945 */ /* 0x000fe60003800200 */
[----:B------:R-:W-:-:S13]  /*20a0*/  ISETP.GE.AND P4, PT, R11, UR6, PT ;  /* 0x000000060b007c0c */ /* 0x000fda000bf86270 */
        /* <DEDUP_REMOVED lines=35> */
.L_x_274:
[----:B------:R-:W-:Y:S05]  /*22e0*/  BSYNC.RECONVERGENT B0 ;  /* 0x0000000000007941 */ /* 0x000fea0003800200 */
.L_x_273:
        /* <DEDUP_REMOVED lines=28> */
.L_x_276:
[----:B------:R1:W-:Y:S04]  /*24b0*/  STS.128 [R7], RZ ;  /* 0x000000ff07007388 */ /* 0x0003e80000000c00 */
[----:B------:R1:W-:Y:S04]  /*24c0*/  STS.128 [R7+0x2000], RZ ;  /* 0x002000ff07007388 */ /* 0x0003e80000000c00 */
[----:B------:R1:W-:Y:S04]  /*24d0*/  STS.128 [R7+0x4000], RZ ;  /* 0x004000ff07007388 */ /* 0x0003e80000000c00 */
[----:B------:R1:W-:Y:S02]  /*24e0*/  STS.128 [R7+0x6000], RZ ;  /* 0x006000ff07007388 */ /* 0x0003e40000000c00 */
.L_x_277:
[----:B------:R-:W-:Y:S05]  /*24f0*/  BSYNC.RECONVERGENT B0 ;  /* 0x0000000000007941 */ /* 0x000fea0003800200 */
.L_x_275:
[--C-:B------:R-:W-:Y:S01]  /*2500*/  SHF.R.U32.HI R227, RZ, 0x2, R80.reuse ;  /* 0x00000002ffe37819 */ /* 0x100fe20000011650 */
[----:B--2---:R-:W-:Y:S01]  /*2510*/  IMAD.U32 R14, RZ, RZ, UR16 ;  /* 0x00000010ff0e7e24 */ /* 0x004fe2000f8e00ff */
[----:B------:R-:W-:Y:S01]  /*2520*/  SHF.R.U32.HI R228, RZ, 0x1, R80 ;  /* 0x00000001ffe47819 */ /* 0x000fe20000011650 */
[----:B------:R-:W-:Y:S01]  /*2530*/  IMAD.U32 R15, RZ, RZ, UR17 ;  /* 0x00000011ff0f7e24 */ /* 0x000fe2000f8e00ff */
[----:B------:R-:W-:Y:S01]  /*2540*/  LOP3.LUT R248, R227, 0x7, RZ, 0xc0, !PT ;  /* 0x00000007e3f87812 */ /* 0x000fe200078ec0ff */
[----:B------:R-:W-:Y:S02]  /*2550*/  IMAD.MOV.U32 R234, RZ, RZ, 0x7f800000 ;  /* 0x7f800000ffea7424 */ /* 0x000fe400078e00ff */
[----:B------:R-:W-:Y:S01]  /*2560*/  IMAD.MOV.U32 R233, RZ, RZ, 0x7f800000 ;  /* 0x7f800000ffe97424 */ /* 0x000fe200078e00ff */
[----:B------:R-:W-:-:S04]  /*2570*/  LOP3.LUT R248, R248, 0x30, R228, 0xf8, !PT ;  /* 0x00000030f8f87812 */ /* 0x000fc800078ef8e4 */
[C---:B------:R-:W-:Y:S01]  /*2580*/  ISETP.GE.AND P1, PT, R248.reuse, UR6, PT ;  /* 0x00000006f8007c0c */ /* 0x040fe2000bf26270 */
[C---:B------:R-:W-:Y:S02]  /*2590*/  VIADD R11, R248.reuse, 0x8 ;  /* 0x00000008f80b7836 */ /* 0x040fe40000000000 */
[----:B------:R-:W-:-:S03]  /*25a0*/  IMAD.WIDE.U32 R14, R248, 0x4, R14 ;  /* 0x00000004f80e7825 */ /* 0x000fc600078e000e */
[----:B------:R-:W-:-:S07]  /*25b0*/  ISETP.GE.AND P0, PT, R11, UR6, PT ;  /* 0x000000060b007c0c */ /* 0x000fce000bf06270 */
        /* <DEDUP_REMOVED lines=35> */
.L_x_279:
[----:B------:R-:W-:Y:S05]  /*27f0*/  BSYNC.RECONVERGENT B0 ;  /* 0x0000000000007941 */ /* 0x000fea0003800200 */
.L_x_278:
        /* <DEDUP_REMOVED lines=8> */
[----:B------:R-:W-:-:S05]  /*2880*/  IADD3 R2, P0, PT, R2, UR46, RZ ;  /* 0x0000002e02027c10 */ /* 0x000fca000ff1e0ff */
        /* <DEDUP_REMOVED lines=35> */
.L_x_281:
[----:B------:R1:W-:Y:S04]  /*2ac0*/  STS.128 [R7+0x10000], RZ ;  /* 0x010000ff07007388 */ /* 0x0003e80000000c00 */
[----:B------:R1:W-:Y:S04]  /*2ad0*/  STS.128 [R7+0x11000], RZ ;  /* 0x011000ff07007388 */ /* 0x0003e80000000c00 */
[----:B------:R1:W-:Y:S04]  /*2ae0*/  STS.128 [R7+0x12000], RZ ;  /* 0x012000ff07007388 */ /* 0x0003e80000000c00 */
[----:B------:R1:W-:Y:S02]  /*2af0*/  STS.128 [R7+0x13000], RZ ;  /* 0x013000ff07007388 */ /* 0x0003e40000000c00 */
.L_x_282:
[----:B------:R-:W-:Y:S05]  /*2b00*/  BSYNC.RECONVERGENT B0 ;  /* 0x0000000000007941 */ /* 0x000fea0003800200 */
.L_x_280:
[----:B------:R-:W2:Y:S01]  /*2b10*/  LDCU.64 UR10, c[0x0][0x538] ;  /* 0x0000a700ff0a77ac */ /* 0x000ea20008000a00 */
[----:B------:R-:W0:Y:S01]  /*2b20*/  LDGDEPBAR ;  /* 0x00000000000079af */ /* 0x000e220000000000 */
[C---:B------:R-:W-:Y:S01]  /*2b30*/  IMAD.SHL.U32 R81, R80.reuse, 0x40, RZ ;  /* 0x0000004050517824 */ /* 0x040fe200078e00ff */
[C---:B------:R-:W-:Y:S01]  /*2b40*/  LOP3.LUT P4, R0, R80.reuse, 0x4, RZ, 0xc0, !PT ;  /* 0x0000000450007812 */ /* 0x040fe2000788c0ff */
[C---:B------:R-:W-:Y:S01]  /*2b50*/  IMAD.SHL.U32 R83, R80.reuse, 0x20, RZ ;  /* 0x0000002050537824 */ /* 0x040fe200078e00ff */
[----:B------:R-:W-:Y:S01]  /*2b60*/  LOP3.LUT R68, R80, 0x8, RZ, 0xc0, !PT ;  /* 0x0000000850447812 */ /* 0x000fe200078ec0ff */
[----:B------:R-:W-:Y:S01]  /*2b70*/  IMAD.MOV.U32 R223, RZ, RZ, 0x20 ;  /* 0x00000020ffdf7424 */ /* 0x000fe200078e00ff */
[----:B------:R-:W1:Y:S01]  /*2b80*/  LDC R235, c[0x0][0x44c] ;  /* 0x00011300ffeb7b82 */ /* 0x000e620000000800 */
[----:B--2---:R-:W-:-:S04]  /*2b90*/  UISETP.NE.U32.AND UP0, UPT, UR10, URZ, UPT ;  /* 0x000000ff0a00728c */ /* 0x004fc8000bf05070 */
[----:B------:R-:W-:Y:S01]  /*2ba0*/  UISETP.NE.AND.EX UP0, UPT, UR11, URZ, UPT, UP0 ;  /* 0x000000ff0b00728c */ /* 0x000fe2000bf05300 */
[----:B------:R-:W-:-:S05]  /*2bb0*/  DEPBAR.LE SB0, 0x1 ;  /* 0x000080400000791a */ /* 0x000fca0000000000 */
[----:B------:R-:W-:-:S05]  /*2bc0*/  PLOP3.LUT P3, PT, PT, PT, UP0, 0x80, 0x8 ;  /* 0x000000000008781c */ /* 0x000fca0003f6f008 */
[----:B------:R-:W2:Y:S01]  /*2bd0*/  @UP0 LDCU.64 UR6, c[0x0][0x540] ;  /* 0x0000a800ff0607ac */ /* 0x000ea20008000a00 */
[----:B------:R-:W-:Y:S01]  /*2be0*/  @UP0 UMOV UR12, UR30 ;  /* 0x0000001e000c0c82 */ /* 0x000fe20008000000 */
[----:B------:R-:W-:Y:S01]  /*2bf0*/  @UP0 UMOV UR13, URZ ;  /* 0x000000ff000d0c82 */ /* 0x000fe20008000000 */
[----:B------:R-:W4:Y:S01]  /*2c00*/  @UP0 LDCU UR4, c[0x0][0x458] ;  /* 0x00008b00ff0407ac */ /* 0x000f220008000800 */
[----:B--2---:R-:W-:-:S04]  /*2c10*/  @UP0 UIMAD.WIDE.U32 UR12, UR38, UR6, UR12 ;  /* 0x00000006260c02a5 */ /* 0x004fc8000f8e000c */
[----:B------:R-:W-:Y:S02]  /*2c20*/  @UP0 UIMAD UR7, UR38, UR7, UR13 ;  /* 0x00000007260702a4 */ /* 0x000fe4000f8e020d */
[----:B------:R-:W-:-:S04]  /*2c30*/  @UP0 ULEA UR10, UP1, UR12, UR10, 0x2 ;  /* 0x0000000a0c0a0291 */ /* 0x000fc8000f8210ff */
[----:B------:R-:W-:Y:S02]  /*2c40*/  @UP0 ULEA.HI.X UR11, UR12, UR11, UR7, 0x2, UP1 ;  /* 0x0000000b0c0b0291 */ /* 0x000fe400088f1407 */
[----:B------:R-:W-:Y:S01]  /*2c50*/  IMAD.U32 R2, RZ, RZ, UR10 ;  /* 0x0000000aff027e24 */ /* 0x000fe2000f8e00ff */
[----:B------:R-:W-:Y:S01]  /*2c60*/  LOP3.LUT R82, R81, 0x1c0, RZ, 0xc0, !PT ;  /* 0x000001c051527812 */ /* 0x000fe200078ec0ff */
[----:B------:R-:W2:Y:S02]  /*2c70*/  LDCU UR12, c[0x0][0x590] ;  /* 0x0000b200ff0c77ac */ /* 0x000ea40008000800 */
[----:B------:R-:W-:Y:S01]  /*2c80*/  IMAD.U32 R3, RZ, RZ, UR11 ;  /* 0x0000000bff037e24 */ /* 0x000fe2000f8e00ff */
[----:B------:R-:W-:Y:S01]  /*2c90*/  BAR.SYNC.DEFER_BLOCKING 0x0 ;  /* 0x0000000000007b1d */ /* 0x000fe20000010000 */
[----:B------:R-:W-:Y:S02]  /*2ca0*/  ISETP.NE.AND P0, PT, R0, RZ, PT ;  /* 0x000000ff0000720c */ /* 0x000fe40003f05270 */
[----:B------:R-:W-:-:S02]  /*2cb0*/  LOP3.LUT R225, R82, R84, RZ, 0xfc, !PT ;  /* 0x0000005452e17212 */ /* 0x000fc400078efcff */
[----:B------:R-:W-:Y:S01]  /*2cc0*/  LOP3.LUT R81, R81, 0x200, RZ, 0xc0, !PT ;  /* 0x0000020051517812 */ /* 0x000fe200078ec0ff */
[----:B------:R-:W-:Y:S02]  /*2cd0*/  IMAD.MOV.U32 R224, RZ, RZ, 0x40 ;  /* 0x00000040ffe07424 */ /* 0x000fe400078e00ff */
[----:B------:R-:W-:Y:S02]  /*2ce0*/  VIADD R4, R248, UR39 ;  /* 0x00000027f8047c36 */ /* 0x000fe40008000000 */
[----:B------:R-:W-:Y:S02]  /*2cf0*/  IMAD.U32 R236, RZ, RZ, UR44 ;  /* 0x0000002cffec7e24 */ /* 0x000fe4000f8e00ff */
[----:B------:R-:W-:Y:S02]  /*2d00*/  IMAD.SHL.U32 R219, R80, 0x10, RZ ;  /* 0x0000001050db7824 */ /* 0x000fe400078e00ff */
[----:B------:R-:W-:Y:S02]  /*2d10*/  IMAD.MOV.U32 R220, RZ, RZ, 0x20 ;  /* 0x00000020ffdc7424 */ /* 0x000fe400078e00ff */
[----:B------:R-:W-:-:S02]  /*2d20*/  IMAD.MOV.U32 R246, RZ, RZ, 0x240 ;  /* 0x00000240fff67424 */ /* 0x000fc400078e00ff */
[C---:B------:R-:W-:Y:S02]  /*2d30*/  IMAD.SHL.U32 R218, R80.reuse, 0x4, RZ ;  /* 0x0000000450da7824 */ /* 0x040fe400078e00ff */
[----:B------:R-:W-:Y:S01]  /*2d40*/  IMAD.U32 R232, RZ, RZ, UR31 ;  /* 0x0000001fffe87e24 */ /* 0x000fe2000f8e00ff */
[----:B------:R-:W-:Y:S01]  /*2d50*/  CS2R R126, SRZ ;  /* 0x00000000007e7805 */ /* 0x000fe2000001ff00 */
[----:B------:R-:W-:Y:S01]  /*2d60*/  IMAD.SHL.U32 R221, R80, 0x100, RZ ;  /* 0x0000010050dd7824 */ /* 0x000fe200078e00ff */
[----:B------:R-:W-:Y:S01]  /*2d70*/  CS2R R124, SRZ ;  /* 0x00000000007c7805 */ /* 0x000fe2000001ff00 */
[----:B------:R3:W2:Y:S01]  /*2d80*/  @P3 LDG.E R2, desc[UR40][R2.64] ;  /* 0x0000002802023981 */ /* 0x0006a2000c1e1900 */
[----:B----4-:R-:W4:Y:S01]  /*2d90*/  @P3 MUFU.RCP R0, UR4 ;  /* 0x0000000400003d08 */ /* 0x010f220008001000 */
[C---:B------:R-:W-:Y:S01]  /*2da0*/  LOP3.LUT R226, R225.reuse, R68, RZ, 0x3c, !PT ;  /* 0x00000044e1e27212 */ /* 0x040fe200078e3cff */
[----:B------:R-:W-:Y:S01]  /*2db0*/  IMAD R236, R236, 0x40, R4 ;  /* 0x00000040ecec7824 */ /* 0x000fe200078e0204 */
[----:B------:R-:W-:Y:S01]  /*2dc0*/  R2P PR, R80, 0x6 ;  /* 0x0000000650007804 */ /* 0x000fe20000000000 */
[----:B------:R-:W-:Y:S01]  /*2dd0*/  IMAD.U32 R4, RZ, RZ, UR35 ;  /* 0x00000023ff047e24 */ /* 0x000fe2000f8e00ff */
[----:B------:R-:W-:Y:S01]  /*2de0*/  LOP3.LUT R225, R225, 0x8, R228, 0x78, !PT ;  /* 0x00000008e1e17812 */ /* 0x000fe200078e78e4 */
[----:B------:R-:W-:Y:S01]  /*2df0*/  UIADD3 UR35, UPT, UPT, UR35, 0x20, URZ ;  /* 0x0000002023237890 */ /* 0x000fe2000fffe0ff */
[----:B------:R-:W-:Y:S01]  /*2e00*/  SEL R224, R224, 0xffffffc0, !P4 ;  /* 0xffffffc0e0e07807 */ /* 0x000fe20006000000 */
[----:B------:R-:W-:Y:S01]  /*2e10*/  IMAD.WIDE.U32 R248, R248, 0x4, RZ ;  /* 0x00000004f8f87825 */ /* 0x000fe200078e00ff */
[----:B------:R-:W-:-:S02]  /*2e20*/  SEL R223, R223, 0xffffffe0, !P1 ;  /* 0xffffffe0dfdf7807 */ /* 0x000fc40004800000 */
[----:B------:R-:W-:Y:S02]  /*2e30*/  CS2R R130, SRZ ;  /* 0x0000000000827805 */ /* 0x000fe4000001ff00 */
[----:B------:R-:W-:Y:S02]  /*2e40*/  LOP3.LUT R247, R219, 0x600, RZ, 0xc0, !PT ;  /* 0x00000600dbf77812 */ /* 0x000fe400078ec0ff */
        /* <DEDUP_REMOVED lines=11> */
[----:B------:R-:W-:Y:S01]  /*2f00*/  CS2R R102, SRZ ;  /* 0x0000000000667805 */ /* 0x000fe2000001ff00 */
[----:B---3--:R-:W-:Y:S01]  /*2f10*/  IMAD.SHL.U32 R3, R80, 0x2, RZ ;  /* 0x0000000250037824 */ /* 0x008fe200078e00ff */
[----:B------:R-:W-:Y:S02]  /*2f20*/  CS2R R100, SRZ ;  /* 0x0000000000647805 */ /* 0x000fe4000001ff00 */
[----:B------:R-:W-:Y:S02]  /*2f30*/  CS2R R38, SRZ ;  /* 0x0000000000267805 */ /* 0x000fe4000001ff00 */
[----:B------:R-:W-:Y:S02]  /*2f40*/  CS2R R36, SRZ ;  /* 0x0000000000247805 */ /* 0x000fe4000001ff00 */
[----:B------:R-:W-:-:S02]  /*2f50*/  CS2R R42, SRZ ;  /* 0x00000000002a7805 */ /* 0x000fc4000001ff00 */
[----:B------:R-:W-:Y:S02]  /*2f60*/  LOP3.LUT R3, R3, 0x6, RZ, 0xc0, !PT ;  /* 0x0000000603037812 */ /* 0x000fe400078ec0ff */
[----:B------:R-:W-:Y:S02]  /*2f70*/  CS2R R40, SRZ ;  /* 0x0000000000287805 */ /* 0x000fe4000001ff00 */
[----:B------:R-:W-:Y:S02]  /*2f80*/  CS2R R34, SRZ ;  /* 0x0000000000227805 */ /* 0x000fe4000001ff00 */
[----:B------:R-:W-:Y:S02]  /*2f90*/  CS2R R32, SRZ ;  /* 0x0000000000207805 */ /* 0x000fe4000001ff00 */
[----:B------:R-:W-:Y:S02]  /*2fa0*/  LOP3.LUT R5, R3, 0x70, R5, 0xf8, !PT ;  /* 0x0000007003057812 */ /* 0x000fe400078ef805 */
[----:B------:R-:W-:-:S02]  /*2fb0*/  CS2R R30, SRZ ;  /* 0x00000000001e7805 */ /* 0x000fc4000001ff00 */
[----:B------:R-:W-:Y:S02]  /*2fc0*/  LOP3.LUT R3, R83, 0x200, RZ, 0xc0, !PT ;  /* 0x0000020053037812 */ /* 0x000fe400078ec0ff */
[----:B------:R-:W-:Y:S02]  /*2fd0*/  CS2R R28, SRZ ;  /* 0x00000000001c7805 */ /* 0x000fe4000001ff00 */
[----:B------:R-:W-:Y:S01]  /*2fe0*/  IADD3 R4, PT, PT, R5, UR45, R4 ;  /* 0x0000002d05047c10 */ /* 0x000fe2000fffe004 */
[----:B------:R-:W-:Y:S01]  /*2ff0*/  IMAD.U32 R232, R232, 0x20, R5 ;  /* 0x00000020e8e87824 */ /* 0x000fe200078e0005 */
[----:B------:R-:W-:Y:S02]  /*3000*/  LOP3.LUT R3, R3, 0x1c00, R86, 0xf8, !PT ;  /* 0x00001c0003037812 */ /* 0x000fe400078ef856 */
[----:B------:R-:W-:Y:S02]  /*3010*/  CS2R R22, SRZ ;  /* 0x0000000000167805 */ /* 0x000fe4000001ff00 */
[----:B------:R-:W-:-:S02]  /*3020*/  IADD3 R236, PT, PT, R236, -0x49, -R4 ;  /* 0xffffffb7ecec7810 */ /* 0x000fc40007ffe804 */
[----:B------:R-:W-:Y:S02]  /*3030*/  CS2R R20, SRZ ;  /* 0x0000000000147805 */ /* 0x000fe4000001ff00 */
[----:B------:R-:W-:Y:S02]  /*3040*/  LOP3.LUT R226, R3, R226, RZ, 0xfc, !PT ;  /* 0x000000e203e27212 */ /* 0x000fe400078efcff */
[----:B------:R-:W-:Y:S02]  /*3050*/  CS2R R26, SRZ ;  /* 0x00000000001a7805 */ /* 0x000fe4000001ff00 */
[----:B------:R-:W-:Y:S02]  /*3060*/  LOP3.LUT R3, R81, 0xc00, R83, 0xf8, !PT ;  /* 0x00000c0051037812 */ /* 0x000fe400078ef853 */
[----:B------:R-:W-:Y:S02]  /*3070*/  CS2R R24, SRZ ;  /* 0x0000000000187805 */ /* 0x000fe4000001ff00 */
[----:B------:R-:W-:-:S02]  /*3080*/  LEA R226, R226, UR5, 0x1 ;  /* 0x00000005e2e27c11 */ /* 0x000fc4000f8e08ff */
[----:B------:R-:W-:Y:S02]  /*3090*/  CS2R R18, SRZ ;  /* 0x0000000000127805 */ /* 0x000fe4000001ff00 */
[----:B------:R-:W-:Y:S02]  /*30a0*/  LOP3.LUT R225, R3, R225, RZ, 0xfc, !PT ;  /* 0x000000e103e17212 */ /* 0x000fe400078efcff */
[----:B------:R-:W-:Y:S02]  /*30b0*/  CS2R R16, SRZ ;  /* 0x0000000000107805 */ /* 0x000fe4000001ff00 */
[----:B-1----:R-:W-:Y:S01]  /*30c0*/  CS2R R14, SRZ ;  /* 0x00000000000e7805 */ /* 0x002fe2000001ff00 */
[C---:B------:R-:W-:Y:S01]  /*30d0*/  VIADD R188, R226.reuse, 0x14040 ;  /* 0x00014040e2bc7836 */ /* 0x040fe20000000000 */
[----:B------:R1:W3:Y:S01]  /*30e0*/  LDSM.16.M88.4 R132, [R226+0x14000] ;  /* 0x01400000e284783b */ /* 0x0002e20000000200 */
[----:B------:R-:W-:Y:S01]  /*30f0*/  IMAD.IADD R217, R223, 0x1, R226 ;  /* 0x00000001dfd97824 */ /* 0x000fe200078e02e2 */
[----:B------:R-:W-:Y:S01]  /*3100*/  LEA R225, R225, UR5, 0x1 ;  /* 0x00000005e1e17c11 */ /* 0x000fe2000f8e08ff */
[----:B------:R-:W-:Y:S01]  /*3110*/  IMAD.IADD R216, R226, 0x1, R224 ;  /* 0x00000001e2d87824 */ /* 0x000fe200078e02e0 */
[----:B------:R1:W1:Y:S01]  /*3120*/  LDSM.16.M88.4 R148, [R226+0x15000] ;  /* 0x01500000e294783b */ /* 0x0002620000000200 */
[----:B------:R-:W-:-:S02]  /*3130*/  CS2R R12, SRZ ;  /* 0x00000000000c7805 */ /* 0x000fc4000001ff00 */
[----:B------:R-:W-:Y:S01]  /*3140*/  LOP3.LUT R237, R218, 0x20, RZ, 0xc0, !PT ;  /* 0x00000020daed7812 */ /* 0x000fe200078ec0ff */
[--C-:B------:R-:W-:Y:S01]  /*3150*/  IMAD.IADD R224, R224, 0x1, R225.reuse ;  /* 0x00000001e0e07824 */ /* 0x100fe200078e02e1 */
[----:B------:R1:W1:Y:S01]  /*3160*/  LDSM.16.M88.4 R164, [R226+0x16000] ;  /* 0x01600000e2a4783b */ /* 0x0002620000000200 */
[C---:B------:R-:W-:Y:S01]  /*3170*/  IMAD.IADD R222, R223.reuse, 0x1, R225 ;  /* 0x00000001dfde7824 */ /* 0x040fe200078e02e1 */
[----:B------:R-:W-:Y:S01]  /*3180*/  SEL R220, R220, 0xffffffe0, !P0 ;  /* 0xffffffe0dcdc7807 */ /* 0x000fe20004000000 */
[----:B------:R-:W-:Y:S01]  /*3190*/  IMAD.IADD R3, R223, 0x1, R216 ;  /* 0x00000001df037824 */ /* 0x000fe200078e02d8 */
[----:B------:R1:W1:Y:S01]  /*31a0*/  LDSM.16.M88.4 R180, [R226+0x17000] ;  /* 0x01700000e2b4783b */ /* 0x0002620000000200 */
[----:B------:R-:W-:Y:S01]  /*31b0*/  SEL R246, R246, 0x1c0, !P0 ;  /* 0x000001c0f6f67807 */ /* 0x000fe20004000000 */
[----:B------:R-:W-:Y:S01]  /*31c0*/  UMOV UR6, URZ ;  /* 0x000000ff00067c82 */ /* 0x000fe20008000000 */
[----:B------:R-:W1:Y:S01]  /*31d0*/  LDCU UR7, c[0x0][0x440] ;  /* 0x00008800ff0777ac */ /* 0x000e620008000800 */
[----:B------:R1:W1:Y:S01]  /*31e0*/  LDSM.16.M88.4 R136, [R217+0x14000] ;  /* 0x01400000d988783b */ /* 0x0002620000000200 */
[----:B------:R-:W1:Y:S03]  /*31f0*/  LDCU UR10, c[0x0][0x3e0] ;  /* 0x00007c00ff0a77ac */ /* 0x000e660008000800 */
[----:B------:R1:W1:Y:S01]  /*3200*/  LDSM.16.M88.4 R152, [R217+0x15000] ;  /* 0x01500000d998783b */ /* 0x0002620000000200 */
[----:B------:R-:W1:Y:S03]  /*3210*/  LDCU UR11, c[0x0][0x45c] ;  /* 0x00008b80ff0b77ac */ /* 0x000e660008000800 */
[----:B------:R1:W1:Y:S01]  /*3220*/  LDSM.16.M88.4 R168, [R217+0x16000] ;  /* 0x01600000d9a8783b */ /* 0x0002620000000200 */
[----:B--2---:R-:W-:-:S03]  /*3230*/  USHF.L.U32 UR12, UR12, 0x6, URZ ;  /* 0x000000060c0c7899 */ /* 0x004fc600080006ff */
[----:B------:R2:W1:Y:S01]  /*3240*/  LDSM.16.M88.4 R184, [R217+0x17000] ;  /* 0x01700000d9b8783b */ /* 0x0004620000000200 */
[----:B------:R-:W-:Y:S01]  /*3250*/  UISETP.GE.AND UP2, UPT, UR35, UR39, UPT ;  /* 0x000000272300728c */ /* 0x000fe2000bf46270 */
[----:B----4-:R-:W-:Y:S01]  /*3260*/  @P3 FMUL.FTZ R0, R2, R0 ;  /* 0x0000000002003220 */ /* 0x010fe20000410000 */
[----:B------:R-:W-:-:S04]  /*3270*/  VIADD R2, R226, 0x14000 ;  /* 0x00014000e2027836 */ /* 0x000fc80000000000 */
[----:B------:R-:W-:Y:S01]  /*3280*/  @P2 VIADD R188, R2, 0xffffffc0 ;  /* 0xffffffc002bc2836 */ /* 0x000fe20000000000 */
[----:B------:R-:W-:Y:S01]  /*3290*/  @P3 R2UR UR4, R0 ;  /* 0x00000000000432ca */ /* 0x000fe200000e0000 */
[----:B------:R-:W-:Y:S01]  /*32a0*/  IMAD.SHL.U32 R0, R80, 0x2, RZ ;  /* 0x0000000250007824 */ /* 0x000fe200078e00ff */
[----:B------:R-:W-:Y:S01]  /*32b0*/  SHF.R.U32.HI R2, RZ, 0x3, R80 ;  /* 0x00000003ff027819 */ /* 0x000fe20000011650 */
[C---:B------:R-:W-:Y:S01]  /*32c0*/  IMAD.IADD R192, R223.reuse, 0x1, R188 ;  /* 0x00000001dfc07824 */ /* 0x040fe200078e02bc */
[----:B------:R2:W4:Y:S01]  /*32d0*/  LDSM.16.M88.4 R140, [R188] ;  /* 0x00000000bc8c783b */ /* 0x0005220000000200 */
[----:B------:R-:W-:Y:S01]  /*32e0*/  IMAD.IADD R223, R223, 0x1, R224 ;  /* 0x00000001dfdf7824 */ /* 0x000fe200078e02e0 */
[----:B------:R-:W-:Y:S02]  /*32f0*/  LOP3.LUT R247, R247, 0x6, R0, 0xf8, !PT ;  /* 0x00000006f7f77812 */ /* 0x000fe400078ef800 */
[----:B------:R2:W1:Y:S04]  /*3300*/  LDSM.16.M88.4 R156, [R188+0x1000] ;  /* 0x00100000bc9c783b */ /* 0x0004680000000200 */
[----:B------:R2:W1:Y:S01]  /*3310*/  LDSM.16.M88.4 R172, [R188+0x2000] ;  /* 0x00200000bcac783b */ /* 0x0004620000000200 */
[----:B------:R-:W-:-:S03]  /*3320*/  @UP0 UMOV UR6, UR4 ;  /* 0x0000000400060c82 */ /* 0x000fc60008000000 */
[----:B------:R2:W1:Y:S04]  /*3330*/  LDSM.16.M88.4 R144, [R192] ;  /* 0x00000000c090783b */ /* 0x0004680000000200 */
[----:B------:R2:W1:Y:S04]  /*3340*/  LDSM.16.M88.4 R160, [R192+0x1000] ;  /* 0x00100000c0a0783b */ /* 0x0004680000000200 */
[----:B------:R2:W1:Y:S04]  /*3350*/  LDSM.16.M88.4 R176, [R192+0x2000] ;  /* 0x00200000c0b0783b */ /* 0x0004680000000200 */
[----:B------:R-:W1:Y:S04]  /*3360*/  LDSM.16.M88.4 R188, [R188+0x3000] ;  /* 0x00300000bcbc783b */ /* 0x000e680000000200 */
[----:B---3--:R-:W1:Y:S02]  /*3370*/  LDSM.16.M88.4 R192, [R192+0x3000] ;  /* 0x00300000c0c0783b */ /* 0x008e640000000200 */
.L_x_285:
[----:B------:R-:W0:Y:S01]  /*3380*/  LDGDEPBAR ;  /* 0x00000000000079af */ /* 0x000e220000000000 */
[----:B------:R-:W-:Y:S01]  /*3390*/  IADD3 R70, P1, PT, R248, UR50, RZ ;  /* 0x00000032f8467c10 */ /* 0x000fe2000ff3e0ff */
[----:B------:R-:W-:Y:S01]  /*33a0*/  UIADD3 UR4, UPT, UPT, UR5, 0x15000, URZ ;  /* 0x0001500005047890 */ /* 0x000fe2000fffe0ff */
[----:B-----5:R-:W-:Y:S01]  /*33b0*/  FSETP.NEU.FTZ.AND P2, PT, R234, -INF , PT ;  /* 0xff800000ea00780b */ /* 0x020fe20003f5d000 */
[----:B------:R-:W-:Y:S01]  /*33c0*/  UISETP.NE.AND UP1, UPT, UR47, URZ, UPT ;  /* 0x000000ff2f00728c */ /* 0x000fe2000bf25270 */
[----:B------:R-:W-:Y:S02]  /*33d0*/  IADD3.X R71, PT, PT, R249, UR49, RZ, P1, !PT ;  /* 0x00000031f9477c10 */ /* 0x000fe40008ffe4ff */
[----:B------:R-:W-:Y:S02]  /*33e0*/  PLOP3.LUT P1, PT, PT, PT, UP2, 0x80, 0x8 ;  /* 0x000000000008781c */ /* 0x000fe40003f2f028 */
[----:B------:R-:W-:Y:S06]  /*33f0*/  LOP3.LUT R229, R82, 0x38, R227, 0xf8, !PT ;  /* 0x0000003852e57812 */ /* 0x000fec00078ef8e3 */
[----:B------:R-:W-:Y:S04]  /*3400*/  @UP1 UIADD3 UR14, UP0, UPT, UR16, -0x100, URZ ;  /* 0xffffff00100e1890 */ /* 0x000fe8000ff1e0ff */
[----:B------:R-:W-:Y:S01]  /*3410*/  @UP1 UIADD3.X UR13, UPT, UPT, UR17, -0x1, URZ, UP0, !UPT ;  /* 0xffffffff110d1890 */ /* 0x000fe200087fe4ff */
[C---:B------:R-:W-:Y:S01]  /*3420*/  @P1 ISETP.GE.AND P3, PT, R232.reuse, UR39, PT ;  /* 0x00000027e8001c0c */ /* 0x040fe2000bf66270 */
[----:B------:R-:W-:Y:S01]  /*3430*/  @UP1 UIADD3 UR50, UP0, UPT, UR50, -0x100, URZ ;  /* 0xffffff0032321890 */ /* 0x000fe2000ff1e0ff */
[----:B------:R-:W-:Y:S04]  /*3440*/  DEPBAR.LE SB0, 0x0 ;  /* 0x000080000000791a */ /* 0x000fe80000000000 */
[----:B------:R-:W-:Y:S01]  /*3450*/  BAR.SYNC.DEFER_BLOCKING 0x0 ;  /* 0x0000000000007b1d */ /* 0x000fe20000010000 */
[----:B------:R-:W-:Y:S05]  /*3460*/  @UP1 UIADD3.X UR49, UPT, UPT, UR49, -0x1, URZ, UP0, !UPT ;  /* 0xffffffff31311890 */ /* 0x000fea00087fe4ff */
[----:B-1----:R-:W-:Y:S05]  /*3470*/  LDSM.16.M88.4 R8, [R225] ;  /* 0x00000000e108783b */ /* 0x002fea0000000200 */
[----:B------:R-:W3:Y:S05]  /*3480*/  LDSM.16.M88.4 R44, [R226+0x10000] ;  /* 0x01000000e22c783b */ /* 0x000eea0000000200 */
[----:B------:R-:W-:Y:S05]  /*3490*/  LDSM.16.M88.4 R48, [R222] ;  /* 0x00000000de30783b */ /* 0x000fea0000000200 */
[----:B------:R-:W4:Y:S05]  /*34a0*/  LDSM.16.M88.4 R52, [R217+0x10000] ;  /* 0x01000000d934783b */ /* 0x000f2a0000000200 */
[----:B------:R-:W2:Y:S05]  /*34b0*/  LDG.E R72, desc[UR40][R70.64] ;  /* 0x0000002846487981 */ /* 0x000eaa000c1e1900 */
[----:B------:R-:W-:Y:S05]  /*34c0*/  LDSM.16.M88.4 R56, [R224] ;  /* 0x00000000e038783b */ /* 0x000fea0000000200 */
[----:B------:R-:W1:Y:S05]  /*34d0*/  LDSM.16.M88.4 R60, [R216+0x10000] ;  /* 0x01000000d83c783b */ /* 0x000e6a0000000200 */
[----:B------:R-:W-:Y:S01]  /*34e0*/  LDSM.16.M88.4 R64, [R3+0x10000] ;  /* 0x010000000340783b */ /* 0x000fe20000000200 */
[C---:B---3--:R-:W-:Y:S04]  /*34f0*/  HMMA.16816.F32 R4, R8.reuse, R44, RZ ;  /* 0x0000002c0804723c */ /* 0x048fe800000018ff */
[----:B------:R-:W3:Y:S04]  /*3500*/  LDG.E R70, desc[UR40][R70.64+0x20] ;  /* 0x0000202846467981 */ /* 0x000ee8000c1e1900 */
[----:B------:R-:W-:Y:S01]  /*3510*/  HMMA.16816.F32 R8, R8, R46, RZ ;  /* 0x0000002e0808723c */ /* 0x000fe200000018ff */
[----:B------:R-:W1:Y:S11]  /*3520*/  LDSM.16.M88.4 R44, [R223] ;  /* 0x00000000df2c783b */ /* 0x000e760000000200 */
[C---:B----4-:R-:W-:Y:S08]  /*3530*/  HMMA.16816.F32 R4, R48.reuse, R52, R4 ;  /* 0x000000343004723c */ /* 0x050ff00000001804 */
[----:B------:R-:W-:Y:S01]  /*3540*/  HMMA.16816.F32 R8, R48, R54, R8 ;  /* 0x000000363008723c */ /* 0x000fe20000001808 */
[----:B------:R-:W-:Y:S05]  /*3550*/  LDSM.16.M88.4 R48, [R225+0x2000] ;  /* 0x00200000e130783b */ /* 0x000fea0000000200 */
[----:B------:R-:W4:Y:S06]  /*3560*/  LDSM.16.M88.4 R52, [R226+0x11000] ;  /* 0x01100000e234783b */ /* 0x000f2c0000000200 */
[C---:B-1----:R-:W-:Y:S08]  /*3570*/  HMMA.16816.F32 R4, R56.reuse, R60, R4 ;  /* 0x0000003c3804723c */ /* 0x042ff00000001804 */
[----:B------:R-:W-:Y:S01]  /*3580*/  HMMA.16816.F32 R8, R56, R62, R8 ;  /* 0x0000003e3808723c */ /* 0x000fe20000001808 */
[----:B------:R-:W-:Y:S05]  /*3590*/  LDSM.16.M88.4 R56, [R222+0x2000] ;  /* 0x00200000de38783b */ /* 0x000fea0000000200 */
[----:B------:R-:W1:Y:S06]  /*35a0*/  LDSM.16.M88.4 R60, [R217+0x11000] ;  /* 0x01100000d93c783b */ /* 0x000e6c0000000200 */
[C---:B------:R-:W-:Y:S08]  /*35b0*/  HMMA.16816.F32 R4, R44.reuse, R64, R4 ;  /* 0x000000402c04723c */ /* 0x040ff00000001804 */
[----:B------:R-:W-:Y:S01]  /*35c0*/  HMMA.16816.F32 R8, R44, R66, R8 ;  /* 0x000000422c08723c */ /* 0x000fe20000001808 */
[----:B------:R-:W-:Y:S05]  /*35d0*/  LDSM.16.M88.4 R44, [R224+0x2000] ;  /* 0x00200000e02c783b */ /* 0x000fea0000000200 */
[----:B------:R-:W1:Y:S06]  /*35e0*/  LDSM.16.M88.4 R64, [R216+0x11000] ;  /* 0x01100000d840783b */ /* 0x000e6c0000000200 */
        /* <DEDUP_REMOVED lines=35> */
[----:B------:R-:W2:Y:S06]  /*3820*/  LDSM.16.M88.4 R64, [R3+0x13000] ;  /* 0x013000000340783b */ /* 0x000eac0000000200 */
[C---:B----4-:R-:W-:Y:S08]  /*3830*/  HMMA.16816.F32 R4, R48.reuse, R52, R4 ;  /* 0x000000343004723c */ /* 0x050ff00000001804 */
[----:B------:R-:W-:Y:S03]  /*3840*/  HMMA.16816.F32 R8, R48, R54, R8 ;  /* 0x000000363008723c */ /* 0x000fe60000001808 */
[C---:B------:R-:W-:Y:S02]  /*3850*/  @P1 VIADD R49, R232.reuse, 0x8 ;  /* 0x00000008e8311836 */ /* 0x040fe40000000000 */
[C---:B------:R-:W-:Y:S02]  /*3860*/  @P1 VIADD R50, R232.reuse, 0x9 ;  /* 0x00000009e8321836 */ /* 0x040fe40000000000 */
[----:B------:R-:W-:Y:S01]  /*3870*/  @P1 VIADD R48, R232, 0x1 ;  /* 0x00000001e8301836 */ /* 0x000fe20000000000 */
[----:B------:R-:W-:Y:S02]  /*3880*/  @P1 ISETP.GE.AND P5, PT, R49, UR39, PT ;  /* 0x0000002731001c0c */ /* 0x000fe4000bfa6270 */
[----:B------:R-:W-:Y:S02]  /*3890*/  @P1 ISETP.GE.AND P6, PT, R50, UR39, PT ;  /* 0x0000002732001c0c */ /* 0x000fe4000bfc6270 */
[C---:B-1----:R-:W-:Y:S05]  /*38a0*/  HMMA.16816.F32 R4, R56.reuse, R60, R4 ;  /* 0x0000003c3804723c */ /* 0x042fea0000001804 */
[----:B------:R-:W-:Y:S01]  /*38b0*/  @P1 ISETP.GE.AND P4, PT, R48, UR39, PT ;  /* 0x0000002730001c0c */ /* 0x000fe2000bf86270 */
[C---:B------:R-:W-:Y:S02]  /*38c0*/  VIADD R48, R236.reuse, 0x11 ;  /* 0x00000011ec307836 */ /* 0x040fe40000000000 */
[----:B------:R-:W-:Y:S03]  /*38d0*/  HMMA.16816.F32 R8, R56, R62, R8 ;  /* 0x0000003e3808723c */ /* 0x000fe60000001808 */
[C---:B------:R-:W-:Y:S01]  /*38e0*/  VIADD R56, R225.reuse, 0x40 ;  /* 0x00000040e1387836 */ /* 0x040fe20000000000 */
[----:B------:R-:W-:Y:S01]  /*38f0*/  IABS R48, R48 ;  /* 0x0000003000307213 */ /* 0x000fe20000000000 */
[----:B------:R-:W-:Y:S03]  /*3900*/  @P0 VIADD R56, R225, 0xffffffc0 ;  /* 0xffffffc0e1380836 */ /* 0x000fe60000000000 */
[----:B------:R-:W-:Y:S04]  /*3910*/  I2FP.F32.S32 R48, R48 ;  /* 0x0000003000307245 */ /* 0x000fe80000201400 */
[C---:B--2---:R-:W-:Y:S08]  /*3920*/  HMMA.16816.F32 R4, R44.reuse, R64, R4 ;  /* 0x000000402c04723c */ /* 0x044ff00000001804 */
[----:B------:R-:W-:Y:S03]  /*3930*/  HMMA.16816.F32 R8, R44, R66, R8 ;  /* 0x000000422c08723c */ /* 0x000fe60000001808 */
[C---:B------:R-:W-:Y:S02]  /*3940*/  VIADD R45, R236.reuse, 0x9 ;  /* 0x00000009ec2d7836 */ /* 0x040fe40000000000 */
[C---:B------:R-:W-:Y:S02]  /*3950*/  VIADD R47, R236.reuse, 0x10 ;  /* 0x00000010ec2f7836 */ /* 0x040fe40000000000 */
[C---:B------:R-:W-:Y:S01]  /*3960*/  VIADD R44, R236.reuse, 0x8 ;  /* 0x00000008ec2c7836 */ /* 0x040fe20000000000 */
[----:B------:R-:W-:Y:S01]  /*3970*/  IABS R45, R45 ;  /* 0x0000002d002d7213 */ /* 0x000fe20000000000 */
[----:B------:R-:W-:Y:S01]  /*3980*/  VIADD R46, R236, 0x1 ;  /* 0x00000001ec2e7836 */ /* 0x000fe20000000000 */
[----:B------:R-:W-:Y:S01]  /*3990*/  IABS R47, R47 ;  /* 0x0000002f002f7213 */ /* 0x000fe20000000000 */
[----:B------:R-:W-:Y:S01]  /*39a0*/  FFMA.FTZ R6, R48, -UR6, R6 ;  /* 0x8000000630067c23 */ /* 0x000fe20008010006 */
[----:B------:R-:W-:Y:S02]  /*39b0*/  IABS R44, R44 ;  /* 0x0000002c002c7213 */ /* 0x000fe40000000000 */
[----:B------:R-:W-:Y:S02]  /*39c0*/  I2FP.F32.S32 R45, R45 ;  /* 0x0000002d002d7245 */ /* 0x000fe40000201400 */
[----:B------:R-:W-:Y:S02]  /*39d0*/  I2FP.F32.S32 R47, R47 ;  /* 0x0000002f002f7245 */ /* 0x000fe40000201400 */
[----:B------:R-:W-:Y:S01]  /*39e0*/  IABS R46, R46 ;  /* 0x0000002e002e7213 */ /* 0x000fe20000000000 */
[----:B------:R-:W-:Y:S01]  /*39f0*/  FFMA.FTZ R4, R45, -UR6, R4 ;  /* 0x800000062d047c23 */ /* 0x000fe20008010004 */
[----:B------:R-:W-:Y:S01]  /*3a00*/  I2FP.F32.S32 R44, R44 ;  /* 0x0000002c002c7245 */ /* 0x000fe20000201400 */
[----:B------:R-:W-:Y:S01]  /*3a10*/  FFMA.FTZ R7, R47, -UR6, R7 ;  /* 0x800000062f077c23 */ /* 0x000fe20008010007 */
[----:B------:R-:W-:Y:S01]  /*3a20*/  I2FP.F32.S32 R48, R46 ;  /* 0x0000002e00307245 */ /* 0x000fe20000201400 */
[----:B------:R-:W-:Y:S01]  /*3a30*/  FMUL.FTZ R46, R234, 1.4426950216293334961 ;  /* 0x3fb8aa3bea2e7820 */ /* 0x000fe20000410000 */
[----:B------:R-:W-:Y:S01]  /*3a40*/  IABS R47, R236 ;  /* 0x000000ec002f7213 */ /* 0x000fe20000000000 */
[----:B------:R-:W-:Y:S01]  /*3a50*/  FFMA.FTZ R5, R44, -UR6, R5 ;  /* 0x800000062c057c23 */ /* 0x000fe20008010005 */
[----:B------:R-:W-:Y:S01]  /*3a60*/  @P1 FSEL R4, R4, -INF , !P3 ;  /* 0xff80000004041808 */ /* 0x000fe20005800000 */
[----:B------:R-:W-:Y:S01]  /*3a70*/  FFMA.FTZ R8, R48, -UR6, R8 ;  /* 0x8000000630087c23 */ /* 0x000fe20008010008 */
[----:B------:R-:W-:Y:S01]  /*3a80*/  I2FP.F32.S32 R48, R47 ;  /* 0x0000002f00307245 */ /* 0x000fe20000201400 */
[----:B------:R-:W-:Y:S01]  /*3a90*/  FMUL.FTZ R47, R233, 1.4426950216293334961 ;  /* 0x3fb8aa3be92f7820 */ /* 0x000fe20000410000 */
[----:B------:R-:W-:Y:S01]  /*3aa0*/  FSEL R46, R46, RZ, P2 ;  /* 0x000000ff2e2e7208 */ /* 0x000fe20001000000 */
[----:B------:R-:W-:Y:S01]  /*3ab0*/  FFMA.FTZ R10, R45, -UR6, R10 ;  /* 0x800000062d0a7c23 */ /* 0x000fe2000801000a */
[----:B------:R-:W-:Y:S01]  /*3ac0*/  FSETP.NEU.FTZ.AND P2, PT, R233, -INF , PT ;  /* 0xff800000e900780b */ /* 0x000fe20003f5d000 */
[----:B------:R-:W-:Y:S01]  /*3ad0*/  FFMA.FTZ R9, R48, -UR6, R9 ;  /* 0x8000000630097c23 */ /* 0x000fe20008010009 */
[----:B------:R-:W-:Y:S01]  /*3ae0*/  @P1 FSEL R5, R5, -INF , !P4 ;  /* 0xff80000005051808 */ /* 0x000fe20006000000 */
[--C-:B------:R-:W-:Y:S01]  /*3af0*/  FFMA.FTZ R59, R4, UR11, -R46.reuse ;  /* 0x0000000b043b7c23 */ /* 0x100fe2000801082e */
[----:B------:R-:W-:Y:S01]  /*3b00*/  FSEL R4, R47, RZ, P2 ;  /* 0x000000ff2f047208 */ /* 0x000fe20001000000 */
[----:B------:R-:W-:Y:S01]  /*3b10*/  FFMA.FTZ R11, R44, -UR6, R11 ;  /* 0x800000062c0b7c23 */ /* 0x000fe2000801000b */
[----:B------:R-:W-:Y:S01]  /*3b20*/  @P1 FSEL R6, R6, -INF , !P3 ;  /* 0xff80000006061808 */ /* 0x000fe20005800000 */
[----:B------:R-:W-:Y:S01]  /*3b30*/  FFMA.FTZ R63, R5, UR11, -R46 ;  /* 0x0000000b053f7c23 */ /* 0x000fe2000801082e */
[----:B------:R-:W-:Y:S01]  /*3b40*/  @P1 FSEL R7, R7, -INF , !P4 ;  /* 0xff80000007071808 */ /* 0x000fe20006000000 */
[----:B------:R-:W-:Y:S01]  /*3b50*/  MUFU.EX2 R59, R59 ;  /* 0x0000003b003b7308 */ /* 0x000fe20000000800 */
[----:B------:R-:W-:Y:S01]  /*3b60*/  LOP3.LUT R5, R86, 0xe0, RZ, 0xc0, !PT ;  /* 0x000000e056057812 */ /* 0x000fe200078ec0ff */
[--C-:B------:R-:W-:Y:S01]  /*3b70*/  FFMA.FTZ R62, R6, UR11, -R4.reuse ;  /* 0x0000000b063e7c23 */ /* 0x100fe20008010804 */
[----:B------:R-:W-:Y:S01]  /*3b80*/  @P1 FSEL R8, R8, -INF , !P5 ;  /* 0xff80000008081808 */ /* 0x000fe20006800000 */
[----:B------:R-:W-:Y:S01]  /*3b90*/  FFMA.FTZ R66, R7, UR11, -R4 ;  /* 0x0000000b07427c23 */ /* 0x000fe20008010804 */
[----:B------:R-:W-:Y:S05]  /*3ba0*/  @P1 FSEL R9, R9, -INF , !P6 ;  /* 0xff80000009091808 */ /* 0x000fea0007000000 */
[----:B------:R-:W1:Y:S01]  /*3bb0*/  MUFU.EX2 R63, R63 ;  /* 0x0000003f003f7308 */ /* 0x000e620000000800 */
[----:B------:R-:W-:Y:S01]  /*3bc0*/  LOP3.LUT R5, R5, 0x18, R80, 0xf8, !PT ;  /* 0x0000001805057812 */ /* 0x000fe200078ef850 */
[--C-:B------:R-:W-:Y:S01]  /*3bd0*/  FFMA.FTZ R69, R8, UR11, -R46.reuse ;  /* 0x0000000b08457c23 */ /* 0x100fe2000801082e */
[----:B------:R-:W-:Y:S07]  /*3be0*/  @P1 FSEL R10, R10, -INF , !P5 ;  /* 0xff8000000a0a1808 */ /* 0x000fee0006800000 */
[----:B------:R-:W-:Y:S01]  /*3bf0*/  MUFU.EX2 R62, R62 ;  /* 0x0000003e003e7308 */ /* 0x000fe20000000800 */
[----:B------:R-:W-:Y:S01]  /*3c00*/  @P1 FSEL R11, R11, -INF , !P6 ;  /* 0xff8000000b0b1808 */ /* 0x000fe20007000000 */
[----:B------:R-:W-:Y:S01]  /*3c10*/  FFMA.FTZ R46, R9, UR11, -R46 ;  /* 0x0000000b092e7c23 */ /* 0x000fe2000801082e */
[----:B------:R-:W-:Y:S07]  /*3c20*/  LOP3.LUT R5, R5, 0x10, R2, 0x78, !PT ;  /* 0x0000001005057812 */ /* 0x000fee00078e7802 */
[----:B------:R-:W2:Y:S01]  /*3c30*/  MUFU.EX2 R66, R66 ;  /* 0x0000004200427308 */ /* 0x000ea20000000800 */
[--C-:B------:R-:W-:Y:S01]  /*3c40*/  FFMA.FTZ R65, R10, UR11, -R4.reuse ;  /* 0x0000000b0a417c23 */ /* 0x100fe20008010804 */
[----:B------:R-:W-:Y:S01]  /*3c50*/  FFMA.FTZ R4, R11, UR11, -R4 ;  /* 0x0000000b0b047c23 */ /* 0x000fe20008010804 */
[----:B------:R-:W-:Y:S07]  /*3c60*/  LOP3.LUT R60, R247, R5, RZ, 0xfc, !PT ;  /* 0x00000005f73c7212 */ /* 0x000fee00078efcff */
[----:B------:R-:W-:Y:S01]  /*3c70*/  MUFU.EX2 R69, R69 ;  /* 0x0000004500457308 */ /* 0x000fe20000000800 */
[----:B-1----:R-:W-:Y:S09]  /*3c80*/  F2FP.F16.F32.PACK_AB R7, R63, R59 ;  /* 0x0000003b3f07723e */ /* 0x002ff200000000ff */
[----:B------:R-:W1:Y:S01]  /*3c90*/  MUFU.EX2 R67, R46 ;  /* 0x0000002e00437308 */ /* 0x000e620000000800 */
[C---:B------:R-:W-:Y:S02]  /*3ca0*/  LEA R61, R60.reuse, UR4, 0x1 ;  /* 0x000000043c3d7c11 */ /* 0x040fe4000f8e08ff */
[----:B------:R-:W-:Y:S07]  /*3cb0*/  LEA R60, R60, UR5, 0x1 ;  /* 0x000000053c3c7c11 */ /* 0x000fee000f8e08ff */
[----:B------:R-:W-:Y:S01]  /*3cc0*/  MUFU.EX2 R65, R65 ;  /* 0x0000004100417308 */ /* 0x000fe20000000800 */
[C---:B------:R-:W-:Y:S01]  /*3cd0*/  IMAD.IADD R58, R61.reuse, 0x1, -R237 ;  /* 0x000000013d3a7824 */ /* 0x040fe200078e0aed */
[----:B--2---:R-:W-:Y:S08]  /*3ce0*/  F2FP.F16.F32.PACK_AB R6, R66, R62 ;  /* 0x0000003e4206723e */ /* 0x004ff000000000ff */
[----:B------:R-:W2:Y:S01]  /*3cf0*/  MUFU.EX2 R64, R4 ;  /* 0x0000000400407308 */ /* 0x000ea20000000800 */
[----:B------:R-:W-:Y:S01]  /*3d00*/  IMAD.IADD R61, R61, 0x1, R246 ;  /* 0x000000013d3d7824 */ /* 0x000fe200078e02f6 */
[----:B------:R-:W-:Y:S01]  /*3d10*/  STS [R60+0x15000], R7 ;  /* 0x015000073c007388 */ /* 0x000fe20000000800 */
[----:B------:R-:W-:Y:S01]  /*3d20*/  IMAD.IADD R57, R246, 0x1, R58 ;  /* 0x00000001f6397824 */ /* 0x000fe200078e023a */
[----:B-1----:R-:W-:Y:S03]  /*3d30*/  F2FP.F16.F32.PACK_AB R5, R67, R69 ;  /* 0x000000454305723e */ /* 0x002fe600000000ff */
[----:B------:R-:W-:Y:S05]  /*3d40*/  STS [R61], R6 ;  /* 0x000000063d007388 */ /* 0x000fea0000000800 */
[----:B------:R-:W-:Y:S01]  /*3d50*/  STS [R58+0x10], R5 ;  /* 0x000010053a007388 */ /* 0x000fe20000000800 */
[----:B--2---:R-:W-:Y:S05]  /*3d60*/  F2FP.F16.F32.PACK_AB R4, R64, R65 ;  /* 0x000000414004723e */ /* 0x004fea00000000ff */
[----:B------:R-:W-:Y:S05]  /*3d70*/  STS [R57+0x10], R4 ;  /* 0x0000100439007388 */ /* 0x000fea0000000800 */
[----:B------:R-:W1:Y:S05]  /*3d80*/  LDSM.16.M88.4 R8, [R225+0x8000] ;  /* 0x00800000e108783b */ /* 0x000e6a0000000200 */
[----:B------:R-:W2:Y:S05]  /*3d90*/  LDSM.16.M88.4 R44, [R222+0x8000] ;  /* 0x00800000de2c783b */ /* 0x000eaa0000000200 */
[----:B------:R-:W4:Y:S05]  /*3da0*/  LDSM.16.M88.4 R48, [R56+0x8000] ;  /* 0x008000003830783b */ /* 0x000f2a0000000200 */
[----:B------:R-:W3:Y:S01]  /*3db0*/  LDSM.16.M88.4 R52, [R223+0x8000] ;  /* 0x00800000df34783b */ /* 0x000ee20000000200 */
[C---:B-1----:R-:W-:Y:S08]  /*3dc0*/  HMMA.16816.F32 R4, R8.reuse, R132, RZ ;  /* 0x000000840804723c */ /* 0x042ff000000018ff */
[----:B------:R-:W-:Y:S11]  /*3dd0*/  HMMA.16816.F32 R8, R8, R134, RZ ;  /* 0x000000860808723c */ /* 0x000ff600000018ff */
[----:B------:R-:W-:Y:S01]  /*3de0*/  @!UPT UIADD3 URZ, UPT, UPT, URZ, URZ, URZ ;  /* 0x000000fffffff290 */ /* 0x000fe2000fffe0ff */
[C---:B--2---:R-:W-:Y:S08]  /*3df0*/  HMMA.16816.F32 R4, R44.reuse, R136, R4 ;  /* 0x000000882c04723c */ /* 0x044ff00000001804 */
[----:B------:R-:W-:Y:S01]  /*3e00*/  HMMA.16816.F32 R8, R44, R138, R8 ;  /* 0x0000008a2c08723c */ /* 0x000fe20000001808 */
[----:B------:R-:W1:Y:S11]  /*3e10*/  LDSM.16.M88.4 R44, [R225+0xa000] ;  /* 0x00a00000e12c783b */ /* 0x000e760000000200 */
[C---:B----4-:R-:W-:Y:S08]  /*3e20*/  HMMA.16816.F32 R4, R48.reuse, R140, R4 ;  /* 0x0000008c3004723c */ /* 0x050ff00000001804 */
        /* <DEDUP_REMOVED lines=34> */
[----:B------:R-:W-:Y:S02]  /*4050*/  LOP3.LUT R46, R81, 0x1000, R221, 0xf8, !PT ;  /* 0x00001000512e7812 */ /* 0x000fe400078ef8dd */
[----:B------:R-:W-:Y:S02]  /*4060*/  LOP3.LUT R45, R83, 0xe0, RZ, 0xc0, !PT ;  /* 0x000000e0532d7812 */ /* 0x000fe400078ec0ff */
[----:B------:R-:W-:Y:S02]  /*4070*/  LOP3.LUT R229, R46, R229, R84, 0xf6, !PT ;  /* 0x000000e52ee57212 */ /* 0x000fe400078ef654 */
[----:B------:R-:W-:Y:S02]  /*4080*/  LOP3.LUT R45, R45, 0x100, R219, 0xf8, !PT ;  /* 0x000001002d2d7812 */ /* 0x000fe400078ef8db */
[----:B------:R-:W-:Y:S01]  /*4090*/  LEA R229, R229, UR5, 0x1 ;  /* 0x00000005e5e57c11 */ /* 0x000fe2000f8e08ff */
[C---:B--2---:R-:W-:Y:S05]  /*40a0*/  HMMA.16816.F32 R4, R48.reuse, R188, R4 ;  /* 0x000000bc3004723c */ /* 0x044fea0000001804 */
[----:B------:R-:W-:Y:S03]  /*40b0*/  SHF.R.U32.HI R44, RZ, 0x3, R45 ;  /* 0x00000003ff2c7819 */ /* 0x000fe6000001162d */
[----:B------:R-:W-:Y:S03]  /*40c0*/  HMMA.16816.F32 R8, R48, R190, R8 ;  /* 0x000000be3008723c */ /* 0x000fe60000001808 */
[----:B------:R-:W-:Y:S04]  /*40d0*/  LOP3.LUT R44, R68, 0x38, R44, 0x78, !PT ;  /* 0x00000038442c7812 */ /* 0x000fe800078e782c */
[----:B------:R-:W-:Y:S04]  /*40e0*/  LOP3.LUT R44, R44, R45, RZ, 0x3c, !PT ;  /* 0x0000002d2c2c7212 */ /* 0x000fe800078e3cff */
[C---:B------:R-:W-:Y:S01]  /*40f0*/  LEA R230, R44.reuse, UR5, 0x1 ;  /* 0x000000052ce67c11 */ /* 0x040fe2000f8e08ff */
[C---:B---3--:R-:W-:Y:S05]  /*4100*/  HMMA.16816.F32 R4, R52.reuse, R192, R4 ;  /* 0x000000c03404723c */ /* 0x048fea0000001804 */
[----:B------:R-:W-:Y:S03]  /*4110*/  LEA R85, R44, UR4, 0x1 ;  /* 0x000000042c557c11 */ /* 0x000fe6000f8e08ff */
[----:B------:R-:W-:Y:S03]  /*4120*/  HMMA.16816.F32 R8, R52, R194, R8 ;  /* 0x000000c23408723c */ /* 0x000fe60000001808 */
[----:B------:R-:W-:Y:S08]  /*4130*/  IMAD.IADD R85, R220, 0x1, R85 ;  /* 0x00000001dc557824 */ /* 0x000ff000078e0255 */
[C---:B------:R-:W-:Y:S01]  /*4140*/  FADD.FTZ R4, -R72.reuse, R4 ;  /* 0x0000000448047221 */ /* 0x040fe20000010100 */
        /* <DEDUP_REMOVED lines=11> */
[----:B------:R-:W-:Y:S01]  /*4200*/  FMUL.FTZ R8, R69, R8 ;  /* 0x0000000845087220 */ /* 0x000fe20000410000 */
[----:B------:R-:W-:Y:S01]  /*4210*/  FADD.FTZ R11, -R70, R11 ;  /* 0x0000000b460b7221 */ /* 0x000fe20000010100 */
[----:B------:R-:W-:Y:S01]  /*4220*/  FMUL.FTZ R9, R67, R9 ;  /* 0x0000000943097220 */ /* 0x000fe20000410000 */
[----:B------:R-:W-:Y:S01]  /*4230*/  F2FP.F16.F32.PACK_AB R6, R7, R6 ;  /* 0x000000060706723e */ /* 0x000fe200000000ff */
[----:B------:R-:W-:Y:S01]  /*4240*/  STS [R60+0x14000], R4 ;  /* 0x014000043c007388 */ /* 0x000fe20000000800 */
[----:B------:R-:W-:Y:S01]  /*4250*/  FMUL.FTZ R10, R65, R10 ;  /* 0x0000000a410a7220 */ /* 0x000fe20000410000 */
[----:B------:R-:W-:Y:S01]  /*4260*/  FMUL.FTZ R11, R64, R11 ;  /* 0x0000000b400b7220 */ /* 0x000fe20000410000 */
[----:B------:R-:W-:Y:S02]  /*4270*/  F2FP.F16.F32.PACK_AB R8, R9, R8 ;  /* 0x000000080908723e */ /* 0x000fe400000000ff */
[----:B------:R-:W-:Y:S02]  /*4280*/  STS [R61+-0x1000], R6 ;  /* 0xfff000063d007388 */ /* 0x000fe40000000800 */
[----:B------:R-:W-:Y:S03]  /*4290*/  F2FP.F16.F32.PACK_AB R10, R11, R10 ;  /* 0x0000000a0b0a723e */ /* 0x000fe600000000ff */
        /* <DEDUP_REMOVED lines=50> */
[----:B------:R-:W-:Y:S02]  /*45c0*/  LOP3.LUT R9, R84, R9, R82, 0x1e, !PT ;  /* 0x0000000954097212 */ /* 0x000fe400078e1e52 */
[----:B------:R-:W-:Y:S02]  /*45d0*/  LOP3.LUT R83, R83, 0x400, RZ, 0xc0, !PT ;  /* 0x0000040053537812 */ /* 0x000fe400078ec0ff */
[-C--:B------:R-:W-:Y:S03]  /*45e0*/  HMMA.16816.F32 R20, R48, R46.reuse, R20 ;  /* 0x0000002e3014723c */ /* 0x080fe60000001814 */
[----:B------:R-:W-:Y:S02]  /*45f0*/  LOP3.LUT R8, R8, 0x8, R228, 0x78, !PT ;  /* 0x0000000808087812 */ /* 0x000fe400078e78e4 */
[----:B------:R-:W-:Y:S03]  /*4600*/  LOP3.LUT R231, R9, R81, RZ, 0xfc, !PT ;  /* 0x0000005109e77212 */ /* 0x000fe600078efcff */
        /* <DEDUP_REMOVED lines=71> */
.L_x_283:
[----:B------:R-:W-:Y:S01]  /*4a80*/  LDSM.16.M88.4 R96, [R8+UR5+0x14000] ;  /* 0x014000050860783b */ /* 0x000fe20008000200 */
[----:B------:R-:W-:Y:S01]  /*4a90*/  VIADD R208, R8, UR5 ;  /* 0x0000000508d07c36 */ /* 0x000fe20008000000 */
[----:B------:R-:W-:Y:S01]  /*4aa0*/  PLOP3.LUT P2, PT, PT, PT, UP1, 0x80, 0x8 ;  /* 0x000000000008781c */ /* 0x000fe20003f4f018 */
[----:B------:R-:W-:Y:S01]  /*4ab0*/  IMAD R250, R235, UR10, RZ ;  /* 0x0000000aebfa7c24 */ /* 0x000fe2000f8e02ff */
[----:B------:R-:W1:Y:S01]  /*4ac0*/  LDSM.16.MT88.4 R48, [R231+0x10000] ;  /* 0x01000000e730783b */ /* 0x000e620000004200 */
[----:B------:R-:W-:Y:S03]  /*4ad0*/  IMAD.IADD R208, R220, 0x1, R208 ;  /* 0x00000001dcd07824 */ /* 0x000fe600078e02d0 */
[----:B------:R-:W2:Y:S01]  /*4ae0*/  LDSM.16.M88.4 R92, [R8+UR5+0x14800] ;  /* 0x01480005085c783b */ /* 0x000ea20008000200 */
[----:B------:R-:W-:Y:S03]  /*4af0*/  UMOV UR5, UR21 ;  /* 0x0000001500057c82 */ /* 0x000fe60008000000 */
[----:B------:R-:W3:Y:S04]  /*4b00*/  LDSM.16.MT88.4 R64, [R231+0x11000] ;  /* 0x01100000e740783b */ /* 0x000ee80000004200 */
[----:B------:R-:W4:Y:S04]  /*4b10*/  LDSM.16.MT88.4 R80, [R231+0x12000] ;  /* 0x01200000e750783b */ /* 0x000f280000004200 */
[----:B------:R-:W4:Y:S04]  /*4b20*/  LDSM.16.MT88.4 R196, [R231+0x13000] ;  /* 0x01300000e7c4783b */ /* 0x000f280000004200 */
[----:B------:R-:W-:Y:S04]  /*4b30*/  LDSM.16.M88.4 R200, [R208+0x14000] ;  /* 0x01400000d0c8783b */ /* 0x000fe80000000200 */
[----:B------:R-:W4:Y:S04]  /*4b40*/  LDSM.16.MT88.4 R204, [R231+0x10800] ;  /* 0x01080000e7cc783b */ /* 0x000f280000004200 */
[----:B------:R-:W4:Y:S04]  /*4b50*/  LDSM.16.M88.4 R208, [R208+0x14800] ;  /* 0x01480000d0d0783b */ /* 0x000f280000000200 */
[----:B------:R-:W4:Y:S04]  /*4b60*/  LDSM.16.MT88.4 R212, [R231+0x11800] ;  /* 0x01180000e7d4783b */ /* 0x000f280000004200 */
[----:B------:R-:W-:Y:S01]  /*4b70*/  STL.64 [R1], R2 ;  /* 0x0000000201007387 */ /* 0x000fe20000100a00 */
        /* <DEDUP_REMOVED lines=27> */
[C---:B------:R-:W-:Y:S04]  /*4d30*/  IMAD.SHL.U32 R213, R250.reuse, 0x8, RZ ;  /* 0x00000008fad57824 */ /* 0x040fe800078e00ff */
[-C--:B------:R-:W-:Y:S03]  /*4d40*/  HMMA.16816.F32 R60, R208, R214.reuse, R60 ;  /* 0x000000d6d03c723c */ /* 0x080fe6000000183c */
[C---:B------:R-:W-:Y:S04]  /*4d50*/  LEA R212, P1, R213.reuse, R238, 0x2 ;  /* 0x000000eed5d47211 */ /* 0x040fe800078210ff */
[----:B------:R-:W-:Y:S01]  /*4d60*/  LEA.HI.X.SX32 R213, R213, R239, 0x2, P1 ;  /* 0x000000efd5d57211 */ /* 0x000fe200008f16ff */
[C---:B------:R-:W-:Y:S04]  /*4d70*/  HMMA.16816.F32 R64, R200.reuse, R214, R64 ;  /* 0x000000d6c840723c */ /* 0x040fe80000001840 */
[C---:B------:R-:W-:Y:S04]  /*4d80*/  LEA R214, P1, R250.reuse, R212, 0x5 ;  /* 0x000000d4fad67211 */ /* 0x040fe800078228ff */
[-C--:B-1----:R-:W-:Y:S03]  /*4d90*/  HMMA.16816.F32 R68, R200, R196.reuse, R68 ;  /* 0x000000c4c844723c */ /* 0x082fe60000001844 */
[C---:B------:R-:W-:Y:S05]  /*4da0*/  LEA.HI.X.SX32 R215, R250.reuse, R213, 0x5, P1 ;  /* 0x000000d5fad77211 */ /* 0x040fea00008f2eff */
        /* <DEDUP_REMOVED lines=12> */
[----:B------:R-:W-:Y:S03]  /*4e70*/  LEA R210, P1, R250, R204, 0x5 ;  /* 0x000000ccfad27211 */ /* 0x000fe600078228ff */
[----:B------:R-:W-:Y:S04]  /*4e80*/  HMMA.16816.F32 R96, R200, R206, R96 ;  /* 0x000000cec860723c */ /* 0x000fe80000001860 */
[----:B------:R-:W-:Y:S01]  /*4e90*/  @P2 IADD3 R200, P3, PT, R248, UR16, RZ ;  /* 0x00000010f8c82c10 */ /* 0x000fe2000ff7e0ff */
[----:B------:R-:W-:Y:S01]  /*4ea0*/  @UP1 UMOV UR16, UR14 ;  /* 0x0000000e00101c82 */ /* 0x000fe20008000000 */
[C---:B------:R-:W-:Y:S02]  /*4eb0*/  LEA.HI.X.SX32 R211, R250.reuse, R205, 0x5, P1 ;  /* 0x000000cdfad37211 */ /* 0x040fe400008f2eff */
[----:B------:R-:W-:Y:S01]  /*4ec0*/  @P2 IADD3.X R201, PT, PT, R249, UR17, RZ, P3, !PT ;  /* 0x00000011f9c92c10 */ /* 0x000fe20009ffe4ff */
[----:B------:R-:W-:Y:S01]  /*4ed0*/  @UP1 UMOV UR17, UR13 ;  /* 0x0000000d00111c82 */ /* 0x000fe20008000000 */
[C---:B------:R-:W-:Y:S03]  /*4ee0*/  LEA R208, P1, R250.reuse, R210, 0x5 ;  /* 0x000000d2fad07211 */ /* 0x040fe600078228ff */
[----:B------:R-:W5:Y:S01]  /*4ef0*/  @P2 LDG.E R234, desc[UR40][R200.64+-0x100] ;  /* 0xffff0028c8ea2981 */ /* 0x000f62000c1e1900 */
[C---:B------:R-:W-:Y:S03]  /*4f00*/  LEA.HI.X.SX32 R209, R250.reuse, R211, 0x5, P1 ;  /* 0x000000d3fad17211 */ /* 0x040fe600008f2eff */
[----:B------:R1:W5:Y:S01]  /*4f10*/  @P2 LDG.E R233, desc[UR40][R200.64+-0xe0] ;  /* 0xffff2028c8e92981 */ /* 0x000362000c1e1900 */
[C---:B------:R-:W-:Y:S03]  /*4f20*/  IMAD.WIDE R206, R250.reuse, -0xc0, R208 ;  /* 0xffffff40face7825 */ /* 0x040fe600078e02d0 */
[----:B------:R2:W-:Y:S01]  /*4f30*/  REDG.E.ADD.F32.FTZ.RN.STRONG.GPU desc[UR40][R238.64], R4 ;  /* 0x00000004ee0079a6 */ /* 0x0005e2000c12f328 */
[C---:B------:R-:W-:Y:S03]  /*4f40*/  LEA R202, P1, R250.reuse, R206, 0x5 ;  /* 0x000000cefaca7211 */ /* 0x040fe600078228ff */
[----:B------:R3:W-:Y:S01]  /*4f50*/  REDG.E.ADD.F32.FTZ.RN.STRONG.GPU desc[UR40][R212.64], R5 ;  /* 0x00000005d40079a6 */ /* 0x0007e2000c12f328 */
[C---:B------:R-:W-:Y:S03]  /*4f60*/  LEA.HI.X.SX32 R203, R250.reuse, R207, 0x5, P1 ;  /* 0x000000cffacb7211 */ /* 0x040fe600008f2eff */
        /* <DEDUP_REMOVED lines=78> */
[----:B-1----:R1:W5:Y:S03]  /*5450*/  LDL.LU.64 R2, [R1] ;  /* 0x0000000001027983 */ /* 0x0023660000300a00 */
        /* <DEDUP_REMOVED lines=12> */
[----:B------:R2:W-:Y:S01]  /*5520*/  REDG.E.ADD.F32.FTZ.RN.STRONG.GPU desc[UR40][R238.64+0x280], R80 ;  /* 0x00028050ee0079a6 */ /* 0x0005e2000c12f328 */
        /* <DEDUP_REMOVED lines=12> */
[C---:B------:R-:W-:Y:S03]  /*55f0*/  LEA R214, P1, R250.reuse, R210, 0x5 ;  /* 0x000000d2fad67211 */ /* 0x040fe600078228ff */
[----:B------:R-:W-:Y:S01]  /*5600*/  REDG.E.ADD.F32.FTZ.RN.STRONG.GPU desc[UR40][R210.64+0x280], R77 ;  /* 0x0002804dd20079a6 */ /* 0x000fe2000c12f328 */
[C---:B------:R-:W-:Y:S02]  /*5610*/  LEA.HI.X.SX32 R215, R250.reuse, R211, 0x5, P1 ;  /* 0x000000d3fad77211 */ /* 0x040fe400008f2eff */
[C---:B------:R-:W-:Y:S01]  /*5620*/  LEA R10, P1, R250.reuse, R214, 0x5 ;  /* 0x000000d6fa0a7211 */ /* 0x040fe200078228ff */
[----:B--2---:R-:W2:Y:S03]  /*5630*/  S2R R80, SR_TID.X ;  /* 0x0000000000507919 */ /* 0x004ea60000002100 */
        /* <DEDUP_REMOVED lines=8> */
[----:B------:R-:W-:Y:S01]  /*56c0*/  LEA R206, P1, R250, R64, 0x5 ;  /* 0x00000040face7211 */ /* 0x000fe200078228ff */
[----:B---3--:R-:W-:Y:S02]  /*56d0*/  VIADD R76, R230, 0x20 ;  /* 0x00000020e64c7836 */ /* 0x008fe40000000000 */
[----:B------:R3:W-:Y:S01]  /*56e0*/  REDG.E.ADD.F32.FTZ.RN.STRONG.GPU desc[UR40][R64.64+0x300], R86 ;  /* 0x00030056400079a6 */ /* 0x0007e2000c12f328 */
[C---:B------:R-:W-:Y:S02]  /*56f0*/  LEA.HI.X.SX32 R207, R250.reuse, R65, 0x5, P1 ;  /* 0x00000041facf7211 */ /* 0x040fe400008f2eff */
[C---:B------:R-:W-:Y:S01]  /*5700*/  LEA R208, P1, R250.reuse, R206, 0x5 ;  /* 0x000000cefad07211 */ /* 0x040fe200078228ff */
[----:B------:R-:W-:Y:S03]  /*5710*/  LDSM.16.MT88.4 R56, [R229+0x800] ;  /* 0x00080000e538783b */ /* 0x000fe60000004200 */
[C---:B------:R-:W-:Y:S01]  /*5720*/  LEA.HI.X.SX32 R209, R250.reuse, R207, 0x5, P1 ;  /* 0x000000cffad17211 */ /* 0x040fe200008f2eff */
[----:B------:R-:W-:Y:S01]  /*5730*/  REDG.E.ADD.F32.FTZ.RN.STRONG.GPU desc[UR40][R206.64+0x300], R87 ;  /* 0x00030057ce0079a6 */ /* 0x000fe2000c12f328 */
[----:B------:R-:W-:Y:S01]  /*5740*/  LEA R48, P1, R250, R208, 0x5 ;  /* 0x000000d0fa307211 */ /* 0x000fe200078228ff */
[----:B--2---:R-:W-:Y:S02]  /*5750*/  IMAD.SHL.U32 R82, R80, 0x40, RZ ;  /* 0x0000004050527824 */ /* 0x004fe400078e00ff */
[----:B------:R-:W-:Y:S01]  /*5760*/  REDG.E.ADD.F32.FTZ.RN.STRONG.GPU desc[UR40][R208.64+0x300], R88 ;  /* 0x00030058d00079a6 */ /* 0x000fe2000c12f328 */
[----:B------:R-:W-:Y:S01]  /*5770*/  LEA.HI.X.SX32 R49, R250, R209, 0x5, P1 ;  /* 0x000000d1fa317211 */ /* 0x000fe200008f2eff */
[----:B------:R-:W-:Y:S01]  /*5780*/  IMAD.SHL.U32 R83, R80, 0x20, RZ ;  /* 0x0000002050537824 */ /* 0x000fe200078e00ff */
[----:B------:R-:W-:Y:S02]  /*5790*/  LEA R66, P1, R250, R48, 0x5 ;  /* 0x00000030fa427211 */ /* 0x000fe400078228ff */
[----:B------:R-:W-:Y:S01]  /*57a0*/  LOP3.LUT R81, R82, 0x200, RZ, 0xc0, !PT ;  /* 0x0000020052517812 */ /* 0x000fe200078ec0ff */
[----:B------:R-:W-:Y:S01]  /*57b0*/  REDG.E.ADD.F32.FTZ.RN.STRONG.GPU desc[UR40][R48.64+0x300], R89 ;  /* 0x00030059300079a6 */ /* 0x000fe2000c12f328 */
[C---:B------:R-:W-:Y:S02]  /*57c0*/  LEA.HI.X.SX32 R67, R250.reuse, R49, 0x5, P1 ;  /* 0x00000031fa437211 */ /* 0x040fe400008f2eff */
[----:B------:R-:W-:Y:S02]  /*57d0*/  LEA R50, P1, R250, R66, 0x5 ;  /* 0x00000042fa327211 */ /* 0x000fe400078228ff */
[----:B------:R-:W-:Y:S01]  /*57e0*/  LOP3.LUT R82, R82, 0x1c0, RZ, 0xc0, !PT ;  /* 0x000001c052527812 */ /* 0x000fe200078ec0ff */
[----:B------:R-:W-:Y:S01]  /*57f0*/  REDG.E.ADD.F32.FTZ.RN.STRONG.GPU desc[UR40][R66.64+0x300], R90 ;  /* 0x0003005a420079a6 */ /* 0x000fe2000c12f328 */
[----:B------:R-:W-:Y:S01]  /*5800*/  LEA.HI.X.SX32 R51, R250, R67, 0x5, P1 ;  /* 0x00000043fa337211 */ /* 0x000fe200008f2eff */
[----:B---3--:R-:W-:Y:S02]  /*5810*/  IMAD.SHL.U32 R86, R80, 0x8, RZ ;  /* 0x0000000850567824 */ /* 0x008fe400078e00ff */
[----:B------:R-:W-:Y:S01]  /*5820*/  LDSM.16.MT88.4 R64, [R229+0x4800] ;  /* 0x00480000e540783b */ /* 0x000fe20000004200 */
[----:B------:R-:W-:Y:S03]  /*5830*/  IMAD.WIDE R200, R250, -0xc0, R50 ;  /* 0xffffff40fac87825 */ /* 0x000fe600078e0232 */
[----:B------:R-:W-:Y:S01]  /*5840*/  REDG.E.ADD.F32.FTZ.RN.STRONG.GPU desc[UR40][R50.64+0x300], R91 ;  /* 0x0003005b320079a6 */ /* 0x000fe2000c12f328 */
[----:B------:R-:W-:Y:S02]  /*5850*/  LOP3.LUT R84, R86, 0x38, RZ, 0xc0, !PT ;  /* 0x0000003856547812 */ /* 0x000fe400078ec0ff */
[C---:B------:R-:W-:Y:S01]  /*5860*/  LEA R60, P1, R250.reuse, R200, 0x5 ;  /* 0x000000c8fa3c7211 */ /* 0x040fe200078228ff */
[----:B------:R-:W-:Y:S03]  /*5870*/  REDG.E.ADD.F32.FTZ.RN.STRONG.GPU desc[UR40][R238.64+0x380], R96 ;  /* 0x00038060ee0079a6 */ /* 0x000fe6000c12f328 */
        /* <DEDUP_REMOVED lines=16> */
[----:B------:R-:W-:Y:S03]  /*5980*/  LDSM.16.MT88.4 R4, [R230+0x14000] ;  /* 0x01400000e604783b */ /* 0x000fe60000004200 */
[----:B------:R-:W-:Y:S01]  /*5990*/  LEA.HI.X.SX32 R11, R250, R9, 0x5, P1 ;  /* 0x00000009fa0b7211 */ /* 0x000fe200008f2eff */
[----:B------:R-:W-:Y:S01]  /*59a0*/  REDG.E.ADD.F32.FTZ.RN.STRONG.GPU desc[UR40][R8.64+0x380], R94 ;  /* 0x0003805e080079a6 */ /* 0x000fe2000c12f328 */
[----:B------:R-:W-:Y:S03]  /*59b0*/  LOP3.LUT P1, RZ, R80, 0x4, RZ, 0xc0, !PT ;  /* 0x0000000450ff7812 */ /* 0x000fe6000782c0ff */
[----:B------:R-:W-:Y:S04]  /*59c0*/  REDG.E.ADD.F32.FTZ.RN.STRONG.GPU desc[UR40][R10.64+0x380], R95 ;  /* 0x0003805f0a0079a6 */ /* 0x000fe8000c12f328 */
[----:B------:R-:W2:Y:S06]  /*59d0*/  LDSM.16.MT88.4 R8, [R229] ;  /* 0x00000000e508783b */ /* 0x000eac0000004200 */
[----:B------:R-:W-:Y:S05]  /*59e0*/  @P1 VIADD R76, R230, 0xffffffe0 ;  /* 0xffffffe0e64c1836 */ /* 0x000fea0000000000 */
[----:B------:R-:W3:Y:S04]  /*59f0*/  LDSM.16.MT88.4 R44, [R76+0x14000] ;  /* 0x014000004c2c783b */ /* 0x000ee80000004200 */
[----:B------:R-:W4:Y:S04]  /*5a00*/  LDSM.16.MT88.4 R60, [R76+0x14400] ;  /* 0x014400004c3c783b */ /* 0x000f280000004200 */
[----:B------:R-:W-:Y:S01]  /*5a10*/  LDSM.16.MT88.4 R72, [R76+0x14800] ;  /* 0x014800004c48783b */ /* 0x000fe20000004200 */
[-C--:B--2---:R-:W-:Y:S08]  /*5a20*/  HMMA.16816.F32 R100, R4, R8.reuse, R100 ;  /* 0x000000080464723c */ /* 0x084ff00000001864 */
[C---:B---3--:R-:W-:Y:S08]  /*5a30*/  HMMA.16816.F32 R104, R44.reuse, R8, R104 ;  /* 0x000000082c68723c */ /* 0x048ff00000001868 */
[-C--:B------:R-:W-:Y:S08]  /*5a40*/  HMMA.16816.F32 R108, R44, R10.reuse, R108 ;  /* 0x0000000a2c6c723c */ /* 0x080ff0000000186c */
[C---:B------:R-:W-:Y:S01]  /*5a50*/  HMMA.16816.F32 R112, R4.reuse, R10, R112 ;  /* 0x0000000a0470723c */ /* 0x040fe20000001870 */
[----:B------:R-:W2:Y:S07]  /*5a60*/  LDSM.16.MT88.4 R8, [R230+0x14800] ;  /* 0x01480000e608783b */ /* 0x000eae0000004200 */
[-C--:B------:R-:W-:Y:S08]  /*5a70*/  HMMA.16816.F32 R116, R4, R48.reuse, R116 ;  /* 0x000000300474723c */ /* 0x080ff00000001874 */
[C---:B------:R-:W-:Y:S08]  /*5a80*/  HMMA.16816.F32 R120, R44.reuse, R48, R120 ;  /* 0x000000302c78723c */ /* 0x040ff00000001878 */
[-C--:B------:R-:W-:Y:S01]  /*5a90*/  HMMA.16816.F32 R124, R44, R50.reuse, R124 ;  /* 0x000000322c7c723c */ /* 0x080fe2000000187c */
[----:B------:R-:W3:Y:S07]  /*5aa0*/  LDSM.16.MT88.4 R44, [R229+0x5000] ;  /* 0x00500000e52c783b */ /* 0x000eee0000004200 */
[----:B------:R-:W-:Y:S01]  /*5ab0*/  HMMA.16816.F32 R128, R4, R50, R128 ;  /* 0x000000320480723c */ /* 0x000fe20000001880 */
[----:B------:R-:W-:Y:S04]  /*5ac0*/  LDSM.16.MT88.4 R4, [R230+0x14c00] ;  /* 0x014c0000e604783b */ /* 0x000fe80000004200 */
[----:B------:R-:W1:Y:S03]  /*5ad0*/  LDSM.16.MT88.4 R48, [R229+0x1800] ;  /* 0x00180000e530783b */ /* 0x000e660000004200 */
[-C--:B------:R-:W-:Y:S08]  /*5ae0*/  HMMA.16816.F32 R100, R52, R56.reuse, R100 ;  /* 0x000000383464723c */ /* 0x080ff00000001864 */
[C---:B----4-:R-:W-:Y:S08]  /*5af0*/  HMMA.16816.F32 R104, R60.reuse, R56, R104 ;  /* 0x000000383c68723c */ /* 0x050ff00000001868 */
[-C--:B------:R-:W-:Y:S08]  /*5b00*/  HMMA.16816.F32 R108, R60, R58.reuse, R108 ;  /* 0x0000003a3c6c723c */ /* 0x080ff0000000186c */
[C---:B------:R-:W-:Y:S01]  /*5b10*/  HMMA.16816.F32 R112, R52.reuse, R58, R112 ;  /* 0x0000003a3470723c */ /* 0x040fe20000001870 */
[----:B------:R-:W4:Y:S04]  /*5b20*/  LDSM.16.MT88.4 R56, [R76+0x14c00] ;  /* 0x014c00004c38783b */ /* 0x000f280000004200 */
[----:B------:R-:W4:Y:S03]  /*5b30*/  LDSM.16.MT88.4 R76, [R229+0x5800] ;  /* 0x00580000e54c783b */ /* 0x000f260000004200 */
[-C--:B------:R-:W-:Y:S08]  /*5b40*/  HMMA.16816.F32 R116, R52, R64.reuse, R116 ;  /* 0x000000403474723c */ /* 0x080ff00000001874 */
[C---:B------:R-:W-:Y:S08]  /*5b50*/  HMMA.16816.F32 R120, R60.reuse, R64, R120 ;  /* 0x000000403c78723c */ /* 0x040ff00000001878 */
[-C--:B------:R-:W-:Y:S08]  /*5b60*/  HMMA.16816.F32 R124, R60, R66.reuse, R124 ;  /* 0x000000423c7c723c */ /* 0x080ff0000000187c */
[----:B------:R-:W-:Y:S08]  /*5b70*/  HMMA.16816.F32 R128, R52, R66, R128 ;  /* 0x000000423480723c */ /* 0x000ff00000001880 */
[-C--:B--2---:R-:W-:Y:S08]  /*5b80*/  HMMA.16816.F32 R100, R8, R68.reuse, R100 ;  /* 0x000000440864723c */ /* 0x084ff00000001864 */
[C---:B------:R-:W-:Y:S04]  /*5b90*/  HMMA.16816.F32 R104, R72.reuse, R68, R104 ;  /* 0x000000444868723c */ /* 0x040fe80000001868 */
[C---:B------:R-:W-:Y:S04]  /*5ba0*/  LOP3.LUT R68, R80.reuse, 0x8, RZ, 0xc0, !PT ;  /* 0x0000000850447812 */ /* 0x040fe800078ec0ff */
[-C--:B------:R-:W-:Y:S08]  /*5bb0*/  HMMA.16816.F32 R108, R72, R70.reuse, R108 ;  /* 0x00000046486c723c */ /* 0x080ff0000000186c */
[C---:B------:R-:W-:Y:S08]  /*5bc0*/  HMMA.16816.F32 R112, R8.reuse, R70, R112 ;  /* 0x000000460870723c */ /* 0x040ff00000001870 */
[-C--:B---3--:R-:W-:Y:S08]  /*5bd0*/  HMMA.16816.F32 R116, R8, R44.reuse, R116 ;  /* 0x0000002c0874723c */ /* 0x088ff00000001874 */
[C---:B------:R-:W-:Y:S08]  /*5be0*/  HMMA.16816.F32 R120, R72.reuse, R44, R120 ;  /* 0x0000002c4878723c */ /* 0x040ff00000001878 */
[-C--:B------:R-:W-:Y:S08]  /*5bf0*/  HMMA.16816.F32 R124, R72, R46.reuse, R124 ;  /* 0x0000002e487c723c */ /* 0x080ff0000000187c */
[----:B------:R-:W-:Y:S04]  /*5c00*/  HMMA.16816.F32 R128, R8, R46, R128 ;  /* 0x0000002e0880723c */ /* 0x000fe80000001880 */
[----:B------:R-:W-:Y:S02]  /*5c10*/  LOP3.LUT R9, R80, 0x38, RZ, 0xc0, !PT ;  /* 0x0000003850097812 */ /* 0x000fe400078ec0ff */
[C---:B------:R-:W-:Y:S02]  /*5c20*/  LOP3.LUT R10, R86.reuse, 0x1f8, RZ, 0xc0, !PT ;  /* 0x000001f8560a7812 */ /* 0x040fe400078ec0ff */
[-C--:B-1----:R-:W-:Y:S05]  /*5c30*/  HMMA.16816.F32 R100, R4, R48.reuse, R100 ;  /* 0x000000300464723c */ /* 0x082fea0000001864 */
[----:B------:R-:W-:Y:S03]  /*5c40*/  LOP3.LUT R8, R86, 0x1e00, RZ, 0xc0, !PT ;  /* 0x00001e0056087812 */ /* 0x000fe600078ec0ff */
[C---:B----4-:R-:W-:Y:S04]  /*5c50*/  HMMA.16816.F32 R104, R56.reuse, R48, R104 ;  /* 0x000000303868723c */ /* 0x050fe80000001868 */
[----:B------:R-:W-:Y:S04]  /*5c60*/  LOP3.LUT R8, R8, R10, R9, 0xf6, !PT ;  /* 0x0000000a08087212 */ /* 0x000fe800078ef609 */
[-C--:B------:R-:W-:Y:S03]  /*5c70*/  HMMA.16816.F32 R108, R56, R50.reuse, R108 ;  /* 0x00000032386c723c */ /* 0x080fe6000000186c */
[----:B------:R-:W-:Y:S05]  /*5c80*/  LEA R10, R8, UR5, 0x1 ;  /* 0x00000005080a7c11 */ /* 0x000fea000f8e08ff */
[C---:B------:R-:W-:Y:S08]  /*5c90*/  HMMA.16816.F32 R112, R4.reuse, R50, R112 ;  /* 0x000000320470723c */ /* 0x040ff00000001870 */
[-C--:B------:R-:W-:Y:S08]  /*5ca0*/  HMMA.16816.F32 R116, R4, R76.reuse, R116 ;  /* 0x0000004c0474723c */ /* 0x080ff00000001874 */
[C---:B------:R-:W-:Y:S08]  /*5cb0*/  HMMA.16816.F32 R120, R56.reuse, R76, R120 ;  /* 0x0000004c3878723c */ /* 0x040ff00000001878 */
[-C--:B------:R-:W-:Y:S08]  /*5cc0*/  HMMA.16816.F32 R124, R56, R78.reuse, R124 ;  /* 0x0000004e387c723c */ /* 0x080ff0000000187c */
[----:B------:R-:W-:Y:S04]  /*5cd0*/  HMMA.16816.F32 R128, R4, R78, R128 ;  /* 0x0000004e0480723c */ /* 0x000fe80000001880 */
[----:B------:R-:W-:Y:S02]  /*5ce0*/  LOP3.LUT R7, R227, 0x38, RZ, 0xc0, !PT ;  /* 0x00000038e3077812 */ /* 0x000fe400078ec0ff */
[----:B------:R-:W-:Y:S02]  /*5cf0*/  SHF.R.U32.HI R227, RZ, 0x2, R80 ;  /* 0x00000002ffe37819 */ /* 0x000fe40000011650 */
[C---:B------:R-:W-:Y:S02]  /*5d00*/  LOP3.LUT R6, R84.reuse, 0xc0, RZ, 0xfc, !PT ;  /* 0x000000c054067812 */ /* 0x040fe400078efcff */
[C---:B------:R-:W-:Y:S02]  /*5d10*/  LOP3.LUT R5, R84.reuse, 0x40, RZ, 0xfc, !PT ;  /* 0x0000004054057812 */ /* 0x040fe400078efcff */
[----:B------:R-:W-:Y:S01]  /*5d20*/  LOP3.LUT R4, R84, 0x80, RZ, 0xfc, !PT ;  /* 0x0000008054047812 */ /* 0x000fe200078efcff */
[----:B------:R-:W-:Y:S07]  /*5d30*/  BRA.U !UP1, `(.L_x_284) ;  /* 0x0000000109e07547 */ /* 0x000fee000b800000 */
        /* <DEDUP_REMOVED lines=56> */
.L_x_284:
[----:B------:R-:W-:Y:S01]  /*60c0*/  UISETP.GT.AND UP0, UPT, UR47, URZ, UPT ;  /* 0x000000ff2f00728c */ /* 0x000fe2000bf04270 */
[----:B------:R-:W-:Y:S01]  /*60d0*/  IADD3 R236, PT, PT, R236, -0x40, RZ ;  /* 0xffffffc0ecec7810 */ /* 0x000fe20007ffe0ff */
[----:B------:R-:W-:Y:S07]  /*60e0*/  UIADD3 UR4, UPT, UPT, UR47, -0x1, URZ ;  /* 0xffffffff2f047890 */ /* 0x000fee000fffe0ff */
[----:B------:R-:W-:Y:S01]  /*60f0*/  UMOV UR47, UR4 ;  /* 0x00000004002f7c82 */ /* 0x000fe20008000000 */
[----:B------:R-:W-:Y:S05]  /*6100*/  BRA.U UP0, `(.L_x_285) ;  /* 0xffffffd1009c7547 */ /* 0x000fea000b83ffff */
[----:B------:R-:W2:Y:S01]  /*6110*/  LDCU UR4, c[0x0][0x500] ;  /* 0x0000a000ff0477ac */ /* 0x000ea20008000800 */
[----:B------:R-:W-:Y:S02]  /*6120*/  LOP3.LUT R219, R219, 0x1c0, RZ, 0xc0, !PT ;  /* 0x000001c0dbdb7812 */ /* 0x000fe400078ec0ff */
[----:B------:R-:W-:Y:S01]  /*6130*/  F2FP.F16.F32.PACK_AB R12, R13, R12 ;  /* 0x0000000c0d0c723e */ /* 0x000fe200000000ff */
[----:B------:R-:W-:Y:S01]  /*6140*/  UISETP.NE.AND UP0, UPT, UR43, -0x1, UPT ;  /* 0xffffffff2b00788c */ /* 0x000fe2000bf05270 */
[----:B------:R-:W-:Y:S01]  /*6150*/  LOP3.LUT R219, R219, 0x38, R0, 0xf8, !PT ;  /* 0x00000038dbdb7812 */ /* 0x000fe200078ef800 */
[----:B------:R-:W-:Y:S01]  /*6160*/  UMOV UR38, UR20 ;  /* 0x0000001400267c82 */ /* 0x000fe20008000000 */
[----:B------:R-:W-:Y:S02]  /*6170*/  F2FP.F16.F32.PACK_AB R14, R15, R14 ;  /* 0x0000000e0f0e723e */ /* 0x000fe400000000ff */
[----:B------:R-:W-:Y:S02]  /*6180*/  LOP3.LUT R7, R219, R7, RZ, 0x3c, !PT ;  /* 0x00000007db077212 */ /* 0x000fe400078e3cff */
[----:B------:R-:W-:-:S02]  /*6190*/  F2FP.F16.F32.PACK_AB R16, R17, R16 ;  /* 0x000000101110723e */ /* 0x000fc400000000ff */
[----:B------:R-:W-:Y:S02]  /*61a0*/  LOP3.LUT R7, R7, 0x6, R0, 0xf8, !PT ;  /* 0x0000000607077812 */ /* 0x000fe400078ef800 */
[----:B------:R-:W-:Y:S02]  /*61b0*/  F2FP.F16.F32.PACK_AB R18, R19, R18 ;  /* 0x000000121312723e */ /* 0x000fe400000000ff */
[----:B------:R-:W-:Y:S01]  /*61c0*/  F2FP.F16.F32.PACK_AB R24, R25, R24 ;  /* 0x000000181918723e */ /* 0x000fe200000000ff */
[----:B--2---:R-:W-:Y:S01]  /*61d0*/  FMUL.FTZ R100, R100, UR4 ;  /* 0x0000000464647c20 */ /* 0x004fe20008410000 */
        /* <DEDUP_REMOVED lines=55> */
[----:B------:R-:W-:Y:S01]  /*6550*/  LEA R7, R7, UR5, 0x1 ;  /* 0x0000000507077c11 */ /* 0x000fe2000f8e08ff */
[----:B------:R-:W-:Y:S01]  /*6560*/  BAR.SYNC.DEFER_BLOCKING 0x0 ;  /* 0x0000000000007b1d */ /* 0x000fe20000010000 */
[----:B------:R-:W-:-:S02]  /*6570*/  F2FP.F16.F32.PACK_AB R130, R131, R130 ;  /* 0x000000828382723e */ /* 0x000fc400000000ff */
[----:B------:R-:W-:Y:S02]  /*6580*/  F2FP.F16.F32.PACK_AB R124, R125, R124 ;  /* 0x0000007c7d7c723e */ /* 0x000fe400000000ff */
[----:B------:R-:W-:Y:S01]  /*6590*/  F2FP.F16.F32.PACK_AB R126, R127, R126 ;  /* 0x0000007e7f7e723e */ /* 0x000fe200000000ff */
        /* <DEDUP_REMOVED lines=32> */
[----:B------:R-:W-:Y:S05]  /*67a0*/  BRA.U UP0, `(.L_x_286) ;  /* 0x0000000100307547 */ /* 0x000fea000b800000 */
[----:B------:R-:W3:Y:S01]  /*67b0*/  LDCU.64 UR6, c[0x0][0x5c0] ;  /* 0x0000b800ff0677ac */ /* 0x000ee20008000a00 */
[----:B------:R-:W4:Y:S01]  /*67c0*/  LDCU.64 UR4, c[0x0][0x5a8] ;  /* 0x0000b500ff0477ac */ /* 0x000f220008000a00 */
[----:B------:R-:W-:-:S04]  /*67d0*/  USHF.R.S32.HI UR10, URZ, 0x1f, UR42 ;  /* 0x0000001fff0a7899 */ /* 0x000fc8000801142a */
[----:B---3--:R-:W-:Y:S02]  /*67e0*/  UIMAD UR10, UR10, UR6, URZ ;  /* 0x000000060a0a72a4 */ /* 0x008fe4000f8e02ff */
[----:B------:R-:W-:Y:S02]  /*67f0*/  UIMAD.WIDE.U32 UR12, UR42, UR6, URZ ;  /* 0x000000062a0c72a5 */ /* 0x000fe4000f8e00ff */
[----:B------:R-:W-:-:S04]  /*6800*/  UIMAD UR10, UR42, UR7, UR10 ;  /* 0x000000072a0a72a4 */ /* 0x000fc8000f8e020a */
[----:B------:R-:W-:-:S03]  /*6810*/  UIADD3 UR11, UPT, UPT, UR13, UR10, URZ ;  /* 0x0000000a0d0b7290 */ /* 0x000fc6000fffe0ff */
[----:B------:R-:W-:Y:S02]  /*6820*/  UMOV UR10, UR12 ;  /* 0x0000000c000a7c82 */ /* 0x000fe40008000000 */
[----:B----4-:R-:W-:-:S04]  /*6830*/  UIMAD.WIDE.U32 UR14, UR38, UR4, UR10 ;  /* 0x00000004260e72a5 */ /* 0x010fc8000f8e000a */
[----:B------:R-:W-:-:S06]  /*6840*/  UIMAD UR5, UR38, UR5, UR15 ;  /* 0x00000005260572a4 */ /* 0x000fcc000f8e020f */
[----:B-----5:R-:W-:Y:S01]  /*6850*/  MOV R3, UR5 ;  /* 0x0000000500037c02 */ /* 0x020fe20008000f00 */
[----:B------:R-:W-:Y:S05]  /*6860*/  BRA `(.L_x_287) ;  /* 0x0000000000187947 */ /* 0x000fea0003800000 */
.L_x_286:
[----:B------:R-:W3:Y:S01]  /*6870*/  LDCU.64 UR6, c[0x0][0x5c0] ;  /* 0x0000b800ff0677ac */ /* 0x000ee20008000a00 */
[----:B------:R-:W-:-:S04]  /*6880*/  UIADD3 UR4, UPT, UPT, UR42, UR43, URZ ;  /* 0x0000002b2a047290 */ /* 0x000fc8000fffe0ff */
[----:B---3--:R-:W-:Y:S02]  /*6890*/  UIMAD.WIDE.U32 UR14, UR4, UR6, URZ ;  /* 0x00000006040e72a5 */ /* 0x008fe4000f8e00ff */
[----:B------:R-:W-:-:S04]  /*68a0*/  UIMAD UR4, UR4, UR7, URZ ;  /* 0x00000007040472a4 */ /* 0x000fc8000f8e02ff */
[----:B------:R-:W-:-:S06]  /*68b0*/  UIADD3 UR4, UPT, UPT, UR15, UR4, URZ ;  /* 0x000000040f047290 */ /* 0x000fcc000fffe0ff */
[----:B-----5:R-:W-:Y:S02]  /*68c0*/  MOV R3, UR4 ;  /* 0x0000000400037c02 */ /* 0x020fe40008000f00 */
.L_x_287:
[----:B------:R-:W-:Y:S05]  /*68d0*/  BRA.U UP0, `(.L_x_288) ;  /* 0x00000001002c7547 */ /* 0x000fea000b800000 */
[----:B------:R-:W3:Y:S01]  /*68e0*/  LDCU.64 UR4, c[0x0][0x5c8] ;  /* 0x0000b900ff0477ac */ /* 0x000ee20008000a00 */
[----:B------:R-:W4:Y:S01]  /*68f0*/  LDCU.64 UR10, c[0x0][0x5b0] ;  /* 0x0000b600ff0a77ac */ /* 0x000f220008000a00 */
[----:B------:R-:W-:-:S04]  /*6900*/  USHF.R.S32.HI UR12, URZ, 0x1f, UR42 ;  /* 0x0000001fff0c7899 */ /* 0x000fc8000801142a */
[----:B---3--:R-:W-:Y:S02]  /*6910*/  UIMAD UR12, UR12, UR4, URZ ;  /* 0x000000040c0c72a4 */ /* 0x008fe4000f8e02ff */
[----:B------:R-:W-:Y:S02]  /*6920*/  UIMAD.WIDE.U32 UR16, UR42, UR4, URZ ;  /* 0x000000042a1072a5 */ /* 0x000fe4000f8e00ff */
[----:B------:R-:W-:-:S04]  /*6930*/  UIMAD UR12, UR42, UR5, UR12 ;  /* 0x000000052a0c72a4 */ /* 0x000fc8000f8e020c */
[----:B------:R-:W-:-:S04]  /*6940*/  UIADD3 UR17, UPT, UPT, UR17, UR12, URZ ;  /* 0x0000000c11117290 */ /* 0x000fc8000fffe0ff */
[----:B----4-:R-:W-:-:S04]  /*6950*/  UIMAD.WIDE.U32 UR16, UR38, UR10, UR16 ;  /* 0x0000000a261072a5 */ /* 0x010fc8000f8e0010 */
[----:B------:R-:W-:-:S06]  /*6960*/  UIMAD UR11, UR38, UR11, UR17 ;  /* 0x0000000b260b72a4 */ /* 0x000fcc000f8e0211 */
[----:B------:R-:W-:Y:S01]  /*6970*/  MOV R0, UR11 ;  /* 0x0000000b00007c02 */ /* 0x000fe20008000f00 */
[----:B------:R-:W-:Y:S06]  /*6980*/  BRA `(.L_x_289) ;  /* 0x0000000000187947 */ /* 0x000fec0003800000 */
.L_x_288:
[----:B------:R-:W3:Y:S01]  /*6990*/  LDCU.64 UR4, c[0x0][0x5c8] ;  /* 0x0000b900ff0477ac */ /* 0x000ee20008000a00 */
[----:B------:R-:W-:-:S04]  /*69a0*/  UIADD3 UR10, UPT, UPT, UR42, UR43, URZ ;  /* 0x0000002b2a0a7290 */ /* 0x000fc8000fffe0ff */
[----:B---3--:R-:W-:Y:S02]  /*69b0*/  UIMAD.WIDE.U32 UR16, UR10, UR4, URZ ;  /* 0x000000040a1072a5 */ /* 0x008fe4000f8e00ff */
[----:B------:R-:W-:-:S04]  /*69c0*/  UIMAD UR10, UR10, UR5, URZ ;  /* 0x000000050a0a72a4 */ /* 0x000fc8000f8e02ff */
[----:B------:R-:W-:-:S06]  /*69d0*/  UIADD3 UR10, UPT, UPT, UR17, UR10, URZ ;  /* 0x0000000a110a7290 */ /* 0x000fcc000fffe0ff */
[----:B------:R-:W-:-:S07]  /*69e0*/  MOV R0, UR10 ;  /* 0x0000000a00007c02 */ /* 0x000fce0008000f00 */
.L_x_289:
[----:B------:R-:W-:Y:S01]  /*69f0*/  USHF.L.U32 UR10, UR31, 0x5, URZ ;  /* 0x000000051f0a7899 */ /* 0x000fe200080006ff */
[----:B------:R-:W-:Y:S03]  /*6a00*/  BAR.SYNC.DEFER_BLOCKING 0x0 ;  /* 0x0000000000007b1d */ /* 0x000fe60000010000 */
[----:B------:R-:W-:-:S06]  /*6a10*/  UIADD3 UR10, UPT, UPT, -UR10, UR39, URZ ;  /* 0x000000270a0a7290 */ /* 0x000fcc000fffe1ff */
[----:B------:R-:W-:-:S13]  /*6a20*/  ISETP.GE.AND P0, PT, R2, UR10, PT ;  /* 0x0000000a02007c0c */ /* 0x000fda000bf06270 */
[----:B------:R-:W-:Y:S05]  /*6a30*/  @P0 BRA `(.L_x_266) ;  /* 0x0000000000d00947 */ /* 0x000fea0003800000 */
[----:B------:R-:W3:Y:S01]  /*6a40*/  LDCU UR15, c[0x0][0x440] ;  /* 0x00008800ff0f77ac */ /* 0x000ee20008000800 */
[----:B------:R-:W-:Y:S01]  /*6a50*/  MOV R85, RZ ;  /* 0x000000ff00557202 */ /* 0x000fe20000000f00 */
[----:B--2---:R-:W-:Y:S01]  /*6a60*/  IMAD.U32 R16, RZ, RZ, UR6 ;  /* 0x00000006ff107e24 */ /* 0x004fe2000f8e00ff */
[----:B------:R-:W2:Y:S01]  /*6a70*/  LDC.64 R12, c[0x0][0x5d8] ;  /* 0x00017600ff0c7b82 */ /* 0x000ea20000000a00 */
[----:B------:R-:W-:Y:S01]  /*6a80*/  USHF.L.U32 UR10, UR31, 0x5, URZ ;  /* 0x000000051f0a7899 */ /* 0x000fe200080006ff */
[----:B------:R-:W-:Y:S01]  /*6a90*/  IMAD.U32 R14, RZ, RZ, UR4 ;  /* 0x00000004ff0e7e24 */ /* 0x000fe2000f8e00ff */
[----:B------:R-:W4:Y:S02]  /*6aa0*/  LDS.128 R40, [R10+0x11000] ;  /* 0x011000000a287984 */ /* 0x000f240000000c00 */
[----:B------:R-:W-:Y:S02]  /*6ab0*/  USHF.R.S32.HI UR11, URZ, 0x1f, UR10 ;  /* 0x0000001fff0b7899 */ /* 0x000fe4000801140a */
[--C-:B------:R-:W-:Y:S01]  /*6ac0*/  IMAD.WIDE.U32 R16, R16, UR10, R84.reuse ;  /* 0x0000000a10107c25 */ /* 0x100fe2000f8e0054 */
[----:B------:R-:W5:Y:S01]  /*6ad0*/  LDC.64 R8, c[0x0][0x5e0] ;  /* 0x00017800ff087b82 */ /* 0x000f620000000a00 */
[----:B------:R-:W-:Y:S01]  /*6ae0*/  UIMAD UR12, UR11, UR6, URZ ;  /* 0x000000060b0c72a4 */ /* 0x000fe2000f8e02ff */
[----:B------:R-:W4:Y:S01]  /*6af0*/  LDS.128 R36, [R10+0x12000] ;  /* 0x012000000a247984 */ /* 0x000f220000000c00 */
[----:B------:R-:W-:Y:S01]  /*6b00*/  UIMAD UR11, UR11, UR4, URZ ;  /* 0x000000040b0b72a4 */ /* 0x000fe2000f8e02ff */
[----:B------:R-:W-:Y:S01]  /*6b10*/  IADD3 R48, P0, PT, R16, UR14, RZ ;  /* 0x0000000e10307c10 */ /* 0x000fe2000ff1e0ff */
[----:B------:R-:W-:Y:S01]  /*6b20*/  UIMAD UR12, UR10, UR7, UR12 ;  /* 0x000000070a0c72a4 */ /* 0x000fe2000f8e020c */
[----:B------:R-:W4:Y:S01]  /*6b30*/  LDS.128 R32, [R10+0x13000] ;  /* 0x013000000a207984 */ /* 0x000f220000000c00 */
[----:B---3--:R-:W-:Y:S01]  /*6b40*/  ISETP.GE.AND P3, PT, R84, UR15, PT ;  /* 0x0000000f54007c0c */ /* 0x008fe2000bf66270 */
[----:B------:R-:W-:Y:S01]  /*6b50*/  UIMAD UR11, UR10, UR5, UR11 ;  /* 0x000000050a0b72a4 */ /* 0x000fe2000f8e020b */
[----:B------:R-:W-:Y:S01]  /*6b60*/  IMAD.WIDE.U32 R14, R14, UR10, R84 ;  /* 0x0000000a0e0e7c25 */ /* 0x000fe2000f8e0054 */
[----:B------:R-:W-:Y:S01]  /*6b70*/  LDS.128 R28, [R10+0x14000] ;  /* 0x014000000a1c7984 */ /* 0x000fe20000000c00 */
[----:B------:R-:W-:-:S02]  /*6b80*/  IADD3.X R49, PT, PT, R3, UR12, R17, P0, !PT ;  /* 0x0000000c03317c10 */ /* 0x000fc400087fe411 */
[----:B------:R-:W-:Y:S01]  /*6b90*/  ISETP.GE.AND P1, PT, R4, UR15, PT ;  /* 0x0000000f04007c0c */ /* 0x000fe2000bf26270 */
[----:B------:R-:W-:Y:S01]  /*6ba0*/  LDS.128 R24, [R10+0x15000] ;  /* 0x015000000a187984 */ /* 0x000fe20000000c00 */
[----:B------:R-:W-:Y:S01]  /*6bb0*/  IADD3 R14, P0, PT, R14, UR16, RZ ;  /* 0x000000100e0e7c10 */ /* 0x000fe2000ff1e0ff */
[----:B------:R-:W3:Y:S01]  /*6bc0*/  LDCU.64 UR12, c[0x0][0x560] ;  /* 0x0000ac00ff0c77ac */ /* 0x000ee20008000a00 */
[----:B--2---:R-:W-:Y:S01]  /*6bd0*/  IMAD.WIDE.U32 R48, R12, UR25, R48 ;  /* 0x000000190c307c25 */ /* 0x004fe2000f8e0030 */
[----:B------:R-:W-:Y:S01]  /*6be0*/  LDS.128 R20, [R10+0x16000] ;  /* 0x016000000a147984 */ /* 0x000fe20000000c00 */
[----:B------:R-:W-:Y:S01]  /*6bf0*/  IADD3.X R15, PT, PT, R0, UR11, R15, P0, !PT ;  /* 0x0000000b000f7c10 */ /* 0x000fe200087fe40f */
[----:B------:R-:W2:Y:S01]  /*6c00*/  LDCU.64 UR10, c[0x0][0x568] ;  /* 0x0000ad00ff0a77ac */ /* 0x000ea20008000a00 */
[----:B------:R-:W-:Y:S01]  /*6c10*/  IMAD R49, R13, UR25, R49 ;  /* 0x000000190d317c24 */ /* 0x000fe2000f8e0231 */
[----:B------:R-:W4:Y:S01]  /*6c20*/  @!P3 LDS.128 R16, [R10+0x10000] ;  /* 0x010000000a10b984 */ /* 0x000f220000000c00 */
[----:B------:R-:W-:Y:S01]  /*6c30*/  ISETP.GE.AND P2, PT, R5, UR15, PT ;  /* 0x0000000f05007c0c */ /* 0x000fe2000bf46270 */
[----:B-----5:R-:W-:Y:S01]  /*6c40*/  IMAD.WIDE.U32 R14, R8, UR25, R14 ;  /* 0x00000019080e7c25 */ /* 0x020fe2000f8e000e */
[----:B------:R-:W-:Y:S01]  /*6c50*/  ISETP.GE.AND P0, PT, R6, UR15, PT ;  /* 0x0000000f06007c0c */ /* 0x000fe2000bf06270 */
[----:B-1----:R-:W1:Y:S02]  /*6c60*/  LDS.128 R44, [R10+0x17000] ;  /* 0x017000000a2c7984 */ /* 0x002e640000000c00 */
[----:B------:R-:W-:-:S04]  /*6c70*/  IMAD.WIDE.U32 R48, R2, UR6, R48 ;  /* 0x0000000602307c25 */ /* 0x000fc8000f8e0030 */
[----:B------:R-:W-:Y:S02]  /*6c80*/  IMAD R15, R9, UR25, R15 ;  /* 0x00000019090f7c24 */ /* 0x000fe4000f8e020f */
[----:B------:R-:W-:Y:S01]  /*6c90*/  IMAD R0, R2, UR7, R49 ;  /* 0x0000000702007c24 */ /* 0x000fe2000f8e0231 */
[----:B---3--:R-:W-:Y:S01]  /*6ca0*/  LEA R4, P4, R48, UR12, 0x1 ;  /* 0x0000000c30047c11 */ /* 0x008fe2000f8808ff */
[----:B------:R-:W-:-:S03]  /*6cb0*/  IMAD.WIDE.U32 R14, R2, UR4, R14 ;  /* 0x00000004020e7c25 */ /* 0x000fc6000f8e000e */
[----:B------:R-:W-:Y:S01]  /*6cc0*/  LEA.HI.X R5, R48, UR13, R0, 0x1, P4 ;  /* 0x0000000d30057c11 */ /* 0x000fe2000a0f0c00 */
[----:B------:R-:W-:Y:S01]  /*6cd0*/  IMAD R2, R2, UR5, R15 ;  /* 0x0000000502027c24 */ /* 0x000fe2000f8e020f */
[----:B--2---:R-:W-:-:S03]  /*6ce0*/  LEA R6, P4, R14, UR10, 0x1 ;  /* 0x0000000a0e067c11 */ /* 0x004fc6000f8808ff */
[----:B----4-:R3:W-:Y:S01]  /*6cf0*/  @!P2 STG.E.128 desc[UR40][R4.64+0x80], R40 ;  /* 0x000080280400a986 */ /* 0x0107e2000c101d28 */
[----:B------:R-:W-:-:S03]  /*6d00*/  LEA.HI.X R7, R14, UR11, R2, 0x1, P4 ;  /* 0x0000000b0e077c11 */ /* 0x000fc6000a0f0c02 */
[----:B------:R3:W-:Y:S04]  /*6d10*/  @!P1 STG.E.128 desc[UR40][R4.64+0x100], R36 ;  /* 0x0001002404009986 */ /* 0x0007e8000c101d28 */
[----:B------:R3:W-:Y:S04]  /*6d20*/  @!P0 STG.E.128 desc[UR40][R4.64+0x180], R32 ;  /* 0x0001802004008986 */ /* 0x0007e8000c101d28 */
[----:B------:R3:W-:Y:S04]  /*6d30*/  @!P3 STG.E.128 desc[UR40][R4.64], R16 ;  /* 0x000000100400b986 */ /* 0x0007e8000c101d28 */
[----:B------:R3:W-:Y:S04]  /*6d40*/  @!P3 STG.E.128 desc[UR40][R6.64], R28 ;  /* 0x0000001c0600b986 */ /* 0x0007e8000c101d28 */
[----:B------:R3:W-:Y:S04]  /*6d50*/  @!P2 STG.E.128 desc[UR40][R6.64+0x80], R24 ;  /* 0x000080180600a986 */ /* 0x0007e8000c101d28 */
[----:B------:R3:W-:Y:S04]  /*6d60*/  @!P1 STG.E.128 desc[UR40][R6.64+0x100], R20 ;  /* 0x0001001406009986 */ /* 0x0007e8000c101d28 */
[----:B-1----:R3:W-:Y:S02]  /*6d70*/  @!P0 STG.E.128 desc[UR40][R6.64+0x180], R44 ;  /* 0x0001802c06008986 */ /* 0x0027e4000c101d28 */
.L_x_266:
[----:B------:R-:W-:Y:S05]  /*6d80*/  BSYNC.RECONVERGENT B1 ;  /* 0x0000000000017941 */ /* 0x000fea0003800200 */
.L_x_250:
[----:B------:R-:W5:Y:S01]  /*6d90*/  LDCU UR5, c[0x0][0x438] ;  /* 0x00008700ff0577ac */ /* 0x000f620008000800 */
[----:B------:R-:W2:Y:S01]  /*6da0*/  LDCU UR6, c[0x0][0x370] ;  /* 0x00006e00ff0677ac */ /* 0x000ea20008000800 */
[----:B-----5:R-:W-:-:S04]  /*6db0*/  UIADD3 UR5, UPT, UPT, UR5, 0x1f, URZ ;  /* 0x0000001f05057890 */ /* 0x020fc8000fffe0ff */
[----:B------:R-:W-:Y:S02]  /*6dc0*/  USHF.R.S32.HI UR4, URZ, 0x1f, UR5 ;  /* 0x0000001fff047899 */ /* 0x000fe40008011405 */
[----:B--2---:R-:W-:Y:S02]  /*6dd0*/  UIADD3 UR31, UPT, UPT, UR6, UR31, URZ ;  /* 0x0000001f061f7290 */ /* 0x004fe4000fffe0ff */
[----:B------:R-:W-:Y:S01]  /*6de0*/  ULEA.HI UR4, UR4, UR5, URZ, 0x5 ;  /* 0x0000000504047291 */ /* 0x000fe2000f8f28ff */
[----:B------:R-:W-:-:S03]  /*6df0*/  UMOV UR6, UR24 ;  /* 0x0000001800067c82 */ /* 0x000fc60008000000 */
[----:B------:R-:W-:-:S04]  /*6e00*/  USHF.R.S32.HI UR4, URZ, 0x5, UR4 ;  /* 0x00000005ff047899 */ /* 0x000fc80008011404 */
[----:B------:R-:W-:-:S09]  /*6e10*/  UISETP.GE.AND UP0, UPT, UR31, UR4, UPT ;  /* 0x000000041f00728c */ /* 0x000fd2000bf06270 */
[----:B------:R-:W-:Y:S05]  /*6e20*/  BRA.U !UP0, `(.L_x_290) ;  /* 0xffffff9508407547 */ /* 0x000fea000b83ffff */
[----:B------:R-:W-:Y:S05]  /*6e30*/  EXIT ;  /* 0x000000000000794d */ /* 0x000fea0003800000 */
.L_x_291:
        /* <DEDUP_REMOVED lines=12> */
.L_x_2490:


//--------------------- .text._ZN5flash44flash_bwd_dq_dk_dv_loop_seqk_parallel_kernelI23Flash_bwd_kernel_traitsILi256ELi64ELi32ELi8ELi4ELi1ELi2ELb1ELb1EN7cutlass6half_tE19Flash_kernel_traitsILi256ELi64ELi32ELi8ES3_EELb0ELb0ELb0ELb1ELb0ELb0ELb1EEEvNS_16Flash_bwd_paramsE --------------------------
	.section	.text._ZN5flash44flash_bwd_dq_dk_dv_loop_seqk_parallel_kernelI23Flash_bwd_kernel_traitsILi256ELi64ELi32ELi8ELi4ELi1ELi2ELb1ELb1EN7cutlass6half_tE19Flash_kernel_traitsILi256ELi64ELi32ELi8ES3_EELb0ELb0ELb0ELb1ELb0ELb0ELb1EEEvNS_16Flash_bwd_paramsE,"ax",@progbits
	.align	128
        .global         _ZN5flash44flash_bwd_dq_dk_dv_loop_seqk_parallel_kernelI23Flash_bwd_kernel_traitsILi256ELi64ELi32ELi8ELi4ELi1ELi2ELb1ELb1EN7cutlass6half_tE19Flash_kernel_traitsILi256ELi64ELi32ELi8ES3_EELb0ELb0ELb0ELb1ELb0ELb0ELb1EEEvNS_16Flash_bwd_paramsE
        .type           _ZN5flash44flash_bwd_dq_dk_dv_loop_seqk_parallel_kernelI23Flash_bwd_kernel_traitsILi256ELi64ELi32ELi8ELi4ELi1ELi2ELb1ELb1EN7cutlass6half_tE19Flash_kernel_traitsILi256ELi64ELi32ELi8ES3_EELb0ELb0ELb0ELb1ELb0ELb0ELb1EEEvNS_16Flash_bwd_paramsE,@function
        .size           _ZN5flash44flash_bwd_dq_dk_dv_loop_seqk_parallel_kernelI23Flash_bwd_kernel_traitsILi256ELi64ELi32ELi8ELi4ELi1ELi2ELb1ELb1EN7cutlass6half_tE19Flash_kernel_traitsILi256ELi64ELi32ELi8ES3_EELb0ELb0ELb0ELb1ELb0ELb0ELb1EEEvNS_16Flash_bwd_paramsE,(.L_x_2491 - _ZN5flash44flash_bwd_dq_dk_dv_loop_seqk_parallel_kernelI23Flash_bwd_kernel_traitsILi256ELi64ELi32ELi8ELi4ELi1ELi2ELb1ELb1EN7cutlass6half_tE19Flash_kernel_traitsILi256ELi64ELi32ELi8ES3_EELb0ELb0ELb0ELb1ELb0ELb0ELb1EEEvNS_16Flash_bwd_paramsE)
        .other          _ZN5flash44flash_bwd_dq_dk_dv_loop_seqk_parallel_kernelI23Flash_bwd_kernel_traitsILi256ELi64ELi32ELi8ELi4ELi1ELi2ELb1ELb1EN7cutlass6half_tE19Flash_kernel_traitsILi256ELi64ELi32ELi8ES3_EELb0ELb0ELb0ELb1ELb0ELb0ELb1EEEvNS_16Flash_bwd_paramsE,@"STO_CUDA_ENTRY STV_DEFAULT"
_ZN5flash44flash_bwd_dq_dk_dv_loop_seqk_parallel_kernelI23Flash_bwd_kernel_traitsILi256ELi64ELi32ELi8ELi4ELi1ELi2ELb1ELb1EN7cutlass6half_tE19Flash_kernel_traitsILi256ELi64ELi32ELi8ES3_EELb0ELb0ELb0ELb1ELb0ELb0ELb1EEEvNS_16Flash_bwd_paramsE:
.text._ZN5flash44flash_bwd_dq_dk_dv_loop_seqk_parallel_kernelI23Flash_bwd_kernel_traitsILi256ELi64ELi32ELi8ELi4ELi1ELi2ELb1ELb1EN7cutlass6half_tE19Flash_kernel_traitsILi256ELi64ELi32ELi8ES3_EELb0ELb0ELb0ELb1ELb0ELb0ELb1EEEvNS_16Flash_bwd_paramsE:
        /* <DEDUP_REMOVED lines=50> */
.L_x_333:
[----:B------:R-:W3:Y:S01]  /*0320*/  LDCU.64 UR4, c[0x0][0x478] ;  /* 0x00008f00ff0477ac */ /* 0x000ee20008000a00 */
        /* <DEDUP_REMOVED lines=10> */
[----:B---3--:R-:W-:Y:S02]  /*03d0*/  UISETP.NE.U32.AND UP0, UPT, UR4, URZ, UPT ;  /* 0x000000ff0400728c */ /* 0x008fe4000bf05070 */
[----:B------:R-:W3:Y:S02]  /*03e0*/  @P1 LDG.E R3, desc[UR40][R10.64] ;  /* 0x000000280a031981 */ /* 0x000ee4000c1e1900 */
[----:B------:R-:W-:-:S04]  /*03f0*/  UISETP.NE.AND.EX UP0, UPT, UR5, URZ, UPT, UP0 ;  /* 0x000000ff0500728c */ /* 0x000fc8000bf05300 */
[----:B--2-45:R-:W5:Y:S02]  /*0400*/  @!P3 LDG.E R4, desc[UR40][R246.64] ;  /* 0x00000028f604b981 */ /* 0x034f64000c1e1900 */
[----:B------:R-:W-:-:S05]  /*0410*/  PLOP3.LUT P0, PT, PT, PT, UP0, 0x80, 0x8 ;  /* 0x000000000008781c */ /* 0x000fca0003f0f008 */
[----:B------:R-:W-:Y:S01]  /*0420*/  @UP0 ULEA UR12, UP1, UR38, UR4, 0x2 ;  /* 0x00000004260c0291 */ /* 0x000fe2000f8210ff */
[----:B------:R-:W-:Y:S01]  /*0430*/  IMAD.U32 R6, RZ, RZ, UR10 ;  /* 0x0000000aff067e24 */ /* 0x000fe2000f8e00ff */
[----:B------:R-:W4:Y:S02]  /*0440*/  @!UP0 LDCU UR7, c[0x0][0x43c] ;  /* 0x00008780ff0787ac */ /* 0x000f240008000800 */
[----:B------:R-:W-:Y:S02]  /*0450*/  @UP0 ULEA.HI.X UR13, UR38, UR5, URZ, 0x2, UP1 ;  /* 0x00000005260d0291 */ /* 0x000fe400088f14ff */
[----:B------:R-:W-:Y:S01]  /*0460*/  IMAD.U32 R8, RZ, RZ, UR12 ;  /* 0x0000000cff087e24 */ /* 0x000fe2000f8e00ff */
[----:B------:R-:W1:Y:S01]  /*0470*/  @!UP0 LDCU.64 UR4, c[0x0][0x488] ;  /* 0x00009100ff0487ac */ /* 0x000e620008000a00 */
[----:B------:R-:W-:Y:S02]  /*0480*/  IMAD.U32 R7, RZ, RZ, UR11 ;  /* 0x0000000bff077e24 */ /* 0x000fe4000f8e00ff */
[----:B------:R-:W-:-:S03]  /*0490*/  IMAD.U32 R9, RZ, RZ, UR13 ;  /* 0x0000000dff097e24 */ /* 0x000fc6000f8e00ff */
[----:B------:R-:W2:Y:S04]  /*04a0*/  @P4 LDG.E R5, desc[UR40][R6.64] ;  /* 0x0000002806054981 */ /* 0x000ea8000c1e1900 */
[----:B------:R-:W2:Y:S04]  /*04b0*/  @P0 LDG.E R0, desc[UR40][R8.64] ;  /* 0x0000002808000981 */ /* 0x000ea8000c1e1900 */
[----:B------:R-:W2:Y:S01]  /*04c0*/  @P2 LDG.E R2, desc[UR40][R6.64+0x4] ;  /* 0x0000042806022981 */ /* 0x000ea2000c1e1900 */
[----:B------:R-:W-:Y:S01]  /*04d0*/  UMOV UR42, URZ ;  /* 0x000000ff002a7c82 */ /* 0x000fe20008000000 */
[----:B------:R-:W-:Y:S01]  /*04e0*/  UMOV UR18, 0xffffffff ;  /* 0xffffffff00127882 */ /* 0x000fe20000000000 */
[----:B------:R-:W-:Y:S01]  /*04f0*/  UMOV UR43, 0xffffffff ;  /* 0xffffffff002b7882 */ /* 0x000fe20000000000 */
[----:B-1----:R-:W-:-:S04]  /*0500*/  @!UP0 UISETP.NE.U32.AND UP1, UPT, UR4, URZ, UPT ;  /* 0x000000ff0400828c */ /* 0x002fc8000bf25070 */
[----:B------:R-:W-:Y:S02]  /*0510*/  @!UP0 UISETP.NE.AND.EX UP1, UPT, UR5, URZ, UPT, UP1 ;  /* 0x000000ff0500828c */ /* 0x000fe4000bf25310 */
[----:B------:R-:W-:Y:S02]  /*0520*/  USHF.L.U32 UR35, UR31, 0x5, URZ ;  /* 0x000000051f237899 */ /* 0x000fe400080006ff */
[----:B----4-:R-:W-:Y:S01]  /*0530*/  @!UP0 USEL UR5, UR7, URZ, UP1 ;  /* 0x000000ff07058287 */ /* 0x010fe20008800000 */
[----:B---3--:R-:W-:Y:S02]  /*0540*/  @P1 R2UR UR42, R3 ;  /* 0x00000000032a12ca */ /* 0x008fe400000e0000 */
[----:B-----5:R-:W-:Y:S02]  /*0550*/  @!P3 R2UR UR43, R4 ;  /* 0x00000000042bb2ca */ /* 0x020fe400000e0000 */
[----:B--2---:R-:W-:Y:S02]  /*0560*/  @P4 R2UR UR18, R5 ;  /* 0x00000000051242ca */ /* 0x004fe400000e0000 */
[----:B------:R-:W-:-:S02]  /*0570*/  @P0 R2UR UR39, R0 ;  /* 0x00000000002702ca */ /* 0x000fc400000e0000 */
[----:B------:R-:W-:-:S11]  /*0580*/  @P2 R2UR UR4, R2 ;  /* 0x00000000020422ca */ /* 0x000fd600000e0000 */
[----:B------:R-:W-:Y:S01]  /*0590*/  @UP0 UIADD3 UR39, UPT, UPT, UR39, -UR42, URZ ;  /* 0x8000002a27270290 */ /* 0x000fe2000fffe0ff */
[----:B------:R-:W-:Y:S11]  /*05a0*/  BRA.U !UP6, `(.L_x_292) ;  /* 0x000000010e1c7547 */ /* 0x000ff6000b800000 */
[----:B------:R-:W-:-:S06]  /*05b0*/  UISETP.NE.AND UP1, UPT, UR32, URZ, UPT ;  /* 0x000000ff2000728c */ /* 0x000fcc000bf25270 */
[----:B------:R-:W-:-:S13]  /*05c0*/  PLOP3.LUT P0, PT, PT, PT, UP1, 0x80, 0x8 ;  /* 0x000000000008781c */ /* 0x000fda0003f0f018 */
[----:B------:R-:W2:Y:S04]  /*05d0*/  @P0 LDG.E R0, desc[UR40][R246.64+0x4] ;  /* 0x00000428f6000981 */ /* 0x000ea8000c1e1900 */
[----:B------:R-:W3:Y:S01]  /*05e0*/  @!P0 LDG.E R2, desc[UR40][R246.64] ;  /* 0x00000028f6028981 */ /* 0x000ee2000c1e1900 */
[----:B--2---:R-:W-:-:S13]  /*05f0*/  @P0 R2UR UR6, R0 ;  /* 0x00000000000602ca */ /* 0x004fda00000e0000 */
[----:B------:R-:W-:-:S07]  /*0600*/  @UP1 UIADD3 UR6, UPT, UPT, UR6, -UR43, URZ ;  /* 0x8000002b06061290 */ /* 0x000fce000fffe0ff */
[----:B---3--:R-:W-:-:S15]  /*0610*/  @!P0 R2UR UR6, R2 ;  /* 0x00000000020682ca */ /* 0x008fde00000e0000 */
.L_x_292:
[----:B------:R-:W-:Y:S01]  /*0620*/  @!UP0 UIADD3 UR39, UPT, UPT, UR5, UR6, -UR42 ;  /* 0x0000000605278290 */ /* 0x000fe2000fffe82a */
        /* <DEDUP_REMOVED lines=32> */
.L_x_294:
[----:B------:R-:W1:Y:S01]  /*0830*/  LDCU.64 UR12, c[0x0][0x3b8] ;  /* 0x00007700ff0c77ac */ /* 0x000e620008000a00 */
[----:B------:R-:W-:-:S04]  /*0840*/  UIADD3 UR4, UPT, UPT, UR42, UR43, URZ ;  /* 0x0000002b2a047290 */ /* 0x000fc8000fffe0ff */
[----:B-1----:R-:W-:Y:S02]  /*0850*/  UIMAD.WIDE.U32 UR46, UR4, UR12, URZ ;  /* 0x0000000c042e72a5 */ /* 0x002fe4000f8e00ff */
[----:B------:R-:W-:-:S04]  /*0860*/  UIMAD UR4, UR4, UR13, URZ ;  /* 0x0000000d040472a4 */ /* 0x000fc8000f8e02ff */
[----:B------:R-:W-:-:S06]  /*0870*/  UIADD3 UR4, UPT, UPT, UR47, UR4, URZ ;  /* 0x000000042f047290 */ /* 0x000fcc000fffe0ff */
[----:B------:R-:W-:Y:S02]  /*0880*/  MOV R5, UR4 ;  /* 0x0000000400057c02 */ /* 0x000fe40008000f00 */
.L_x_295:
[----:B------:R-:W1:Y:S01]  /*0890*/  LDC R0, c[0x0][0x3e8] ;  /* 0x0000fa00ff007b82 */ /* 0x000e620000000800 */
[----:B------:R-:W2:Y:S01]  /*08a0*/  S2R R2, SR_CTAID.Z ;  /* 0x0000000000027919 */ /* 0x000ea20000002700 */
[----:B------:R-:W-:Y:S01]  /*08b0*/  IMAD.MOV.U32 R6, RZ, RZ, RZ ;  /* 0x000000ffff067224 */ /* 0x000fe200078e00ff */
[----:B------:R-:W-:Y:S01]  /*08c0*/  USHF.R.S32.HI UR34, URZ, 0x1f, UR35 ;  /* 0x0000001fff227899 */ /* 0x000fe20008011423 */
[----:B-1----:R-:W-:-:S04]  /*08d0*/  IABS R4, R0 ;  /* 0x0000000000047213 */ /* 0x002fc80000000000 */
[----:B------:R-:W1:Y:S01]  /*08e0*/  I2F.RP R8, R4 ;  /* 0x0000000400087306 */ /* 0x000e620000209400 */
[----:B--2---:R-:W-:-:S07]  /*08f0*/  IABS R2, R2 ;  /* 0x0000000200027213 */ /* 0x004fce0000000000 */
[----:B-1----:R-:W1:Y:S02]  /*0900*/  MUFU.RCP R7, R8 ;  /* 0x0000000800077308 */ /* 0x002e640000001000 */
[----:B-1----:R-:W-:-:S06]  /*0910*/  VIADD R7, R7, 0xffffffe ;  /* 0x0ffffffe07077836 */ /* 0x002fcc0000000000 */
[----:B------:R-:W1:Y:S02]  /*0920*/  F2I.FTZ.U32.TRUNC.NTZ R7, R7 ;  /* 0x0000000700077305 */ /* 0x000e64000021f000 */
[----:B-1----:R-:W-:-:S04]  /*0930*/  IMAD.MOV R3, RZ, RZ, -R7 ;  /* 0x000000ffff037224 */ /* 0x002fc800078e0a07 */
[----:B------:R-:W-:-:S04]  /*0940*/  IMAD R3, R3, R4, RZ ;  /* 0x0000000403037224 */ /* 0x000fc800078e02ff */
[----:B------:R-:W-:-:S06]  /*0950*/  IMAD.HI.U32 R3, R7, R3, R6 ;  /* 0x0000000307037227 */ /* 0x000fcc00078e0006 */
[----:B------:R-:W-:-:S05]  /*0960*/  IMAD.HI.U32 R6, R3, R2, RZ ;  /* 0x0000000203067227 */ /* 0x000fca00078e00ff */
[----:B------:R-:W-:-:S05]  /*0970*/  IADD3 R3, PT, PT, -R6, RZ, RZ ;  /* 0x000000ff06037210 */ /* 0x000fca0007ffe1ff */
[----:B------:R-:W-:Y:S01]  /*0980*/  IMAD R3, R4, R3, R2 ;  /* 0x0000000304037224 */ /* 0x000fe200078e0202 */
[----:B------:R-:W-:-:S04]  /*0990*/  LOP3.LUT R2, R0, UR30, RZ, 0x3c, !PT ;  /* 0x0000001e00027c12 */ /* 0x000fc8000f8e3cff */
[----:B------:R-:W-:Y:S02]  /*09a0*/  ISETP.GT.U32.AND P1, PT, R4, R3, PT ;  /* 0x000000030400720c */ /* 0x000fe40003f24070 */
[----:B------:R-:W-:-:S11]  /*09b0*/  ISETP.GE.AND P0, PT, R2, RZ, PT ;  /* 0x000000ff0200720c */ /* 0x000fd60003f06270 */
[----:B------:R-:W-:Y:S02]  /*09c0*/  @!P1 IMAD.IADD R3, R3, 0x1, -R4 ;  /* 0x0000000103039824 */ /* 0x000fe400078e0a04 */
[----:B------:R-:W-:Y:S01]  /*09d0*/  @!P1 VIADD R6, R6, 0x1 ;  /* 0x0000000106069836 */ /* 0x000fe20000000000 */
[----:B------:R-:W-:Y:S02]  /*09e0*/  ISETP.NE.AND P1, PT, R0, RZ, PT ;  /* 0x000000ff0000720c */ /* 0x000fe40003f25270 */
[----:B------:R-:W-:-:S13]  /*09f0*/  ISETP.GE.U32.AND P2, PT, R3, R4, PT ;  /* 0x000000040300720c */ /* 0x000fda0003f46070 */
        /* <DEDUP_REMOVED lines=18> */
.L_x_296:
[----:B------:R-:W1:Y:S01]  /*0b20*/  LDCU.64 UR10, c[0x0][0x3c0] ;  /* 0x00007800ff0a77ac */ /* 0x000e620008000a00 */
[----:B------:R-:W-:-:S04]  /*0b30*/  UIADD3 UR4, UPT, UPT, UR42, UR43, URZ ;  /* 0x0000002b2a047290 */ /* 0x000fc8000fffe0ff */
[----:B-1----:R-:W-:Y:S02]  /*0b40*/  UIMAD.WIDE.U32 UR48, UR4, UR10, URZ ;  /* 0x0000000a043072a5 */ /* 0x002fe4000f8e00ff */
[----:B------:R-:W-:-:S04]  /*0b50*/  UIMAD UR4, UR4, UR11, URZ ;  /* 0x0000000b040472a4 */ /* 0x000fc8000f8e02ff */
[----:B------:R-:W-:-:S06]  /*0b60*/  UIADD3 UR4, UPT, UPT, UR49, UR4, URZ ;  /* 0x0000000431047290 */ /* 0x000fcc000fffe0ff */
[----:B------:R-:W-:-:S07]  /*0b70*/  MOV R10, UR4 ;  /* 0x00000004000a7c02 */ /* 0x000fce0008000f00 */
.L_x_297:
        /* <DEDUP_REMOVED lines=28> */
.L_x_298:
[----:B------:R-:W-:Y:S02]  /*0d40*/  UIMAD.WIDE.U32 UR6, UR62, UR18, URZ ;  /* 0x000000123e0672a5 */ /* 0x000fe4000f8e00ff */
[----:B------:R-:W-:-:S04]  /*0d50*/  UIMAD UR4, UR63, UR18, URZ ;  /* 0x000000123f0472a4 */ /* 0x000fc8000f8e02ff */
[----:B------:R-:W-:Y:S01]  /*0d60*/  UIADD3 UR4, UPT, UPT, UR7, UR4, URZ ;  /* 0x0000000407047290 */ /* 0x000fe2000fffe0ff */
[----:B------:R-:W-:-:S11]  /*0d70*/  UMOV UR52, UR6 ;  /* 0x0000000600347c82 */ /* 0x000fd60008000000 */
.L_x_299:
        /* <DEDUP_REMOVED lines=21> */
.L_x_300:
[----:B------:R-:W1:Y:S01]  /*0ed0*/  LDCU UR51, c[0x0][0x434] ;  /* 0x00008680ff3377ac */ /* 0x000e620008000800 */
[----:B------:R-:W-:-:S04]  /*0ee0*/  UIMAD UR6, UR38, UR19, UR30 ;  /* 0x00000013260672a4 */ /* 0x000fc8000f8e021e */
[----:B-1----:R-:W-:Y:S02]  /*0ef0*/  UIMAD UR51, UR6, UR51, URZ ;  /* 0x00000033063372a4 */ /* 0x002fe4000f8e02ff */
.L_x_301:
        /* <DEDUP_REMOVED lines=11> */
.L_x_302:
[----:B------:R-:W1:Y:S01]  /*0fb0*/  LDCU UR50, c[0x0][0x444] ;  /* 0x00008880ff3277ac */ /* 0x000e620008000800 */
[----:B------:R-:W-:-:S04]  /*0fc0*/  UIMAD UR6, UR38, UR19, UR30 ;  /* 0x00000013260672a4 */ /* 0x000fc8000f8e021e */
[----:B-1----:R-:W-:-:S12]  /*0fd0*/  UIMAD UR50, UR6, UR50, URZ ;  /* 0x00000032063272a4 */ /* 0x002fd8000f8e02ff */
.L_x_303:
[----:B------:R-:W1:Y:S01]  /*0fe0*/  S2R R88, SR_TID.X ;  /* 0x0000000000587919 */ /* 0x000e620000002100 */
[----:B------:R-:W-:Y:S01]  /*0ff0*/  USHF.R.S32.HI UR6, URZ, 0x1f, UR5 ;  /* 0x0000001fff067899 */ /* 0x000fe20008011405 */
[----:B------:R-:W2:Y:S01]  /*1000*/  LDC.64 R2, c[0x0][0x3b0] ;  /* 0x0000ec00ff027b82 */ /* 0x000ea20000000a00 */
[----:B------:R-:W-:Y:S01]  /*1010*/  UIADD3 UR52, UP1, UP0, UR60, UR52, UR5 ;  /* 0x000000343c347290 */ /* 0x000fe2000f83e005 */
[----:B------:R-:W-:Y:S01]  /*1020*/  IMAD.MOV.U32 R13, RZ, RZ, RZ ;  /* 0x000000ffff0d7224 */ /* 0x000fe200078e00ff */
[----:B------:R-:W-:Y:S01]  /*1030*/  UIMAD UR53, UR19, UR53, URZ ;  /* 0x00000035133572a4 */ /* 0x000fe2000f8e02ff */
[----:B------:R-:W-:Y:S01]  /*1040*/  ISETP.NE.AND P3, PT, RZ, UR56, PT ;  /* 0x00000038ff007c0c */ /* 0x000fe2000bf65270 */
[----:B------:R-:W-:Y:S01]  /*1050*/  UIADD3.X UR49, UPT, UPT, UR49, UR4, UR6, UP1, UP0 ;  /* 0x0000000431317290 */ /* 0x000fe20008fe0406 */
[----:B------:R-:W-:Y:S01]  /*1060*/  BSSY.RECONVERGENT B1, `(.L_x_293) ;  /* 0x0000600000017945 */ /* 0x000fe20003800200 */
[----:B------:R-:W-:Y:S02]  /*1070*/  UISETP.GT.AND UP0, UPT, UR45, URZ, UPT ;  /* 0x000000ff2d00728c */ /* 0x000fe4000bf04270 */
[----:B------:R-:W-:Y:S01]  /*1080*/  ULEA UR51, UR47, UR51, 0x6 ;  /* 0x000000332f337291 */ /* 0x000fe2000f8e30ff */
[----:B------:R-:W3:Y:S01]  /*1090*/  LDCU.128 UR4, c[0x0][0x590] ;  /* 0x0000b200ff0477ac */ /* 0x000ee20008000c00 */
[----:B------:R-:W-:Y:S01]  /*10a0*/  ULEA UR50, UR47, UR50, 0x6 ;  /* 0x000000322f327291 */ /* 0x000fe2000f8e30ff */
[----:B--2---:R-:W-:Y:S01]  /*10b0*/  IMAD R14, R2, UR17, RZ ;  /* 0x00000011020e7c24 */ /* 0x004fe2000f8e02ff */
        /* <DEDUP_REMOVED lines=8> */
[----:B------:R-:W-:-:S02]  /*1140*/  SHF.R.U32.HI R11, RZ, 0x5, R88 ;  /* 0x00000005ff0b7819 */ /* 0x000fc40000011658 */
[----:B------:R-:W-:Y:S01]  /*1150*/  IADD3 R6, P0, PT, R91, UR58, RZ ;  /* 0x0000003a5b067c10 */ /* 0x000fe2000ff1e0ff */
[----:B------:R-:W-:Y:S01]  /*1160*/  IMAD.MOV.U32 R12, RZ, RZ, R91 ;  /* 0x000000ffff0c7224 */ /* 0x000fe200078e005b */
[----:B------:R-:W2:Y:S03]  /*1170*/  LDCU.64 UR58, c[0x0][0x5e8] ;  /* 0x0000bd00ff3a77ac */ /* 0x000ea60008000a00 */
[----:B------:R-:W-:Y:S01]  /*1180*/  IMAD.X R7, RZ, RZ, UR54, P0 ;  /* 0x00000036ff077e24 */ /* 0x000fe200080e06ff */
[----:B------:R-:W3:Y:S01]  /*1190*/  LDCU.64 UR54, c[0x0][0x420] ;  /* 0x00008400ff3677ac */ /* 0x000ee20008000a00 */
[----:B------:R-:W-:-:S04]  /*11a0*/  IMAD.WIDE.U32 R16, R2, UR14, R12 ;  /* 0x0000000e02107c25 */ /* 0x000fc8000f8e000c */
[----:B------:R-:W-:Y:S01]  /*11b0*/  IMAD.WIDE.U32 R8, R8, UR14, R6 ;  /* 0x0000000e08087c25 */ /* 0x000fe2000f8e0006 */
[----:B------:R-:W-:Y:S01]  /*11c0*/  IADD3 R20, P0, PT, R16, UR16, RZ ;  /* 0x0000001010147c10 */ /* 0x000fe2000ff1e0ff */
[----:B------:R-:W4:Y:S01]  /*11d0*/  LDC.64 R6, c[0x0][0x5f8] ;  /* 0x00017e00ff067b82 */ /* 0x000f220000000a00 */
[----:B------:R-:W5:Y:S01]  /*11e0*/  LDCU.64 UR16, c[0x0][0x380] ;  /* 0x00007000ff1077ac */ /* 0x000f620008000a00 */
[----:B------:R-:W-:Y:S01]  /*11f0*/  VIADD R9, R9, UR18 ;  /* 0x0000001209097c36 */ /* 0x000fe20008000000 */
[----:B------:R-:W1:Y:S01]  /*1200*/  LDCU.64 UR18, c[0x0][0x3c8] ;  /* 0x00007900ff1277ac */ /* 0x000e620008000a00 */
[----:B------:R-:W-:Y:S01]  /*1210*/  IMAD.WIDE.U32 R18, R18, UR30, R8 ;  /* 0x0000001e12127c25 */ /* 0x000fe2000f8e0008 */
[----:B------:R-:W-:-:S03]  /*1220*/  LOP3.LUT R8, R88, 0x1f, RZ, 0xc0, !PT ;  /* 0x0000001f58087812 */ /* 0x000fc600078ec0ff */
[----:B------:R-:W-:Y:S01]  /*1230*/  IMAD R9, R3, UR14, R14 ;  /* 0x0000000e03097c24 */ /* 0x000fe2000f8e020e */
[----:B------:R-:W-:Y:S01]  /*1240*/  MOV R14, R18 ;  /* 0x00000012000e7202 */ /* 0x000fe20000000f00 */
[----:B------:R-:W-:Y:S01]  /*1250*/  IMAD R15, R15, UR30, R19 ;  /* 0x0000001e0f0f7c24 */ /* 0x000fe2000f8e0213 */
[----:B---3--:R-:W-:Y:S01]  /*1260*/  UIMAD.WIDE UR54, UR51, 0x4, UR54 ;  /* 0x00000004333678a5 */ /* 0x008fe2000f8e0236 */
[----:B------:R-:W-:Y:S01]  /*1270*/  IMAD R8, R11, UR53, R8 ;  /* 0x000000350b087c24 */ /* 0x000fe2000f8e0208 */
[----:B------:R-:W-:Y:S01]  /*1280*/  IADD3.X R21, PT, PT, R17, UR15, R9, P0, !PT ;  /* 0x0000000f11157c10 */ /* 0x000fe200087fe409 */
[----:B------:R-:W3:Y:S01]  /*1290*/  LDCU.64 UR14, c[0x0][0x550] ;  /* 0x0000aa00ff0e77ac */ /* 0x000ee20008000a00 */
[----:B------:R-:W-:Y:S01]  /*12a0*/  SHF.R.U32.HI R9, RZ, 0x3, R88 ;  /* 0x00000003ff097819 */ /* 0x000fe20000011658 */
[----:B------:R-:W-:-:S04]  /*12b0*/  USHF.L.U32 UR53, UR53, 0x6, URZ ;  /* 0x0000000635357899 */ /* 0x000fc800080006ff */
[----:B------:R-:W-:Y:S01]  /*12c0*/  IMAD.WIDE.U32 R14, R9, UR4, R14 ;  /* 0x00000004090e7c25 */ /* 0x000fe2000f8e000e */
[----:B--2---:R-:W-:-:S03]  /*12d0*/  UIMAD.WIDE UR50, UR50, 0x4, UR58 ;  /* 0x00000004323278a5 */ /* 0x004fc6000f8e023a */
[----:B----4-:R-:W-:-:S04]  /*12e0*/  IMAD.WIDE.U32 R18, R6, UR26, RZ ;  /* 0x0000001a06127c25 */ /* 0x010fc8000f8e00ff */
[----:B-1----:R-:W-:Y:S01]  /*12f0*/  IMAD.U32 R16, RZ, RZ, UR18 ;  /* 0x00000012ff107e24 */ /* 0x002fe2000f8e00ff */
[----:B------:R-:W-:Y:S01]  /*1300*/  SEL R11, R18, RZ, P3 ;  /* 0x000000ff120b7207 */ /* 0x000fe20001800000 */
[----:B------:R-:W-:Y:S01]  /*1310*/  IMAD R7, R7, UR26, R19 ;  /* 0x0000001a07077c24 */ /* 0x000fe2000f8e0213 */
[----:B------:R-:W-:Y:S01]  /*1320*/  USHF.L.U64.HI UR18, UR4, 0x5, UR5 ;  /* 0x0000000504127899 */ /* 0x000fe20008010205 */
[----:B------:R-:W-:Y:S01]  /*1330*/  IMAD.WIDE.U32 R16, R16, UR30, R20 ;  /* 0x0000001e10107c25 */ /* 0x000fe2000f8e0014 */
[----:B------:R-:W-:Y:S02]  /*1340*/  IADD3 R11, P1, P0, R8, UR52, R11 ;  /* 0x00000034080b7c10 */ /* 0x000fe4000f83e00b */
[----:B------:R-:W-:Y:S01]  /*1350*/  SHF.R.S32.HI R8, RZ, 0x1f, R8 ;  /* 0x0000001fff087819 */ /* 0x000fe20000011408 */
[----:B------:R-:W-:Y:S01]  /*1360*/  IMAD.U32 R6, RZ, RZ, UR19 ;  /* 0x00000013ff067e24 */ /* 0x000fe2000f8e00ff */
[----:B------:R-:W-:Y:S01]  /*1370*/  SEL R19, R7, RZ, P3 ;  /* 0x000000ff07137207 */ /* 0x000fe20001800000 */
[C---:B------:R-:W-:Y:S01]  /*1380*/  IMAD R7, R9.reuse, UR5, R15 ;  /* 0x0000000509077c24 */ /* 0x040fe2000f8e020f */
[----:B------:R-:W-:Y:S01]  /*1390*/  USHF.L.U32 UR19, UR4, 0x5, URZ ;  /* 0x0000000504137899 */ /* 0x000fe200080006ff */
[----:B------:R-:W-:Y:S01]  /*13a0*/  IMAD R17, R6, UR30, R17 ;  /* 0x0000001e06117c24 */ /* 0x000fe2000f8e0211 */
[----:B------:R-:W-:Y:S01]  /*13b0*/  IADD3.X R15, PT, PT, R8, UR49, R19, P1, P0 ;  /* 0x00000031080f7c10 */ /* 0x000fe20008fe0413 */
[----:B------:R-:W-:Y:S01]  /*13c0*/  UMOV UR49, UR51 ;  /* 0x0000003300317c82 */ /* 0x000fe20008000000 */
[----:B------:R-:W-:Y:S01]  /*13d0*/  MOV R8, UR53 ;  /* 0x0000003500087c02 */ /* 0x000fe20008000f00 */
[----:B------:R-:W-:Y:S01]  /*13e0*/  IMAD.WIDE.U32 R16, R9, R2, R16 ;  /* 0x0000000209107225 */ /* 0x000fe200078e0010 */
[----:B------:R-:W-:-:S02]  /*13f0*/  IADD3 R11, P0, PT, R11, UR53, RZ ;  /* 0x000000350b0b7c10 */ /* 0x000fc4000ff1e0ff */
[----:B---3--:R-:W-:Y:S01]  /*1400*/  LEA R242, P1, R14, UR14, 0x1 ;  /* 0x0000000e0ef27c11 */ /* 0x008fe2000f8208ff */
[----:B------:R-:W-:Y:S01]  /*1410*/  IMAD R6, R9, R3, R17 ;  /* 0x0000000309067224 */ /* 0x000fe200078e0211 */
[----:B------:R-:W-:Y:S02]  /*1420*/  LEA.HI.X.SX32 R8, R8, R15, 0x1, P0 ;  /* 0x0000000f08087211 */ /* 0x000fe400000f0eff */
[----:B-----5:R-:W-:Y:S01]  /*1430*/  LEA R244, P2, R16, UR16, 0x1 ;  /* 0x0000001010f47c11 */ /* 0x020fe2000f8408ff */
[----:B------:R-:W-:Y:S01]  /*1440*/  UMOV UR16, UR54 ;  /* 0x0000003600107c82 */ /* 0x000fe20008000000 */
[C---:B------:R-:W-:Y:S02]  /*1450*/  LEA R240, P0, R11.reuse, UR6, 0x2 ;  /* 0x000000060bf07c11 */ /* 0x040fe4000f8010ff */
[----:B------:R-:W-:Y:S01]  /*1460*/  LEA.HI.X R243, R14, UR15, R7, 0x1, P1 ;  /* 0x0000000f0ef37c11 */ /* 0x000fe200088f0c07 */
[----:B------:R-:W-:Y:S01]  /*1470*/  IMAD.SHL.U32 R7, R2, 0x20, RZ ;  /* 0x0000002002077824 */ /* 0x000fe200078e00ff */
[----:B------:R-:W-:Y:S01]  /*1480*/  LEA.HI.X R245, R16, UR17, R6, 0x1, P2 ;  /* 0x0000001110f57c11 */ /* 0x000fe200090f0c06 */
[----:B------:R-:W-:Y:S01]  /*1490*/  UMOV UR17, UR55 ;  /* 0x0000003700117c82 */ /* 0x000fe20008000000 */
[----:B------:R-:W-:-:S02]  /*14a0*/  LEA.HI.X R241, R11, UR7, R8, 0x2, P0 ;  /* 0x000000070bf17c11 */ /* 0x000fc400080f1408 */
[----:B------:R-:W-:Y:S02]  /*14b0*/  SHF.L.U64.HI R3, R2, 0x5, R3 ;  /* 0x0000000502037819 */ /* 0x000fe40000010203 */
[C---:B------:R-:W-:Y:S02]  /*14c0*/  LOP3.LUT R8, R91.reuse, 0xc0, RZ, 0xfc, !PT ;  /* 0x000000c05b087812 */ /* 0x040fe400078efcff */
[C---:B------:R-:W-:Y:S02]  /*14d0*/  LOP3.LUT R6, R91.reuse, 0x80, RZ, 0xfc, !PT ;  /* 0x000000805b067812 */ /* 0x040fe400078efcff */
[----:B------:R-:W-:Y:S01]  /*14e0*/  LOP3.LUT R2, R91, 0x40, RZ, 0xfc, !PT ;  /* 0x000000405b027812 */ /* 0x000fe200078efcff */
[----:B------:R-:W-:Y:S06]  /*14f0*/  BRA.U UP0, `(.L_x_304) ;  /* 0x0000000500607547 */ /* 0x000fec000b800000 */
        /* <DEDUP_REMOVED lines=13> */
.L_x_305:
[----:B------:R-:W1:Y:S01]  /*15d0*/  LDCU.64 UR12, c[0x0][0x5c0] ;  /* 0x0000b800ff0c77ac */ /* 0x000e620008000a00 */
[----:B------:R-:W-:-:S04]  /*15e0*/  UIADD3 UR4, UPT, UPT, UR42, UR43, URZ ;  /* 0x0000002b2a047290 */ /* 0x000fc8000fffe0ff */
[----:B-1----:R-:W-:Y:S02]  /*15f0*/  UIMAD.WIDE.U32 UR16, UR4, UR12, URZ ;  /* 0x0000000c041072a5 */ /* 0x002fe4000f8e00ff */
[----:B------:R-:W-:-:S04]  /*1600*/  UIMAD UR4, UR4, UR13, URZ ;  /* 0x0000000d040472a4 */ /* 0x000fc8000f8e02ff */
[----:B------:R-:W-:-:S06]  /*1610*/  UIADD3 UR4, UPT, UPT, UR17, UR4, URZ ;  /* 0x0000000411047290 */ /* 0x000fcc000fffe0ff */
[----:B------:R-:W-:Y:S02]  /*1620*/  MOV R0, UR4 ;  /* 0x0000000400007c02 */ /* 0x000fe40008000f00 */
.L_x_306:
        /* <DEDUP_REMOVED lines=13> */
.L_x_307:
[----:B------:R-:W1:Y:S01]  /*1700*/  LDCU.64 UR10, c[0x0][0x5c8] ;  /* 0x0000b900ff0a77ac */ /* 0x000e620008000a00 */
[----:B------:R-:W-:-:S04]  /*1710*/  UIADD3 UR42, UPT, UPT, UR42, UR43, URZ ;  /* 0x0000002b2a2a7290 */ /* 0x000fc8000fffe0ff */
[----:B-1----:R-:W-:Y:S02]  /*1720*/  UIMAD.WIDE.U32 UR18, UR42, UR10, URZ ;  /* 0x0000000a2a1272a5 */ /* 0x002fe4000f8e00ff */
[----:B------:R-:W-:-:S04]  /*1730*/  UIMAD UR42, UR42, UR11, URZ ;  /* 0x0000000b2a2a72a4 */ /* 0x000fc8000f8e02ff */
[----:B------:R-:W-:-:S06]  /*1740*/  UIADD3 UR42, UPT, UPT, UR19, UR42, URZ ;  /* 0x0000002a132a7290 */ /* 0x000fcc000fffe0ff */
[----:B------:R-:W-:Y:S02]  /*1750*/  MOV R4, UR42 ;  /* 0x0000002a00047c02 */ /* 0x000fe40008000f00 */
.L_x_308:
[----:B------:R-:W-:-:S06]  /*1760*/  UIADD3 UR39, UPT, UPT, -UR35, UR39, URZ ;  /* 0x0000002723277290 */ /* 0x000fcc000fffe1ff */
[----:B------:R-:W-:-:S13]  /*1770*/  ISETP.GE.AND P0, PT, R9, UR39, PT ;  /* 0x0000002709007c0c */ /* 0x000fda000bf06270 */
[----:B------:R-:W-:Y:S05]  /*1780*/  @P0 BRA `(.L_x_309) ;  /* 0x0000005800340947 */ /* 0x000fea0003800000 */
[----:B------:R-:W1:Y:S01]  /*1790*/  LDCU.64 UR14, c[0x0][0x5d8] ;  /* 0x0000bb00ff0e77ac */ /* 0x000e620008000a00 */
[----:B------:R-:W-:Y:S02]  /*17a0*/  IMAD.U32 R5, RZ, RZ, UR12 ;  /* 0x0000000cff057e24 */ /* 0x000fe4000f8e00ff */
[----:B------:R-:W-:Y:S01]  /*17b0*/  IMAD.U32 R3, RZ, RZ, UR10 ;  /* 0x0000000aff037e24 */ /* 0x000fe2000f8e00ff */
[----:B------:R-:W2:Y:S01]  /*17c0*/  LDCU.64 UR4, c[0x0][0x5e0] ;  /* 0x0000bc00ff0477ac */ /* 0x000ea20008000a00 */
[----:B------:R-:W-:Y:S01]  /*17d0*/  IMAD.WIDE.U32 R14, R5, UR35, R12 ;  /* 0x00000023050e7c25 */ /* 0x000fe2000f8e000c */
[----:B------:R-:W-:-:S03]  /*17e0*/  UIMAD UR7, UR34, UR12, URZ ;  /* 0x0000000c220772a4 */ /* 0x000fc6000f8e02ff */
[----:B------:R-:W-:Y:S01]  /*17f0*/  IMAD.WIDE.U32 R10, R3, UR35, R12 ;  /* 0x00000023030a7c25 */ /* 0x000fe2000f8e000c */
[----:B------:R-:W-:Y:S01]  /*1800*/  UIMAD UR6, UR34, UR10, URZ ;  /* 0x0000000a220672a4 */ /* 0x000fe2000f8e02ff */
[----:B------:R-:W-:Y:S01]  /*1810*/  IADD3 R12, P1, PT, R14, UR16, RZ ;  /* 0x000000100e0c7c10 */ /* 0x000fe2000ff3e0ff */
[----:B------:R-:W-:Y:S02]  /*1820*/  UIMAD UR7, UR35, UR13, UR7 ;  /* 0x0000000d230772a4 */ /* 0x000fe4000f8e0207 */
[----:B------:R-:W-:Y:S01]  /*1830*/  UIMAD UR6, UR35, UR11, UR6 ;  /* 0x0000000b230672a4 */ /* 0x000fe2000f8e0206 */
[----:B------:R-:W-:Y:S01]  /*1840*/  IADD3 R10, P0, PT, R10, UR18, RZ ;  /* 0x000000120a0a7c10 */ /* 0x000fe2000ff1e0ff */
[----:B------:R-:W3:Y:S02]  /*1850*/  LDCU UR17, c[0x0][0x440] ;  /* 0x00008800ff1177ac */ /* 0x000ee40008000800 */
[----:B------:R-:W-:Y:S02]  /*1860*/  IADD3.X R13, PT, PT, R0, UR7, R15, P1, !PT ;  /* 0x00000007000d7c10 */ /* 0x000fe40008ffe40f */
[----:B-1----:R-:W-:-:S02]  /*1870*/  MOV R0, UR14 ;  /* 0x0000000e00007c02 */ /* 0x002fc40008000f00 */
[----:B------:R-:W-:Y:S01]  /*1880*/  IADD3.X R11, PT, PT, R4, UR6, R11, P0, !PT ;  /* 0x00000006040b7c10 */ /* 0x000fe200087fe40b */
[----:B--2---:R-:W-:Y:S02]  /*1890*/  IMAD.U32 R3, RZ, RZ, UR4 ;  /* 0x00000004ff037e24 */ /* 0x004fe4000f8e00ff */
[----:B------:R-:W1:Y:S01]  /*18a0*/  LDCU.64 UR6, c[0x0][0x560] ;  /* 0x0000ac00ff0677ac */ /* 0x000e620008000a00 */
[----:B------:R-:W-:Y:S01]  /*18b0*/  IMAD.WIDE.U32 R12, R0, UR30, R12 ;  /* 0x0000001e000c7c25 */ /* 0x000fe2000f8e000c */
[----:B------:R-:W-:-:S03]  /*18c0*/  MOV R0, UR15 ;  /* 0x0000000f00007c02 */ /* 0x000fc60008000f00 */
[----:B------:R-:W-:-:S04]  /*18d0*/  IMAD.WIDE.U32 R10, R3, UR30, R10 ;  /* 0x0000001e030a7c25 */ /* 0x000fc8000f8e000a */
[----:B------:R-:W-:Y:S01]  /*18e0*/  IMAD.U32 R3, RZ, RZ, UR5 ;  /* 0x00000005ff037e24 */ /* 0x000fe2000f8e00ff */
[----:B------:R-:W2:Y:S01]  /*18f0*/  LDCU.64 UR4, c[0x0][0x568] ;  /* 0x0000ad00ff0477ac */ /* 0x000ea20008000a00 */
[----:B------:R-:W-:Y:S01]  /*1900*/  IMAD R13, R0, UR30, R13 ;  /* 0x0000001e000d7c24 */ /* 0x000fe2000f8e020d */
[----:B---3--:R-:W-:Y:S01]  /*1910*/  ISETP.GE.AND P3, PT, R2, UR17, PT ;  /* 0x0000001102007c0c */ /* 0x008fe2000bf66270 */
[----:B------:R-:W-:Y:S01]  /*1920*/  IMAD R11, R3, UR30, R11 ;  /* 0x0000001e030b7c24 */ /* 0x000fe2000f8e020b */
[----:B------:R-:W-:Y:S01]  /*1930*/  ISETP.GE.AND P4, PT, R91, UR17, PT ;  /* 0x000000115b007c0c */ /* 0x000fe2000bf86270 */
[C---:B------:R-:W-:Y:S01]  /*1940*/  IMAD.WIDE.U32 R12, R9.reuse, UR12, R12 ;  /* 0x0000000c090c7c25 */ /* 0x040fe2000f8e000c */
[----:B------:R-:W-:Y:S02]  /*1950*/  ISETP.GE.AND P2, PT, R6, UR17, PT ;  /* 0x0000001106007c0c */ /* 0x000fe4000bf46270 */
[----:B------:R-:W-:Y:S01]  /*1960*/  ISETP.GE.AND P1, PT, R8, UR17, PT ;  /* 0x0000001108007c0c */ /* 0x000fe2000bf26270 */
        /* <DEDUP_REMOVED lines=17> */
.L_x_304:
        /* <DEDUP_REMOVED lines=52> */
.L_x_311:
[----:B------:R1:W-:Y:S04]  /*1dc0*/  STS.128 [R11+0x14000], RZ ;  /* 0x014000ff0b007388 */ /* 0x0003e80000000c00 */
[----:B------:R1:W-:Y:S04]  /*1dd0*/  STS.128 [R11+0x15000], RZ ;  /* 0x015000ff0b007388 */ /* 0x0003e80000000c00 */
[----:B------:R1:W-:Y:S04]  /*1de0*/  STS.128 [R11+0x16000], RZ ;  /* 0x016000ff0b007388 */ /* 0x0003e80000000c00 */
[----:B------:R1:W-:Y:S02]  /*1df0*/  STS.128 [R11+0x17000], RZ ;  /* 0x017000ff0b007388 */ /* 0x0003e40000000c00 */
.L_x_312:
[----:B------:R-:W-:Y:S05]  /*1e00*/  BSYNC.RECONVERGENT B0 ;  /* 0x0000000000007941 */ /* 0x000fea0003800200 */
.L_x_310:
        /* <DEDUP_REMOVED lines=31> */
.L_x_314:
[----:B------:R4:W-:Y:S04]  /*2000*/  STS.128 [R11+0x8000], RZ ;  /* 0x008000ff0b007388 */ /* 0x0009e80000000c00 */
[----:B------:R4:W-:Y:S04]  /*2010*/  STS.128 [R11+0xa000], RZ ;  /* 0x00a000ff0b007388 */ /* 0x0009e80000000c00 */
[----:B------:R4:W-:Y:S04]  /*2020*/  STS.128 [R11+0xc000], RZ ;  /* 0x00c000ff0b007388 */ /* 0x0009e80000000c00 */
[----:B------:R4:W-:Y:S02]  /*2030*/  STS.128 [R11+0xe000], RZ ;  /* 0x00e000ff0b007388 */ /* 0x0009e40000000c00 */
.L_x_315:
[----:B------:R-:W-:Y:S05]  /*2040*/  BSYNC.RECONVERGENT B0 ;  /* 0x0000000000007941 */ /* 0x000fea0003800200 */
.L_x_313:
        /* <DEDUP_REMOVED lines=9> */
[----:B------:R-:W-:Y:S02]  /*20e0*/  IMAD.U32 R17, RZ, RZ, UR19 ;  /* 0x00000013ff117e24 */ /* 0x000fe4000f8e00ff */
[----:B------:R-:W-:Y:S02]  /*20f0*/  IMAD.U32 R10, RZ, RZ, UR19 ;  /* 0x00000013ff0a7e24 */ /* 0x000fe4000f8e00ff */
[----:B--2---:R-:W-:Y:S01]  /*2100*/  IMAD.U32 R15, RZ, RZ, UR18 ;  /* 0x00000012ff0f7e24 */ /* 0x004fe2000f8e00ff */
        /* <DEDUP_REMOVED lines=26> */
.L_x_317:
[----:B------:R-:W-:Y:S05]  /*22b0*/  BSYNC.RECONVERGENT B0 ;  /* 0x0000000000007941 */ /* 0x000fea0003800200 */
.L_x_316:
        /* <DEDUP_REMOVED lines=28> */
.L_x_319:
[----:B------:R1:W-:Y:S04]  /*2480*/  STS.128 [R11], RZ ;  /* 0x000000ff0b007388 */ /* 0x0003e80000000c00 */
[----:B------:R1:W-:Y:S04]  /*2490*/  STS.128 [R11+0x2000], RZ ;  /* 0x002000ff0b007388 */ /* 0x0003e80000000c00 */
[----:B------:R1:W-:Y:S04]  /*24a0*/  STS.128 [R11+0x4000], RZ ;  /* 0x004000ff0b007388 */ /* 0x0003e80000000c00 */
[----:B------:R1:W-:Y:S02]  /*24b0*/  STS.128 [R11+0x6000], RZ ;  /* 0x006000ff0b007388 */ /* 0x0003e40000000c00 */
.L_x_320:
[----:B------:R-:W-:Y:S05]  /*24c0*/  BSYNC.RECONVERGENT B0 ;  /* 0x0000000000007941 */ /* 0x000fea0003800200 */
.L_x_318:
[--C-:B------:R-:W-:Y:S01]  /*24d0*/  SHF.R.U32.HI R229, RZ, 0x2, R88.reuse ;  /* 0x00000002ffe57819 */ /* 0x100fe20000011658 */
[----:B--2---:R-:W-:Y:S01]  /*24e0*/  IMAD.U32 R14, RZ, RZ, UR16 ;  /* 0x00000010ff0e7e24 */ /* 0x004fe2000f8e00ff */
[----:B------:R-:W-:Y:S01]  /*24f0*/  SHF.R.U32.HI R230, RZ, 0x1, R88 ;  /* 0x00000001ffe67819 */ /* 0x000fe20000011658 */
[----:B------:R-:W-:Y:S01]  /*2500*/  IMAD.MOV.U32 R236, RZ, RZ, 0x7f800000 ;  /* 0x7f800000ffec7424 */ /* 0x000fe200078e00ff */
[----:B------:R-:W-:Y:S01]  /*2510*/  LOP3.LUT R15, R229, 0x7, RZ, 0xc0, !PT ;  /* 0x00000007e50f7812 */ /* 0x000fe200078ec0ff */
[----:B------:R-:W-:-:S03]  /*2520*/  IMAD.MOV.U32 R235, RZ, RZ, 0x7f800000 ;  /* 0x7f800000ffeb7424 */ /* 0x000fc600078e00ff */
[----:B------:R-:W-:Y:S01]  /*2530*/  LOP3.LUT R250, R15, 0x30, R230, 0xf8, !PT ;  /* 0x000000300ffa7812 */ /* 0x000fe200078ef8e6 */
[----:B------:R-:W-:-:S03]  /*2540*/  IMAD.U32 R15, RZ, RZ, UR17 ;  /* 0x00000011ff0f7e24 */ /* 0x000fc6000f8e00ff */
        /* <DEDUP_REMOVED lines=39> */
.L_x_322:
[----:B------:R-:W-:Y:S05]  /*27c0*/  BSYNC.RECONVERGENT B0 ;  /* 0x0000000000007941 */ /* 0x000fea0003800200 */
.L_x_321:
        /* <DEDUP_REMOVED lines=44> */
.L_x_324:
[----:B------:R1:W-:Y:S04]  /*2a90*/  STS.128 [R11+0x10000], RZ ;  /* 0x010000ff0b007388 */ /* 0x0003e80000000c00 */
[----:B------:R1:W-:Y:S04]  /*2aa0*/  STS.128 [R11+0x11000], RZ ;  /* 0x011000ff0b007388 */ /* 0x0003e80000000c00 */
[----:B------:R1:W-:Y:S04]  /*2ab0*/  STS.128 [R11+0x12000], RZ ;  /* 0x012000ff0b007388 */ /* 0x0003e80000000c00 */
[----:B------:R1:W-:Y:S02]  /*2ac0*/  STS.128 [R11+0x13000], RZ ;  /* 0x013000ff0b007388 */ /* 0x0003e40000000c00 */
.L_x_325:
[----:B------:R-:W-:Y:S05]  /*2ad0*/  BSYNC.RECONVERGENT B0 ;  /* 0x0000000000007941 */ /* 0x000fea0003800200 */
.L_x_323:
[----:B------:R-:W2:Y:S01]  /*2ae0*/  LDCU.64 UR10, c[0x0][0x538] ;  /* 0x0000a700ff0a77ac */ /* 0x000ea20008000a00 */
[----:B------:R-:W0:Y:S01]  /*2af0*/  LDGDEPBAR ;  /* 0x00000000000079af */ /* 0x000e220000000000 */
[C---:B------:R-:W-:Y:S01]  /*2b00*/  IMAD.SHL.U32 R90, R88.reuse, 0x40, RZ ;  /* 0x00000040585a7824 */ /* 0x040fe200078e00ff */
[----:B------:R-:W-:Y:S01]  /*2b10*/  LOP3.LUT P5, R0, R88, 0x4, RZ, 0xc0, !PT ;  /* 0x0000000458007812 */ /* 0x000fe200078ac0ff */
[----:B------:R-:W-:Y:S02]  /*2b20*/  VIADD R7, R250, UR39 ;  /* 0x00000027fa077c36 */ /* 0x000fe40008000000 */
[----:B------:R-:W-:Y:S02]  /*2b30*/  IMAD.U32 R238, RZ, RZ, UR44 ;  /* 0x0000002cffee7e24 */ /* 0x000fe4000f8e00ff */
[C---:B------:R-:W-:Y:S02]  /*2b40*/  IMAD.SHL.U32 R89, R88.reuse, 0x20, RZ ;  /* 0x0000002058597824 */ /* 0x040fe400078e00ff */
[C---:B---3--:R-:W-:Y:S01]  /*2b50*/  IMAD.SHL.U32 R3, R88.reuse, 0x2, RZ ;  /* 0x0000000258037824 */ /* 0x048fe200078e00ff */
[----:B------:R-:W-:-:S02]  /*2b60*/  LOP3.LUT P6, R2, R88, 0x2, RZ, 0xc0, !PT ;  /* 0x0000000258027812 */ /* 0x000fc400078cc0ff */
[----:B------:R-:W-:Y:S01]  /*2b70*/  LOP3.LUT R68, R88, 0x8, RZ, 0xc0, !PT ;  /* 0x0000000858447812 */ /* 0x000fe200078ec0ff */
[----:B------:R-:W-:Y:S01]  /*2b80*/  IMAD.MOV.U32 R225, RZ, RZ, 0x20 ;  /* 0x00000020ffe17424 */ /* 0x000fe200078e00ff */
[----:B------:R-:W3:Y:S01]  /*2b90*/  LDC R237, c[0x0][0x44c] ;  /* 0x00011300ffed7b82 */ /* 0x000ee20000000800 */
[----:B--2---:R-:W-:-:S04]  /*2ba0*/  UISETP.NE.U32.AND UP0, UPT, UR10, URZ, UPT ;  /* 0x000000ff0a00728c */ /* 0x004fc8000bf05070 */
[----:B------:R-:W-:Y:S01]  /*2bb0*/  UISETP.NE.AND.EX UP0, UPT, UR11, URZ, UPT, UP0 ;  /* 0x000000ff0b00728c */ /* 0x000fe2000bf05300 */
[----:B------:R-:W-:-:S05]  /*2bc0*/  DEPBAR.LE SB0, 0x1 ;  /* 0x000080400000791a */ /* 0x000fca0000000000 */
[----:B------:R-:W-:-:S05]  /*2bd0*/  PLOP3.LUT P4, PT, PT, PT, UP0, 0x80, 0x8 ;  /* 0x000000000008781c */ /* 0x000fca0003f8f008 */
[----:B------:R-:W2:Y:S01]  /*2be0*/  @UP0 LDCU.64 UR6, c[0x0][0x540] ;  /* 0x0000a800ff0607ac */ /* 0x000ea20008000a00 */
[----:B------:R-:W-:Y:S01]  /*2bf0*/  @UP0 UMOV UR12, UR30 ;  /* 0x0000001e000c0c82 */ /* 0x000fe20008000000 */
[----:B------:R-:W-:Y:S01]  /*2c00*/  @UP0 UMOV UR13, URZ ;  /* 0x000000ff000d0c82 */ /* 0x000fe20008000000 */
[----:B------:R-:W1:Y:S01]  /*2c10*/  @UP0 LDCU UR4, c[0x0][0x458] ;  /* 0x00008b00ff0407ac */ /* 0x000e620008000800 */
[----:B--2---:R-:W-:Y:S01]  /*2c20*/  @UP0 UIMAD.WIDE.U32 UR12, UR38, UR6, UR12 ;  /* 0x00000006260c02a5 */ /* 0x004fe2000f8e000c */
[----:B------:R-:W-:Y:S01]  /*2c30*/  LOP3.LUT R92, R90, 0x1c0, RZ, 0xc0, !PT ;  /* 0x000001c05a5c7812 */ /* 0x000fe200078ec0ff */
[----:B------:R-:W-:Y:S01]  /*2c40*/  IMAD R238, R238, 0x40, R7 ;  /* 0x00000040eeee7824 */ /* 0x000fe200078e0207 */
[----:B------:R-:W-:Y:S01]  /*2c50*/  ISETP.NE.AND P3, PT, R0, RZ, PT ;  /* 0x000000ff0000720c */ /* 0x000fe20003f65270 */
[----:B------:R-:W-:Y:S02]  /*2c60*/  @UP0 UIMAD UR7, UR38, UR7, UR13 ;  /* 0x00000007260702a4 */ /* 0x000fe4000f8e020d */
[----:B------:R-:W-:Y:S01]  /*2c70*/  @UP0 ULEA UR10, UP1, UR12, UR10, 0x2 ;  /* 0x0000000a0c0a0291 */ /* 0x000fe2000f8210ff */
[----:B------:R-:W-:Y:S01]  /*2c80*/  LOP3.LUT R4, R3, 0x6, RZ, 0xc0, !PT ;  /* 0x0000000603047812 */ /* 0x000fe200078ec0ff */
[----:B------:R-:W-:Y:S01]  /*2c90*/  IMAD.MOV.U32 R226, RZ, RZ, 0x40 ;  /* 0x00000040ffe27424 */ /* 0x000fe200078e00ff */
[----:B------:R-:W-:Y:S01]  /*2ca0*/  ISETP.NE.AND P0, PT, R2, RZ, PT ;  /* 0x000000ff0200720c */ /* 0x000fe20003f05270 */
[----:B------:R-:W-:-:S02]  /*2cb0*/  @UP0 ULEA.HI.X UR11, UR12, UR11, UR7, 0x2, UP1 ;  /* 0x0000000b0c0b0291 */ /* 0x000fc400088f1407 */
[----:B------:R-:W-:Y:S01]  /*2cc0*/  IMAD.U32 R10, RZ, RZ, UR10 ;  /* 0x0000000aff0a7e24 */ /* 0x000fe2000f8e00ff */
[----:B------:R-:W-:Y:S03]  /*2cd0*/  BAR.SYNC.DEFER_BLOCKING 0x0 ;  /* 0x0000000000007b1d */ /* 0x000fe60000010000 */
[----:B-1--4-:R-:W-:Y:S01]  /*2ce0*/  IMAD.U32 R11, RZ, RZ, UR11 ;  /* 0x0000000bff0b7e24 */ /* 0x012fe2000f8e00ff */
[----:B------:R-:W-:Y:S02]  /*2cf0*/  LOP3.LUT R7, R89, 0x200, RZ, 0xc0, !PT ;  /* 0x0000020059077812 */ /* 0x000fe400078ec0ff */
[----:B------:R-:W-:Y:S01]  /*2d00*/  LOP3.LUT R227, R92, R91, RZ, 0xfc, !PT ;  /* 0x0000005b5ce37212 */ /* 0x000fe200078efcff */
[----:B------:R-:W1:Y:S01]  /*2d10*/  @P4 MUFU.RCP R0, UR4 ;  /* 0x0000000400004d08 */ /* 0x000e620008001000 */
[----:B------:R-:W-:Y:S01]  /*2d20*/  IMAD.U32 R2, RZ, RZ, UR35 ;  /* 0x00000023ff027e24 */ /* 0x000fe2000f8e00ff */
[----:B------:R-:W-:Y:S01]  /*2d30*/  LOP3.LUT R9, R4, 0x70, R9, 0xf8, !PT ;  /* 0x0000007004097812 */ /* 0x000fe200078ef809 */
[----:B------:R-:W2:Y:S01]  /*2d40*/  LDCU UR13, c[0x0][0x590] ;  /* 0x0000b200ff0d77ac */ /* 0x000ea20008000800 */
[----:B------:R-:W-:-:S02]  /*2d50*/  R2P PR, R88, 0x6 ;  /* 0x0000000658007804 */ /* 0x000fc40000000000 */
[----:B------:R-:W-:Y:S01]  /*2d60*/  LOP3.LUT R90, R90, 0x200, RZ, 0xc0, !PT ;  /* 0x000002005a5a7812 */ /* 0x000fe200078ec0ff */
[----:B------:R-:W-:Y:S01]  /*2d70*/  IMAD.MOV.U32 R220, RZ, RZ, 0x20 ;  /* 0x00000020ffdc7424 */ /* 0x000fe200078e00ff */
[----:B------:R-:W-:Y:S01]  /*2d80*/  SEL R226, R226, 0xffffffc0, !P5 ;  /* 0xffffffc0e2e27807 */ /* 0x000fe20006800000 */
[C---:B------:R-:W-:Y:S02]  /*2d90*/  IMAD.SHL.U32 R221, R88.reuse, 0x10, RZ ;  /* 0x0000001058dd7824 */ /* 0x040fe400078e00ff */
[----:B------:R-:W-:Y:S02]  /*2da0*/  IMAD.MOV.U32 R248, RZ, RZ, 0x240 ;  /* 0x00000240fff87424 */ /* 0x000fe400078e00ff */
[----:B------:R-:W-:Y:S02]  /*2db0*/  IMAD.SHL.U32 R218, R88, 0x4, RZ ;  /* 0x0000000458da7824 */ /* 0x000fe400078e00ff */
[----:B------:R-:W-:Y:S01]  /*2dc0*/  IMAD.U32 R234, RZ, RZ, UR31 ;  /* 0x0000001fffea7e24 */ /* 0x000fe2000f8e00ff */
[----:B------:R-:W-:Y:S01]  /*2dd0*/  CS2R R126, SRZ ;  /* 0x00000000007e7805 */ /* 0x000fe2000001ff00 */
[----:B------:R-:W1:Y:S01]  /*2de0*/  @P4 LDG.E R5, desc[UR40][R10.64] ;  /* 0x000000280a054981 */ /* 0x000e62000c1e1900 */
[----:B------:R-:W-:Y:S01]  /*2df0*/  LOP3.LUT R7, R7, 0x1c00, R94, 0xf8, !PT ;  /* 0x00001c0007077812 */ /* 0x000fe200078ef85e */
[----:B------:R-:W-:Y:S01]  /*2e00*/  UIADD3 UR35, UPT, UPT, UR35, 0x20, URZ ;  /* 0x0000002023237890 */ /* 0x000fe2000fffe0ff */
[----:B------:R-:W-:Y:S01]  /*2e10*/  LOP3.LUT R228, R227, R68, RZ, 0x3c, !PT ;  /* 0x00000044e3e47212 */ /* 0x000fe200078e3cff */
[----:B------:R-:W-:Y:S01]  /*2e20*/  IMAD.U32 R234, R234, 0x20, R9 ;  /* 0x00000020eaea7824 */ /* 0x000fe200078e0009 */
[----:B------:R-:W-:Y:S01]  /*2e30*/  IADD3 R3, PT, PT, R9, UR45, R2 ;  /* 0x0000002d09037c10 */ /* 0x000fe2000fffe002 */
[----:B------:R-:W-:Y:S01]  /*2e40*/  IMAD.WIDE.U32 R250, R250, 0x4, RZ ;  /* 0x00000004fafa7825 */ /* 0x000fe200078e00ff */
[----:B------:R-:W-:-:S02]  /*2e50*/  LOP3.LUT R228, R7, R228, RZ, 0xfc, !PT ;  /* 0x000000e407e47212 */ /* 0x000fc400078efcff */
[----:B------:R-:W-:Y:S02]  /*2e60*/  CS2R R124, SRZ ;  /* 0x00000000007c7805 */ /* 0x000fe4000001ff00 */
[----:B------:R-:W-:Y:S01]  /*2e70*/  IADD3 R238, PT, PT, R238, -0x49, -R3 ;  /* 0xffffffb7eeee7810 */ /* 0x000fe20007ffe803 */
[----:B------:R-:W-:Y:S01]  /*2e80*/  IMAD.SHL.U32 R223, R88, 0x100, RZ ;  /* 0x0000010058df7824 */ /* 0x000fe200078e00ff */
[----:B------:R-:W-:Y:S02]  /*2e90*/  LEA R228, R228, UR5, 0x1 ;  /* 0x00000005e4e47c11 */ /* 0x000fe4000f8e08ff */
[----:B------:R-:W-:Y:S02]  /*2ea0*/  CS2R R130, SRZ ;  /* 0x0000000000827805 */ /* 0x000fe4000001ff00 */
[----:B------:R-:W-:Y:S02]  /*2eb0*/  SEL R3, R225, 0xffffffe0, !P1 ;  /* 0xffffffe0e1037807 */ /* 0x000fe40004800000 */
[----:B------:R-:W-:-:S02]  /*2ec0*/  CS2R R128, SRZ ;  /* 0x0000000000807805 */ /* 0x000fc4000001ff00 */
[----:B------:R-:W-:Y:S01]  /*2ed0*/  LOP3.LUT R6, R90, 0xc00, R89, 0xf8, !PT ;  /* 0x00000c005a067812 */ /* 0x000fe200078ef859 */
[C---:B------:R-:W-:Y:S01]  /*2ee0*/  VIADD R2, R228.reuse, 0x14000 ;  /* 0x00014000e4027836 */ /* 0x040fe20000000000 */
[----:B------:R-:W4:Y:S01]  /*2ef0*/  LDSM.16.M88.4 R132, [R228+0x14000] ;  /* 0x01400000e484783b */ /* 0x000f220000000200 */
[----:B------:R-:W-:Y:S01]  /*2f00*/  VIADD R4, R228, 0x14040 ;  /* 0x00014040e4047836 */ /* 0x000fe20000000000 */
[----:B------:R-:W-:Y:S01]  /*2f10*/  LOP3.LUT R227, R227, 0x8, R230, 0x78, !PT ;  /* 0x00000008e3e37812 */ /* 0x000fe200078e78e6 */
[----:B------:R-:W-:Y:S01]  /*2f20*/  @P2 VIADD R4, R2, 0xffffffc0 ;  /* 0xffffffc002042836 */ /* 0x000fe20000000000 */
[----:B------:R-:W1:Y:S01]  /*2f30*/  LDSM.16.M88.4 R148, [R228+0x15000] ;  /* 0x01500000e494783b */ /* 0x000e620000000200 */
[----:B------:R-:W-:Y:S01]  /*2f40*/  SEL R225, R225, 0xffffffe0, !P6 ;  /* 0xffffffe0e1e17807 */ /* 0x000fe20007000000 */
[----:B------:R-:W-:Y:S01]  /*2f50*/  IMAD.IADD R216, R228, 0x1, R226 ;  /* 0x00000001e4d87824 */ /* 0x000fe200078e02e2 */
[----:B------:R-:W-:Y:S01]  /*2f60*/  LOP3.LUT R227, R6, R227, RZ, 0xfc, !PT ;  /* 0x000000e306e37212 */ /* 0x000fe200078efcff */
[----:B------:R-:W1:Y:S01]  /*2f70*/  LDSM.16.M88.4 R164, [R228+0x16000] ;  /* 0x01600000e4a4783b */ /* 0x000e620000000200 */
[----:B------:R-:W-:Y:S01]  /*2f80*/  SEL R222, R220, 0xffffffe0, !P3 ;  /* 0xffffffe0dcde7807 */ /* 0x000fe20005800000 */
[----:B------:R-:W-:Y:S01]  /*2f90*/  IMAD.IADD R217, R228, 0x1, R225 ;  /* 0x00000001e4d97824 */ /* 0x000fe200078e02e1 */
[----:B------:R-:W-:Y:S01]  /*2fa0*/  LEA R227, R227, UR5, 0x1 ;  /* 0x00000005e3e37c11 */ /* 0x000fe2000f8e08ff */
[----:B------:R-:W1:Y:S01]  /*2fb0*/  LDSM.16.M88.4 R180, [R228+0x17000] ;  /* 0x01700000e4b4783b */ /* 0x000e620000000200 */
[----:B------:R-:W-:-:S02]  /*2fc0*/  SEL R220, R220, 0xffffffe0, !P0 ;  /* 0xffffffe0dcdc7807 */ /* 0x000fc40004000000 */
[----:B------:R-:W-:Y:S02]  /*2fd0*/  CS2R R122, SRZ ;  /* 0x00000000007a7805 */ /* 0x000fe4000001ff00 */
[----:B------:R-:W-:Y:S01]  /*2fe0*/  LOP3.LUT R249, R221, 0x600, RZ, 0xc0, !PT ;  /* 0x00000600ddf97812 */ /* 0x000fe200078ec0ff */
[----:B------:R-:W1:Y:S01]  /*2ff0*/  LDSM.16.M88.4 R140, [R4] ;  /* 0x00000000048c783b */ /* 0x000e620000000200 */
[--C-:B------:R-:W-:Y:S01]  /*3000*/  IMAD.IADD R226, R226, 0x1, R227.reuse ;  /* 0x00000001e2e27824 */ /* 0x100fe200078e02e3 */
[----:B------:R-:W-:Y:S01]  /*3010*/  SHF.R.U32.HI R2, RZ, 0x3, R88 ;  /* 0x00000003ff027819 */ /* 0x000fe20000011658 */
[----:B------:R-:W-:Y:S01]  /*3020*/  IMAD.IADD R224, R225, 0x1, R227 ;  /* 0x00000001e1e07824 */ /* 0x000fe200078e02e3 */
[----:B------:R-:W1:Y:S01]  /*3030*/  LDSM.16.M88.4 R156, [R4+0x1000] ;  /* 0x00100000049c783b */ /* 0x000e620000000200 */
[----:B------:R-:W-:Y:S02]  /*3040*/  CS2R R120, SRZ ;  /* 0x0000000000787805 */ /* 0x000fe4000001ff00 */
[----:B------:R-:W-:-:S02]  /*3050*/  CS2R R118, SRZ ;  /* 0x0000000000767805 */ /* 0x000fc4000001ff00 */
[----:B------:R-:W-:Y:S01]  /*3060*/  CS2R R116, SRZ ;  /* 0x0000000000747805 */ /* 0x000fe2000001ff00 */
[----:B------:R-:W1:Y:S01]  /*3070*/  LDSM.16.M88.4 R172, [R4+0x2000] ;  /* 0x0020000004ac783b */ /* 0x000e620000000200 */
[----:B------:R-:W-:Y:S02]  /*3080*/  CS2R R110, SRZ ;  /* 0x00000000006e7805 */ /* 0x000fe4000001ff00 */
[----:B------:R-:W-:Y:S02]  /*3090*/  CS2R R108, SRZ ;  /* 0x00000000006c7805 */ /* 0x000fe4000001ff00 */
[----:B------:R-:W-:Y:S01]  /*30a0*/  CS2R R114, SRZ ;  /* 0x0000000000727805 */ /* 0x000fe2000001ff00 */
[----:B------:R-:W1:Y:S01]  /*30b0*/  LDSM.16.M88.4 R188, [R4+0x3000] ;  /* 0x0030000004bc783b */ /* 0x000e620000000200 */
        /* <DEDUP_REMOVED lines=21> */
[----:B------:R-:W-:Y:S01]  /*3210*/  LOP3.LUT R239, R218, 0x20, RZ, 0xc0, !PT ;  /* 0x00000020daef7812 */ /* 0x000fe200078ec0ff */
[----:B------:R-:W-:Y:S01]  /*3220*/  IMAD.IADD R219, R227, 0x1, R220 ;  /* 0x00000001e3db7824 */ /* 0x000fe200078e02dc */
[----:B------:R-:W-:Y:S01]  /*3230*/  SEL R248, R248, 0x1c0, !P3 ;  /* 0x000001c0f8f87807 */ /* 0x000fe20005800000 */
[----:B------:R-:W-:Y:S01]  /*3240*/  UMOV UR7, URZ ;  /* 0x000000ff00077c82 */ /* 0x000fe20008000000 */
[----:B------:R-:W1:Y:S01]  /*3250*/  LDCU UR6, c[0x0][0x440] ;  /* 0x00008800ff0677ac */ /* 0x000e620008000800 */
[----:B------:R-:W1:Y:S01]  /*3260*/  LDCU UR10, c[0x0][0x3e0] ;  /* 0x00007c00ff0a77ac */ /* 0x000e620008000800 */
[----:B------:R-:W1:Y:S01]  /*3270*/  LDCU UR12, c[0x0][0x50c] ;  /* 0x0000a180ff0c77ac */ /* 0x000e620008000800 */
[----:B------:R-:W1:Y:S01]  /*3280*/  LDCU UR11, c[0x0][0x45c] ;  /* 0x00008b80ff0b77ac */ /* 0x000e620008000800 */
[----:B--2---:R-:W-:-:S02]  /*3290*/  USHF.L.U32 UR13, UR13, 0x6, URZ ;  /* 0x000000060d0d7899 */ /* 0x004fc400080006ff */
[----:B------:R-:W-:Y:S01]  /*32a0*/  UISETP.GE.AND UP2, UPT, UR35, UR39, UPT ;  /* 0x000000272300728c */ /* 0x000fe2000bf46270 */
[----:B-1----:R-:W-:Y:S01]  /*32b0*/  @P4 FMUL.FTZ R0, R5, R0 ;  /* 0x0000000005004220 */ /* 0x002fe20000410000 */
[C---:B------:R-:W-:Y:S02]  /*32c0*/  IMAD.IADD R5, R3.reuse, 0x1, R228 ;  /* 0x0000000103057824 */ /* 0x040fe400078e02e4 */
[----:B------:R-:W-:Y:S02]  /*32d0*/  IMAD.IADD R3, R3, 0x1, R4 ;  /* 0x0000000103037824 */ /* 0x000fe400078e0204 */
[----:B------:R-:W-:Y:S01]  /*32e0*/  @P4 R2UR UR4, R0 ;  /* 0x00000000000442ca */ /* 0x000fe200000e0000 */
[----:B------:R-:W1:Y:S01]  /*32f0*/  LDSM.16.M88.4 R136, [R5+0x14000] ;  /* 0x014000000588783b */ /* 0x000e620000000200 */
[----:B------:R-:W-:-:S03]  /*3300*/  IMAD.SHL.U32 R0, R88, 0x2, RZ ;  /* 0x0000000258007824 */ /* 0x000fc600078e00ff */
[----:B------:R-:W2:Y:S02]  /*3310*/  LDSM.16.M88.4 R152, [R5+0x15000] ;  /* 0x015000000598783b */ /* 0x000ea40000000200 */
[----:B------:R-:W-:Y:S02]  /*3320*/  LOP3.LUT R249, R249, 0x6, R0, 0xf8, !PT ;  /* 0x00000006f9f97812 */ /* 0x000fe400078ef800 */
[----:B------:R-:W1:Y:S04]  /*3330*/  LDSM.16.M88.4 R168, [R5+0x16000] ;  /* 0x0160000005a8783b */ /* 0x000e680000000200 */
[----:B------:R-:W1:Y:S01]  /*3340*/  LDSM.16.M88.4 R184, [R5+0x17000] ;  /* 0x0170000005b8783b */ /* 0x000e620000000200 */
[----:B------:R-:W-:-:S03]  /*3350*/  @UP0 UMOV UR7, UR4 ;  /* 0x0000000400070c82 */ /* 0x000fc60008000000 */
[----:B------:R-:W1:Y:S04]  /*3360*/  LDSM.16.M88.4 R144, [R3] ;  /* 0x000000000390783b */ /* 0x000e680000000200 */
[----:B------:R-:W1:Y:S04]  /*3370*/  LDSM.16.M88.4 R160, [R3+0x1000] ;  /* 0x0010000003a0783b */ /* 0x000e680000000200 */
[----:B------:R-:W1:Y:S04]  /*3380*/  LDSM.16.M88.4 R176, [R3+0x2000] ;  /* 0x0020000003b0783b */ /* 0x000e680000000200 */
[----:B------:R3:W1:Y:S02]  /*3390*/  LDSM.16.M88.4 R192, [R3+0x3000] ;  /* 0x0030000003c0783b */ /* 0x0006640000000200 */
[----:B---3--:R-:W-:-:S02]  /*33a0*/  IMAD.IADD R3, R225, 0x1, R216 ;  /* 0x00000001e1037824 */ /* 0x008fc400078e02d8 */
[----:B--2-4-:R-:W-:-:S07]  /*33b0*/  IMAD.IADD R225, R225, 0x1, R226 ;  /* 0x00000001e1e17824 */ /* 0x014fce00078e02e2 */
.L_x_328:
[----:B------:R-:W0:Y:S01]  /*33c0*/  LDGDEPBAR ;  /* 0x00000000000079af */ /* 0x000e220000000000 */
[----:B------:R-:W-:Y:S01]  /*33d0*/  IADD3 R70, P0, PT, R250, UR50, RZ ;  /* 0x00000032fa467c10 */ /* 0x000fe2000ff1e0ff */
[C---:B------:R-:W-:Y:S01]  /*33e0*/  VIADD R76, R238.reuse, 0x9 ;  /* 0x00000009ee4c7836 */ /* 0x040fe20000000000 */
[----:B------:R-:W-:Y:S01]  /*33f0*/  IADD3 R79, PT, PT, R238, 0x10, RZ ;  /* 0x00000010ee4f7810 */ /* 0x000fe20007ffe0ff */
[----:B-----5:R-:W-:Y:S01]  /*3400*/  FMUL.FTZ R82, R236, 1.4426950216293334961 ;  /* 0x3fb8aa3bec527820 */ /* 0x020fe20000410000 */
[----:B------:R-:W-:Y:S01]  /*3410*/  IADD3.X R71, PT, PT, R251, UR49, RZ, P0, !PT ;  /* 0x00000031fb477c10 */ /* 0x000fe200087fe4ff */
[C---:B------:R-:W-:Y:S01]  /*3420*/  VIADD R84, R238.reuse, 0x11 ;  /* 0x00000011ee547836 */ /* 0x040fe20000000000 */
[----:B------:R-:W-:Y:S01]  /*3430*/  PLOP3.LUT P0, PT, PT, PT, UP2, 0x80, 0x8 ;  /* 0x000000000008781c */ /* 0x000fe20003f0f028 */
[----:B------:R-:W-:Y:S01]  /*3440*/  VIADD R80, R238, 0x1 ;  /* 0x00000001ee507836 */ /* 0x000fe20000000000 */
[----:B------:R-:W-:Y:S01]  /*3450*/  IABS R76, R76 ;  /* 0x0000004c004c7213 */ /* 0x000fe20000000000 */
[----:B------:R-:W-:Y:S01]  /*3460*/  UIADD3 UR4, UPT, UPT, UR5, 0x15000, URZ ;  /* 0x0001500005047890 */ /* 0x000fe2000fffe0ff */
[----:B------:R-:W-:Y:S01]  /*3470*/  IABS R79, R79 ;  /* 0x0000004f004f7213 */ /* 0x000fe20000000000 */
[----:B------:R-:W-:Y:S01]  /*3480*/  UISETP.NE.AND UP1, UPT, UR47, URZ, UPT ;  /* 0x000000ff2f00728c */ /* 0x000fe2000bf25270 */
[----:B------:R-:W-:Y:S02]  /*3490*/  I2FP.F32.S32 R76, R76 ;  /* 0x0000004c004c7245 */ /* 0x000fe40000201400 */
[----:B------:R-:W-:Y:S02]  /*34a0*/  FSETP.NEU.FTZ.AND P2, PT, R236, -INF , PT ;  /* 0xff800000ec00780b */ /* 0x000fe40003f5d000 */
[----:B------:R-:W-:Y:S02]  /*34b0*/  I2FP.F32.S32 R79, R79 ;  /* 0x0000004f004f7245 */ /* 0x000fe40000201400 */
[----:B------:R-:W-:Y:S01]  /*34c0*/  FSEL R82, R82, RZ, P2 ;  /* 0x000000ff52527208 */ /* 0x000fe20001000000 */
[C---:B------:R-:W-:Y:S01]  /*34d0*/  @P0 VIADD R73, R234.reuse, 0x8 ;  /* 0x00000008ea490836 */ /* 0x040fe20000000000 */
[C---:B------:R-:W-:Y:S02]  /*34e0*/  @P0 IADD3 R72, PT, PT, R234.reuse, 0x1, RZ ;  /* 0x00000001ea480810 */ /* 0x040fe40007ffe0ff */
[----:B------:R-:W-:Y:S01]  /*34f0*/  @P0 IADD3 R74, PT, PT, R234, 0x9, RZ ;  /* 0x00000009ea4a0810 */ /* 0x000fe20007ffe0ff */
[----:B------:R-:W-:Y:S04]  /*3500*/  DEPBAR.LE SB0, 0x0 ;  /* 0x000080000000791a */ /* 0x000fe80000000000 */
[----:B------:R-:W-:Y:S01]  /*3510*/  BAR.SYNC.DEFER_BLOCKING 0x0 ;  /* 0x0000000000007b1d */ /* 0x000fe20000010000 */
[----:B------:R-:W-:Y:S01]  /*3520*/  @P0 ISETP.GE.AND P4, PT, R72, UR39, PT ;  /* 0x0000002748000c0c */ /* 0x000fe2000bf86270 */
[----:B------:R-:W-:Y:S01]  /*3530*/  @UP1 UIADD3 UR15, UP0, UPT, UR16, -0x100, URZ ;  /* 0xffffff00100f1890 */ /* 0x000fe2000ff1e0ff */
[----:B------:R-:W-:Y:S01]  /*3540*/  @P0 ISETP.GE.AND P6, PT, R74, UR39, PT ;  /* 0x000000274a000c0c */ /* 0x000fe2000bfc6270 */
[C---:B------:R-:W-:Y:S01]  /*3550*/  FMUL.FTZ R74, R235.reuse, 1.4426950216293334961 ;  /* 0x3fb8aa3beb4a7820 */ /* 0x040fe20000410000 */
[----:B------:R-:W-:Y:S01]  /*3560*/  IABS R84, R84 ;  /* 0x0000005400547213 */ /* 0x000fe20000000000 */
[----:B------:R-:W-:Y:S01]  /*3570*/  @UP1 UIADD3.X UR14, UPT, UPT, UR17, -0x1, URZ, UP0, !UPT ;  /* 0xffffffff110e1890 */ /* 0x000fe200087fe4ff */
[----:B------:R-:W-:Y:S01]  /*3580*/  @P0 ISETP.GE.AND P2, PT, R234, UR39, PT ;  /* 0x00000027ea000c0c */ /* 0x000fe2000bf46270 */
[----:B------:R-:W-:Y:S01]  /*3590*/  @UP1 UIADD3 UR50, UP0, UPT, UR50, -0x100, URZ ;  /* 0xffffff0032321890 */ /* 0x000fe2000ff1e0ff */
[----:B------:R-:W-:Y:S02]  /*35a0*/  IABS R80, R80 ;  /* 0x0000005000507213 */ /* 0x000fe40000000000 */
[----:B------:R-:W-:Y:S01]  /*35b0*/  FSETP.NEU.FTZ.AND P1, PT, R235, -INF , PT ;  /* 0xff800000eb00780b */ /* 0x000fe20003f3d000 */
[----:B------:R-:W-:Y:S01]  /*35c0*/  @UP1 UIADD3.X UR49, UPT, UPT, UR49, -0x1, URZ, UP0, !UPT ;  /* 0xffffffff31311890 */ /* 0x000fe200087fe4ff */
[----:B------:R-:W-:Y:S02]  /*35d0*/  IABS R78, R238 ;  /* 0x000000ee004e7213 */ /* 0x000fe40000000000 */
[----:B------:R-:W-:Y:S02]  /*35e0*/  I2FP.F32.S32 R84, R84 ;  /* 0x0000005400547245 */ /* 0x000fe40000201400 */
[----:B------:R-:W-:Y:S02]  /*35f0*/  I2FP.F32.S32 R80, R80 ;  /* 0x0000005000507245 */ /* 0x000fe40000201400 */
[----:B------:R-:W-:Y:S02]  /*3600*/  FSEL R74, R74, RZ, P1 ;  /* 0x000000ff4a4a7208 */ /* 0x000fe40000800000 */
[----:B------:R-:W-:Y:S02]  /*3610*/  I2FP.F32.S32 R78, R78 ;  /* 0x0000004e004e7245 */ /* 0x000fe40000201400 */
[----:B------:R-:W-:Y:S01]  /*3620*/  @P0 ISETP.GE.AND P5, PT, R73, UR39, PT ;  /* 0x0000002749000c0c */ /* 0x000fe2000bfa6270 */
[----:B-1----:R-:W-:Y:S01]  /*3630*/  LDSM.16.M88.4 R44, [R227] ;  /* 0x00000000e32c783b */ /* 0x002fe20000000200 */
[----:B------:R-:W-:Y:S02]  /*3640*/  LOP3.LUT R73, R94, 0xe0, RZ, 0xc0, !PT ;  /* 0x000000e05e497812 */ /* 0x000fe400078ec0ff */
[----:B------:R-:W-:Y:S02]  /*3650*/  LOP3.LUT R231, R90, 0x1000, R223, 0xf8, !PT ;  /* 0x000010005ae77812 */ /* 0x000fe400078ef8df */
[----:B------:R-:W-:Y:S01]  /*3660*/  LOP3.LUT R73, R73, 0x18, R88, 0xf8, !PT ;  /* 0x0000001849497812 */ /* 0x000fe200078ef858 */
[----:B------:R-:W2:Y:S01]  /*3670*/  LDSM.16.M88.4 R48, [R228+0x10000] ;  /* 0x01000000e430783b */ /* 0x000ea20000000200 */
[----:B------:R-:W-:Y:S05]  /*3680*/  LOP3.LUT R212, R89, 0x400, RZ, 0xc0, !PT ;  /* 0x0000040059d47812 */ /* 0x000fea00078ec0ff */
[----:B------:R-:W-:Y:S06]  /*3690*/  LDSM.16.M88.4 R52, [R224] ;  /* 0x00000000e034783b */ /* 0x000fec0000000200 */
[----:B------:R-:W3:Y:S06]  /*36a0*/  LDSM.16.M88.4 R56, [R217+0x10000] ;  /* 0x01000000d938783b */ /* 0x000eec0000000200 */
[----:B------:R-:W-:Y:S06]  /*36b0*/  LDSM.16.M88.4 R60, [R226] ;  /* 0x00000000e23c783b */ /* 0x000fec0000000200 */
[----:B------:R-:W4:Y:S01]  /*36c0*/  LDSM.16.M88.4 R64, [R216+0x10000] ;  /* 0x01000000d840783b */ /* 0x000f220000000200 */
[C---:B--2---:R-:W-:Y:S08]  /*36d0*/  HMMA.16816.F32 R4, R44.reuse, R48, RZ ;  /* 0x000000302c04723c */ /* 0x044ff000000018ff */
[----:B------:R-:W-:Y:S01]  /*36e0*/  HMMA.16816.F32 R8, R44, R50, RZ ;  /* 0x000000322c08723c */ /* 0x000fe200000018ff */
[----:B------:R-:W-:Y:S06]  /*36f0*/  LDSM.16.M88.4 R44, [R225] ;  /* 0x00000000e12c783b */ /* 0x000fec0000000200 */
[----:B------:R-:W2:Y:S05]  /*3700*/  LDSM.16.M88.4 R48, [R3+0x10000] ;  /* 0x010000000330783b */ /* 0x000eaa0000000200 */
[C---:B---3--:R-:W-:Y:S08]  /*3710*/  HMMA.16816.F32 R4, R52.reuse, R56, R4 ;  /* 0x000000383404723c */ /* 0x048ff00000001804 */
[----:B------:R-:W-:Y:S01]  /*3720*/  HMMA.16816.F32 R8, R52, R58, R8 ;  /* 0x0000003a3408723c */ /* 0x000fe20000001808 */
[----:B------:R-:W-:Y:S06]  /*3730*/  LDSM.16.M88.4 R52, [R227+0x2000] ;  /* 0x00200000e334783b */ /* 0x000fec0000000200 */
[----:B------:R-:W3:Y:S05]  /*3740*/  LDSM.16.M88.4 R56, [R228+0x11000] ;  /* 0x01100000e438783b */ /* 0x000eea0000000200 */
[C---:B----4-:R-:W-:Y:S08]  /*3750*/  HMMA.16816.F32 R4, R60.reuse, R64, R4 ;  /* 0x000000403c04723c */ /* 0x050ff00000001804 */
[----:B------:R-:W-:Y:S01]  /*3760*/  HMMA.16816.F32 R8, R60, R66, R8 ;  /* 0x000000423c08723c */ /* 0x000fe20000001808 */
[----:B------:R-:W-:Y:S06]  /*3770*/  LDSM.16.M88.4 R60, [R224+0x2000] ;  /* 0x00200000e03c783b */ /* 0x000fec0000000200 */
[----:B------:R-:W4:Y:S05]  /*3780*/  LDSM.16.M88.4 R64, [R217+0x11000] ;  /* 0x01100000d940783b */ /* 0x000f2a0000000200 */
[C---:B--2---:R-:W-:Y:S08]  /*3790*/  HMMA.16816.F32 R4, R44.reuse, R48, R4 ;  /* 0x000000302c04723c */ /* 0x044ff00000001804 */
[----:B------:R-:W-:Y:S01]  /*37a0*/  HMMA.16816.F32 R8, R44, R50, R8 ;  /* 0x000000322c08723c */ /* 0x000fe20000001808 */
[----:B------:R-:W-:Y:S06]  /*37b0*/  LDSM.16.M88.4 R44, [R226+0x2000] ;  /* 0x00200000e22c783b */ /* 0x000fec0000000200 */
        /* <DEDUP_REMOVED lines=37> */
[C---:B---3--:R-:W-:Y:S05]  /*3a10*/  HMMA.16816.F32 R4, R52.reuse, R56, R4 ;  /* 0x000000383404723c */ /* 0x048fea0000001804 */
[C---:B------:R-:W-:Y:S01]  /*3a20*/  VIADD R57, R227.reuse, 0x40 ;  /* 0x00000040e3397836 */ /* 0x040fe20000000000 */
[----:B------:R-:W-:Y:S02]  /*3a30*/  @P3 IADD3 R57, PT, PT, R227, -0x40, RZ ;  /* 0xffffffc0e3393810 */ /* 0x000fe40007ffe0ff */
[----:B------:R-:W-:Y:S03]  /*3a40*/  HMMA.16816.F32 R8, R52, R58, R8 ;  /* 0x0000003a3408723c */ /* 0x000fe60000001808 */
[----:B------:R-:W-:Y:S09]  /*3a50*/  IMAD.IADD R56, R220, 0x1, R57 ;  /* 0x00000001dc387824 */ /* 0x000ff200078e0239 */
[C---:B----4-:R-:W-:Y:S08]  /*3a60*/  HMMA.16816.F32 R4, R60.reuse, R64, R4 ;  /* 0x000000403c04723c */ /* 0x050ff00000001804 */
[----:B------:R-:W-:Y:S11]  /*3a70*/  HMMA.16816.F32 R8, R60, R66, R8 ;  /* 0x000000423c08723c */ /* 0x000ff60000001808 */
[----:B------:R-:W-:Y:S01]  /*3a80*/  @!UPT UIADD3 URZ, UPT, UPT, URZ, URZ, URZ ;  /* 0x000000fffffff290 */ /* 0x000fe2000fffe0ff */
[C---:B--2---:R-:W-:Y:S08]  /*3a90*/  HMMA.16816.F32 R4, R44.reuse, R48, R4 ;  /* 0x000000302c04723c */ /* 0x044ff00000001804 */
[----:B------:R-:W-:Y:S11]  /*3aa0*/  HMMA.16816.F32 R8, R44, R50, R8 ;  /* 0x000000322c08723c */ /* 0x000ff60000001808 */
[----:B------:R-:W-:Y:S01]  /*3ab0*/  FMUL.FTZ R75, R5, UR12 ;  /* 0x0000000c054b7c20 */ /* 0x000fe20008410000 */
[----:B------:R-:W-:Y:S01]  /*3ac0*/  FMUL.FTZ R69, R4, UR12 ;  /* 0x0000000c04457c20 */ /* 0x000fe20008410000 */
[----:B------:R-:W-:Y:S01]  /*3ad0*/  FMUL.FTZ R96, R7, UR12 ;  /* 0x0000000c07607c20 */ /* 0x000fe20008410000 */
[----:B------:R-:W-:Y:S01]  /*3ae0*/  FMUL.FTZ R77, R6, UR12 ;  /* 0x0000000c064d7c20 */ /* 0x000fe20008410000 */
[----:B------:R2:W-:Y:S04]  /*3af0*/  MUFU.TANH R72, R75 ;  /* 0x0000004b00487308 */ /* 0x0005e80000002400 */
[----:B------:R-:W-:Y:S01]  /*3b00*/  FMUL.FTZ R95, R8, UR12 ;  /* 0x0000000c085f7c20 */ /* 0x000fe20008410000 */
[----:B------:R-:W-:Y:S01]  /*3b10*/  FMUL.FTZ R93, R9, UR12 ;  /* 0x0000000c095d7c20 */ /* 0x000fe20008410000 */
[----:B------:R-:W-:Y:S01]  /*3b20*/  FMUL.FTZ R87, R10, UR12 ;  /* 0x0000000c0a577c20 */ /* 0x000fe20008410000 */
[----:B------:R-:W-:Y:S03]  /*3b30*/  FMUL.FTZ R86, R11, UR12 ;  /* 0x0000000c0b567c20 */ /* 0x000fe60008410000 */
[----:B------:R-:W3:Y:S10]  /*3b40*/  MUFU.TANH R69, R69 ;  /* 0x0000004500457308 */ /* 0x000ef40000002400 */
[----:B------:R-:W4:Y:S01]  /*3b50*/  MUFU.TANH R96, R96 ;  /* 0x0000006000607308 */ /* 0x000f220000002400 */
[----:B--2---:R-:W-:Y:S04]  /*3b60*/  IADD3 R75, PT, PT, R238, 0x8, RZ ;  /* 0x00000008ee4b7810 */ /* 0x004fe80007ffe0ff */
[----:B------:R-:W-:Y:S05]  /*3b70*/  IABS R75, R75 ;  /* 0x0000004b004b7213 */ /* 0x000fea0000000000 */
[----:B------:R-:W2:Y:S01]  /*3b80*/  MUFU.TANH R77, R77 ;  /* 0x0000004d004d7308 */ /* 0x000ea20000002400 */
[----:B------:R-:W-:Y:S01]  /*3b90*/  I2FP.F32.S32 R75, R75 ;  /* 0x0000004b004b7245 */ /* 0x000fe20000201400 */
[----:B---3--:R-:W-:Y:S01]  /*3ba0*/  FFMA.FTZ R83, R76, -UR7, R69 ;  /* 0x800000074c537c23 */ /* 0x008fe20008010045 */
[----:B------:R-:W-:Y:S03]  /*3bb0*/  FFMA.FTZ R69, -R69, R69, 1 ;  /* 0x3f80000045457423 */ /* 0x000fe60000010145 */
[----:B------:R-:W-:Y:S04]  /*3bc0*/  FFMA.FTZ R97, R75, -UR7, R72 ;  /* 0x800000074b617c23 */ /* 0x000fe80008010048 */
[----:B------:R-:W3:Y:S01]  /*3bd0*/  MUFU.TANH R95, R95 ;  /* 0x0000005f005f7308 */ /* 0x000ee20000002400 */
[----:B------:R-:W-:Y:S01]  /*3be0*/  @P0 FSEL R83, R83, -INF , !P2 ;  /* 0xff80000053530808 */ /* 0x000fe20005000000 */
[----:B----4-:R-:W-:Y:S01]  /*3bf0*/  FFMA.FTZ R79, R79, -UR7, R96 ;  /* 0x800000074f4f7c23 */ /* 0x010fe20008010060 */
[----:B------:R-:W-:Y:S01]  /*3c00*/  FMUL.FTZ R69, R69, UR12 ;  /* 0x0000000c45457c20 */ /* 0x000fe20008410000 */
[----:B------:R-:W-:Y:S01]  /*3c10*/  @P0 FSEL R97, R97, -INF , !P4 ;  /* 0xff80000061610808 */ /* 0x000fe20006000000 */
[----:B------:R-:W-:Y:S01]  /*3c20*/  FFMA.FTZ R96, -R96, R96, 1 ;  /* 0x3f80000060607423 */ /* 0x000fe20000010160 */
[--C-:B------:R-:W-:Y:S01]  /*3c30*/  FFMA.FTZ R85, R83, UR11, -R82.reuse ;  /* 0x0000000b53557c23 */ /* 0x100fe20008010852 */
[----:B------:R-:W-:Y:S03]  /*3c40*/  @P0 FSEL R79, R79, -INF , !P4 ;  /* 0xff8000004f4f0808 */ /* 0x000fe60006000000 */
[----:B------:R-:W4:Y:S01]  /*3c50*/  MUFU.TANH R93, R93 ;  /* 0x0000005d005d7308 */ /* 0x000f220000002400 */
[----:B------:R-:W-:Y:S01]  /*3c60*/  FMUL.FTZ R96, R96, UR12 ;  /* 0x0000000c60607c20 */ /* 0x000fe20008410000 */
[----:B--2---:R-:W-:Y:S01]  /*3c70*/  FFMA.FTZ R81, R84, -UR7, R77 ;  /* 0x8000000754517c23 */ /* 0x004fe2000801004d */
[----:B------:R-:W-:Y:S01]  /*3c80*/  FFMA.FTZ R84, R97, UR11, -R82 ;  /* 0x0000000b61547c23 */ /* 0x000fe20008010852 */
[----:B------:R-:W-:Y:S01]  /*3c90*/  FFMA.FTZ R77, -R77, R77, 1 ;  /* 0x3f8000004d4d7423 */ /* 0x000fe2000001014d */
[----:B------:R-:W-:Y:S02]  /*3ca0*/  FFMA.FTZ R72, -R72, R72, 1 ;  /* 0x3f80000048487423 */ /* 0x000fe40000010148 */
[----:B------:R-:W-:Y:S03]  /*3cb0*/  @P0 FSEL R81, R81, -INF , !P2 ;  /* 0xff80000051510808 */ /* 0x000fe60005000000 */
[----:B------:R-:W2:Y:S01]  /*3cc0*/  MUFU.TANH R87, R87 ;  /* 0x0000005700577308 */ /* 0x000ea20000002400 */
[----:B------:R-:W-:Y:S01]  /*3cd0*/  FMUL.FTZ R77, R77, UR12 ;  /* 0x0000000c4d4d7c20 */ /* 0x000fe20008410000 */
[----:B---3--:R-:W-:Y:S01]  /*3ce0*/  FFMA.FTZ R83, R80, -UR7, R95 ;  /* 0x8000000750537c23 */ /* 0x008fe2000801005f */
[--C-:B------:R-:W-:Y:S01]  /*3cf0*/  FFMA.FTZ R80, R79, UR11, -R74.reuse ;  /* 0x0000000b4f507c23 */ /* 0x100fe2000801084a */
[----:B------:R-:W-:Y:S01]  /*3d00*/  FFMA.FTZ R81, R81, UR11, -R74 ;  /* 0x0000000b51517c23 */ /* 0x000fe2000801084a */
[----:B------:R-:W-:Y:S01]  /*3d10*/  FMUL.FTZ R72, R72, UR12 ;  /* 0x0000000c48487c20 */ /* 0x000fe20008410000 */
[----:B------:R-:W-:Y:S01]  /*3d20*/  FFMA.FTZ R95, -R95, R95, 1 ;  /* 0x3f8000005f5f7423 */ /* 0x000fe2000001015f */
[----:B------:R-:W-:Y:S03]  /*3d30*/  @P0 FSEL R83, R83, -INF , !P5 ;  /* 0xff80000053530808 */ /* 0x000fe60006800000 */
[----:B------:R-:W3:Y:S01]  /*3d40*/  MUFU.TANH R86, R86 ;  /* 0x0000005600567308 */ /* 0x000ee20000002400 */
[----:B----4-:R-:W-:Y:S01]  /*3d50*/  FFMA.FTZ R97, R78, -UR7, R93 ;  /* 0x800000074e617c23 */ /* 0x010fe2000801005d */
[----:B------:R-:W-:Y:S01]  /*3d60*/  FFMA.FTZ R93, -R93, R93, 1 ;  /* 0x3f8000005d5d7423 */ /* 0x000fe2000001015d */
[----:B------:R-:W-:Y:S01]  /*3d70*/  FFMA.FTZ R83, R83, UR11, -R82 ;  /* 0x0000000b53537c23 */ /* 0x000fe20008010852 */
[----:B------:R-:W-:Y:S02]  /*3d80*/  FMUL.FTZ R95, R95, UR12 ;  /* 0x0000000c5f5f7c20 */ /* 0x000fe40008410000 */
[----:B------:R-:W-:Y:S04]  /*3d90*/  @P0 FSEL R97, R97, -INF , !P6 ;  /* 0xff80000061610808 */ /* 0x000fe80007000000 */
[----:B------:R-:W-:Y:S01]  /*3da0*/  MUFU.EX2 R85, R85 ;  /* 0x0000005500557308 */ /* 0x000fe20000000800 */
[----:B--2---:R-:W-:Y:S01]  /*3db0*/  FFMA.FTZ R79, R76, -UR7, R87 ;  /* 0x800000074c4f7c23 */ /* 0x004fe20008010057 */
[----:B------:R-:W-:Y:S01]  /*3dc0*/  LOP3.LUT R76, R73, 0x10, R2, 0x78, !PT ;  /* 0x00000010494c7812 */ /* 0x000fe200078e7802 */
[----:B------:R-:W-:Y:S07]  /*3dd0*/  FFMA.FTZ R82, R97, UR11, -R82 ;  /* 0x0000000b61527c23 */ /* 0x000fee0008010852 */
[----:B------:R-:W2:Y:S01]  /*3de0*/  MUFU.EX2 R84, R84 ;  /* 0x0000005400547308 */ /* 0x000ea20000000800 */
[----:B------:R-:W-:Y:S01]  /*3df0*/  FFMA.FTZ R87, -R87, R87, 1 ;  /* 0x3f80000057577423 */ /* 0x000fe20000010157 */
[----:B------:R-:W-:Y:S08]  /*3e00*/  @P0 FSEL R79, R79, -INF , !P5 ;  /* 0xff8000004f4f0808 */ /* 0x000ff00006800000 */
[----:B------:R-:W-:Y:S01]  /*3e10*/  MUFU.EX2 R81, R81 ;  /* 0x0000005100517308 */ /* 0x000fe20000000800 */
[----:B---3--:R-:W-:Y:S01]  /*3e20*/  FFMA.FTZ R75, R75, -UR7, R86 ;  /* 0x800000074b4b7c23 */ /* 0x008fe20008010056 */
[----:B------:R-:W-:Y:S01]  /*3e30*/  FMUL.FTZ R87, R87, UR12 ;  /* 0x0000000c57577c20 */ /* 0x000fe20008410000 */
[--C-:B------:R-:W-:Y:S07]  /*3e40*/  FFMA.FTZ R97, R79, UR11, -R74.reuse ;  /* 0x0000000b4f617c23 */ /* 0x100fee000801084a */
[----:B------:R-:W3:Y:S01]  /*3e50*/  MUFU.EX2 R80, R80 ;  /* 0x0000005000507308 */ /* 0x000ee20000000800 */
[----:B------:R-:W-:Y:S01]  /*3e60*/  FFMA.FTZ R86, -R86, R86, 1 ;  /* 0x3f80000056567423 */ /* 0x000fe20000010156 */
[----:B------:R-:W-:Y:S08]  /*3e70*/  @P0 FSEL R75, R75, -INF , !P6 ;  /* 0xff8000004b4b0808 */ /* 0x000ff00007000000 */
[----:B------:R-:W-:Y:S01]  /*3e80*/  MUFU.EX2 R83, R83 ;  /* 0x0000005300537308 */ /* 0x000fe20000000800 */
[----:B------:R-:W-:Y:S01]  /*3e90*/  FMUL.FTZ R86, R86, UR12 ;  /* 0x0000000c56567c20 */ /* 0x000fe20008410000 */
[----:B--2---:R-:W-:Y:S01]  /*3ea0*/  F2FP.F16.F32.PACK_AB R99, R84, R85 ;  /* 0x000000555463723e */ /* 0x004fe200000000ff */
[----:B------:R-:W-:Y:S07]  /*3eb0*/  FFMA.FTZ R74, R75, UR11, -R74 ;  /* 0x0000000b4b4a7c23 */ /* 0x000fee000801084a */
[----:B------:R-:W2:Y:S01]  /*3ec0*/  MUFU.EX2 R82, R82 ;  /* 0x0000005200527308 */ /* 0x000ea20000000800 */
[----:B------:R-:W-:Y:S09]  /*3ed0*/  LOP3.LUT R75, R249, R76, RZ, 0xfc, !PT ;  /* 0x0000004cf94b7212 */ /* 0x000ff200078efcff */
[----:B------:R4:W-:Y:S01]  /*3ee0*/  MUFU.EX2 R78, R74 ;  /* 0x0000004a004e7308 */ /* 0x0009e20000000800 */
[C---:B------:R-:W-:Y:S02]  /*3ef0*/  LEA R76, R75.reuse, UR4, 0x1 ;  /* 0x000000044b4c7c11 */ /* 0x040fe4000f8e08ff */
[----:B---3--:R-:W-:Y:S07]  /*3f00*/  F2FP.F16.F32.PACK_AB R196, R80, R81 ;  /* 0x0000005150c4723e */ /* 0x008fee00000000ff */
[----:B------:R-:W3:Y:S01]  /*3f10*/  MUFU.EX2 R79, R97 ;  /* 0x00000061004f7308 */ /* 0x000ee20000000800 */
[----:B------:R-:W-:Y:S02]  /*3f20*/  IADD3 R73, PT, PT, R76, -R239, RZ ;  /* 0x800000ef4c497210 */ /* 0x000fe40007ffe0ff */
[----:B--2---:R-:W-:Y:S02]  /*3f30*/  F2FP.F16.F32.PACK_AB R98, R82, R83 ;  /* 0x000000535262723e */ /* 0x004fe400000000ff */
[----:B----4-:R-:W-:Y:S01]  /*3f40*/  LEA R74, R75, UR5, 0x1 ;  /* 0x000000054b4a7c11 */ /* 0x010fe2000f8e08ff */
[----:B------:R-:W-:Y:S01]  /*3f50*/  IMAD.IADD R75, R76, 0x1, R248 ;  /* 0x000000014c4b7824 */ /* 0x000fe200078e02f8 */
[----:B------:R-:W-:Y:S02]  /*3f60*/  IADD3 R76, PT, PT, R248, R73, RZ ;  /* 0x00000049f84c7210 */ /* 0x000fe40007ffe0ff */
[----:B---3--:R-:W-:Y:S01]  /*3f70*/  F2FP.F16.F32.PACK_AB R97, R78, R79 ;  /* 0x0000004f4e61723e */ /* 0x008fe200000000ff */
[----:B------:R-:W-:Y:S06]  /*3f80*/  STS [R74+0x15000], R99 ;  /* 0x015000634a007388 */ /* 0x000fec0000000800 */
[----:B------:R-:W-:Y:S06]  /*3f90*/  STS [R75], R196 ;  /* 0x000000c44b007388 */ /* 0x000fec0000000800 */
[----:B------:R2:W-:Y:S06]  /*3fa0*/  STS [R73+0x10], R98 ;  /* 0x0000106249007388 */ /* 0x0005ec0000000800 */
[----:B------:R3:W-:Y:S06]  /*3fb0*/  STS [R76+0x10], R97 ;  /* 0x000010614c007388 */ /* 0x0007ec0000000800 */
[----:B------:R-:W4:Y:S06]  /*3fc0*/  LDSM.16.M88.4 R44, [R227+0x8000] ;  /* 0x00800000e32c783b */ /* 0x000f2c0000000200 */
[----:B------:R-:W1:Y:S06]  /*3fd0*/  LDSM.16.M88.4 R48, [R219+0x8000] ;  /* 0x00800000db30783b */ /* 0x000e6c0000000200 */
[----:B------:R-:W1:Y:S06]  /*3fe0*/  LDSM.16.M88.4 R52, [R57+0x8000] ;  /* 0x008000003934783b */ /* 0x000e6c0000000200 */
[----:B--2---:R2:W2:Y:S06]  /*3ff0*/  LDG.E R98, desc[UR40][R70.64+0x20] ;  /* 0x0000202846627981 */ /* 0x0044ac000c1e1900 */
[----:B---3--:R-:W2:Y:S01]  /*4000*/  LDG.E R97, desc[UR40][R70.64] ;  /* 0x0000002846617981 */ /* 0x008ea2000c1e1900 */
[C---:B----4-:R-:W-:Y:S08]  /*4010*/  HMMA.16816.F32 R4, R44.reuse, R132, RZ ;  /* 0x000000842c04723c */ /* 0x050ff000000018ff */
[----:B------:R-:W-:Y:S01]  /*4020*/  HMMA.16816.F32 R8, R44, R134, RZ ;  /* 0x000000862c08723c */ /* 0x000fe200000018ff */
[----:B------:R-:W3:Y:S11]  /*4030*/  LDSM.16.M88.4 R44, [R56+0x8000] ;  /* 0x00800000382c783b */ /* 0x000ef60000000200 */
[C---:B-1----:R-:W-:Y:S08]  /*4040*/  HMMA.16816.F32 R4, R48.reuse, R136, R4 ;  /* 0x000000883004723c */ /* 0x042ff00000001804 */
[----:B------:R-:W-:Y:S01]  /*4050*/  HMMA.16816.F32 R8, R48, R138, R8 ;  /* 0x0000008a3008723c */ /* 0x000fe20000001808 */
[----:B------:R-:W1:Y:S11]  /*4060*/  LDSM.16.M88.4 R48, [R227+0xa000] ;  /* 0x00a00000e330783b */ /* 0x000e760000000200 */
[C---:B------:R-:W-:Y:S08]  /*4070*/  HMMA.16816.F32 R4, R52.reuse, R140, R4 ;  /* 0x0000008c3404723c */ /* 0x040ff00000001804 */
[----:B------:R-:W-:Y:S01]  /*4080*/  HMMA.16816.F32 R8, R52, R142, R8 ;  /* 0x0000008e3408723c */ /* 0x000fe20000001808 */
[----:B------:R-:W4:Y:S11]  /*4090*/  LDSM.16.M88.4 R52, [R219+0xa000] ;  /* 0x00a00000db34783b */ /* 0x000f360000000200 */
[C---:B---3--:R-:W-:Y:S08]  /*40a0*/  HMMA.16816.F32 R4, R44.reuse, R144, R4 ;  /* 0x000000902c04723c */ /* 0x048ff00000001804 */
[----:B------:R-:W-:Y:S01]  /*40b0*/  HMMA.16816.F32 R8, R44, R146, R8 ;  /* 0x000000922c08723c */ /* 0x000fe20000001808 */
[----:B------:R-:W3:Y:S11]  /*40c0*/  LDSM.16.M88.4 R44, [R57+0xa000] ;  /* 0x00a00000392c783b */ /* 0x000ef60000000200 */
[C---:B-1----:R-:W-:Y:S08]  /*40d0*/  HMMA.16816.F32 R4, R48.reuse, R148, R4 ;  /* 0x000000943004723c */ /* 0x042ff00000001804 */
[----:B------:R-:W-:Y:S01]  /*40e0*/  HMMA.16816.F32 R8, R48, R150, R8 ;  /* 0x000000963008723c */ /* 0x000fe20000001808 */
[----:B------:R-:W1:Y:S11]  /*40f0*/  LDSM.16.M88.4 R48, [R56+0xa000] ;  /* 0x00a000003830783b */ /* 0x000e760000000200 */
[C---:B----4-:R-:W-:Y:S08]  /*4100*/  HMMA.16816.F32 R4, R52.reuse, R152, R4 ;  /* 0x000000983404723c */ /* 0x050ff00000001804 */
        /* <DEDUP_REMOVED lines=24> */
[----:B------:R-:W-:Y:S11]  /*4290*/  HMMA.16816.F32 R8, R48, R186, R8 ;  /* 0x000000ba3008723c */ /* 0x000ff60000001808 */
[----:B------:R-:W-:Y:S01]  /*42a0*/  @!UPT UIADD3 URZ, UPT, UPT, URZ, URZ, URZ ;  /* 0x000000fffffff290 */ /* 0x000fe2000fffe0ff */
[C---:B----4-:R-:W-:Y:S08]  /*42b0*/  HMMA.16816.F32 R4, R52.reuse, R188, R4 ;  /* 0x000000bc3404723c */ /* 0x050ff00000001804 */
[----:B------:R-:W-:Y:S11]  /*42c0*/  HMMA.16816.F32 R8, R52, R190, R8 ;  /* 0x000000be3408723c */ /* 0x000ff60000001808 */
[----:B------:R-:W-:Y:S01]  /*42d0*/  @!UPT UIADD3 URZ, UPT, UPT, URZ, URZ, URZ ;  /* 0x000000fffffff290 */ /* 0x000fe2000fffe0ff */
[C---:B---3--:R-:W-:Y:S08]  /*42e0*/  HMMA.16816.F32 R4, R44.reuse, R192, R4 ;  /* 0x000000c02c04723c */ /* 0x048ff00000001804 */
[----:B------:R-:W-:Y:S03]  /*42f0*/  HMMA.16816.F32 R8, R44, R194, R8 ;  /* 0x000000c22c08723c */ /* 0x000fe60000001808 */
[----:B------:R-:W-:Y:S02]  /*4300*/  LOP3.LUT R44, R89, 0xe0, RZ, 0xc0, !PT ;  /* 0x000000e0592c7812 */ /* 0x000fe400078ec0ff */
[----:B------:R-:W-:Y:S02]  /*4310*/  LOP3.LUT R46, R92, 0x38, R229, 0xf8, !PT ;  /* 0x000000385c2e7812 */ /* 0x000fe400078ef8e5 */
[----:B------:R-:W-:Y:S02]  /*4320*/  LOP3.LUT R44, R44, 0x100, R221, 0xf8, !PT ;  /* 0x000001002c2c7812 */ /* 0x000fe400078ef8dd */
[----:B------:R-:W-:Y:S02]  /*4330*/  LOP3.LUT R231, R231, R46, R91, 0xf6, !PT ;  /* 0x0000002ee7e77212 */ /* 0x000fe400078ef65b */
[----:B------:R-:W-:Y:S01]  /*4340*/  SHF.R.U32.HI R45, RZ, 0x3, R44 ;  /* 0x00000003ff2d7819 */ /* 0x000fe2000001162c */
[----:B--2---:R-:W-:Y:S01]  /*4350*/  FADD.FTZ R71, -R97, R5 ;  /* 0x0000000561477221 */ /* 0x004fe20000010100 */
[----:B------:R-:W-:Y:S02]  /*4360*/  LEA R231, R231, UR5, 0x1 ;  /* 0x00000005e7e77c11 */ /* 0x000fe4000f8e08ff */
[----:B------:R-:W-:Y:S01]  /*4370*/  LOP3.LUT R45, R68, 0x38, R45, 0x78, !PT ;  /* 0x00000038442d7812 */ /* 0x000fe200078e782d */
[C---:B------:R-:W-:Y:S01]  /*4380*/  FADD.FTZ R68, -R97.reuse, R4 ;  /* 0x0000000461447221 */ /* 0x040fe20000010100 */
[----:B------:R-:W-:Y:S02]  /*4390*/  FMUL.FTZ R71, R84, R71 ;  /* 0x0000004754477220 */ /* 0x000fe40000410000 */
[----:B------:R-:W-:Y:S01]  /*43a0*/  FADD.FTZ R70, -R97, R8 ;  /* 0x0000000861467221 */ /* 0x000fe20000010100 */
[----:B------:R-:W-:Y:S01]  /*43b0*/  FMUL.FTZ R68, R85, R68 ;  /* 0x0000004455447220 */ /* 0x000fe20000410000 */
[----:B------:R-:W-:Y:S01]  /*43c0*/  FMUL.FTZ R71, R72, R71 ;  /* 0x0000004748477220 */ /* 0x000fe20000410000 */
[C---:B------:R-:W-:Y:S01]  /*43d0*/  FADD.FTZ R72, -R98.reuse, R6 ;  /* 0x0000000662487221 */ /* 0x040fe20000010100 */
[----:B------:R-:W-:Y:S01]  /*43e0*/  FMUL.FTZ R70, R83, R70 ;  /* 0x0000004653467220 */ /* 0x000fe20000410000 */
[----:B------:R-:W-:Y:S01]  /*43f0*/  FMUL.FTZ R68, R69, R68 ;  /* 0x0000004445447220 */ /* 0x000fe20000410000 */
[C---:B------:R-:W-:Y:S01]  /*4400*/  FADD.FTZ R69, -R98.reuse, R7 ;  /* 0x0000000762457221 */ /* 0x040fe20000010100 */
[----:B------:R-:W-:Y:S01]  /*4410*/  FADD.FTZ R97, -R97, R9 ;  /* 0x0000000961617221 */ /* 0x000fe20000010100 */
[----:B------:R-:W-:Y:S01]  /*4420*/  FADD.FTZ R83, -R98, R11 ;  /* 0x0000000b62537221 */ /* 0x000fe20000010100 */
[----:B------:R-:W-:Y:S01]  /*4430*/  FMUL.FTZ R72, R81, R72 ;  /* 0x0000004851487220 */ /* 0x000fe20000410000 */
[----:B------:R-:W-:Y:S01]  /*4440*/  FMUL.FTZ R69, R80, R69 ;  /* 0x0000004550457220 */ /* 0x000fe20000410000 */
[----:B------:R-:W-:Y:S01]  /*4450*/  FMUL.FTZ R97, R82, R97 ;  /* 0x0000006152617220 */ /* 0x000fe20000410000 */
[----:B------:R-:W-:Y:S01]  /*4460*/  FMUL.FTZ R83, R78, R83 ;  /* 0x000000534e537220 */ /* 0x000fe20000410000 */
[----:B------:R-:W-:Y:S01]  /*4470*/  FMUL.FTZ R72, R77, R72 ;  /* 0x000000484d487220 */ /* 0x000fe20000410000 */
[----:B------:R-:W-:Y:S01]  /*4480*/  FMUL.FTZ R78, R93, UR12 ;  /* 0x0000000c5d4e7c20 */ /* 0x000fe20008410000 */
[----:B------:R-:W-:Y:S01]  /*4490*/  FMUL.FTZ R69, R96, R69 ;  /* 0x0000004560457220 */ /* 0x000fe20000410000 */
[----:B------:R-:W-:Y:S01]  /*44a0*/  FADD.FTZ R82, -R98, R10 ;  /* 0x0000000a62527221 */ /* 0x000fe20000010100 */
[----:B------:R-:W-:Y:S01]  /*44b0*/  F2FP.F16.F32.PACK_AB R71, R71, R68 ;  /* 0x000000444747723e */ /* 0x000fe200000000ff */
[----:B------:R-:W-:Y:S01]  /*44c0*/  FMUL.FTZ R97, R78, R97 ;  /* 0x000000614e617220 */ /* 0x000fe20000410000 */
        /* <DEDUP_REMOVED lines=8> */
[----:B------:R-:W-:Y:S02]  /*4550*/  LOP3.LUT R44, R45, R44, RZ, 0x3c, !PT ;  /* 0x0000002c2d2c7212 */ /* 0x000fe400078e3cff */
[----:B------:R-:W-:Y:S03]  /*4560*/  F2FP.F16.F32.PACK_AB R83, R83, R82 ;  /* 0x000000525353723e */ /* 0x000fe600000000ff */
[----:B------:R-:W-:Y:S01]  /*4570*/  STS [R73+-0xff0], R70 ;  /* 0xfff0104649007388 */ /* 0x000fe20000000800 */
[C---:B------:R-:W-:Y:S02]  /*4580*/  LEA R45, R44.reuse, UR4, 0x1 ;  /* 0x000000042c2d7c11 */ /* 0x040fe4000f8e08ff */
[----:B------:R-:W-:Y:S03]  /*4590*/  LEA R232, R44, UR5, 0x1 ;  /* 0x000000052ce87c11 */ /* 0x000fe6000f8e08ff */
[----:B------:R-:W-:Y:S01]  /*45a0*/  STS [R76+-0xff0], R83 ;  /* 0xfff010534c007388 */ /* 0x000fe20000000800 */
[----:B------:R-:W-:Y:S01]  /*45b0*/  IADD3 R93, PT, PT, R222, R45, RZ ;  /* 0x0000002dde5d7210 */ /* 0x000fe20007ffe0ff */
        /* <DEDUP_REMOVED lines=49> */
[----:B------:R-:W-:Y:S02]  /*48d0*/  LOP3.LUT R49, R49, 0x8, R230, 0x78, !PT ;  /* 0x0000000831317812 */ /* 0x000fe400078e78e6 */
[-C--:B------:R-:W-:Y:S03]  /*48e0*/  HMMA.16816.F32 R20, R56, R54.reuse, R20 ;  /* 0x000000363814723c */ /* 0x080fe60000001814 */
[----:B------:R-:W-:Y:S02]  /*48f0*/  LOP3.LUT R233, R233, R90, RZ, 0xfc, !PT ;  /* 0x0000005ae9e97212 */ /* 0x000fe400078efcff */
[----:B------:R-:W-:Y:S02]  /*4900*/  LEA R212, R49, R212, 0x1 ;  /* 0x000000d431d47211 */ /* 0x000fe400078e08ff */
[----:B------:R-:W-:Y:S01]  /*4910*/  LEA R233, R233, UR5, 0x1 ;  /* 0x00000005e9e97c11 */ /* 0x000fe2000f8e08ff */
[C---:B------:R-:W-:Y:S08]  /*4920*/  HMMA.16816.F32 R24, R44.reuse, R54, R24 ;  /* 0x000000362c18723c */ /* 0x040ff00000001818 */
        /* <DEDUP_REMOVED lines=68> */
.L_x_326:
        /* <DEDUP_REMOVED lines=12> */
[----:B------:R4:W-:Y:S04]  /*4e30*/  LDSM.16.M88.4 R208, [R76+0x14800] ;  /* 0x014800004cd0783b */ /* 0x0009e80000000200 */
[----:B------:R-:W4:Y:S04]  /*4e40*/  LDSM.16.MT88.4 R204, [R233+0x10800] ;  /* 0x01080000e9cc783b */ /* 0x000f280000004200 */
[----:B------:R-:W-:Y:S01]  /*4e50*/  LDSM.16.MT88.4 R212, [R233+0x13800] ;  /* 0x01380000e9d4783b */ /* 0x000fe20000004200 */
        /* <DEDUP_REMOVED lines=19> */
[C---:B------:R-:W-:Y:S04]  /*4f90*/  IMAD.U32 R205, R252.reuse, -0x40, RZ ;  /* 0xffffffc0fccd7824 */ /* 0x040fe800078e00ff */
[-C--:B------:R-:W-:Y:S03]  /*4fa0*/  HMMA.16816.F32 R44, R208, R206.reuse, R44 ;  /* 0x000000ced02c723c */ /* 0x080fe6000000182c */
[C---:B------:R-:W-:Y:S04]  /*4fb0*/  LEA R240, P0, R205.reuse, R240, 0x2 ;  /* 0x000000f0cdf07211 */ /* 0x040fe800078010ff */
[----:B------:R-:W-:Y:S01]  /*4fc0*/  LEA.HI.X.SX32 R241, R205, R241, 0x2, P0 ;  /* 0x000000f1cdf17211 */ /* 0x000fe200000f16ff */
[C---:B------:R-:W-:Y:S01]  /*4fd0*/  HMMA.16816.F32 R48, R200.reuse, R206, R48 ;  /* 0x000000cec830723c */ /* 0x040fe20000001830 */
[----:B------:R-:W2:Y:S07]  /*4fe0*/  LDSM.16.MT88.4 R204, [R233+0x12800] ;  /* 0x01280000e9cc783b */ /* 0x000eae0000004200 */
[-C--:B-1----:R-:W-:Y:S08]  /*4ff0*/  HMMA.16816.F32 R52, R200, R196.reuse, R52 ;  /* 0x000000c4c834723c */ /* 0x082ff00000001834 */
[C---:B------:R-:W-:Y:S04]  /*5000*/  HMMA.16816.F32 R56, R208.reuse, R196, R56 ;  /* 0x000000c4d038723c */ /* 0x040fe80000001838 */
[C---:B------:R-:W-:Y:S04]  /*5010*/  IMAD.SHL.U32 R197, R252.reuse, 0x8, RZ ;  /* 0x00000008fcc57824 */ /* 0x040fe800078e00ff */
[-C--:B------:R-:W-:Y:S08]  /*5020*/  HMMA.16816.F32 R60, R208, R198.reuse, R60 ;  /* 0x000000c6d03c723c */ /* 0x080ff0000000183c */
[C---:B------:R-:W-:Y:S04]  /*5030*/  HMMA.16816.F32 R64, R200.reuse, R198, R64 ;  /* 0x000000c6c840723c */ /* 0x040fe80000001840 */
[C---:B------:R-:W-:Y:S04]  /*5040*/  LEA R198, P0, R197.reuse, R240, 0x2 ;  /* 0x000000f0c5c67211 */ /* 0x040fe800078010ff */
[-C--:B--2---:R-:W-:Y:S03]  /*5050*/  HMMA.16816.F32 R68, R200, R204.reuse, R68 ;  /* 0x000000ccc844723c */ /* 0x084fe60000001844 */
[----:B------:R-:W-:Y:S05]  /*5060*/  LEA.HI.X.SX32 R199, R197, R241, 0x2, P0 ;  /* 0x000000f1c5c77211 */ /* 0x000fea00000f16ff */
[C---:B------:R-:W-:Y:S04]  /*5070*/  HMMA.16816.F32 R72, R208.reuse, R204, R72 ;  /* 0x000000ccd048723c */ /* 0x040fe80000001848 */
[C---:B------:R-:W-:Y:S04]  /*5080*/  LEA R204, P0, R252.reuse, R198, 0x5 ;  /* 0x000000c6fccc7211 */ /* 0x040fe800078028ff */
[-C--:B------:R-:W-:Y:S03]  /*5090*/  HMMA.16816.F32 R76, R208, R206.reuse, R76 ;  /* 0x000000ced04c723c */ /* 0x080fe6000000184c */
[C---:B------:R-:W-:Y:S05]  /*50a0*/  LEA.HI.X.SX32 R205, R252.reuse, R199, 0x5, P0 ;  /* 0x000000c7fccd7211 */ /* 0x040fea00000f2eff */
[C---:B------:R-:W-:Y:S04]  /*50b0*/  HMMA.16816.F32 R80, R200.reuse, R206, R80 ;  /* 0x000000cec850723c */ /* 0x040fe80000001850 */
[C---:B------:R-:W-:Y:S04]  /*50c0*/  LEA R206, P0, R252.reuse, R204, 0x5 ;  /* 0x000000ccfcce7211 */ /* 0x040fe800078028ff */
[-C--:B------:R-:W-:Y:S03]  /*50d0*/  HMMA.16816.F32 R84, R200, R212.reuse, R84 ;  /* 0x000000d4c854723c */ /* 0x080fe60000001854 */
        /* <DEDUP_REMOVED lines=14> */
[C---:B------:R-:W-:Y:S02]  /*51c0*/  LEA.HI.X.SX32 R209, R252.reuse, R211, 0x5, P0 ;  /* 0x000000d3fcd17211 */ /* 0x040fe400000f2eff */
[C---:B------:R-:W-:Y:S01]  /*51d0*/  LEA R214, P0, R252.reuse, R208, 0x5 ;  /* 0x000000d0fcd67211 */ /* 0x040fe200078028ff */
[----:B------:R1:W5:Y:S03]  /*51e0*/  @P1 LDG.E R235, desc[UR40][R200.64+-0xe0] ;  /* 0xffff2028c8eb1981 */ /* 0x000366000c1e1900 */
[C---:B------:R-:W-:Y:S01]  /*51f0*/  LEA.HI.X.SX32 R215, R252.reuse, R209, 0x5, P0 ;  /* 0x000000d1fcd77211 */ /* 0x040fe200000f2eff */
[----:B------:R2:W-:Y:S04]  /*5200*/  REDG.E.ADD.F32.FTZ.RN.STRONG.GPU desc[UR40][R240.64], R4 ;  /* 0x00000004f00079a6 */ /* 0x0005e8000c12f328 */
[----:B------:R3:W-:Y:S01]  /*5210*/  REDG.E.ADD.F32.FTZ.RN.STRONG.GPU desc[UR40][R198.64], R5 ;  /* 0x00000005c60079a6 */ /* 0x0007e2000c12f328 */
[C---:B------:R-:W-:Y:S03]  /*5220*/  IMAD.WIDE R202, R252.reuse, -0xc0, R214 ;  /* 0xffffff40fcca7825 */ /* 0x040fe600078e02d6 */
        /* <DEDUP_REMOVED lines=14> */
[C---:B------:R-:W-:Y:S01]  /*5310*/  LEA R196, P0, R252.reuse, R198, 0x5 ;  /* 0x000000c6fcc47211 */ /* 0x040fe200078028ff */
[----:B------:R3:W-:Y:S03]  /*5320*/  REDG.E.ADD.F32.FTZ.RN.STRONG.GPU desc[UR40][R200.64+0x80], R50 ;  /* 0x00008032c80079a6 */ /* 0x0007e6000c12f328 */
[C---:B------:R-:W-:Y:S01]  /*5330*/  LEA.HI.X.SX32 R197, R252.reuse, R199, 0x5, P0 ;  /* 0x000000c7fcc57211 */ /* 0x040fe200000f2eff */
[----:B------:R3:W-:Y:S01]  /*5340*/  REDG.E.ADD.F32.FTZ.RN.STRONG.GPU desc[UR40][R4.64+0x80], R51 ;  /* 0x00008033040079a6 */ /* 0x0007e2000c12f328 */
[C---:B----4-:R-:W-:Y:S03]  /*5350*/  LEA R204, P0, R252.reuse, R196, 0x5 ;  /* 0x000000c4fccc7211 */ /* 0x050fe600078028ff */
[----:B------:R4:W-:Y:S01]  /*5360*/  REDG.E.ADD.F32.FTZ.RN.STRONG.GPU desc[UR40][R198.64+0x80], R44 ;  /* 0x0000802cc60079a6 */ /* 0x0009e2000c12f328 */
[C---:B------:R-:W-:Y:S02]  /*5370*/  LEA.HI.X.SX32 R205, R252.reuse, R197, 0x5, P0 ;  /* 0x000000c5fccd7211 */ /* 0x040fe400000f2eff */
[C---:B------:R-:W-:Y:S01]  /*5380*/  LEA R206, P0, R252.reuse, R204, 0x5 ;  /* 0x000000ccfcce7211 */ /* 0x040fe200078028ff */
[----:B------:R4:W-:Y:S03]  /*5390*/  REDG.E.ADD.F32.FTZ.RN.STRONG.GPU desc[UR40][R196.64+0x80], R45 ;  /* 0x0000802dc40079a6 */ /* 0x0009e6000c12f328 */
[C---:B------:R-:W-:Y:S01]  /*53a0*/  LEA.HI.X.SX32 R207, R252.reuse, R205, 0x5, P0 ;  /* 0x000000cdfccf7211 */ /* 0x040fe200000f2eff */
[----:B------:R4:W-:Y:S04]  /*53b0*/  REDG.E.ADD.F32.FTZ.RN.STRONG.GPU desc[UR40][R204.64+0x80], R46 ;  /* 0x0000802ecc0079a6 */ /* 0x0009e8000c12f328 */
        /* <DEDUP_REMOVED lines=15> */
[C---:B--2---:R-:W-:Y:S03]  /*54b0*/  LEA R214, P0, R252.reuse, R208, 0x5 ;  /* 0x000000d0fcd67211 */ /* 0x044fe600078028ff */
[----:B------:R2:W-:Y:S01]  /*54c0*/  REDG.E.ADD.F32.FTZ.RN.STRONG.GPU desc[UR40][R208.64+0x100], R57 ;  /* 0x00010039d00079a6 */ /* 0x0005e2000c12f328 */
[C---:B------:R-:W-:Y:S02]  /*54d0*/  LEA.HI.X.SX32 R215, R252.reuse, R209, 0x5, P0 ;  /* 0x000000d1fcd77211 */ /* 0x040fe400000f2eff */
[C---:B------:R-:W-:Y:S03]  /*54e0*/  LEA R10, P0, R252.reuse, R214, 0x5 ;  /* 0x000000d6fc0a7211 */ /* 0x040fe600078028ff */
[----:B------:R2:W-:Y:S01]  /*54f0*/  REDG.E.ADD.F32.FTZ.RN.STRONG.GPU desc[UR40][R214.64+0x100], R58 ;  /* 0x0001003ad60079a6 */ /* 0x0005e2000c12f328 */
[C---:B------:R-:W-:Y:S03]  /*5500*/  LEA.HI.X.SX32 R11, R252.reuse, R215, 0x5, P0 ;  /* 0x000000d7fc0b7211 */ /* 0x040fe600000f2eff */
[C---:B---3--:R-:W-:Y:S02]  /*5510*/  IMAD.WIDE R202, R252.reuse, -0xc0, R10 ;  /* 0xffffff40fcca7825 */ /* 0x048fe400078e020a */
        /* <DEDUP_REMOVED lines=44> */
[----:B------:R3:W-:Y:S01]  /*57e0*/  REDG.E.ADD.F32.FTZ.RN.STRONG.GPU desc[UR40][R240.64+0x280], R80 ;  /* 0x00028050f00079a6 */ /* 0x0007e2000c12f328 */
[C---:B------:R-:W-:Y:S03]  /*57f0*/  LEA.HI.X.SX32 R55, R252.reuse, R211, 0x5, P0 ;  /* 0x000000d3fc377211 */ /* 0x040fe600000f2eff */
[----:B------:R-:W-:Y:S01]  /*5800*/  REDG.E.ADD.F32.FTZ.RN.STRONG.GPU desc[UR40][R210.64+0x280], R81 ;  /* 0x00028051d20079a6 */ /* 0x000fe2000c12f328 */
[C---:B-1----:R-:W-:Y:S03]  /*5810*/  LEA R8, P0, R252.reuse, R54, 0x5 ;  /* 0x00000036fc087211 */ /* 0x042fe600078028ff */
[----:B------:R-:W-:Y:S01]  /*5820*/  REDG.E.ADD.F32.FTZ.RN.STRONG.GPU desc[UR40][R54.64+0x280], R82 ;  /* 0x00028052360079a6 */ /* 0x000fe2000c12f328 */
[C---:B------:R-:W-:Y:S02]  /*5830*/  LEA.HI.X.SX32 R9, R252.reuse, R55, 0x5, P0 ;  /* 0x00000037fc097211 */ /* 0x040fe400000f2eff */
[C---:B--2---:R-:W-:Y:S01]  /*5840*/  LEA R208, P0, R252.reuse, R8, 0x5 ;  /* 0x00000008fcd07211 */ /* 0x044fe200078028ff */
        /* <DEDUP_REMOVED lines=8> */
[----:B------:R-:W-:Y:S01]  /*58d0*/  LEA.HI.X.SX32 R57, R252, R215, 0x5, P0 ;  /* 0x000000d7fc397211 */ /* 0x000fe200000f2eff */
[----:B---3--:R-:W-:Y:S01]  /*58e0*/  VIADD R80, R232, 0x20 ;  /* 0x00000020e8507836 */ /* 0x008fe20000000000 */
        /* <DEDUP_REMOVED lines=22> */
[----:B------:R2:W-:Y:S01]  /*5a50*/  REDG.E.ADD.F32.FTZ.RN.STRONG.GPU desc[UR40][R200.64+0x300], R89 ;  /* 0x00030059c80079a6 */ /* 0x0005e2000c12f328 */
        /* <DEDUP_REMOVED lines=8> */
[C---:B------:R-:W-:Y:S01]  /*5ae0*/  LEA.HI.X.SX32 R199, R252.reuse, R61, 0x5, P0 ;  /* 0x0000003dfcc77211 */ /* 0x040fe200000f2eff */
[----:B-1----:R-:W1:Y:S01]  /*5af0*/  S2R R88, SR_TID.X ;  /* 0x0000000000587919 */ /* 0x002e620000002100 */
[C---:B------:R-:W-:Y:S01]  /*5b00*/  LEA R50, P0, R252.reuse, R198, 0x5 ;  /* 0x000000c6fc327211 */ /* 0x040fe200078028ff */
[----:B------:R-:W-:Y:S03]  /*5b10*/  REDG.E.ADD.F32.FTZ.RN.STRONG.GPU desc[UR40][R60.64+0x380], R97 ;  /* 0x000380613c0079a6 */ /* 0x000fe6000c12f328 */
[C---:B------:R-:W-:Y:S02]  /*5b20*/  LEA.HI.X.SX32 R51, R252.reuse, R199, 0x5, P0 ;  /* 0x000000c7fc337211 */ /* 0x040fe400000f2eff */
[C---:B------:R-:W-:Y:S01]  /*5b30*/  LEA R204, P0, R252.reuse, R50, 0x5 ;  /* 0x00000032fccc7211 */ /* 0x040fe200078028ff */
[----:B------:R-:W-:Y:S03]  /*5b40*/  REDG.E.ADD.F32.FTZ.RN.STRONG.GPU desc[UR40][R198.64+0x380], R98 ;  /* 0x00038062c60079a6 */ /* 0x000fe6000c12f328 */
[C---:B------:R-:W-:Y:S01]  /*5b50*/  LEA.HI.X.SX32 R205, R252.reuse, R51, 0x5, P0 ;  /* 0x00000033fccd7211 */ /* 0x040fe200000f2eff */
[----:B------:R-:W-:Y:S01]  /*5b60*/  REDG.E.ADD.F32.FTZ.RN.STRONG.GPU desc[UR40][R50.64+0x380], R99 ;  /* 0x00038063320079a6 */ /* 0x000fe2000c12f328 */
[C---:B------:R-:W-:Y:S03]  /*5b70*/  LEA R62, P0, R252.reuse, R204, 0x5 ;  /* 0x000000ccfc3e7211 */ /* 0x040fe600078028ff */
[----:B------:R3:W-:Y:S01]  /*5b80*/  REDG.E.ADD.F32.FTZ.RN.STRONG.GPU desc[UR40][R204.64+0x380], R92 ;  /* 0x0003805ccc0079a6 */ /* 0x0007e2000c12f328 */
[C---:B------:R-:W-:Y:S02]  /*5b90*/  LEA.HI.X.SX32 R63, R252.reuse, R205, 0x5, P0 ;  /* 0x000000cdfc3f7211 */ /* 0x040fe400000f2eff */
[C---:B------:R-:W-:Y:S01]  /*5ba0*/  LEA R68, P0, R252.reuse, R62, 0x5 ;  /* 0x0000003efc447211 */ /* 0x040fe200078028ff */
[----:B------:R-:W4:Y:S03]  /*5bb0*/  LDSM.16.MT88.4 R4, [R232+0x14000] ;  /* 0x01400000e804783b */ /* 0x000f260000004200 */
[C---:B------:R-:W-:Y:S01]  /*5bc0*/  LEA.HI.X.SX32 R69, R252.reuse, R63, 0x5, P0 ;  /* 0x0000003ffc457211 */ /* 0x040fe200000f2eff */
[----:B------:R-:W-:Y:S01]  /*5bd0*/  REDG.E.ADD.F32.FTZ.RN.STRONG.GPU desc[UR40][R62.64+0x380], R93 ;  /* 0x0003805d3e0079a6 */ /* 0x000fe2000c12f328 */
[C---:B------:R-:W-:Y:S03]  /*5be0*/  LEA R70, P0, R252.reuse, R68, 0x5 ;  /* 0x00000044fc467211 */ /* 0x040fe600078028ff */
[----:B------:R4:W-:Y:S01]  /*5bf0*/  REDG.E.ADD.F32.FTZ.RN.STRONG.GPU desc[UR40][R68.64+0x380], R94 ;  /* 0x0003805e440079a6 */ /* 0x0009e2000c12f328 */
[----:B------:R-:W-:Y:S02]  /*5c00*/  LEA.HI.X.SX32 R71, R252, R69, 0x5, P0 ;  /* 0x00000045fc477211 */ /* 0x000fe400000f2eff */
[C---:B-1----:R-:W-:Y:S01]  /*5c10*/  LOP3.LUT P0, RZ, R88.reuse, 0x4, RZ, 0xc0, !PT ;  /* 0x0000000458ff7812 */ /* 0x042fe2000780c0ff */
[----:B------:R-:W-:Y:S01]  /*5c20*/  LDSM.16.MT88.4 R48, [R231+0x4000] ;  /* 0x00400000e730783b */ /* 0x000fe20000004200 */
[C---:B--2---:R-:W-:Y:S03]  /*5c30*/  IMAD.SHL.U32 R89, R88.reuse, 0x20, RZ ;  /* 0x0000002058597824 */ /* 0x044fe600078e00ff */
[----:B------:R-:W-:Y:S04]  /*5c40*/  REDG.E.ADD.F32.FTZ.RN.STRONG.GPU desc[UR40][R70.64+0x380], R95 ;  /* 0x0003805f460079a6 */ /* 0x000fe8000c12f328 */
[----:B------:R-:W-:Y:S01]  /*5c50*/  LDSM.16.MT88.4 R68, [R231+0x1000] ;  /* 0x00100000e744783b */ /* 0x000fe20000004200 */
[----:B---3--:R-:W-:Y:S03]  /*5c60*/  IMAD.SHL.U32 R92, R88, 0x40, RZ ;  /* 0x00000040585c7824 */ /* 0x008fe600078e00ff */
[----:B------:R-:W-:Y:S01]  /*5c70*/  @P0 VIADD R80, R232, 0xffffffe0 ;  /* 0xffffffe0e8500836 */ /* 0x000fe20000000000 */
[----:B------:R-:W-:Y:S01]  /*5c80*/  LDSM.16.MT88.4 R76, [R231+0x5800] ;  /* 0x00580000e74c783b */ /* 0x000fe20000004200 */
[C---:B------:R-:W-:Y:S03]  /*5c90*/  LOP3.LUT R90, R92.reuse, 0x200, RZ, 0xc0, !PT ;  /* 0x000002005c5a7812 */ /* 0x040fe600078ec0ff */
[----:B------:R-:W1:Y:S01]  /*5ca0*/  LDSM.16.MT88.4 R44, [R80+0x14000] ;  /* 0x01400000502c783b */ /* 0x000e620000004200 */
[----:B------:R-:W-:Y:S03]  /*5cb0*/  LOP3.LUT R92, R92, 0x1c0, RZ, 0xc0, !PT ;  /* 0x000001c05c5c7812 */ /* 0x000fe600078ec0ff */
[----:B------:R-:W2:Y:S01]  /*5cc0*/  LDSM.16.MT88.4 R60, [R80+0x14400] ;  /* 0x01440000503c783b */ /* 0x000ea20000004200 */
[----:B----4-:R-:W-:Y:S03]  /*5cd0*/  IMAD.SHL.U32 R94, R88, 0x8, RZ ;  /* 0x00000008585e7824 */ /* 0x010fe600078e00ff */
[----:B------:R-:W-:Y:S01]  /*5ce0*/  LDSM.16.MT88.4 R72, [R80+0x14800] ;  /* 0x014800005048783b */ /* 0x000fe20000004200 */
[-C--:B------:R-:W-:Y:S05]  /*5cf0*/  HMMA.16816.F32 R100, R4, R8.reuse, R100 ;  /* 0x000000080464723c */ /* 0x080fea0000001864 */
[----:B------:R-:W-:Y:S03]  /*5d00*/  LOP3.LUT R91, R94, 0x38, RZ, 0xc0, !PT ;  /* 0x000000385e5b7812 */ /* 0x000fe600078ec0ff */
[C---:B-1----:R-:W-:Y:S08]  /*5d10*/  HMMA.16816.F32 R104, R44.reuse, R8, R104 ;  /* 0x000000082c68723c */ /* 0x042ff00000001868 */
[-C--:B------:R-:W-:Y:S08]  /*5d20*/  HMMA.16816.F32 R108, R44, R10.reuse, R108 ;  /* 0x0000000a2c6c723c */ /* 0x080ff0000000186c */
[C---:B------:R-:W-:Y:S01]  /*5d30*/  HMMA.16816.F32 R112, R4.reuse, R10, R112 ;  /* 0x0000000a0470723c */ /* 0x040fe20000001870 */
[----:B------:R-:W1:Y:S07]  /*5d40*/  LDSM.16.MT88.4 R8, [R232+0x14800] ;  /* 0x01480000e808783b */ /* 0x000e6e0000004200 */
[-C--:B------:R-:W-:Y:S08]  /*5d50*/  HMMA.16816.F32 R116, R4, R48.reuse, R116 ;  /* 0x000000300474723c */ /* 0x080ff00000001874 */
[C---:B------:R-:W-:Y:S08]  /*5d60*/  HMMA.16816.F32 R120, R44.reuse, R48, R120 ;  /* 0x000000302c78723c */ /* 0x040ff00000001878 */
[-C--:B------:R-:W-:Y:S01]  /*5d70*/  HMMA.16816.F32 R124, R44, R50.reuse, R124 ;  /* 0x000000322c7c723c */ /* 0x080fe2000000187c */
[----:B------:R-:W3:Y:S07]  /*5d80*/  LDSM.16.MT88.4 R44, [R231+0x5000] ;  /* 0x00500000e72c783b */ /* 0x000eee0000004200 */
[----:B------:R-:W-:Y:S01]  /*5d90*/  HMMA.16816.F32 R128, R4, R50, R128 ;  /* 0x000000320480723c */ /* 0x000fe20000001880 */
[----:B------:R-:W-:Y:S04]  /*5da0*/  LDSM.16.MT88.4 R4, [R232+0x14c00] ;  /* 0x014c0000e804783b */ /* 0x000fe80000004200 */
[----:B------:R-:W4:Y:S03]  /*5db0*/  LDSM.16.MT88.4 R48, [R231+0x1800] ;  /* 0x00180000e730783b */ /* 0x000f260000004200 */
[-C--:B------:R-:W-:Y:S08]  /*5dc0*/  HMMA.16816.F32 R100, R52, R56.reuse, R100 ;  /* 0x000000383464723c */ /* 0x080ff00000001864 */
[C---:B--2---:R-:W-:Y:S08]  /*5dd0*/  HMMA.16816.F32 R104, R60.reuse, R56, R104 ;  /* 0x000000383c68723c */ /* 0x044ff00000001868 */
[-C--:B------:R-:W-:Y:S08]  /*5de0*/  HMMA.16816.F32 R108, R60, R58.reuse, R108 ;  /* 0x0000003a3c6c723c */ /* 0x080ff0000000186c */
[C---:B------:R-:W-:Y:S01]  /*5df0*/  HMMA.16816.F32 R112, R52.reuse, R58, R112 ;  /* 0x0000003a3470723c */ /* 0x040fe20000001870 */
[----:B------:R-:W2:Y:S07]  /*5e00*/  LDSM.16.MT88.4 R56, [R80+0x14c00] ;  /* 0x014c00005038783b */ /* 0x000eae0000004200 */
[-C--:B------:R-:W-:Y:S08]  /*5e10*/  HMMA.16816.F32 R116, R52, R64.reuse, R116 ;  /* 0x000000403474723c */ /* 0x080ff00000001874 */
[C---:B------:R-:W-:Y:S08]  /*5e20*/  HMMA.16816.F32 R120, R60.reuse, R64, R120 ;  /* 0x000000403c78723c */ /* 0x040ff00000001878 */
[-C--:B------:R-:W-:Y:S08]  /*5e30*/  HMMA.16816.F32 R124, R60, R66.reuse, R124 ;  /* 0x000000423c7c723c */ /* 0x080ff0000000187c */
[----:B------:R-:W-:Y:S08]  /*5e40*/  HMMA.16816.F32 R128, R52, R66, R128 ;  /* 0x000000423480723c */ /* 0x000ff00000001880 */
[-C--:B-1----:R-:W-:Y:S08]  /*5e50*/  HMMA.16816.F32 R100, R8, R68.reuse, R100 ;  /* 0x000000440864723c */ /* 0x082ff00000001864 */
        /* <DEDUP_REMOVED lines=10> */
[-C--:B----4-:R-:W-:Y:S05]  /*5f00*/  HMMA.16816.F32 R100, R4, R48.reuse, R100 ;  /* 0x000000300464723c */ /* 0x090fea0000001864 */
[----:B------:R-:W-:Y:S03]  /*5f10*/  LOP3.LUT R8, R94, 0x1e00, RZ, 0xc0, !PT ;  /* 0x00001e005e087812 */ /* 0x000fe600078ec0ff */
[C---:B--2---:R-:W-:Y:S04]  /*5f20*/  HMMA.16816.F32 R104, R56.reuse, R48, R104 ;  /* 0x000000303868723c */ /* 0x044fe80000001868 */
        /* <DEDUP_REMOVED lines=70> */
.L_x_327:
        /* <DEDUP_REMOVED lines=9> */
[----:B-1----:R-:W-:Y:S01]  /*6420*/  LOP3.LUT R8, R221, 0x38, R0, 0xf8, !PT ;  /* 0x00000038dd087812 */ /* 0x002fe200078ef800 */
        /* <DEDUP_REMOVED lines=101> */
[----:B------:R-:W2:Y:S01]  /*6a80*/  LDCU.64 UR6, c[0x0][0x5c0] ;  /* 0x0000b800ff0677ac */ /* 0x000ea20008000a00 */
[----:B------:R-:W3:Y:S01]  /*6a90*/  LDCU.64 UR4, c[0x0][0x5a8] ;  /* 0x0000b500ff0477ac */ /* 0x000ee20008000a00 */
[----:B------:R-:W-:-:S04]  /*6aa0*/  USHF.R.S32.HI UR10, URZ, 0x1f, UR42 ;  /* 0x0000001fff0a7899 */ /* 0x000fc8000801142a */
[----:B--2---:R-:W-:Y:S02]  /*6ab0*/  UIMAD UR10, UR10, UR6, URZ ;  /* 0x000000060a0a72a4 */ /* 0x004fe4000f8e02ff */
[----:B------:R-:W-:Y:S02]  /*6ac0*/  UIMAD.WIDE.U32 UR12, UR42, UR6, URZ ;  /* 0x000000062a0c72a5 */ /* 0x000fe4000f8e00ff */
[----:B------:R-:W-:-:S04]  /*6ad0*/  UIMAD UR10, UR42, UR7, UR10 ;  /* 0x000000072a0a72a4 */ /* 0x000fc8000f8e020a */
[----:B------:R-:W-:-:S03]  /*6ae0*/  UIADD3 UR11, UPT, UPT, UR13, UR10, URZ ;  /* 0x0000000a0d0b7290 */ /* 0x000fc6000fffe0ff */
[----:B------:R-:W-:Y:S02]  /*6af0*/  UMOV UR10, UR12 ;  /* 0x0000000c000a7c82 */ /* 0x000fe40008000000 */
[----:B---3--:R-:W-:-:S04]  /*6b00*/  UIMAD.WIDE.U32 UR14, UR38, UR4, UR10 ;  /* 0x00000004260e72a5 */ /* 0x008fc8000f8e000a */
[----:B------:R-:W-:-:S06]  /*6b10*/  UIMAD UR5, UR38, UR5, UR15 ;  /* 0x00000005260572a4 */ /* 0x000fcc000f8e020f */
[----:B------:R-:W-:Y:S01]  /*6b20*/  MOV R3, UR5 ;  /* 0x0000000500037c02 */ /* 0x000fe20008000f00 */
[----:B------:R-:W-:Y:S05]  /*6b30*/  BRA `(.L_x_330) ;  /* 0x0000000000187947 */ /* 0x000fea0003800000 */
.L_x_329:
[----:B------:R-:W2:Y:S01]  /*6b40*/  LDCU.64 UR6, c[0x0][0x5c0] ;  /* 0x0000b800ff0677ac */ /* 0x000ea20008000a00 */
[----:B------:R-:W-:-:S04]  /*6b50*/  UIADD3 UR4, UPT, UPT, UR42, UR43, URZ ;  /* 0x0000002b2a047290 */ /* 0x000fc8000fffe0ff */
[----:B--2---:R-:W-:Y:S02]  /*6b60*/  UIMAD.WIDE.U32 UR14, UR4, UR6, URZ ;  /* 0x00000006040e72a5 */ /* 0x004fe4000f8e00ff */
[----:B------:R-:W-:-:S04]  /*6b70*/  UIMAD UR4, UR4, UR7, URZ ;  /* 0x00000007040472a4 */ /* 0x000fc8000f8e02ff */
[----:B------:R-:W-:-:S06]  /*6b80*/  UIADD3 UR4, UPT, UPT, UR15, UR4, URZ ;  /* 0x000000040f047290 */ /* 0x000fcc000fffe0ff */
[----:B------:R-:W-:Y:S02]  /*6b90*/  MOV R3, UR4 ;  /* 0x0000000400037c02 */ /* 0x000fe40008000f00 */
.L_x_330:
[----:B------:R-:W-:Y:S05]  /*6ba0*/  BRA.U UP0, `(.L_x_331) ;  /* 0x00000001002c7547 */ /* 0x000fea000b800000 */
[----:B------:R-:W2:Y:S01]  /*6bb0*/  LDCU.64 UR4, c[0x0][0x5c8] ;  /* 0x0000b900ff0477ac */ /* 0x000ea20008000a00 */
[----:B------:R-:W3:Y:S01]  /*6bc0*/  LDCU.64 UR10, c[0x0][0x5b0] ;  /* 0x0000b600ff0a77ac */ /* 0x000ee20008000a00 */
[----:B------:R-:W-:-:S04]  /*6bd0*/  USHF.R.S32.HI UR12, URZ, 0x1f, UR42 ;  /* 0x0000001fff0c7899 */ /* 0x000fc8000801142a */
[----:B--2---:R-:W-:Y:S02]  /*6be0*/  UIMAD UR12, UR12, UR4, URZ ;  /* 0x000000040c0c72a4 */ /* 0x004fe4000f8e02ff */
[----:B------:R-:W-:Y:S02]  /*6bf0*/  UIMAD.WIDE.U32 UR16, UR42, UR4, URZ ;  /* 0x000000042a1072a5 */ /* 0x000fe4000f8e00ff */
[----:B------:R-:W-:-:S04]  /*6c00*/  UIMAD UR12, UR42, UR5, UR12 ;  /* 0x000000052a0c72a4 */ /* 0x000fc8000f8e020c */
[----:B------:R-:W-:-:S04]  /*6c10*/  UIADD3 UR17, UPT, UPT, UR17, UR12, URZ ;  /* 0x0000000c11117290 */ /* 0x000fc8000fffe0ff */
[----:B---3--:R-:W-:-:S04]  /*6c20*/  UIMAD.WIDE.U32 UR16, UR38, UR10, UR16 ;  /* 0x0000000a261072a5 */ /* 0x008fc8000f8e0010 */
[----:B------:R-:W-:-:S06]  /*6c30*/  UIMAD UR11, UR38, UR11, UR17 ;  /* 0x0000000b260b72a4 */ /* 0x000fcc000f8e0211 */
[----:B------:R-:W-:Y:S01]  /*6c40*/  MOV R0, UR11 ;  /* 0x0000000b00007c02 */ /* 0x000fe20008000f00 */
[----:B------:R-:W-:Y:S06]  /*6c50*/  BRA `(.L_x_332) ;  /* 0x0000000000187947 */ /* 0x000fec0003800000 */
.L_x_331:
[----:B------:R-:W2:Y:S01]  /*6c60*/  LDCU.64 UR4, c[0x0][0x5c8] ;  /* 0x0000b900ff0477ac */ /* 0x000ea20008000a00 */
[----:B------:R-:W-:-:S04]  /*6c70*/  UIADD3 UR10, UPT, UPT, UR42, UR43, URZ ;  /* 0x0000002b2a0a7290 */ /* 0x000fc8000fffe0ff */
[----:B--2---:R-:W-:Y:S02]  /*6c80*/  UIMAD.WIDE.U32 UR16, UR10, UR4, URZ ;  /* 0x000000040a1072a5 */ /* 0x004fe4000f8e00ff */
[----:B------:R-:W-:-:S04]  /*6c90*/  UIMAD UR10, UR10, UR5, URZ ;  /* 0x000000050a0a72a4 */ /* 0x000fc8000f8e02ff */
[----:B------:R-:W-:-:S06]  /*6ca0*/  UIADD3 UR10, UPT, UPT, UR17, UR10, URZ ;  /* 0x0000000a110a7290 */ /* 0x000fcc000fffe0ff */
[----:B------:R-:W-:-:S07]  /*6cb0*/  MOV R0, UR10 ;  /* 0x0000000a00007c02 */ /* 0x000fce0008000f00 */
.L_x_332:
[----:B------:R-:W-:Y:S01]  /*6cc0*/  USHF.L.U32 UR10, UR31, 0x5, URZ ;  /* 0x000000051f0a7899 */ /* 0x000fe200080006ff */
[----:B------:R-:W-:Y:S03]  /*6cd0*/  BAR.SYNC.DEFER_BLOCKING 0x0 ;  /* 0x0000000000007b1d */ /* 0x000fe60000010000 */
[----:B------:R-:W-:-:S06]  /*6ce0*/  UIADD3 UR10, UPT, UPT, -UR10, UR39, URZ ;  /* 0x000000270a0a7290 */ /* 0x000fcc000fffe1ff */
[----:B------:R-:W-:-:S13]  /*6cf0*/  ISETP.GE.AND P0, PT, R2, UR10, PT ;  /* 0x0000000a02007c0c */ /* 0x000fda000bf06270 */
[----:B------:R-:W-:Y:S05]  /*6d00*/  @P0 BRA `(.L_x_309) ;  /* 0x0000000000d40947 */ /* 0x000fea0003800000 */
[----:B------:R-:W2:Y:S01]  /*6d10*/  LDCU UR15, c[0x0][0x440] ;  /* 0x00008800ff0f77ac */ /* 0x000ea20008000800 */
[----:B------:R-:W-:Y:S01]  /*6d20*/  MOV R13, RZ ;  /* 0x000000ff000d7202 */ /* 0x000fe20000000f00 */
[----:B------:R-:W-:Y:S01]  /*6d30*/  IMAD.U32 R15, RZ, RZ, UR6 ;  /* 0x00000006ff0f7e24 */ /* 0x000fe2000f8e00ff */
[----:B------:R-:W3:Y:S01]  /*6d40*/  LDC.64 R10, c[0x0][0x5d8] ;  /* 0x00017600ff0a7b82 */ /* 0x000ee20000000a00 */
[----:B------:R-:W-:Y:S01]  /*6d50*/  USHF.L.U32 UR10, UR31, 0x5, URZ ;  /* 0x000000051f0a7899 */ /* 0x000fe200080006ff */
[----:B-1----:R-:W-:Y:S01]  /*6d60*/  IMAD.MOV.U32 R12, RZ, RZ, R91 ;  /* 0x000000ffff0c7224 */ /* 0x002fe200078e005b */
[----:B------:R-:W1:Y:S01]  /*6d70*/  LDS.128 R36, [R45+0x11000] ;  /* 0x011000002d247984 */ /* 0x000e620000000c00 */
[----:B------:R-:W-:Y:S01]  /*6d80*/  IMAD.U32 R46, RZ, RZ, UR4 ;  /* 0x00000004ff2e7e24 */ /* 0x000fe2000f8e00ff */
[----:B------:R-:W-:Y:S02]  /*6d90*/  USHF.R.S32.HI UR11, URZ, 0x1f, UR10 ;  /* 0x0000001fff0b7899 */ /* 0x000fe4000801140a */
[--C-:B------:R-:W-:Y:S01]  /*6da0*/  IMAD.WIDE.U32 R14, R15, UR10, R12.reuse ;  /* 0x0000000a0f0e7c25 */ /* 0x100fe2000f8e000c */
[----:B------:R-:W4:Y:S01]  /*6db0*/  LDC.64 R8, c[0x0][0x5e0] ;  /* 0x00017800ff087b82 */ /* 0x000f220000000a00 */
[----:B------:R-:W-:Y:S01]  /*6dc0*/  UIMAD UR12, UR11, UR6, URZ ;  /* 0x000000060b0c72a4 */ /* 0x000fe2000f8e02ff */
[----:B------:R-:W1:Y:S01]  /*6dd0*/  LDS.128 R32, [R45+0x12000] ;  /* 0x012000002d207984 */ /* 0x000e620000000c00 */
[----:B------:R-:W-:Y:S01]  /*6de0*/  IMAD.WIDE.U32 R46, R46, UR10, R12 ;  /* 0x0000000a2e2e7c25 */ /* 0x000fe2000f8e000c */
[----:B------:R-:W-:Y:S01]  /*6df0*/  IADD3 R48, P0, PT, R14, UR14, RZ ;  /* 0x0000000e0e307c10 */ /* 0x000fe2000ff1e0ff */
[----:B------:R-:W-:Y:S01]  /*6e00*/  UIMAD UR12, UR10, UR7, UR12 ;  /* 0x000000070a0c72a4 */ /* 0x000fe2000f8e020c */
[----:B------:R-:W1:Y:S01]  /*6e10*/  LDS.128 R28, [R45+0x13000] ;  /* 0x013000002d1c7984 */ /* 0x000e620000000c00 */
[----:B--2---:R-:W-:Y:S01]  /*6e20*/  ISETP.GE.AND P3, PT, R91, UR15, PT ;  /* 0x0000000f5b007c0c */ /* 0x004fe2000bf66270 */
[----:B------:R-:W-:Y:S01]  /*6e30*/  UIMAD UR11, UR11, UR4, URZ ;  /* 0x000000040b0b72a4 */ /* 0x000fe2000f8e02ff */
[----:B------:R-:W-:Y:S01]  /*6e40*/  ISETP.GE.AND P2, PT, R4, UR15, PT ;  /* 0x0000000f04007c0c */ /* 0x000fe2000bf46270 */
[----:B------:R-:W-:Y:S01]  /*6e50*/  LDS.128 R24, [R45+0x14000] ;  /* 0x014000002d187984 */ /* 0x000fe20000000c00 */
[----:B------:R-:W-:Y:S01]  /*6e60*/  IADD3.X R49, PT, PT, R3, UR12, R15, P0, !PT ;  /* 0x0000000c03317c10 */ /* 0x000fe200087fe40f */
[----:B------:R-:W-:Y:S01]  /*6e70*/  UIMAD UR11, UR10, UR5, UR11 ;  /* 0x000000050a0b72a4 */ /* 0x000fe2000f8e020b */
[----:B------:R-:W-:Y:S01]  /*6e80*/  IADD3 R46, P0, PT, R46, UR16, RZ ;  /* 0x000000102e2e7c10 */ /* 0x000fe2000ff1e0ff */
[----:B------:R-:W-:Y:S01]  /*6e90*/  LDS.128 R20, [R45+0x15000] ;  /* 0x015000002d147984 */ /* 0x000fe20000000c00 */
[----:B------:R-:W-:Y:S01]  /*6ea0*/  ISETP.GE.AND P1, PT, R5, UR15, PT ;  /* 0x0000000f05007c0c */ /* 0x000fe2000bf26270 */
[----:B------:R-:W2:Y:S01]  /*6eb0*/  LDCU.64 UR12, c[0x0][0x560] ;  /* 0x0000ac00ff0c77ac */ /* 0x000ea20008000a00 */
[----:B---3--:R-:W-:Y:S01]  /*6ec0*/  IMAD.WIDE.U32 R48, R10, UR25, R48 ;  /* 0x000000190a307c25 */ /* 0x008fe2000f8e0030 */
[----:B------:R-:W-:Y:S01]  /*6ed0*/  LDS.128 R16, [R45+0x16000] ;  /* 0x016000002d107984 */ /* 0x000fe20000000c00 */
[----:B------:R-:W-:-:S02]  /*6ee0*/  IADD3.X R47, PT, PT, R0, UR11, R47, P0, !PT ;  /* 0x0000000b002f7c10 */ /* 0x000fc400087fe42f */
[----:B------:R-:W-:Y:S01]  /*6ef0*/  IMAD R49, R11, UR25, R49 ;  /* 0x000000190b317c24 */ /* 0x000fe2000f8e0231 */
[----:B------:R-:W3:Y:S01]  /*6f00*/  @!P3 LDS.128 R12, [R45+0x10000] ;  /* 0x010000002d0cb984 */ /* 0x000ee20000000c00 */
[----:B------:R-:W1:Y:S01]  /*6f10*/  LDCU.64 UR10, c[0x0][0x568] ;  /* 0x0000ad00ff0a77ac */ /* 0x000e620008000a00 */
        /* <DEDUP_REMOVED lines=10> */
[----:B-1----:R-:W-:-:S03]  /*6fc0*/  LEA R6, P4, R46, UR10, 0x1 ;  /* 0x0000000a2e067c11 */ /* 0x002fc6000f8808ff */
[----:B------:R2:W-:Y:S01]  /*6fd0*/  @!P2 STG.E.128 desc[UR40][R4.64+0x80], R36 ;  /* 0x000080240400a986 */ /* 0x0005e2000c101d28 */
[----:B------:R-:W-:-:S03]  /*6fe0*/  LEA.HI.X R7, R46, UR11, R2, 0x1, P4 ;  /* 0x0000000b2e077c11 */ /* 0x000fc6000a0f0c02 */
[----:B------:R2:W-:Y:S04]  /*6ff0*/  @!P1 STG.E.128 desc[UR40][R4.64+0x100], R32 ;  /* 0x0001002004009986 */ /* 0x0005e8000c101d28 */
[----:B------:R2:W-:Y:S04]  /*7000*/  @!P0 STG.E.128 desc[UR40][R4.64+0x180], R28 ;  /* 0x0001801c04008986 */ /* 0x0005e8000c101d28 */
[----:B---3--:R2:W-:Y:S04]  /*7010*/  @!P3 STG.E.128 desc[UR40][R4.64], R12 ;  /* 0x0000000c0400b986 */ /* 0x0085e8000c101d28 */
[----:B------:R2:W-:Y:S04]  /*7020*/  @!P3 STG.E.128 desc[UR40][R6.64], R24 ;  /* 0x000000180600b986 */ /* 0x0005e8000c101d28 */
[----:B------:R2:W-:Y:S04]  /*7030*/  @!P2 STG.E.128 desc[UR40][R6.64+0x80], R20 ;  /* 0x000080140600a986 */ /* 0x0005e8000c101d28 */
[----:B------:R2:W-:Y:S04]  /*7040*/  @!P1 STG.E.128 desc[UR40][R6.64+0x100], R16 ;  /* 0x0001001006009986 */ /* 0x0005e8000c101d28 */
[----:B----4-:R2:W-:Y:S02]  /*7050*/  @!P0 STG.E.128 desc[UR40][R6.64+0x180], R40 ;  /* 0x0001802806008986 */ /* 0x0105e4000c101d28 */
.L_x_309:
[----:B------:R-:W-:Y:S05]  /*7060*/  BSYNC.RECONVERGENT B1 ;  /* 0x0000000000017941 */ /* 0x000fea0003800200 */
.L_x_293:
[----:B------:R-:W1:Y:S01]  /*7070*/  LDCU UR5, c[0x0][0x438] ;  /* 0x00008700ff0577ac */ /* 0x000e620008000800 */
[----:B------:R-:W3:Y:S01]  /*7080*/  LDCU UR6, c[0x0][0x370] ;  /* 0x00006e00ff0677ac */ /* 0x000ee20008000800 */
[----:B-1----:R-:W-:-:S04]  /*7090*/  UIADD3 UR5, UPT, UPT, UR5, 0x1f, URZ ;  /* 0x0000001f05057890 */ /* 0x002fc8000fffe0ff */
[----:B------:R-:W-:Y:S02]  /*70a0*/  USHF.R.S32.HI UR4, URZ, 0x1f, UR5 ;  /* 0x0000001fff047899 */ /* 0x000fe40008011405 */
[----:B---3--:R-:W-:Y:S02]  /*70b0*/  UIADD3 UR31, UPT, UPT, UR6, UR31, URZ ;  /* 0x0000001f061f7290 */ /* 0x008fe4000fffe0ff */
[----:B------:R-:W-:Y:S01]  /*70c0*/  ULEA.HI UR4, UR4, UR5, URZ, 0x5 ;  /* 0x0000000504047291 */ /* 0x000fe2000f8f28ff */
[----:B------:R-:W-:-:S03]  /*70d0*/  UMOV UR6, UR24 ;  /* 0x0000001800067c82 */ /* 0x000fc60008000000 */
[----:B------:R-:W-:-:S04]  /*70e0*/  USHF.R.S32.HI UR4, URZ, 0x5, UR4 ;  /* 0x00000005ff047899 */ /* 0x000fc80008011404 */
[----:B------:R-:W-:-:S09]  /*70f0*/  UISETP.GE.AND UP0, UPT, UR31, UR4, UPT ;  /* 0x000000041f00728c */ /* 0x000fd2000bf06270 */
[----:B------:R-:W-:Y:S05]  /*7100*/  BRA.U !UP0, `(.L_x_333) ;  /* 0xffffff9108847547 */ /* 0x000fea000b83ffff */
[----:B------:R-:W-:Y:S05]  /*7110*/  EXIT ;  /* 0x000000000000794d */ /* 0x000fea0003800000 */
.L_x_334:
        /* <DEDUP_REMOVED lines=14> */
.L_x_2491:


//--------------------- .text._ZN5flash44flash_bwd_dq_dk_dv_loop_seqk_parallel_kernelI23Flash_bwd_kernel_traitsILi256ELi64ELi32ELi8ELi4ELi1ELi2ELb1ELb1EN7cutlass6half_tE19Flash_kernel_traitsILi256ELi64ELi32ELi8ES3_EELb0ELb0ELb1ELb0ELb0ELb1ELb0EEEvNS_16Flash_bwd_paramsE --------------------------
	.section	.text._ZN5flash44flash_bwd_dq_dk_dv_loop_seqk_parallel_kernelI23Flash_bwd_kernel_traitsILi256ELi64ELi32ELi8ELi4ELi1ELi2ELb1ELb1EN7cutlass6half_tE19Flash_kernel_traitsILi256ELi64ELi32ELi8ES3_EELb0ELb0ELb1ELb0ELb0ELb1ELb0EEEvNS_16Flash_bwd_paramsE,"ax",@progbits
	.align	128
        .global         _ZN5flash44flash_bwd_dq_dk_dv_loop_seqk_parallel_kernelI23Flash_bwd_kernel_traitsILi256ELi64ELi32ELi8ELi4ELi1ELi2ELb1ELb1EN7cutlass6half_tE19Flash_kernel_traitsILi256ELi64ELi32ELi8ES3_EELb0ELb0ELb1ELb0ELb0ELb1ELb0EEEvNS_16Flash_bwd_paramsE
        .type           _ZN5flash44flash_bwd_dq_dk_dv_loop_seqk_parallel_kernelI23Flash_bwd_kernel_traitsILi256ELi64ELi32ELi8ELi4ELi1ELi2ELb1ELb1EN7cutlass6half_tE19Flash_kernel_traitsILi256ELi64ELi32ELi8ES3_EELb0ELb0ELb1ELb0ELb0ELb1ELb0EEEvNS_16Flash_bwd_paramsE,@function
        .size           _ZN5flash44flash_bwd_dq_dk_dv_loop_seqk_parallel_kernelI23Flash_bwd_kernel_traitsILi256ELi64ELi32ELi8ELi4ELi1ELi2ELb1ELb1EN7cutlass6half_tE19Flash_kernel_traitsILi256ELi64ELi32ELi8ES3_EELb0ELb0ELb1ELb0ELb0ELb1ELb0EEEvNS_16Flash_bwd_paramsE,(.L_x_2492 - _ZN5flash44flash_bwd_dq_dk_dv_loop_seqk_parallel_kernelI23Flash_bwd_kernel_traitsILi256ELi64ELi32ELi8ELi4ELi1ELi2ELb1ELb1EN7cutlass6half_tE19Flash_kernel_traitsILi256ELi64ELi32ELi8ES3_EELb0ELb0ELb1ELb0ELb0ELb1ELb0EEEvNS_16Flash_bwd_paramsE)
        .other          _ZN5flash44flash_bwd_dq_dk_dv_loop_seqk_parallel_kernelI23Flash_bwd_kernel_traitsILi256ELi64ELi32ELi8ELi4ELi1ELi2ELb1ELb1EN7cutlass6half_tE19Flash_kernel_traitsILi256ELi64ELi32ELi8ES3_EELb0ELb0ELb1ELb0ELb0ELb1ELb0EEEvNS_16Flash_bwd_paramsE,@"STO_CUDA_ENTRY STV_DEFAULT"
_ZN5flash44flash_bwd_dq_dk_dv_loop_seqk_parallel_kernelI23Flash_bwd_kernel_traitsILi256ELi64ELi32ELi8ELi4ELi1ELi2ELb1ELb1EN7cutlass6half_tE19Flash_kernel_traitsILi256ELi64ELi32ELi8ES3_EELb0ELb0ELb1ELb0ELb0ELb1ELb0EEEvNS_16Flash_bwd_paramsE:
.text._ZN5flash44flash_bwd_dq_dk_dv_loop_seqk_parallel_kernelI23Flash_bwd_kernel_traitsILi256ELi64ELi32ELi8ELi4ELi1ELi2ELb1ELb1EN7cutlass6half_tE19Flash_kernel_traitsILi256ELi64ELi32ELi8ES3_EELb0ELb0ELb1ELb0ELb0ELb1ELb0EEEvNS_16Flash_bwd_paramsE:
        /* <DEDUP_REMOVED lines=29> */
.L_x_368:
[----:B-1-3--:R-:W1:Y:S01]  /*01d0*/  LDC.64 R10, c[0x0][0x470] ;  /* 0x00011c00ff0a7b82 */ /* 0x00ae620000000a00 */
[----:B------:R-:W-:-:S07]  /*01e0*/  IMAD.MOV.U32 R232, RZ, RZ, RZ ;  /* 0x000000ffffe87224 */ /* 0x000fce00078e00ff */
[----:B--2---:R-:W2:Y:S08]  /*01f0*/  LDC.64 R8, c[0x0][0x478] ;  /* 0x00011e00ff087b82 */ /* 0x004eb00000000a00 */
[----:B------:R-:W3:Y:S01]  /*0200*/  LDC.64 R6, c[0x0][0x460] ;  /* 0x00011800ff067b82 */ /* 0x000ee20000000a00 */
        /* <DEDUP_REMOVED lines=40> */
.L_x_335:
        /* <DEDUP_REMOVED lines=21> */
[----:B------:R-:W-:Y:S02]  /*05e0*/  @!P4 IMAD R22, R4, R7, R9 ;  /* 0x000000070416c224 */ /* 0x000fe400078e0209 */
[----:B------:R-:W-:Y:S01]  /*05f0*/  @!P4 IMAD.MOV.U32 R23, RZ, RZ, R8 ;  /* 0x000000ffff17c224 */ /* 0x000fe200078e0008 */
        /* <DEDUP_REMOVED lines=18> */
.L_x_337:
[----:B------:R-:W2:Y:S01]  /*0720*/  LDCU.64 UR12, c[0x0][0x3b8] ;  /* 0x00007700ff0c77ac */ /* 0x000ea20008000a00 */
[----:B------:R-:W-:-:S05]  /*0730*/  IADD3 R2, PT, PT, R232, R234, RZ ;  /* 0x000000eae8027210 */ /* 0x000fca0007ffe0ff */
[C---:B--2---:R-:W-:Y:S02]  /*0740*/  IMAD R8, R2.reuse, UR13, RZ ;  /* 0x0000000d02087c24 */ /* 0x044fe4000f8e02ff */
[----:B------:R-:W-:-:S05]  /*0750*/  IMAD.WIDE.U32 R2, R2, UR12, RZ ;  /* 0x0000000c02027c25 */ /* 0x000fca000f8e00ff */
[----:B------:R-:W-:Y:S02]  /*0760*/  IADD3 R8, PT, PT, R3, R8, RZ ;  /* 0x0000000803087210 */ /* 0x000fe40007ffe0ff */
[----:B------:R-:W-:-:S07]  /*0770*/  MOV R9, R2 ;  /* 0x0000000200097202 */ /* 0x000fce0000000f00 */
.L_x_338:
        /* <DEDUP_REMOVED lines=42> */
.L_x_339:
[----:B------:R-:W2:Y:S01]  /*0a20*/  LDCU.64 UR6, c[0x0][0x3c0] ;  /* 0x00007800ff0677ac */ /* 0x000ea20008000a00 */
[----:B------:R-:W-:-:S05]  /*0a30*/  IADD3 R2, PT, PT, R232, R234, RZ ;  /* 0x000000eae8027210 */ /* 0x000fca0007ffe0ff */
[C---:B--2---:R-:W-:Y:S02]  /*0a40*/  IMAD R11, R2.reuse, UR7, RZ ;  /* 0x00000007020b7c24 */ /* 0x044fe4000f8e02ff */
[----:B------:R-:W-:-:S05]  /*0a50*/  IMAD.WIDE.U32 R2, R2, UR6, RZ ;  /* 0x0000000602027c25 */ /* 0x000fca000f8e00ff */
[----:B------:R-:W-:Y:S02]  /*0a60*/  IADD3 R11, PT, PT, R3, R11, RZ ;  /* 0x0000000b030b7210 */ /* 0x000fe40007ffe0ff */
[----:B------:R-:W-:-:S07]  /*0a70*/  MOV R12, R2 ;  /* 0x00000002000c7202 */ /* 0x000fce0000000f00 */
.L_x_340:
        /* <DEDUP_REMOVED lines=29> */
.L_x_341:
[-C--:B------:R-:W-:Y:S02]  /*0c50*/  IMAD R29, R31, R14.reuse, RZ ;  /* 0x0000000e1f1d7224 */ /* 0x080fe400078e02ff */
[----:B------:R-:W-:-:S05]  /*0c60*/  IMAD.WIDE.U32 R16, R30, R14, RZ ;  /* 0x0000000e1e107225 */ /* 0x000fca00078e00ff */
[----:B------:R-:W-:Y:S02]  /*0c70*/  IADD3 R29, PT, PT, R17, R29, RZ ;  /* 0x0000001d111d7210 */ /* 0x000fe40007ffe0ff */
[----:B------:R-:W-:-:S07]  /*0c80*/  MOV R21, R16 ;  /* 0x0000001000157202 */ /* 0x000fce0000000f00 */
.L_x_342:
[----:B------:R-:W2:Y:S01]  /*0c90*/  LDCU.U8 UR8, c[0x0][0x548] ;  /* 0x0000a900ff0877ac */ /* 0x000ea20008000000 */
[----:B------:R-:W-:Y:S01]  /*0ca0*/  SHF.L.U32 R16, R4, 0x7, RZ ;  /* 0x0000000704107819 */ /* 0x000fe200000006ff */
[----:B------:R-:W3:Y:S03]  /*0cb0*/  LDCU.U8 UR14, c[0x0][0x5f0] ;  /* 0x0000be00ff0e77ac */ /* 0x000ee60008000000 */
[----:B------:R-:W-:-:S04]  /*0cc0*/  SEL R3, R16, RZ, P3 ;  /* 0x000000ff10037207 */ /* 0x000fc80001800000 */
[----:B------:R-:W-:-:S04]  /*0cd0*/  IADD3 R3, P0, PT, R19, R3, RZ ;  /* 0x0000000313037210 */ /* 0x000fc80007f1e0ff */
[----:B------:R-:W-:Y:S01]  /*0ce0*/  IADD3.X R25, PT, PT, RZ, R18, RZ, P0, !PT ;  /* 0x00000012ff197210 */ /* 0x000fe200007fe4ff */
[----:B------:R-:W-:Y:S01]  /*0cf0*/  IMAD.WIDE.U32 R34, R3, R30, RZ ;  /* 0x0000001e03227225 */ /* 0x000fe200078e00ff */
[----:B--2---:R-:W-:-:S03]  /*0d00*/  UISETP.NE.AND UP0, UPT, UR8, URZ, UPT ;  /* 0x000000ff0800728c */ /* 0x004fc6000bf05270 */
[----:B------:R-:W-:Y:S02]  /*0d10*/  IMAD R25, R25, R30, RZ ;  /* 0x0000001e19197224 */ /* 0x000fe400078e02ff */
[----:B------:R-:W-:Y:S02]  /*0d20*/  IMAD R30, R13, UR15, RZ ;  /* 0x0000000f0d1e7c24 */ /* 0x000fe4000f8e02ff */
        /* <DEDUP_REMOVED lines=10> */
.L_x_343:
[----:B------:R-:W2:Y:S01]  /*0dd0*/  LDC R24, c[0x0][0x434] ;  /* 0x00010d00ff187b82 */ /* 0x000ea20000000800 */
[----:B------:R-:W-:-:S04]  /*0de0*/  IMAD R3, R4, R27, R13 ;  /* 0x0000001b04037224 */ /* 0x000fc800078e020d */
[----:B--2---:R-:W-:-:S03]  /*0df0*/  IMAD R24, R3, R24, RZ ;  /* 0x0000001803187224 */ /* 0x004fc600078e02ff */
.L_x_344:
        /* <DEDUP_REMOVED lines=12> */
.L_x_345:
[----:B------:R-:W2:Y:S01]  /*0ec0*/  LDC R28, c[0x0][0x444] ;  /* 0x00011100ff1c7b82 */ /* 0x000ea20000000800 */
[----:B------:R-:W-:-:S04]  /*0ed0*/  IMAD R3, R4, R27, R13 ;  /* 0x0000001b04037224 */ /* 0x000fc800078e020d */
[----:B--2---:R-:W-:-:S07]  /*0ee0*/  IMAD R28, R3, R28, RZ ;  /* 0x0000001c031c7224 */ /* 0x004fce00078e02ff */
.L_x_346:
[----:B------:R-:W2:Y:S01]  /*0ef0*/  S2R R14, SR_TID.X ;  /* 0x00000000000e7919 */ /* 0x000ea20000002100 */
[----:B------:R-:W3:Y:S01]  /*0f00*/  LDCU.128 UR8, c[0x0][0x590] ;  /* 0x0000b200ff0877ac */ /* 0x000ee20008000c00 */
[----:B------:R-:W4:Y:S01]  /*0f10*/  LDC R235, c[0x0][0x508] ;  /* 0x00014200ffeb7b82 */ /* 0x000f220000000800 */
[----:B------:R-:W-:Y:S01]  /*0f20*/  IMAD R27, R27, UR15, RZ ;  /* 0x0000000f1b1b7c24 */ /* 0x000fe2000f8e02ff */
[----:B------:R-:W-:Y:S01]  /*0f30*/  ISETP.NE.AND P4, PT, RZ, UR14, PT ;  /* 0x0000000eff007c0c */ /* 0x000fe2000bf85270 */
[----:B------:R-:W5:Y:S01]  /*0f40*/  LDCU.64 UR16, c[0x0][0x3c8] ;  /* 0x00007900ff1077ac */ /* 0x000f620008000a00 */
[C---:B------:R-:W-:Y:S01]  /*0f50*/  IMAD R28, R17.reuse, 0x40, R28 ;  /* 0x00000040111c7824 */ /* 0x040fe200078e021c */
[----:B------:R-:W-:Y:S01]  /*0f60*/  BSSY.RECONVERGENT B1, `(.L_x_336) ;  /* 0x00004f8000017945 */ /* 0x000fe20003800200 */
[----:B------:R-:W-:Y:S01]  /*0f70*/  IMAD R24, R17, 0x40, R24 ;  /* 0x0000004011187824 */ /* 0x000fe200078e0218 */
[----:B------:R-:W1:Y:S01]  /*0f80*/  LDCU.64 UR14, c[0x0][0x380] ;  /* 0x00007000ff0e77ac */ /* 0x000e620008000a00 */
[----:B------:R-:W5:Y:S01]  /*0f90*/  LDC.64 R36, c[0x0][0x420] ;  /* 0x00010800ff247b82 */ /* 0x000f620000000a00 */
[----:B---3--:R-:W-:Y:S01]  /*0fa0*/  IMAD R32, R18, UR8, RZ ;  /* 0x0000000812207c24 */ /* 0x008fe2000f8e02ff */
[----:B------:R-:W-:-:S02]  /*0fb0*/  USHF.L.U64.HI UR29, UR8, 0x5, UR9 ;  /* 0x00000005081d7899 */ /* 0x000fc40008010209 */
[----:B------:R-:W-:Y:S01]  /*0fc0*/  USHF.L.U32 UR30, UR8, 0x5, URZ ;  /* 0x00000005081e7899 */ /* 0x000fe200080006ff */
[----:B------:R-:W-:Y:S02]  /*0fd0*/  IMAD R32, R19, UR9, R32 ;  /* 0x0000000913207c24 */ /* 0x000fe4000f8e0220 */
[----:B----4-:R-:W-:Y:S02]  /*0fe0*/  IMAD.IADD R235, R231, 0x1, R235 ;  /* 0x00000001e7eb7824 */ /* 0x010fe400078e02eb */
[----:B--2---:R-:W-:Y:S01]  /*0ff0*/  IMAD.SHL.U32 R15, R14, 0x8, RZ ;  /* 0x000000080e0f7824 */ /* 0x004fe200078e00ff */
[----:B------:R-:W-:Y:S01]  /*1000*/  SHF.R.U32.HI R16, RZ, 0x5, R14 ;  /* 0x00000005ff107819 */ /* 0x000fe2000001160e */
[----:B-----5:R-:W-:Y:S01]  /*1010*/  IMAD.WIDE R36, R24, 0x4, R36 ;  /* 0x0000000418247825 */ /* 0x020fe200078e0224 */
[----:B------:R-:W-:Y:S02]  /*1020*/  LOP3.LUT R26, R14, 0x1f, RZ, 0xc0, !PT ;  /* 0x0000001f0e1a7812 */ /* 0x000fe400078ec0ff */
[----:B------:R-:W-:-:S02]  /*1030*/  LOP3.LUT R20, R15, 0x38, RZ, 0xc0, !PT ;  /* 0x000000380f147812 */ /* 0x000fc400078ec0ff */
[----:B------:R-:W-:Y:S01]  /*1040*/  R2UR UR32, R36 ;  /* 0x00000000242072ca */ /* 0x000fe200000e0000 */
[C---:B------:R-:W-:Y:S01]  /*1050*/  IMAD R26, R27.reuse, R16, R26 ;  /* 0x000000101b1a7224 */ /* 0x040fe200078e021a */
[----:B------:R-:W-:Y:S01]  /*1060*/  IADD3 R2, P0, PT, R20, R2, RZ ;  /* 0x0000000214027210 */ /* 0x000fe20007f1e0ff */
[----:B------:R-:W-:Y:S01]  /*1070*/  IMAD.SHL.U32 R27, R27, 0x40, RZ ;  /* 0x000000401b1b7824 */ /* 0x000fe200078e00ff */
[----:B------:R-:W-:Y:S02]  /*1080*/  SHF.R.U32.HI R16, RZ, 0x3, R14 ;  /* 0x00000003ff107819 */ /* 0x000fe4000001160e */
[----:B------:R-:W-:Y:S01]  /*1090*/  R2UR UR33, R37 ;  /* 0x00000000252172ca */ /* 0x000fe200000e0000 */
[----:B------:R-:W-:Y:S01]  /*10a0*/  IMAD.X R3, RZ, RZ, R7, P0 ;  /* 0x000000ffff037224 */ /* 0x000fe200000e0607 */
[--C-:B------:R-:W-:Y:S01]  /*10b0*/  IADD3 R21, P1, P0, R34, R21, R30.reuse ;  /* 0x0000001522157210 */ /* 0x100fe2000783e01e */
[----:B------:R-:W2:Y:S01]  /*10c0*/  LDC.64 R6, c[0x0][0x5f8] ;  /* 0x00017e00ff067b82 */ /* 0x000ea20000000a00 */
[----:B------:R-:W-:Y:S01]  /*10d0*/  SHF.R.S32.HI R30, RZ, 0x1f, R30 ;  /* 0x0000001fff1e7819 */ /* 0x000fe2000001141e */
[----:B------:R-:W-:-:S03]  /*10e0*/  IMAD.WIDE.U32 R2, R19, UR8, R2 ;  /* 0x0000000813027c25 */ /* 0x000fc6000f8e0002 */
[----:B------:R-:W-:Y:S01]  /*10f0*/  IADD3.X R25, PT, PT, R25, R29, R30, P1, P0 ;  /* 0x0000001d19197210 */ /* 0x000fe20000fe041e */
[----:B------:R-:W-:Y:S01]  /*1100*/  IMAD.IADD R33, R3, 0x1, R32 ;  /* 0x0000000103217824 */ /* 0x000fe200078e0220 */
[----:B------:R-:W-:Y:S01]  /*1110*/  IADD3 R29, PT, PT, R227, -0x20, -R235 ;  /* 0xffffffe0e31d7810 */ /* 0x000fe20007ffe8eb */
[----:B------:R-:W-:Y:S01]  /*1120*/  IMAD.MOV.U32 R32, RZ, RZ, R2 ;  /* 0x000000ffff207224 */ /* 0x000fe200078e0002 */
[----:B------:R-:W3:Y:S03]  /*1130*/  LDC.64 R34, c[0x0][0x5e8] ;  /* 0x00017a00ff227b82 */ /* 0x000ee60000000a00 */
[----:B------:R-:W-:-:S04]  /*1140*/  IMAD.WIDE.U32 R32, R13, UR10, R32 ;  /* 0x0000000a0d207c25 */ /* 0x000fc8000f8e0020 */
[----:B------:R-:W-:Y:S01]  /*1150*/  IMAD R31, R13, UR11, R33 ;  /* 0x0000000b0d1f7c24 */ /* 0x000fe2000f8e0221 */
[----:B------:R-:W4:Y:S01]  /*1160*/  LDC.64 R2, c[0x0][0x3b0] ;  /* 0x0000ec00ff027b82 */ /* 0x000f220000000a00 */
[----:B------:R-:W-:Y:S01]  /*1170*/  IMAD.MOV.U32 R30, RZ, RZ, R32 ;  /* 0x000000ffff1e7224 */ /* 0x000fe200078e0020 */
[----:B------:R-:W5:Y:S03]  /*1180*/  LDCU.64 UR10, c[0x0][0x550] ;  /* 0x0000aa00ff0a77ac */ /* 0x000f660008000a00 */
[----:B------:R-:W-:-:S04]  /*1190*/  IMAD.WIDE.U32 R30, R16, UR8, R30 ;  /* 0x00000008101e7c25 */ /* 0x000fc8000f8e001e */
[----:B--2---:R-:W-:-:S04]  /*11a0*/  IMAD.WIDE.U32 R32, R6, UR19, RZ ;  /* 0x0000001306207c25 */ /* 0x004fc8000f8e00ff */
[----:B------:R-:W-:Y:S01]  /*11b0*/  IMAD R6, R16, UR9, R31 ;  /* 0x0000000910067c24 */ /* 0x000fe2000f8e021f */
[----:B------:R-:W2:Y:S01]  /*11c0*/  LDCU.64 UR8, c[0x0][0x570] ;  /* 0x0000ae00ff0877ac */ /* 0x000ea20008000a00 */
[----:B------:R-:W-:Y:S01]  /*11d0*/  IMAD R31, R7, UR19, R33 ;  /* 0x00000013071f7c24 */ /* 0x000fe2000f8e0221 */
[----:B------:R-:W-:Y:S02]  /*11e0*/  SEL R7, R32, RZ, P4 ;  /* 0x000000ff20077207 */ /* 0x000fe40002000000 */
[----:B------:R-:W-:Y:S02]  /*11f0*/  SHF.R.S32.HI R32, RZ, 0x1f, R29 ;  /* 0x0000001fff207819 */ /* 0x000fe4000001141d */
[----:B------:R-:W-:Y:S01]  /*1200*/  IADD3 R7, P1, P0, R26, R21, R7 ;  /* 0x000000151a077210 */ /* 0x000fe2000783e007 */
[----:B------:R-:W-:Y:S01]  /*1210*/  IMAD.MOV.U32 R21, RZ, RZ, RZ ;  /* 0x000000ffff157224 */ /* 0x000fe200078e00ff */
[----:B------:R-:W-:Y:S01]  /*1220*/  LEA.HI R32, R32, R29, RZ, 0x6 ;  /* 0x0000001d20207211 */ /* 0x000fe200078f30ff */
[----:B---3--:R-:W-:Y:S01]  /*1230*/  IMAD.WIDE R28, R28, 0x4, R34 ;  /* 0x000000041c1c7825 */ /* 0x008fe200078e0222 */
[----:B------:R-:W-:-:S02]  /*1240*/  SHF.R.S32.HI R26, RZ, 0x1f, R26 ;  /* 0x0000001fff1a7819 */ /* 0x000fc4000001141a */
[----:B------:R-:W-:Y:S01]  /*1250*/  SHF.R.S32.HI R32, RZ, 0x6, R32 ;  /* 0x00000006ff207819 */ /* 0x000fe20000011420 */
[-C--:B----4-:R-:W-:Y:S01]  /*1260*/  IMAD R18, R18, R2.reuse, RZ ;  /* 0x0000000212127224 */ /* 0x090fe200078e02ff */
[----:B------:R-:W-:Y:S01]  /*1270*/  SEL R31, R31, RZ, P4 ;  /* 0x000000ff1f1f7207 */ /* 0x000fe20002000000 */
[C---:B------:R-:W-:Y:S01]  /*1280*/  IMAD.WIDE.U32 R38, R19.reuse, R2, R20 ;  /* 0x0000000213267225 */ /* 0x040fe200078e0014 */
[----:B------:R-:W-:Y:S02]  /*1290*/  R2UR UR31, R32 ;  /* 0x00000000201f72ca */ /* 0x000fe400000e0000 */
[----:B------:R-:W-:Y:S01]  /*12a0*/  IADD3.X R25, PT, PT, R26, R25, R31, P1, P0 ;  /* 0x000000191a197210 */ /* 0x000fe20000fe041f */
[----:B------:R-:W-:Y:S01]  /*12b0*/  IMAD R18, R19, R3, R18 ;  /* 0x0000000313127224 */ /* 0x000fe200078e0212 */
[----:B------:R-:W-:Y:S02]  /*12c0*/  IADD3 R38, P3, PT, R23, R38, RZ ;  /* 0x0000002617267210 */ /* 0x000fe40007f7e0ff */
[----:B------:R-:W-:-:S02]  /*12d0*/  IADD3 R7, P0, PT, R27, R7, RZ ;  /* 0x000000071b077210 */ /* 0x000fc40007f1e0ff */
[----:B------:R-:W-:Y:S02]  /*12e0*/  IADD3.X R39, PT, PT, R22, R39, R18, P3, !PT ;  /* 0x0000002716277210 */ /* 0x000fe40001ffe412 */
[C---:B-----5:R-:W-:Y:S02]  /*12f0*/  LEA R238, P1, R30.reuse, UR10, 0x1 ;  /* 0x0000000a1eee7c11 */ /* 0x060fe4000f8208ff */
[----:B------:R-:W-:Y:S01]  /*1300*/  LEA.HI.X.SX32 R25, R27, R25, 0x1, P0 ;  /* 0x000000191b197211 */ /* 0x000fe200000f0eff */
[----:B------:R-:W-:Y:S01]  /*1310*/  UISETP.LT.AND UP0, UPT, URZ, UR31, UPT ;  /* 0x0000001fff00728c */ /* 0x000fe2000bf01270 */
[----:B------:R-:W-:Y:S01]  /*1320*/  IMAD.WIDE.U32 R38, R13, UR16, R38 ;  /* 0x000000100d267c25 */ /* 0x000fe2000f8e0026 */
[----:B--2---:R-:W-:Y:S02]  /*1330*/  LEA R236, P0, R7, UR8, 0x2 ;  /* 0x0000000807ec7c11 */ /* 0x004fe4000f8010ff */
[----:B------:R-:W-:Y:S01]  /*1340*/  USEL UR16, URZ, UR31, !UP0 ;  /* 0x0000001fff107287 */ /* 0x000fe2000c000000 */
[----:B------:R-:W-:Y:S01]  /*1350*/  LEA.HI.X R239, R30, UR11, R6, 0x1, P1 ;  /* 0x0000000b1eef7c11 */ /* 0x000fe200088f0c06 */
[----:B------:R-:W-:Y:S01]  /*1360*/  IMAD R39, R13, UR17, R39 ;  /* 0x000000110d277c24 */ /* 0x000fe2000f8e0227 */
[----:B------:R-:W-:-:S02]  /*1370*/  R2UR UR10, R28 ;  /* 0x000000001c0a72ca */ /* 0x000fc400000e0000 */
[----:B------:R-:W-:Y:S01]  /*1380*/  R2UR UR11, R29 ;  /* 0x000000001d0b72ca */ /* 0x000fe200000e0000 */
[----:B------:R-:W-:Y:S01]  /*1390*/  IMAD.WIDE.U32 R38, R16, R2, R38 ;  /* 0x0000000210267225 */ /* 0x000fe200078e0026 */
[----:B------:R-:W-:Y:S02]  /*13a0*/  LEA.HI.X R237, R7, UR9, R25, 0x2, P0 ;  /* 0x0000000907ed7c11 */ /* 0x000fe400080f1419 */
[----:B------:R-:W-:Y:S01]  /*13b0*/  ISETP.GT.AND P0, PT, R10, UR16, PT ;  /* 0x000000100a007c0c */ /* 0x000fe2000bf04270 */
[----:B------:R-:W-:Y:S01]  /*13c0*/  IMAD R6, R16, R3, R39 ;  /* 0x0000000310067224 */ /* 0x000fe200078e0227 */
[----:B-1----:R-:W-:Y:S02]  /*13d0*/  LEA R240, P1, R38, UR14, 0x1 ;  /* 0x0000000e26f07c11 */ /* 0x002fe4000f8208ff */
[C---:B------:R-:W-:Y:S01]  /*13e0*/  SHF.L.U64.HI R3, R2.reuse, 0x5, R3 ;  /* 0x0000000502037819 */ /* 0x040fe20000010203 */
[----:B------:R-:W-:Y:S01]  /*13f0*/  IMAD.SHL.U32 R2, R2, 0x20, RZ ;  /* 0x0000002002027824 */ /* 0x000fe200078e00ff */
[----:B------:R-:W-:Y:S01]  /*1400*/  LEA.HI.X R241, R38, UR15, R6, 0x1, P1 ;  /* 0x0000000f26f17c11 */ /* 0x000fe200088f0c06 */
[----:B------:R-:W-:-:S02]  /*1410*/  UMOV UR14, UR10 ;  /* 0x0000000a000e7c82 */ /* 0x000fc40008000000 */
[----:B------:R-:W-:-:S04]  /*1420*/  UMOV UR15, UR11 ;  /* 0x0000000b000f7c82 */ /* 0x000fc80008000000 */
        /* <DEDUP_REMOVED lines=12> */
.L_x_348:
[----:B------:R-:W1:Y:S01]  /*14f0*/  LDCU.64 UR16, c[0x0][0x5c0] ;  /* 0x0000b800ff1077ac */ /* 0x000e620008000a00 */
[----:B------:R-:W-:-:S05]  /*1500*/  IADD3 R0, PT, PT, R232, R234, RZ ;  /* 0x000000eae8007210 */ /* 0x000fca0007ffe0ff */
[C---:B-1----:R-:W-:Y:S02]  /*1510*/  IMAD R2, R0.reuse, UR17, RZ ;  /* 0x0000001100027c24 */ /* 0x042fe4000f8e02ff */
[----:B------:R-:W-:-:S05]  /*1520*/  IMAD.WIDE.U32 R6, R0, UR16, RZ ;  /* 0x0000001000067c25 */ /* 0x000fca000f8e00ff */
[----:B------:R-:W-:Y:S02]  /*1530*/  IADD3 R0, PT, PT, R7, R2, RZ ;  /* 0x0000000207007210 */ /* 0x000fe40007ffe0ff */
[----:B------:R-:W-:Y:S02]  /*1540*/  MOV R2, R6 ;  /* 0x0000000600027202 */ /* 0x000fe40000000f00 */
.L_x_349:
        /* <DEDUP_REMOVED lines=12> */
.L_x_350:
[----:B------:R-:W1:Y:S01]  /*1610*/  LDCU.64 UR14, c[0x0][0x5c8] ;  /* 0x0000b900ff0e77ac */ /* 0x000e620008000a00 */
[----:B------:R-:W-:-:S05]  /*1620*/  IADD3 R232, PT, PT, R232, R234, RZ ;  /* 0x000000eae8e87210 */ /* 0x000fca0007ffe0ff */
[C---:B-1----:R-:W-:Y:S02]  /*1630*/  IMAD R3, R232.reuse, UR15, RZ ;  /* 0x0000000fe8037c24 */ /* 0x042fe4000f8e02ff */
[----:B------:R-:W-:-:S05]  /*1640*/  IMAD.WIDE.U32 R232, R232, UR14, RZ ;  /* 0x0000000ee8e87c25 */ /* 0x000fca000f8e00ff */
[----:B------:R-:W-:Y:S02]  /*1650*/  IADD3 R3, PT, PT, R233, R3, RZ ;  /* 0x00000003e9037210 */ /* 0x000fe40007ffe0ff */
[----:B------:R-:W-:Y:S02]  /*1660*/  MOV R5, R232 ;  /* 0x000000e800057202 */ /* 0x000fe40000000f00 */
.L_x_351:
[----:B------:R-:W-:-:S04]  /*1670*/  IADD3 R231, PT, PT, R231, -UR27, RZ ;  /* 0x8000001be7e77c10 */ /* 0x000fc8000fffe0ff */
[----:B------:R-:W-:-:S13]  /*1680*/  ISETP.GE.AND P0, PT, R16, R231, PT ;  /* 0x000000e71000720c */ /* 0x000fda0003f06270 */
[----:B------:R-:W-:Y:S05]  /*1690*/  @P0 BRA `(.L_x_352) ;  /* 0x0000004800100947 */ /* 0x000fea0003800000 */
[----:B------:R-:W-:Y:S01]  /*16a0*/  MOV R7, UR16 ;  /* 0x0000001000077c02 */ /* 0x000fe20008000f00 */
[----:B------:R-:W-:Y:S01]  /*16b0*/  UIMAD UR9, UR26, UR16, URZ ;  /* 0x000000101a0972a4 */ /* 0x000fe2000f8e02ff */
[----:B------:R-:W-:Y:S01]  /*16c0*/  MOV R6, UR14 ;  /* 0x0000000e00067c02 */ /* 0x000fe20008000f00 */
[----:B------:R-:W-:Y:S01]  /*16d0*/  UIMAD UR8, UR26, UR14, URZ ;  /* 0x0000000e1a0872a4 */ /* 0x000fe2000f8e02ff */
[----:B------:R-:W1:Y:S01]  /*16e0*/  LDCU.64 UR12, c[0x0][0x5d8] ;  /* 0x0000bb00ff0c77ac */ /* 0x000e620008000a00 */
[--C-:B------:R-:W-:Y:S01]  /*16f0*/  IMAD.WIDE.U32 R8, R7, UR27, R20.reuse ;  /* 0x0000001b07087c25 */ /* 0x100fe2000f8e0014 */
[----:B------:R-:W2:Y:S03]  /*1700*/  LDCU.64 UR6, c[0x0][0x5e0] ;  /* 0x0000bc00ff0677ac */ /* 0x000ea60008000a00 */
[----:B------:R-:W-:Y:S01]  /*1710*/  IMAD.WIDE.U32 R6, R6, UR27, R20 ;  /* 0x0000001b06067c25 */ /* 0x000fe2000f8e0014 */
[----:B------:R-:W-:Y:S01]  /*1720*/  IADD3 R8, P1, PT, R2, R8, RZ ;  /* 0x0000000802087210 */ /* 0x000fe20007f3e0ff */
[----:B------:R-:W-:-:S02]  /*1730*/  UIMAD UR9, UR27, UR17, UR9 ;  /* 0x000000111b0972a4 */ /* 0x000fc4000f8e0209 */
[----:B------:R-:W-:Y:S01]  /*1740*/  UIMAD UR8, UR27, UR15, UR8 ;  /* 0x0000000f1b0872a4 */ /* 0x000fe2000f8e0208 */
[----:B------:R-:W-:-:S03]  /*1750*/  IADD3 R2, P0, PT, R5, R6, RZ ;  /* 0x0000000605027210 */ /* 0x000fc60007f1e0ff */
[----:B------:R-:W-:Y:S02]  /*1760*/  IADD3.X R9, PT, PT, R0, UR9, R9, P1, !PT ;  /* 0x0000000900097c10 */ /* 0x000fe40008ffe409 */
[----:B------:R-:W-:Y:S01]  /*1770*/  IADD3.X R3, PT, PT, R3, UR8, R7, P0, !PT ;  /* 0x0000000803037c10 */ /* 0x000fe200087fe407 */
[----:B-1----:R-:W-:-:S04]  /*1780*/  IMAD.WIDE.U32 R8, R13, UR12, R8 ;  /* 0x0000000c0d087c25 */ /* 0x002fc8000f8e0008 */
[----:B------:R-:W1:Y:S01]  /*1790*/  LDCU.128 UR8, c[0x0][0x560] ;  /* 0x0000ac00ff0877ac */ /* 0x000e620008000c00 */
[----:B--2---:R-:W-:Y:S01]  /*17a0*/  IMAD.WIDE.U32 R2, R13, UR6, R2 ;  /* 0x000000060d027c25 */ /* 0x004fe2000f8e0002 */
[----:B------:R-:W-:-:S03]  /*17b0*/  MOV R6, R8 ;  /* 0x0000000800067202 */ /* 0x000fc60000000f00 */
[C---:B------:R-:W-:Y:S02]  /*17c0*/  IMAD R7, R13.reuse, UR13, R9 ;  /* 0x0000000d0d077c24 */ /* 0x040fe4000f8e0209 */
[----:B------:R-:W-:Y:S02]  /*17d0*/  IMAD R3, R13, UR7, R3 ;  /* 0x000000070d037c24 */ /* 0x000fe4000f8e0203 */
[----:B------:R-:W-:-:S04]  /*17e0*/  IMAD.WIDE.U32 R6, R16, UR16, R6 ;  /* 0x0000001010067c25 */ /* 0x000fc8000f8e0006 */
[----:B------:R-:W-:-:S04]  /*17f0*/  IMAD.WIDE.U32 R2, R16, UR14, R2 ;  /* 0x0000000e10027c25 */ /* 0x000fc8000f8e0002 */
[----:B------:R-:W-:Y:S01]  /*1800*/  IMAD R0, R16, UR17, R7 ;  /* 0x0000001110007c24 */ /* 0x000fe2000f8e0207 */
[----:B-1----:R-:W-:Y:S01]  /*1810*/  LEA R10, P1, R6, UR8, 0x1 ;  /* 0x00000008060a7c11 */ /* 0x002fe2000f8208ff */
[----:B------:R-:W-:Y:S01]  /*1820*/  IMAD R16, R16, UR15, R3 ;  /* 0x0000000f10107c24 */ /* 0x000fe2000f8e0203 */
[----:B------:R-:W-:Y:S02]  /*1830*/  LEA R8, P0, R2, UR10, 0x1 ;  /* 0x0000000a02087c11 */ /* 0x000fe4000f8008ff */
        /* <DEDUP_REMOVED lines=11> */
.L_x_347:
[----:B------:R-:W-:Y:S01]  /*18f0*/  VIADD R4, R231, -UR27 ;  /* 0x8000001be7047c36 */ /* 0x000fe20008000000 */
[----:B------:R-:W-:Y:S01]  /*1900*/  @P4 BAR.SYNC.DEFER_BLOCKING 0x0 ;  /* 0x0000000000004b1d */ /* 0x000fe20000010000 */
[----:B------:R-:W-:-:S03]  /*1910*/  LOP3.LUT R6, R15, 0x1f8, RZ, 0xc0, !PT ;  /* 0x000001f80f067812 */ /* 0x000fc600078ec0ff */
[----:B------:R-:W-:Y:S02]  /*1920*/  ISETP.GE.AND P4, PT, R16, R4, PT ;  /* 0x000000041000720c */ /* 0x000fe40003f86270 */
[----:B------:R-:W-:Y:S01]  /*1930*/  LOP3.LUT R6, R6, 0x38, R14, 0x78, !PT ;  /* 0x0000003806067812 */ /* 0x000fe200078e780e */
[----:B------:R-:W-:Y:S03]  /*1940*/  BSSY.RECONVERGENT B0, `(.L_x_353) ;  /* 0x0000021000007945 */ /* 0x000fe60003800200 */
[----:B------:R-:W-:-:S04]  /*1950*/  LOP3.LUT R6, R6, 0x1e00, R15, 0xf8, !PT ;  /* 0x00001e0006067812 */ /* 0x000fc800078ef80f */
[----:B------:R-:W-:-:S03]  /*1960*/  LEA R6, R6, UR5, 0x1 ;  /* 0x0000000506067c11 */ /* 0x000fc6000f8e08ff */
[----:B------:R-:W-:Y:S05]  /*1970*/  @P4 BRA `(.L_x_354) ;  /* 0x0000000000644947 */ /* 0x000fea0003800000 */
[----:B------:R-:W1:Y:S01]  /*1980*/  LDCU.64 UR10, c[0x0][0x3d8] ;  /* 0x00007b00ff0a77ac */ /* 0x000e620008000a00 */
[----:B------:R-:W-:Y:S01]  /*1990*/  MOV R4, UR6 ;  /* 0x0000000600047c02 */ /* 0x000fe20008000f00 */
[----:B------:R-:W-:-:S04]  /*19a0*/  UIMAD UR8, UR26, UR6, URZ ;  /* 0x000000061a0872a4 */ /* 0x000fc8000f8e02ff */
[----:B------:R-:W-:Y:S01]  /*19b0*/  IMAD.WIDE.U32 R18, R4, UR27, R20 ;  /* 0x0000001b04127c25 */ /* 0x000fe2000f8e0014 */
[----:B------:R-:W-:Y:S02]  /*19c0*/  UIMAD UR8, UR27, UR7, UR8 ;  /* 0x000000071b0872a4 */ /* 0x000fe4000f8e0208 */
[----:B------:R-:W-:-:S04]  /*19d0*/  IADD3 R12, P0, PT, R12, R18, RZ ;  /* 0x000000120c0c7210 */ /* 0x000fc80007f1e0ff */
[----:B------:R-:W-:Y:S01]  /*19e0*/  IADD3.X R13, PT, PT, R11, UR8, R19, P0, !PT ;  /* 0x000000080b0d7c10 */ /* 0x000fe200087fe413 */
[----:B-1----:R-:W-:-:S04]  /*19f0*/  IMAD R4, R0, UR10, RZ ;  /* 0x0000000a00047c24 */ /* 0x002fc8000f8e02ff */
[----:B------:R-:W1:Y:S01]  /*1a00*/  LDCU.64 UR8, c[0x0][0x390] ;  /* 0x00007200ff0877ac */ /* 0x000e620008000a00 */
[----:B------:R-:W-:-:S04]  /*1a10*/  IMAD.WIDE.U32 R12, R5, UR10, R12 ;  /* 0x0000000a050c7c25 */ /* 0x000fc8000f8e000c */
[----:B------:R-:W-:Y:S01]  /*1a20*/  IMAD R4, R5, UR11, R4 ;  /* 0x0000000b05047c24 */ /* 0x000fe2000f8e0204 */
[----:B------:R-:W-:-:S04]  /*1a30*/  MOV R10, R12 ;  /* 0x0000000c000a7202 */ /* 0x000fc80000000f00 */
        /* <DEDUP_REMOVED lines=13> */
.L_x_354:
[----:B------:R2:W-:Y:S04]  /*1b10*/  STS.128 [R6+0x14000], RZ ;  /* 0x014000ff06007388 */ /* 0x0005e80000000c00 */
[----:B------:R2:W-:Y:S04]  /*1b20*/  STS.128 [R6+0x15000], RZ ;  /* 0x015000ff06007388 */ /* 0x0005e80000000c00 */
[----:B------:R2:W-:Y:S04]  /*1b30*/  STS.128 [R6+0x16000], RZ ;  /* 0x016000ff06007388 */ /* 0x0005e80000000c00 */
[----:B------:R2:W-:Y:S02]  /*1b40*/  STS.128 [R6+0x17000], RZ ;  /* 0x017000ff06007388 */ /* 0x0005e40000000c00 */
.L_x_355:
[----:B------:R-:W-:Y:S05]  /*1b50*/  BSYNC.RECONVERGENT B0 ;  /* 0x0000000000007941 */ /* 0x000fea0003800200 */
.L_x_353:
[--C-:B------:R-:W-:Y:S01]  /*1b60*/  SHF.R.U32.HI R4, RZ, 0x1, R14.reuse ;  /* 0x00000001ff047819 */ /* 0x100fe2000001160e */
[----:B------:R-:W-:Y:S01]  /*1b70*/  IMAD R17, R17, -0x40, R233 ;  /* 0xffffffc011117824 */ /* 0x000fe200078e02e9 */
[----:B------:R-:W-:Y:S01]  /*1b80*/  SHF.R.U32.HI R230, RZ, 0x2, R14 ;  /* 0x00000002ffe67819 */ /* 0x000fe2000001160e */
[----:B------:R-:W-:Y:S01]  /*1b90*/  IMAD.MOV.U32 R229, RZ, RZ, 0x7f800000 ;  /* 0x7f800000ffe57424 */ /* 0x000fe200078e00ff */
[----:B------:R-:W-:Y:S01]  /*1ba0*/  LOP3.LUT R7, R4, 0x30, RZ, 0xc0, !PT ;  /* 0x0000003004077812 */ /* 0x000fe200078ec0ff */
[----:B------:R-:W-:Y:S01]  /*1bb0*/  IMAD.MOV.U32 R228, RZ, RZ, 0x7f800000 ;  /* 0x7f800000ffe47424 */ /* 0x000fe200078e00ff */
[----:B------:R-:W0:Y:S02]  /*1bc0*/  LDGDEPBAR ;  /* 0x00000000000079af */ /* 0x000e240000000000 */
[----:B------:R-:W-:-:S04]  /*1bd0*/  LOP3.LUT R230, R7, 0x7, R230, 0xf8, !PT ;  /* 0x0000000707e67812 */ /* 0x000fc800078ef8e6 */
[C---:B------:R-:W-:Y:S01]  /*1be0*/  ISETP.GE.AND P1, PT, R230.reuse, R17, PT ;  /* 0x00000011e600720c */ /* 0x040fe20003f26270 */
[----:B------:R-:W-:-:S05]  /*1bf0*/  VIADD R7, R230, 0x8 ;  /* 0x00000008e6077836 */ /* 0x000fca0000000000 */
[----:B------:R-:W-:Y:S01]  /*1c00*/  ISETP.GE.AND P0, PT, R7, R17, PT ;  /* 0x000000110700720c */ /* 0x000fe20003f06270 */
[----:B------:R-:W-:-:S04]  /*1c10*/  IMAD.MOV.U32 R7, RZ, RZ, 0x4 ;  /* 0x00000004ff077424 */ /* 0x000fc800078e00ff */
[----:B------:R-:W-:-:S04]  /*1c20*/  IMAD.WIDE.U32 R10, R230, R7, UR32 ;  /* 0x00000020e60a7e25 */ /* 0x000fc8000f8e0007 */
[C---:B------:R-:W-:Y:S01]  /*1c30*/  VIADD R7, R16.reuse, 0x20 ;  /* 0x0000002010077836 */ /* 0x040fe20000000000 */
[-C--:B------:R-:W-:Y:S01]  /*1c40*/  ISETP.GE.AND P3, PT, R16, R17.reuse, PT ;  /* 0x000000111000720c */ /* 0x080fe20003f66270 */
[----:B------:R-:W5:Y:S03]  /*1c50*/  @!P1 LDG.E R229, desc[UR20][R10.64] ;  /* 0x000000140ae59981 */ /* 0x000f66000c1e1900 */
[----:B------:R-:W-:Y:S01]  /*1c60*/  ISETP.GE.AND P2, PT, R7, R17, PT ;  /* 0x000000110700720c */ /* 0x000fe20003f46270 */
[----:B------:R3:W5:Y:S01]  /*1c70*/  @!P0 LDG.E R228, desc[UR20][R10.64+0x20] ;  /* 0x000020140ae48981 */ /* 0x000762000c1e1900 */
[----:B------:R-:W-:Y:S01]  /*1c80*/  IMAD.U32 R7, RZ, RZ, UR29 ;  /* 0x0000001dff077e24 */ /* 0x000fe2000f8e00ff */
[----:B------:R-:W-:Y:S06]  /*1c90*/  BSSY.RECONVERGENT B0, `(.L_x_356) ;  /* 0x000004d000007945 */ /* 0x000fec0003800200 */
[----:B------:R-:W-:Y:S01]  /*1ca0*/  @!PT LDS RZ, [RZ] ;  /* 0x00000000fffff984 */ /* 0x000fe20000000800 */
[----:B------:R-:W-:Y:S01]  /*1cb0*/  @!PT LDS RZ, [RZ] ;  /* 0x00000000fffff984 */ /* 0x000fe20000000800 */
[----:B------:R-:W-:Y:S01]  /*1cc0*/  @!PT LDS RZ, [RZ] ;  /* 0x00000000fffff984 */ /* 0x000fe20000000800 */
[----:B------:R4:W-:Y:S04]  /*1cd0*/  @!P3 LDGSTS.E.BYPASS.LTC128B.128 [R6+0x8000], desc[UR20][R238.64] ;  /* 0x08000000ee06bfae */ /* 0x0009e8000b981a14 */
[----:B------:R4:W-:Y:S01]  /*1ce0*/  @!P3 LDGSTS.E.BYPASS.LTC128B.128 [R6+0xa000], desc[UR20][R238.64+0x80] ;  /* 0x0a000080ee06bfae */ /* 0x0009e2000b981a14 */
[----:B-1----:R-:W-:-:S03]  /*1cf0*/  @!P2 LEA R12, P0, R2, R240, 0x1 ;  /* 0x000000f0020ca211 */ /* 0x002fc600078008ff */
[----:B------:R4:W-:Y:S01]  /*1d00*/  @!P3 LDGSTS.E.BYPASS.LTC128B.128 [R6+0xc000], desc[UR20][R238.64+0x100] ;  /* 0x0c000100ee06bfae */ /* 0x0009e2000b981a14 */
[----:B------:R-:W-:-:S03]  /*1d10*/  @!P2 LEA.HI.X R13, R2, R241, R3, 0x1, P0 ;  /* 0x000000f1020da211 */ /* 0x000fc600000f0c03 */
[----:B------:R4:W-:Y:S04]  /*1d20*/  @!P3 LDGSTS.E.BYPASS.LTC128B.128 [R6+0xe000], desc[UR20][R238.64+0x180] ;  /* 0x0e000180ee06bfae */ /* 0x0009e8000b981a14 */
[----:B------:R4:W-:Y:S01]  /*1d30*/  @P3 STS.128 [R6+0x8000], RZ ;  /* 0x008000ff06003388 */ /* 0x0009e20000000c00 */
[----:B---3--:R-:W-:Y:S02]  /*1d40*/  IMAD.U32 R11, RZ, RZ, UR30 ;  /* 0x0000001eff0b7e24 */ /* 0x008fe4000f8e00ff */
[----:B------:R-:W-:Y:S01]  /*1d50*/  IMAD.U32 R10, RZ, RZ, UR30 ;  /* 0x0000001eff0a7e24 */ /* 0x000fe2000f8e00ff */
[----:B------:R4:W-:Y:S02]  /*1d60*/  @P3 STS.128 [R6+0xa000], RZ ;  /* 0x00a000ff06003388 */ /* 0x0009e40000000c00 */
[----:B------:R-:W-:-:S02]  /*1d70*/  @!P2 LEA R18, P1, R11, R238, 0x1 ;  /* 0x000000ee0b12a211 */ /* 0x000fc400078208ff */
[----:B------:R4:W-:Y:S02]  /*1d80*/  @P3 STS.128 [R6+0xc000], RZ ;  /* 0x00c000ff06003388 */ /* 0x0009e40000000c00 */
[----:B------:R-:W-:Y:S02]  /*1d90*/  @!P2 LEA.HI.X R19, R10, R239, R7, 0x1, P1 ;  /* 0x000000ef0a13a211 */ /* 0x000fe400008f0c07 */
        /* <DEDUP_REMOVED lines=56> */
.L_x_357:
[----:B------:R3:W-:Y:S04]  /*2120*/  STS.128 [R6+0x10000], RZ ;  /* 0x010000ff06007388 */ /* 0x0007e80000000c00 */
[----:B------:R3:W-:Y:S04]  /*2130*/  STS.128 [R6+0x11000], RZ ;  /* 0x011000ff06007388 */ /* 0x0007e80000000c00 */
[----:B------:R3:W-:Y:S04]  /*2140*/  STS.128 [R6+0x12000], RZ ;  /* 0x012000ff06007388 */ /* 0x0007e80000000c00 */
[----:B------:R3:W-:Y:S02]  /*2150*/  STS.128 [R6+0x13000], RZ ;  /* 0x013000ff06007388 */ /* 0x0007e40000000c00 */
.L_x_358:
[----:B------:R-:W-:Y:S05]  /*2160*/  BSYNC.RECONVERGENT B0 ;  /* 0x0000000000007941 */ /* 0x000fea0003800200 */
.L_x_356:
[----:B------:R-:W0:Y:S01]  /*2170*/  LDGDEPBAR ;  /* 0x00000000000079af */ /* 0x000e220000000000 */
[C---:B------:R-:W-:Y:S01]  /*2180*/  IMAD.SHL.U32 R3, R14.reuse, 0x40, RZ ;  /* 0x000000400e037824 */ /* 0x040fe200078e00ff */
[C---:B------:R-:W-:Y:S01]  /*2190*/  R2P PR, R14.reuse, 0x6 ;  /* 0x000000060e007804 */ /* 0x040fe20000000000 */
[----:B------:R-:W-:Y:S01]  /*21a0*/  IMAD.SHL.U32 R2, R14, 0x20, RZ ;  /* 0x000000200e027824 */ /* 0x000fe200078e00ff */
[----:B------:R-:W2:Y:S01]  /*21b0*/  LDCU UR12, c[0x0][0x590] ;  /* 0x0000b200ff0c77ac */ /* 0x000ea20008000800 */
        /* <DEDUP_REMOVED lines=20> */
[----:B------:R-:W-:Y:S01]  /*2300*/  BAR.SYNC.DEFER_BLOCKING 0x0 ;  /* 0x0000000000007b1d */ /* 0x000fe20000010000 */
[C---:B------:R-:W-:Y:S01]  /*2310*/  VIADD R0, R220.reuse, 0x14000 ;  /* 0x00014000dc007836 */ /* 0x040fe20000000000 */
[----:B------:R-:W-:Y:S01]  /*2320*/  SEL R217, R217, 0xffffffe0, !P1 ;  /* 0xffffffe0d9d97807 */ /* 0x000fe20004800000 */
[----:B------:R-:W-:Y:S01]  /*2330*/  VIADD R188, R220, 0x14040 ;  /* 0x00014040dcbc7836 */ /* 0x000fe20000000000 */
[----:B------:R-:W-:Y:S01]  /*2340*/  LOP3.LUT R3, R3, 0xc00, R2, 0xf8, !PT ;  /* 0x00000c0003037812 */ /* 0x000fe200078ef802 */
[----:B------:R-:W-:Y:S01]  /*2350*/  @P2 VIADD R188, R0, 0xffffffc0 ;  /* 0xffffffc000bc2836 */ /* 0x000fe20000000000 */
[----:B------:R-:W-:Y:S02]  /*2360*/  SEL R218, R218, 0xffffffc0, !P2 ;  /* 0xffffffc0dada7807 */ /* 0x000fe40005000000 */
[----:B------:R-:W-:Y:S02]  /*2370*/  CS2R R116, SRZ ;  /* 0x0000000000747805 */ /* 0x000fe4000001ff00 */
[----:B------:R-:W-:Y:S01]  /*2380*/  LOP3.LUT R219, R3, R219, RZ, 0xfc, !PT ;  /* 0x000000db03db7212 */ /* 0x000fe200078efcff */
[----:B------:R-:W-:Y:S01]  /*2390*/  IMAD.IADD R192, R217, 0x1, R188 ;  /* 0x00000001d9c07824 */ /* 0x000fe200078e02bc */
[----:B------:R-:W-:Y:S01]  /*23a0*/  CS2R R110, SRZ ;  /* 0x00000000006e7805 */ /* 0x000fe2000001ff00 */
[C---:B------:R-:W-:Y:S01]  /*23b0*/  IMAD.IADD R3, R220.reuse, 0x1, R217 ;  /* 0x00000001dc037824 */ /* 0x040fe200078e02d9 */
[----:B------:R-:W-:Y:S01]  /*23c0*/  LEA R219, R219, UR5, 0x1 ;  /* 0x00000005dbdb7c11 */ /* 0x000fe2000f8e08ff */
[----:B------:R-:W-:Y:S01]  /*23d0*/  IMAD.IADD R2, R220, 0x1, R218 ;  /* 0x00000001dc027824 */ /* 0x000fe200078e02da */
[----:B------:R-:W-:-:S02]  /*23e0*/  CS2R R108, SRZ ;  /* 0x00000000006c7805 */ /* 0x000fc4000001ff00 */
[----:B------:R-:W-:Y:S02]  /*23f0*/  CS2R R114, SRZ ;  /* 0x0000000000727805 */ /* 0x000fe4000001ff00 */
[----:B------:R-:W-:Y:S01]  /*2400*/  CS2R R112, SRZ ;  /* 0x0000000000707805 */ /* 0x000fe2000001ff00 */
[--C-:B------:R-:W-:Y:S01]  /*2410*/  IMAD.IADD R218, R218, 0x1, R219.reuse ;  /* 0x00000001dada7824 */ /* 0x100fe200078e02db */
[----:B------:R-:W-:Y:S01]  /*2420*/  CS2R R106, SRZ ;  /* 0x00000000006a7805 */ /* 0x000fe2000001ff00 */
[C---:B------:R-:W-:Y:S01]  /*2430*/  IMAD.IADD R216, R217.reuse, 0x1, R219 ;  /* 0x00000001d9d87824 */ /* 0x040fe200078e02db */
[----:B------:R-:W-:Y:S01]  /*2440*/  CS2R R104, SRZ ;  /* 0x0000000000687805 */ /* 0x000fe2000001ff00 */
[----:B------:R-:W-:Y:S01]  /*2450*/  IMAD.IADD R0, R217, 0x1, R2 ;  /* 0x00000001d9007824 */ /* 0x000fe200078e0202 */
[----:B------:R-:W-:Y:S02]  /*2460*/  CS2R R102, SRZ ;  /* 0x0000000000667805 */ /* 0x000fe4000001ff00 */
[----:B------:R-:W-:Y:S01]  /*2470*/  CS2R R100, SRZ ;  /* 0x0000000000647805 */ /* 0x000fe2000001ff00 */
[----:B------:R1:W1:Y:S01]  /*2480*/  LDSM.16.M88.4 R140, [R188] ;  /* 0x00000000bc8c783b */ /* 0x0002620000000200 */
[----:B------:R-:W-:-:S02]  /*2490*/  CS2R R38, SRZ ;  /* 0x0000000000267805 */ /* 0x000fc4000001ff00 */
[----:B------:R-:W-:Y:S02]  /*24a0*/  CS2R R36, SRZ ;  /* 0x0000000000247805 */ /* 0x000fe4000001ff00 */
[----:B------:R-:W-:Y:S01]  /*24b0*/  CS2R R42, SRZ ;  /* 0x00000000002a7805 */ /* 0x000fe2000001ff00 */
[----:B------:R1:W1:Y:S01]  /*24c0*/  LDSM.16.M88.4 R156, [R188+0x1000] ;  /* 0x00100000bc9c783b */ /* 0x0002620000000200 */
[----:B------:R-:W-:Y:S02]  /*24d0*/  CS2R R40, SRZ ;  /* 0x0000000000287805 */ /* 0x000fe4000001ff00 */
[----:B------:R-:W-:Y:S02]  /*24e0*/  CS2R R34, SRZ ;  /* 0x0000000000227805 */ /* 0x000fe4000001ff00 */
[----:B------:R-:W-:Y:S01]  /*24f0*/  CS2R R32, SRZ ;  /* 0x0000000000207805 */ /* 0x000fe2000001ff00 */
[----:B------:R1:W1:Y:S01]  /*2500*/  LDSM.16.M88.4 R172, [R188+0x2000] ;  /* 0x00200000bcac783b */ /* 0x0002620000000200 */
[----:B------:R-:W-:-:S02]  /*2510*/  CS2R R30, SRZ ;  /* 0x00000000001e7805 */ /* 0x000fc4000001ff00 */
[----:B------:R-:W-:Y:S02]  /*2520*/  CS2R R28, SRZ ;  /* 0x00000000001c7805 */ /* 0x000fe4000001ff00 */
[----:B------:R-:W-:Y:S01]  /*2530*/  CS2R R22, SRZ ;  /* 0x0000000000167805 */ /* 0x000fe2000001ff00 */
[----:B------:R1:W1:Y:S01]  /*2540*/  LDSM.16.M88.4 R144, [R192] ;  /* 0x00000000c090783b */ /* 0x0002620000000200 */
[----:B------:R-:W-:Y:S02]  /*2550*/  CS2R R20, SRZ ;  /* 0x0000000000147805 */ /* 0x000fe4000001ff00 */
[----:B------:R-:W-:Y:S02]  /*2560*/  CS2R R26, SRZ ;  /* 0x00000000001a7805 */ /* 0x000fe4000001ff00 */
[----:B------:R-:W-:Y:S01]  /*2570*/  CS2R R24, SRZ ;  /* 0x0000000000187805 */ /* 0x000fe2000001ff00 */
[----:B------:R1:W1:Y:S01]  /*2580*/  LDSM.16.M88.4 R160, [R192+0x1000] ;  /* 0x00100000c0a0783b */ /* 0x0002620000000200 */
[----:B----4-:R-:W-:-:S02]  /*2590*/  CS2R R18, SRZ ;  /* 0x0000000000127805 */ /* 0x010fc4000001ff00 */
[----:B------:R-:W-:Y:S02]  /*25a0*/  CS2R R16, SRZ ;  /* 0x0000000000107805 */ /* 0x000fe4000001ff00 */
[----:B------:R-:W-:Y:S01]  /*25b0*/  CS2R R14, SRZ ;  /* 0x00000000000e7805 */ /* 0x000fe2000001ff00 */
[----:B------:R4:W1:Y:S01]  /*25c0*/  LDSM.16.M88.4 R176, [R192+0x2000] ;  /* 0x00200000c0b0783b */ /* 0x0008620000000200 */
[----:B------:R-:W-:Y:S01]  /*25d0*/  CS2R R12, SRZ ;  /* 0x00000000000c7805 */ /* 0x000fe2000001ff00 */
[----:B------:R-:W-:Y:S01]  /*25e0*/  IMAD.IADD R217, R217, 0x1, R218 ;  /* 0x00000001d9d97824 */ /* 0x000fe200078e02da */
[----:B------:R-:W1:Y:S01]  /*25f0*/  LDCU UR9, c[0x0][0x504] ;  /* 0x0000a080ff0977ac */ /* 0x000e620008000800 */
[----:B------:R4:W1:Y:S01]  /*2600*/  LDSM.16.M88.4 R132, [R220+0x14000] ;  /* 0x01400000dc84783b */ /* 0x0008620000000200 */
[----:B------:R-:W1:Y:S03]  /*2610*/  LDCU UR8, c[0x0][0x508] ;  /* 0x0000a100ff0877ac */ /* 0x000e660008000800 */
[----:B------:R4:W1:Y:S01]  /*2620*/  LDSM.16.M88.4 R148, [R220+0x15000] ;  /* 0x01500000dc94783b */ /* 0x0008620000000200 */
[----:B------:R-:W1:Y:S03]  /*2630*/  LDCU UR7, c[0x0][0x3e0] ;  /* 0x00007c00ff0777ac */ /* 0x000e660008000800 */
[----:B------:R4:W1:Y:S01]  /*2640*/  LDSM.16.M88.4 R164, [R220+0x16000] ;  /* 0x01600000dca4783b */ /* 0x0008620000000200 */
[----:B------:R-:W1:Y:S03]  /*2650*/  LDCU UR11, c[0x0][0x45c] ;  /* 0x00008b80ff0b77ac */ /* 0x000e660008000800 */
[----:B------:R4:W1:Y:S01]  /*2660*/  LDSM.16.M88.4 R180, [R220+0x17000] ;  /* 0x01700000dcb4783b */ /* 0x0008620000000200 */
[----:B--2---:R-:W-:-:S03]  /*2670*/  USHF.L.U32 UR12, UR12, 0x6, URZ ;  /* 0x000000060c0c7899 */ /* 0x004fc600080006ff */
[----:B------:R4:W2:Y:S04]  /*2680*/  LDSM.16.M88.4 R136, [R3+0x14000] ;  /* 0x014000000388783b */ /* 0x0008a80000000200 */
[----:B------:R4:W1:Y:S04]  /*2690*/  LDSM.16.M88.4 R152, [R3+0x15000] ;  /* 0x015000000398783b */ /* 0x0008680000000200 */
[----:B------:R4:W1:Y:S04]  /*26a0*/  LDSM.16.M88.4 R168, [R3+0x16000] ;  /* 0x0160000003a8783b */ /* 0x0008680000000200 */
[----:B------:R4:W1:Y:S04]  /*26b0*/  LDSM.16.M88.4 R184, [R3+0x17000] ;  /* 0x0170000003b8783b */ /* 0x0008680000000200 */
[----:B------:R-:W1:Y:S04]  /*26c0*/  LDSM.16.M88.4 R188, [R188+0x3000] ;  /* 0x00300000bcbc783b */ /* 0x000e680000000200 */
[----:B------:R-:W1:Y:S02]  /*26d0*/  LDSM.16.M88.4 R192, [R192+0x3000] ;  /* 0x00300000c0c0783b */ /* 0x000e640000000200 */
.L_x_363:
        /* <DEDUP_REMOVED lines=9> */
[----:B-----5:R-:W1:Y:S04]  /*2770*/  LDSM.16.M88.4 R52, [R3+0x10000] ;  /* 0x010000000334783b */ /* 0x020e680000000200 */
[----:B------:R-:W-:Y:S04]  /*2780*/  LDSM.16.M88.4 R56, [R218] ;  /* 0x00000000da38783b */ /* 0x000fe80000000200 */
[----:B------:R-:W4:Y:S04]  /*2790*/  LDSM.16.M88.4 R60, [R2+0x10000] ;  /* 0x01000000023c783b */ /* 0x000f280000000200 */
[----:B------:R-:W-:Y:S01]  /*27a0*/  LDSM.16.M88.4 R64, [R0+0x10000] ;  /* 0x010000000040783b */ /* 0x000fe20000000200 */
[C---:B---3--:R-:W-:Y:S08]  /*27b0*/  HMMA.16816.F32 R4, R8.reuse, R44, RZ ;  /* 0x0000002c0804723c */ /* 0x048ff000000018ff */
[----:B------:R-:W-:Y:S01]  /*27c0*/  HMMA.16816.F32 R8, R8, R46, RZ ;  /* 0x0000002e0808723c */ /* 0x000fe200000018ff */
[----:B------:R-:W3:Y:S11]  /*27d0*/  LDSM.16.M88.4 R44, [R217] ;  /* 0x00000000d92c783b */ /* 0x000ef60000000200 */
[C---:B-1----:R-:W-:Y:S05]  /*27e0*/  HMMA.16816.F32 R4, R48.reuse, R52, R4 ;  /* 0x000000343004723c */ /* 0x042fea0000001804 */
[C---:B------:R-:W-:Y:S03]  /*27f0*/  LEA R52, P0, R230.reuse, R68, 0x2 ;  /* 0x00000044e6347211 */ /* 0x040fe600078010ff */
[----:B------:R-:W-:Y:S01]  /*2800*/  HMMA.16816.F32 R8, R48, R54, R8 ;  /* 0x000000363008723c */ /* 0x000fe20000001808 */
[----:B------:R-:W-:Y:S02]  /*2810*/  LDSM.16.M88.4 R48, [R219+0x2000] ;  /* 0x00200000db30783b */ /* 0x000fe40000000200 */
[----:B------:R-:W-:Y:S02]  /*2820*/  LEA.HI.X R53, R230, R69, RZ, 0x2, P0 ;  /* 0x00000045e6357211 */ /* 0x000fe400000f14ff */
[----:B------:R-:W-:Y:S03]  /*2830*/  ISETP.LE.AND P0, PT, R235, UR10, PT ;  /* 0x0000000aeb007c0c */ /* 0x000fe6000bf03270 */
[----:B-----5:R-:W5:Y:S04]  /*2840*/  LDG.E R69, desc[UR20][R52.64] ;  /* 0x0000001434457981 */ /* 0x020f68000c1e1900 */
[C---:B----4-:R-:W-:Y:S01]  /*2850*/  HMMA.16816.F32 R4, R56.reuse, R60, R4 ;  /* 0x0000003c3804723c */ /* 0x050fe20000001804 */
[----:B------:R1:W5:Y:S07]  /*2860*/  LDG.E R68, desc[UR20][R52.64+0x20] ;  /* 0x0000201434447981 */ /* 0x00036e000c1e1900 */
[----:B------:R-:W-:Y:S01]  /*2870*/  HMMA.16816.F32 R8, R56, R62, R8 ;  /* 0x0000003e3808723c */ /* 0x000fe20000001808 */
[----:B------:R-:W-:Y:S04]  /*2880*/  LDSM.16.M88.4 R56, [R216+0x2000] ;  /* 0x00200000d838783b */ /* 0x000fe80000000200 */
[----:B------:R-:W-:Y:S07]  /*2890*/  LDSM.16.M88.4 R60, [R3+0x11000] ;  /* 0x01100000033c783b */ /* 0x000fee0000000200 */
[C---:B---3--:R-:W-:Y:S01]  /*28a0*/  HMMA.16816.F32 R4, R44.reuse, R64, R4 ;  /* 0x000000402c04723c */ /* 0x048fe20000001804 */
[----:B-1----:R-:W1:Y:S07]  /*28b0*/  LDSM.16.M88.4 R52, [R220+0x11000] ;  /* 0x01100000dc34783b */ /* 0x002e6e0000000200 */
[----:B------:R-:W-:Y:S01]  /*28c0*/  HMMA.16816.F32 R8, R44, R66, R8 ;  /* 0x000000422c08723c */ /* 0x000fe20000001808 */
[----:B------:R-:W-:Y:S04]  /*28d0*/  LDSM.16.M88.4 R44, [R218+0x2000] ;  /* 0x00200000da2c783b */ /* 0x000fe80000000200 */
[----:B------:R-:W3:Y:S07]  /*28e0*/  LDSM.16.M88.4 R64, [R2+0x11000] ;  /* 0x011000000240783b */ /* 0x000eee0000000200 */
[C---:B-1----:R-:W-:Y:S08]  /*28f0*/  HMMA.16816.F32 R4, R48.reuse, R52, R4 ;  /* 0x000000343004723c */ /* 0x042ff00000001804 */
[----:B------:R-:W-:Y:S01]  /*2900*/  HMMA.16816.F32 R8, R48, R54, R8 ;  /* 0x000000363008723c */ /* 0x000fe20000001808 */
[----:B------:R-:W-:Y:S04]  /*2910*/  LDSM.16.M88.4 R48, [R217+0x2000] ;  /* 0x00200000d930783b */ /* 0x000fe80000000200 */
[----:B------:R-:W1:Y:S07]  /*2920*/  LDSM.16.M88.4 R52, [R0+0x11000] ;  /* 0x011000000034783b */ /* 0x000e6e0000000200 */
        /* <DEDUP_REMOVED lines=42> */
[----:B------:R-:W-:Y:S01]  /*2bd0*/  IADD3 R44, PT, PT, R227, UR9, -R231 ;  /* 0x00000009e32c7c10 */ /* 0x000fe2000fffe8e7 */
[----:B------:R-:W-:Y:S02]  /*2be0*/  USHF.L.U32 UR6, UR25, 0x5, URZ ;  /* 0x0000000519067899 */ /* 0x000fe400080006ff */
[----:B------:R-:W-:Y:S02]  /*2bf0*/  UIADD3 UR13, UPT, UPT, UR10, 0x40, URZ ;  /* 0x000000400a0d7890 */ /* 0x000fe4000fffe0ff */
[----:B------:R-:W-:Y:S01]  /*2c00*/  UIADD3 UR6, UPT, UPT, UR6, 0x20, URZ ;  /* 0x0000002006067890 */ /* 0x000fe2000fffe0ff */
[----:B------:R-:W-:Y:S05]  /*2c10*/  VIADD R44, R44, 0xffffffe0 ;  /* 0xffffffe02c2c7836 */ /* 0x000fea0000000000 */
[----:B------:R-:W-:Y:S02]  /*2c20*/  ISETP.LE.AND P1, PT, R44, UR13, PT ;  /* 0x0000000d2c007c0c */ /* 0x000fe4000bf23270 */
[----:B------:R-:W-:Y:S11]  /*2c30*/  ISETP.GT.AND P0, PT, R231, UR6, PT ;  /* 0x00000006e7007c0c */ /* 0x000ff6000bf04270 */
[----:B------:R-:W-:Y:S02]  /*2c40*/  @!UPT UIADD3 URZ, UPT, UPT, URZ, URZ, URZ ;  /* 0x000000fffffff290 */ /* 0x000fe4000fffe0ff */
[----:B------:R-:W-:Y:S05]  /*2c50*/  @!P1 BRA P0, `(.L_x_360) ;  /* 0x0000000000cc9947 */ /* 0x000fea0000000000 */
.L_x_359:
[C-C-:B------:R-:W-:Y:S01]  /*2c60*/  IADD3 R49, PT, PT, R231.reuse, -UR9, -R233.reuse ;  /* 0x80000009e7317c10 */ /* 0x140fe2000fffe8e9 */
[----:B------:R-:W1:Y:S01]  /*2c70*/  S2R R45, SR_TID.X ;  /* 0x00000000002d7919 */ /* 0x000e620000002100 */
        /* <DEDUP_REMOVED lines=49> */
.L_x_360:
[----:B------:R-:W1:Y:S01]  /*2f90*/  S2R R221, SR_TID.X ;  /* 0x0000000000dd7919 */ /* 0x000e620000002100 */
        /* <DEDUP_REMOVED lines=21> */
[----:B------:R-:W2:Y:S10]  /*30f0*/  MUFU.EX2 R67, R67 ;  /* 0x0000004300437308 */ /* 0x000eb40000000800 */
[----:B------:R-:W-:Y:S10]  /*3100*/  MUFU.EX2 R66, R66 ;  /* 0x0000004200427308 */ /* 0x000ff40000000800 */
[----:B------:R-:W2:Y:S01]  /*3110*/  MUFU.EX2 R65, R65 ;  /* 0x0000004100417308 */ /* 0x000ea20000000800 */
[C---:B-1----:R-:W-:Y:S01]  /*3120*/  IMAD.SHL.U32 R222, R221.reuse, 0x8, RZ ;  /* 0x00000008ddde7824 */ /* 0x042fe200078e00ff */
        /* <DEDUP_REMOVED lines=21> */
[----:B--2---:R-:W-:Y:S01]  /*3280*/  F2FP.F16.F32.PACK_AB R5, R67, R70 ;  /* 0x000000464305723e */ /* 0x004fe200000000ff */
[----:B------:R-:W-:Y:S01]  /*3290*/  STS [R63+0x15000], R7 ;  /* 0x015000073f007388 */ /* 0x000fe20000000800 */
[----:B------:R-:W-:Y:S01]  /*32a0*/  F2FP.F16.F32.PACK_AB R4, R65, R66 ;  /* 0x000000424104723e */ /* 0x000fe200000000ff */
[----:B------:R-:W-:Y:S01]  /*32b0*/  IMAD.IADD R60, R60, 0x1, R61 ;  /* 0x000000013c3c7824 */ /* 0x000fe200078e023d */
[----:B------:R-:W-:Y:S03]  /*32c0*/  SHF.R.U32.HI R223, RZ, 0x2, R221 ;  /* 0x00000002ffdf7819 */ /* 0x000fe600000116dd */
[----:B------:R-:W-:Y:S01]  /*32d0*/  STS [R64], R6 ;  /* 0x0000000640007388 */ /* 0x000fe20000000800 */
[----:B------:R-:W-:Y:S05]  /*32e0*/  LOP3.LUT R80, R80, 0x20, RZ, 0xc0, !PT ;  /* 0x0000002050507812 */ /* 0x000fea00078ec0ff */
        /* <DEDUP_REMOVED lines=156> */
[----:B------:R-:W-:Y:S01]  /*3cb0*/  IADD3 R4, P0, PT, RZ, -UR22, RZ ;  /* 0x80000016ff047c10 */ /* 0x000fe2000ff1e0ff */
[----:B------:R-:W-:Y:S01]  /*3cc0*/  IMAD.U32 R7, RZ, RZ, UR30 ;  /* 0x0000001eff077e24 */ /* 0x000fe2000f8e00ff */
[----:B------:R-:W-:Y:S03]  /*3cd0*/  LOP3.LUT R5, R222, 0x1f8, RZ, 0xc0, !PT ;  /* 0x000001f8de057812 */ /* 0x000fe600078ec0ff */
[----:B------:R-:W-:Y:S01]  /*3ce0*/  IMAD.X R6, RZ, RZ, ~UR12, P0 ;  /* 0x8000000cff067e24 */ /* 0x000fe200080e06ff */
[----:B------:R-:W-:Y:S04]  /*3cf0*/  LOP3.LUT R5, R5, 0x38, R221, 0x78, !PT ;  /* 0x0000003805057812 */ /* 0x000fe800078e78dd */
[----:B------:R-:W-:Y:S04]  /*3d00*/  SHF.R.S64 R4, R4, 0x1f, R6 ;  /* 0x0000001f04047819 */ /* 0x000fe80000001006 */
[----:B------:R-:W-:Y:S01]  /*3d10*/  IADD3 R238, P0, PT, R238, R4, RZ ;  /* 0x00000004eeee7210 */ /* 0x000fe20007f1e0ff */
[----:B------:R-:W-:Y:S03]  /*3d20*/  IMAD.U32 R4, RZ, RZ, UR30 ;  /* 0x0000001eff047e24 */ /* 0x000fe6000f8e00ff */
[----:B------:R-:W-:Y:S01]  /*3d30*/  LEA.HI.X.SX32 R239, R6, R239, 0x1, P0 ;  /* 0x000000ef06ef7211 */ /* 0x000fe200000f0eff */
[----:B------:R-:W-:Y:S01]  /*3d40*/  IMAD.U32 R6, RZ, RZ, UR29 ;  /* 0x0000001dff067e24 */ /* 0x000fe2000f8e00ff */
[----:B------:R-:W-:Y:S02]  /*3d50*/  LEA R10, P0, R4, R238, 0x1 ;  /* 0x000000ee040a7211 */ /* 0x000fe400078008ff */
[----:B------:R-:W-:Y:S02]  /*3d60*/  LOP3.LUT R4, R5, 0x1e00, R222, 0xf8, !PT ;  /* 0x00001e0005047812 */ /* 0x000fe400078ef8de */
[----:B------:R-:W-:Y:S02]  /*3d70*/  LEA.HI.X R11, R7, R239, R6, 0x1, P0 ;  /* 0x000000ef070b7211 */ /* 0x000fe400000f0c06 */
[----:B------:R-:W-:Y:S05]  /*3d80*/  LEA R4, R4, UR4, 0x1 ;  /* 0x0000000404047c11 */ /* 0x000fea000f8e08ff */
[----:B------:R-:W-:Y:S01]  /*3d90*/  @!PT LDS RZ, [RZ] ;  /* 0x00000000fffff984 */ /* 0x000fe20000000800 */
[----:B------:R-:W-:Y:S01]  /*3da0*/  @!PT LDS RZ, [RZ] ;  /* 0x00000000fffff984 */ /* 0x000fe20000000800 */
[----:B------:R-:W-:Y:S01]  /*3db0*/  @!PT LDS RZ, [RZ] ;  /* 0x00000000fffff984 */ /* 0x000fe20000000800 */
[----:B------:R1:W-:Y:S04]  /*3dc0*/  LDGSTS.E.BYPASS.LTC128B.128 [R4+0x8000], desc[UR20][R238.64] ;  /* 0x08000000ee047fae */ /* 0x0003e8000b981a14 */
        /* <DEDUP_REMOVED lines=8> */
.L_x_361:
        /* <DEDUP_REMOVED lines=83> */
[----:B------:R-:W-:Y:S03]  /*4380*/  LEA R202, P0, R244, R208, 0x5 ;  /* 0x000000d0f4ca7211 */ /* 0x000fe600078028ff */
        /* <DEDUP_REMOVED lines=197> */
[----:B------:R-:W-:Y:S04]  /*4fe0*/  LOP3.LUT R4, R4, 0x38, R221, 0x78, !PT ;  /* 0x0000003804047812 */ /* 0x000fe800078e78dd */
[----:B------:R-:W-:Y:S01]  /*4ff0*/  LOP3.LUT R4, R4, 0x1e00, R222, 0xf8, !PT ;  /* 0x00001e0004047812 */ /* 0x000fe200078ef8de */
[----:B------:R-:W-:Y:S04]  /*5000*/  HMMA.16816.F32 R128, R8, R6, R128 ;  /* 0x000000060880723c */ /* 0x000fe80000001880 */
[----:B------:R-:W-:Y:S04]  /*5010*/  LEA R6, R4, UR4, 0x1 ;  /* 0x0000000404067c11 */ /* 0x000fe8000f8e08ff */
[-C--:B----4-:R-:W-:Y:S08]  /*5020*/  HMMA.16816.F32 R100, R48, R56.reuse, R100 ;  /* 0x000000383064723c */ /* 0x090ff00000001864 */
[C---:B-1----:R-:W-:Y:S08]  /*5030*/  HMMA.16816.F32 R104, R60.reuse, R56, R104 ;  /* 0x000000383c68723c */ /* 0x042ff00000001868 */
        /* <DEDUP_REMOVED lines=31> */
.L_x_362:
[----:B------:R-:W-:Y:S02]  /*5230*/  UISETP.GT.AND UP0, UPT, UR28, UR16, UPT ;  /* 0x000000101c00728c */ /* 0x000fe4000bf04270 */
[----:B------:R-:W-:Y:S07]  /*5240*/  UIADD3 UR28, UPT, UPT, UR28, -0x1, URZ ;  /* 0xffffffff1c1c7890 */ /* 0x000fee000fffe0ff */
[----:B------:R-:W-:Y:S05]  /*5250*/  BRA.U UP0, `(.L_x_363) ;  /* 0xffffffd500207547 */ /* 0x000fea000b83ffff */
[----:B------:R-:W2:Y:S01]  /*5260*/  S2R R0, SR_TID.X ;  /* 0x0000000000007919 */ /* 0x000ea20000002100 */
[----:B------:R-:W3:Y:S01]  /*5270*/  LDCU UR6, c[0x0][0x500] ;  /* 0x0000a000ff0677ac */ /* 0x000ee20008000800 */
[----:B------:R-:W-:Y:S02]  /*5280*/  F2FP.F16.F32.PACK_AB R12, R13, R12 ;  /* 0x0000000c0d0c723e */ /* 0x000fe400000000ff */
[----:B------:R-:W-:Y:S01]  /*5290*/  F2FP.F16.F32.PACK_AB R14, R15, R14 ;  /* 0x0000000e0f0e723e */ /* 0x000fe200000000ff */
[----:B------:R-:W4:Y:S01]  /*52a0*/  S2R R4, SR_CTAID.Y ;  /* 0x0000000000047919 */ /* 0x000f220000002600 */
        /* <DEDUP_REMOVED lines=103> */
[----:B----4-:R-:W-:Y:S05]  /*5920*/  @P0 BRA `(.L_x_364) ;  /* 0x00000000002c0947 */ /* 0x010fea0003800000 */
[----:B------:R-:W3:Y:S01]  /*5930*/  LDCU.64 UR12, c[0x0][0x5c0] ;  /* 0x0000b800ff0c77ac */ /* 0x000ee20008000a00 */
[----:B--2---:R-:W-:Y:S01]  /*5940*/  SHF.R.S32.HI R2, RZ, 0x1f, R232 ;  /* 0x0000001fff027819 */ /* 0x004fe200000114e8 */
[----:B------:R-:W2:Y:S04]  /*5950*/  LDCU.64 UR6, c[0x0][0x5a8] ;  /* 0x0000b500ff0677ac */ /* 0x000ea80008000a00 */
        /* <DEDUP_REMOVED lines=8> */
.L_x_364:
[----:B------:R-:W3:Y:S01]  /*59e0*/  LDCU.64 UR12, c[0x0][0x5c0] ;  /* 0x0000b800ff0c77ac */ /* 0x000ee20008000a00 */
[----:B------:R-:W-:-:S05]  /*59f0*/  IADD3 R46, PT, PT, R232, R234, RZ ;  /* 0x000000eae82e7210 */ /* 0x000fca0007ffe0ff */
[C---:B---3--:R-:W-:Y:S02]  /*5a00*/  IMAD R11, R46.reuse, UR13, RZ ;  /* 0x0000000d2e0b7c24 */ /* 0x048fe4000f8e02ff */
[----:B------:R-:W-:-:S05]  /*5a10*/  IMAD.WIDE.U32 R46, R46, UR12, RZ ;  /* 0x0000000c2e2e7c25 */ /* 0x000fca000f8e00ff */
[----:B------:R-:W-:Y:S02]  /*5a20*/  IADD3 R11, PT, PT, R47, R11, RZ ;  /* 0x0000000b2f0b7210 */ /* 0x000fe40007ffe0ff */
.L_x_365:
[----:B------:R-:W-:Y:S05]  /*5a30*/  @P0 BRA `(.L_x_366) ;  /* 0x0000000000300947 */ /* 0x000fea0003800000 */
        /* <DEDUP_REMOVED lines=10> */
[----:B------:R-:W-:Y:S01]  /*5ae0*/  MOV R10, R2 ;  /* 0x00000002000a7202 */ /* 0x000fe20000000f00 */
[----:B------:R-:W-:Y:S06]  /*5af0*/  BRA `(.L_x_367) ;  /* 0x0000000000187947 */ /* 0x000fec0003800000 */
.L_x_366:
[----:B------:R-:W3:Y:S01]  /*5b00*/  LDCU.64 UR6, c[0x0][0x5c8] ;  /* 0x0000b900ff0677ac */ /* 0x000ee20008000a00 */
[----:B--2---:R-:W-:-:S05]  /*5b10*/  IADD3 R2, PT, PT, R232, R234, RZ ;  /* 0x000000eae8027210 */ /* 0x004fca0007ffe0ff */
[C---:B---3--:R-:W-:Y:S02]  /*5b20*/  IMAD R7, R2.reuse, UR7, RZ ;  /* 0x0000000702077c24 */ /* 0x048fe4000f8e02ff */
[----:B------:R-:W-:-:S05]  /*5b30*/  IMAD.WIDE.U32 R2, R2, UR6, RZ ;  /* 0x0000000602027c25 */ /* 0x000fca000f8e00ff */
[----:B------:R-:W-:Y:S02]  /*5b40*/  IADD3 R7, PT, PT, R3, R7, RZ ;  /* 0x0000000703077210 */ /* 0x000fe40007ffe0ff */
[----:B------:R-:W-:Y:S02]  /*5b50*/  MOV R10, R2 ;  /* 0x00000002000a7202 */ /* 0x000fe40000000f00 */
.L_x_367:
[----:B------:R-:W-:Y:S01]  /*5b60*/  USHF.L.U32 UR8, UR25, 0x5, URZ ;  /* 0x0000000519087899 */ /* 0x000fe200080006ff */
[----:B------:R-:W-:Y:S01]  /*5b70*/  SHF.R.U32.HI R5, RZ, 0x3, R0 ;  /* 0x00000003ff057819 */ /* 0x000fe20000011600 */
[----:B------:R-:W-:Y:S04]  /*5b80*/  BAR.SYNC.DEFER_BLOCKING 0x0 ;  /* 0x0000000000007b1d */ /* 0x000fe80000010000 */
[----:B------:R-:W-:-:S05]  /*5b90*/  VIADD R231, R231, -UR8 ;  /* 0x80000008e7e77c36 */ /* 0x000fca0008000000 */
[----:B------:R-:W-:-:S13]  /*5ba0*/  ISETP.GE.AND P0, PT, R5, R231, PT ;  /* 0x000000e70500720c */ /* 0x000fda0003f06270 */
[----:B------:R-:W-:Y:S05]  /*5bb0*/  @P0 BRA `(.L_x_352) ;  /* 0x0000000000c80947 */ /* 0x000fea0003800000 */
[----:B------:R-:W-:Y:S01]  /*5bc0*/  SHF.L.U32 R0, R0, 0x3, RZ ;  /* 0x0000000300007819 */ /* 0x000fe200000006ff */
[----:B------:R-:W-:Y:S01]  /*5bd0*/  USHF.L.U32 UR8, UR25, 0x5, URZ ;  /* 0x0000000519087899 */ /* 0x000fe200080006ff */
[----:B------:R-:W-:Y:S01]  /*5be0*/  MOV R14, UR12 ;  /* 0x0000000c000e7c02 */ /* 0x000fe20008000f00 */
[----:B-1----:R-:W1:Y:S01]  /*5bf0*/  LDC.64 R8, c[0x0][0x5d8] ;  /* 0x00017600ff087b82 */ /* 0x002e620000000a00 */
[----:B------:R-:W-:Y:S01]  /*5c00*/  LOP3.LUT R12, R0, 0x38, RZ, 0xc0, !PT ;  /* 0x00000038000c7812 */ /* 0x000fe200078ec0ff */
[----:B------:R-:W-:Y:S01]  /*5c10*/  USHF.R.S32.HI UR9, URZ, 0x1f, UR8 ;  /* 0x0000001fff097899 */ /* 0x000fe20008011408 */
[----:B------:R-:W-:Y:S01]  /*5c20*/  MOV R13, RZ ;  /* 0x000000ff000d7202 */ /* 0x000fe20000000f00 */
[----:B------:R-:W-:Y:S01]  /*5c30*/  IMAD.U32 R44, RZ, RZ, UR6 ;  /* 0x00000006ff2c7e24 */ /* 0x000fe2000f8e00ff */
[----:B------:R-:W2:Y:S01]  /*5c40*/  LDS.128 R20, [R6+0x12000] ;  /* 0x0120000006147984 */ /* 0x000ea20000000c00 */
[----:B------:R-:W-:Y:S01]  /*5c50*/  UIMAD UR10, UR9, UR12, URZ ;  /* 0x0000000c090a72a4 */ /* 0x000fe2000f8e02ff */
[--C-:B------:R-:W-:Y:S01]  /*5c60*/  IMAD.WIDE.U32 R14, R14, UR8, R12.reuse ;  /* 0x000000080e0e7c25 */ /* 0x100fe2000f8e000c */
[----:B------:R-:W-:Y:S01]  /*5c70*/  UIMAD UR9, UR9, UR6, URZ ;  /* 0x00000006090972a4 */ /* 0x000fe2000f8e02ff */
[----:B------:R-:W3:Y:S01]  /*5c80*/  LDC.64 R2, c[0x0][0x5e0] ;  /* 0x00017800ff027b82 */ /* 0x000ee20000000a00 */
[----:B------:R-:W-:Y:S01]  /*5c90*/  UIMAD UR10, UR8, UR13, UR10 ;  /* 0x0000000d080a72a4 */ /* 0x000fe2000f8e020a */
[----:B------:R-:W-:Y:S01]  /*5ca0*/  IMAD.WIDE.U32 R44, R44, UR8, R12 ;  /* 0x000000082c2c7c25 */ /* 0x000fe2000f8e000c */
[----:B------:R-:W-:Y:S01]  /*5cb0*/  IADD3 R46, P0, PT, R46, R14, RZ ;  /* 0x0000000e2e2e7210 */ /* 0x000fe20007f1e0ff */
[----:B------:R-:W-:Y:S01]  /*5cc0*/  UIMAD UR9, UR8, UR7, UR9 ;  /* 0x00000007080972a4 */ /* 0x000fe2000f8e0209 */
[----:B------:R-:W4:Y:S02]  /*5cd0*/  LDS.128 R16, [R6+0x11000] ;  /* 0x0110000006107984 */ /* 0x000f240000000c00 */
[----:B------:R-:W-:-:S02]  /*5ce0*/  IADD3.X R47, PT, PT, R11, UR10, R15, P0, !PT ;  /* 0x0000000a0b2f7c10 */ /* 0x000fc400087fe40f */
[----:B------:R-:W5:Y:S01]  /*5cf0*/  LDS.128 R12, [R6+0x10000] ;  /* 0x01000000060c7984 */ /* 0x000f620000000c00 */
[----:B------:R-:W-:-:S03]  /*5d00*/  IADD3 R10, P0, PT, R10, R44, RZ ;  /* 0x0000002c0a0a7210 */ /* 0x000fc60007f1e0ff */
[----:B------:R-:W5:Y:S01]  /*5d10*/  LDS.128 R24, [R6+0x13000] ;  /* 0x0130000006187984 */ /* 0x000f620000000c00 */
[----:B------:R-:W-:Y:S01]  /*5d20*/  IADD3.X R11, PT, PT, R7, UR9, R45, P0, !PT ;  /* 0x00000009070b7c10 */ /* 0x000fe200087fe42d */
[----:B------:R-:W2:Y:S01]  /*5d30*/  LDCU.128 UR8, c[0x0][0x560] ;  /* 0x0000ac00ff0877ac */ /* 0x000ea20008000c00 */
[----:B-1----:R-:W-:Y:S01]  /*5d40*/  IMAD.WIDE.U32 R46, R8, UR18, R46 ;  /* 0x00000012082e7c25 */ /* 0x002fe2000f8e002e */
[----:B------:R-:W1:Y:S03]  /*5d50*/  LDS.128 R28, [R6+0x14000] ;  /* 0x01400000061c7984 */ /* 0x000e660000000c00 */
[----:B------:R-:W-:Y:S01]  /*5d60*/  IMAD R7, R9, UR18, R47 ;  /* 0x0000001209077c24 */ /* 0x000fe2000f8e022f */
[----:B------:R-:W1:Y:S01]  /*5d70*/  LDS.128 R32, [R6+0x15000] ;  /* 0x0150000006207984 */ /* 0x000e620000000c00 */
[----:B---3--:R-:W-:-:S03]  /*5d80*/  IMAD.WIDE.U32 R10, R2, UR18, R10 ;  /* 0x00000012020a7c25 */ /* 0x008fc6000f8e000a */
[----:B------:R-:W3:Y:S01]  /*5d90*/  LDS.128 R36, [R6+0x16000] ;  /* 0x0160000006247984 */ /* 0x000ee20000000c00 */
[----:B------:R-:W-:-:S03]  /*5da0*/  IMAD R3, R3, UR18, R11 ;  /* 0x0000001203037c24 */ /* 0x000fc6000f8e020b */
[----:B------:R2:W3:Y:S01]  /*5db0*/  LDS.128 R40, [R6+0x17000] ;  /* 0x0170000006287984 */ /* 0x0004e20000000c00 */
[----:B------:R-:W-:-:S04]  /*5dc0*/  IMAD.MOV.U32 R2, RZ, RZ, R10 ;  /* 0x000000ffff027224 */ /* 0x000fc800078e000a */
[----:B------:R-:W-:Y:S01]  /*5dd0*/  IMAD.WIDE.U32 R2, R5, UR6, R2 ;  /* 0x0000000605027c25 */ /* 0x000fe2000f8e0002 */
[----:B--2---:R-:W-:-:S05]  /*5de0*/  MOV R6, R46 ;  /* 0x0000002e00067202 */ /* 0x004fca0000000f00 */
[----:B------:R-:W-:-:S04]  /*5df0*/  IMAD.WIDE.U32 R6, R5, UR12, R6 ;  /* 0x0000000c05067c25 */ /* 0x000fc8000f8e0006 */
[C---:B------:R-:W-:Y:S01]  /*5e00*/  IMAD R0, R5.reuse, UR13, R7 ;  /* 0x0000000d05007c24 */ /* 0x040fe2000f8e0207 */
[----:B------:R-:W-:Y:S01]  /*5e10*/  LEA R8, P0, R6, UR8, 0x1 ;  /* 0x0000000806087c11 */ /* 0x000fe2000f8008ff */
[----:B------:R-:W-:-:S03]  /*5e20*/  IMAD R5, R5, UR7, R3 ;  /* 0x0000000705057c24 */ /* 0x000fc6000f8e0203 */
[----:B------:R-:W-:Y:S02]  /*5e30*/  LEA.HI.X R9, R6, UR9, R0, 0x1, P0 ;  /* 0x0000000906097c11 */ /* 0x000fe400080f0c00 */
[----:B------:R-:W-:-:S03]  /*5e40*/  LEA R6, P0, R2, UR10, 0x1 ;  /* 0x0000000a02067c11 */ /* 0x000fc6000f8008ff */
[----:B------:R2:W-:Y:S01]  /*5e50*/  STG.E.128 desc[UR20][R8.64+0x100], R20 ;  /* 0x0001001408007986 */ /* 0x0005e2000c101d14 */
[----:B------:R-:W-:-:S03]  /*5e60*/  LEA.HI.X R7, R2, UR11, R5, 0x1, P0 ;  /* 0x0000000b02077c11 */ /* 0x000fc600080f0c05 */
[----:B----4-:R2:W-:Y:S04]  /*5e70*/  STG.E.128 desc[UR20][R8.64+0x80], R16 ;  /* 0x0000801008007986 */ /* 0x0105e8000c101d14 */
[----:B-----5:R2:W-:Y:S04]  /*5e80*/  STG.E.128 desc[UR20][R8.64], R12 ;  /* 0x0000000c08007986 */ /* 0x0205e8000c101d14 */
[----:B------:R2:W-:Y:S04]  /*5e90*/  STG.E.128 desc[UR20][R8.64+0x180], R24 ;  /* 0x0001801808007986 */ /* 0x0005e8000c101d14 */
[----:B-1----:R2:W-:Y:S04]  /*5ea0*/  STG.E.128 desc[UR20][R6.64], R28 ;  /* 0x0000001c06007986 */ /* 0x0025e8000c101d14 */
[----:B------:R2:W-:Y:S04]  /*5eb0*/  STG.E.128 desc[UR20][R6.64+0x80], R32 ;  /* 0x0000802006007986 */ /* 0x0005e8000c101d14 */
[----:B---3--:R2:W-:Y:S04]  /*5ec0*/  STG.E.128 desc[UR20][R6.64+0x100], R36 ;  /* 0x0001002406007986 */ /* 0x0085e8000c101d14 */
[----:B------:R2:W-:Y:S02]  /*5ed0*/  STG.E.128 desc[UR20][R6.64+0x180], R40 ;  /* 0x0001802806007986 */ /* 0x0005e4000c101d14 */
.L_x_352:
[----:B------:R-:W-:Y:S05]  /*5ee0*/  BSYNC.RECONVERGENT B1 ;  /* 0x0000000000017941 */ /* 0x000fea0003800200 */
.L_x_336:
[----:B------:R-:W4:Y:S01]  /*5ef0*/  LDCU UR7, c[0x0][0x438] ;  /* 0x00008700ff0777ac */ /* 0x000f220008000800 */
[----:B------:R-:W1:Y:S01]  /*5f00*/  LDC R0, c[0x0][0x438] ;  /* 0x00010e00ff007b82 */ /* 0x000e620000000800 */
[----:B------:R-:W5:Y:S01]  /*5f10*/  LDCU UR8, c[0x0][0x370] ;  /* 0x00006e00ff0877ac */ /* 0x000f620008000800 */
[----:B----4-:R-:W-:-:S04]  /*5f20*/  UIADD3 UR7, UPT, UPT, UR7, 0x1f, URZ ;  /* 0x0000001f07077890 */ /* 0x010fc8000fffe0ff */
[----:B------:R-:W-:Y:S02]  /*5f30*/  USHF.R.S32.HI UR6, URZ, 0x1f, UR7 ;  /* 0x0000001fff067899 */ /* 0x000fe40008011407 */
[----:B-----5:R-:W-:Y:S02]  /*5f40*/  UIADD3 UR25, UPT, UPT, UR8, UR25, URZ ;  /* 0x0000001908197290 */ /* 0x020fe4000fffe0ff */
[----:B------:R-:W-:-:S04]  /*5f50*/  ULEA.HI UR6, UR6, UR7, URZ, 0x5 ;  /* 0x0000000706067291 */ /* 0x000fc8000f8f28ff */
[----:B------:R-:W-:-:S04]  /*5f60*/  USHF.R.S32.HI UR6, URZ, 0x5, UR6 ;  /* 0x00000005ff067899 */ /* 0x000fc80008011406 */
[----:B------:R-:W-:-:S09]  /*5f70*/  UISETP.GE.AND UP0, UPT, UR25, UR6, UPT ;  /* 0x000000061900728c */ /* 0x000fd2000bf06270 */
[----:B------:R-:W-:Y:S05]  /*5f80*/  BRA.U !UP0, `(.L_x_368) ;  /* 0xffffffa108907547 */ /* 0x000fea000b83ffff */
[----:B------:R-:W-:Y:S05]  /*5f90*/  EXIT ;  /* 0x000000000000794d */ /* 0x000fea0003800000 */
.L_x_369:
        /* <DEDUP_REMOVED lines=14> */
.L_x_2492:


//--------------------- .text._ZN5flash44flash_bwd_dq_dk_dv_loop_seqk_parallel_kernelI23Flash_bwd_kernel_traitsILi256ELi64ELi32ELi8ELi4ELi1ELi2ELb1ELb1EN7cutlass6half_tE19Flash_kernel_traitsILi256ELi64ELi32ELi8ES3_EELb0ELb0ELb1ELb0ELb0ELb1ELb1EEEvNS_16Flash_bwd_paramsE --------------------------
	.section	.text._ZN5flash44flash_bwd_dq_dk_dv_loop_seqk_parallel_kernelI23Flash_bwd_kernel_traitsILi256ELi64ELi32ELi8ELi4ELi1ELi2ELb1ELb1EN7cutlass6half_tE19Flash_kernel_traitsILi256ELi64ELi32ELi8ES3_EELb0ELb0ELb1ELb0ELb0ELb1ELb1EEEvNS_16Flash_bwd_paramsE,"ax",@progbits
	.align	128
        .global         _ZN5flash44flash_bwd_dq_dk_dv_loop_seqk_parallel_kernelI23Flash_bwd_kernel_traitsILi256ELi64ELi32ELi8ELi4ELi1ELi2ELb1ELb1EN7cutlass6half_tE19Flash_kernel_traitsILi256ELi64ELi32ELi8ES3_EELb0ELb0ELb1ELb0ELb0ELb1ELb1EEEvNS_16Flash_bwd_paramsE
        .type           _ZN5flash44flash_bwd_dq_dk_dv_loop_seqk_parallel_kernelI23Flash_bwd_kernel_traitsILi256ELi64ELi32ELi8ELi4ELi1ELi2ELb1ELb1EN7cutlass6half_tE19Flash_kernel_traitsILi256ELi64ELi32ELi8ES3_EELb0ELb0ELb1ELb0ELb0ELb1ELb1EEEvNS_16Flash_bwd_paramsE,@function
        .size           _ZN5flash44flash_bwd_dq_dk_dv_loop_seqk_parallel_kernelI23Flash_bwd_kernel_traitsILi256ELi64ELi32ELi8ELi4ELi1ELi2ELb1ELb1EN7cutlass6half_tE19Flash_kernel_traitsILi256ELi64ELi32ELi8ES3_EELb0ELb0ELb1ELb0ELb0ELb1ELb1EEEvNS_16Flash_bwd_paramsE,(.L_x_2493 - _ZN5flash44flash_bwd_dq_dk_dv_loop_seqk_parallel_kernelI23Flash_bwd_kernel_traitsILi256ELi64ELi32ELi8ELi4ELi1ELi2ELb1ELb1EN7cutlass6half_tE19Flash_kernel_traitsILi256ELi64ELi32ELi8ES3_EELb0ELb0ELb1ELb0ELb0ELb1ELb1EEEvNS_16Flash_bwd_paramsE)
        .other          _ZN5flash44flash_bwd_dq_dk_dv_loop_seqk_parallel_kernelI23Flash_bwd_kernel_traitsILi256ELi64ELi32ELi8ELi4ELi1ELi2ELb1ELb1EN7cutlass6half_tE19Flash_kernel_traitsILi256ELi64ELi32ELi8ES3_EELb0ELb0ELb1ELb0ELb0ELb1ELb1EEEvNS_16Flash_bwd_paramsE,@"STO_CUDA_ENTRY STV_DEFAULT"
_ZN5flash44flash_bwd_dq_dk_dv_loop_seqk_parallel_kernelI23Flash_bwd_kernel_traitsILi256ELi64ELi32ELi8ELi4ELi1ELi2ELb1ELb1EN7cutlass6half_tE19Flash_kernel_traitsILi256ELi64ELi32ELi8ES3_EELb0ELb0ELb1ELb0ELb0ELb1ELb1EEEvNS_16Flash_bwd_paramsE:
.text._ZN5flash44flash_bwd_dq_dk_dv_loop_seqk_parallel_kernelI23Flash_bwd_kernel_traitsILi256ELi64ELi32ELi8ELi4ELi1ELi2ELb1ELb1EN7cutlass6half_tE19Flash_kernel_traitsILi256ELi64ELi32ELi8ES3_EELb0ELb0ELb1ELb0ELb0ELb1ELb1EEEvNS_16Flash_bwd_paramsE:
        /* <DEDUP_REMOVED lines=29> */
.L_x_403:
        /* <DEDUP_REMOVED lines=44> */
.L_x_370:
        /* <DEDUP_REMOVED lines=41> */
.L_x_372:
[----:B------:R-:W2:Y:S01]  /*0720*/  LDCU.64 UR12, c[0x0][0x3b8] ;  /* 0x00007700ff0c77ac */ /* 0x000ea20008000a00 */
[----:B------:R-:W-:-:S05]  /*0730*/  IADD3 R2, PT, PT, R232, R234, RZ ;  /* 0x000000eae8027210 */ /* 0x000fca0007ffe0ff */
[C---:B--2---:R-:W-:Y:S02]  /*0740*/  IMAD R8, R2.reuse, UR13, RZ ;  /* 0x0000000d02087c24 */ /* 0x044fe4000f8e02ff */
[----:B------:R-:W-:-:S05]  /*0750*/  IMAD.WIDE.U32 R2, R2, UR12, RZ ;  /* 0x0000000c02027c25 */ /* 0x000fca000f8e00ff */
[----:B------:R-:W-:Y:S02]  /*0760*/  IADD3 R8, PT, PT, R3, R8, RZ ;  /* 0x0000000803087210 */ /* 0x000fe40007ffe0ff */
[----:B------:R-:W-:-:S07]  /*0770*/  MOV R9, R2 ;  /* 0x0000000200097202 */ /* 0x000fce0000000f00 */
.L_x_373:
        /* <DEDUP_REMOVED lines=42> */
.L_x_374:
[----:B------:R-:W2:Y:S01]  /*0a20*/  LDCU.64 UR6, c[0x0][0x3c0] ;  /* 0x00007800ff0677ac */ /* 0x000ea20008000a00 */
[----:B------:R-:W-:-:S05]  /*0a30*/  IADD3 R2, PT, PT, R232, R234, RZ ;  /* 0x000000eae8027210 */ /* 0x000fca0007ffe0ff */
[C---:B--2---:R-:W-:Y:S02]  /*0a40*/  IMAD R11, R2.reuse, UR7, RZ ;  /* 0x00000007020b7c24 */ /* 0x044fe4000f8e02ff */
[----:B------:R-:W-:-:S05]  /*0a50*/  IMAD.WIDE.U32 R2, R2, UR6, RZ ;  /* 0x0000000602027c25 */ /* 0x000fca000f8e00ff */
[----:B------:R-:W-:Y:S02]  /*0a60*/  IADD3 R11, PT, PT, R3, R11, RZ ;  /* 0x0000000b030b7210 */ /* 0x000fe40007ffe0ff */
[----:B------:R-:W-:-:S07]  /*0a70*/  MOV R12, R2 ;  /* 0x00000002000c7202 */ /* 0x000fce0000000f00 */
.L_x_375:
        /* <DEDUP_REMOVED lines=29> */
.L_x_376:
[-C--:B------:R-:W-:Y:S02]  /*0c50*/  IMAD R29, R31, R14.reuse, RZ ;  /* 0x0000000e1f1d7224 */ /* 0x080fe400078e02ff */
[----:B------:R-:W-:-:S05]  /*0c60*/  IMAD.WIDE.U32 R16, R30, R14, RZ ;  /* 0x0000000e1e107225 */ /* 0x000fca00078e00ff */
[----:B------:R-:W-:Y:S02]  /*0c70*/  IADD3 R29, PT, PT, R17, R29, RZ ;  /* 0x0000001d111d7210 */ /* 0x000fe40007ffe0ff */
[----:B------:R-:W-:-:S07]  /*0c80*/  MOV R21, R16 ;  /* 0x0000001000157202 */ /* 0x000fce0000000f00 */
.L_x_377:
        /* <DEDUP_REMOVED lines=20> */
.L_x_378:
[----:B------:R-:W2:Y:S01]  /*0dd0*/  LDC R24, c[0x0][0x434] ;  /* 0x00010d00ff187b82 */ /* 0x000ea20000000800 */
[----:B------:R-:W-:-:S04]  /*0de0*/  IMAD R3, R4, R27, R13 ;  /* 0x0000001b04037224 */ /* 0x000fc800078e020d */
[----:B--2---:R-:W-:-:S03]  /*0df0*/  IMAD R24, R3, R24, RZ ;  /* 0x0000001803187224 */ /* 0x004fc600078e02ff */
.L_x_379:
        /* <DEDUP_REMOVED lines=12> */
.L_x_380:
[----:B------:R-:W2:Y:S01]  /*0ec0*/  LDC R28, c[0x0][0x444] ;  /* 0x00011100ff1c7b82 */ /* 0x000ea20000000800 */
[----:B------:R-:W-:-:S04]  /*0ed0*/  IMAD R3, R4, R27, R13 ;  /* 0x0000001b04037224 */ /* 0x000fc800078e020d */
[----:B--2---:R-:W-:-:S07]  /*0ee0*/  IMAD R28, R3, R28, RZ ;  /* 0x0000001c031c7224 */ /* 0x004fce00078e02ff */
.L_x_381:
        /* <DEDUP_REMOVED lines=96> */
.L_x_383:
[----:B------:R-:W1:Y:S01]  /*14f0*/  LDCU.64 UR16, c[0x0][0x5c0] ;  /* 0x0000b800ff1077ac */ /* 0x000e620008000a00 */
[----:B------:R-:W-:-:S05]  /*1500*/  IADD3 R0, PT, PT, R232, R234, RZ ;  /* 0x000000eae8007210 */ /* 0x000fca0007ffe0ff */
[C---:B-1----:R-:W-:Y:S02]  /*1510*/  IMAD R2, R0.reuse, UR17, RZ ;  /* 0x0000001100027c24 */ /* 0x042fe4000f8e02ff */
[----:B------:R-:W-:-:S05]  /*1520*/  IMAD.WIDE.U32 R6, R0, UR16, RZ ;  /* 0x0000001000067c25 */ /* 0x000fca000f8e00ff */
[----:B------:R-:W-:Y:S02]  /*1530*/  IADD3 R0, PT, PT, R7, R2, RZ ;  /* 0x0000000207007210 */ /* 0x000fe40007ffe0ff */
[----:B------:R-:W-:Y:S02]  /*1540*/  MOV R2, R6 ;  /* 0x0000000600027202 */ /* 0x000fe40000000f00 */
.L_x_384:
        /* <DEDUP_REMOVED lines=12> */
.L_x_385:
[----:B------:R-:W1:Y:S01]  /*1610*/  LDCU.64 UR14, c[0x0][0x5c8] ;  /* 0x0000b900ff0e77ac */ /* 0x000e620008000a00 */
[----:B------:R-:W-:-:S05]  /*1620*/  IADD3 R232, PT, PT, R232, R234, RZ ;  /* 0x000000eae8e87210 */ /* 0x000fca0007ffe0ff */
[C---:B-1----:R-:W-:Y:S02]  /*1630*/  IMAD R3, R232.reuse, UR15, RZ ;  /* 0x0000000fe8037c24 */ /* 0x042fe4000f8e02ff */
[----:B------:R-:W-:-:S05]  /*1640*/  IMAD.WIDE.U32 R232, R232, UR14, RZ ;  /* 0x0000000ee8e87c25 */ /* 0x000fca000f8e00ff */
[----:B------:R-:W-:Y:S02]  /*1650*/  IADD3 R3, PT, PT, R233, R3, RZ ;  /* 0x00000003e9037210 */ /* 0x000fe40007ffe0ff */
[----:B------:R-:W-:Y:S02]  /*1660*/  MOV R5, R232 ;  /* 0x000000e800057202 */ /* 0x000fe40000000f00 */
.L_x_386:
        /* <DEDUP_REMOVED lines=40> */
.L_x_382:
        /* <DEDUP_REMOVED lines=34> */
.L_x_389:
[----:B------:R2:W-:Y:S04]  /*1b10*/  STS.128 [R6+0x14000], RZ ;  /* 0x014000ff06007388 */ /* 0x0005e80000000c00 */
[----:B------:R2:W-:Y:S04]  /*1b20*/  STS.128 [R6+0x15000], RZ ;  /* 0x015000ff06007388 */ /* 0x0005e80000000c00 */
[----:B------:R2:W-:Y:S04]  /*1b30*/  STS.128 [R6+0x16000], RZ ;  /* 0x016000ff06007388 */ /* 0x0005e80000000c00 */
[----:B------:R2:W-:Y:S02]  /*1b40*/  STS.128 [R6+0x17000], RZ ;  /* 0x017000ff06007388 */ /* 0x0005e40000000c00 */
.L_x_390:
[----:B------:R-:W-:Y:S05]  /*1b50*/  BSYNC.RECONVERGENT B0 ;  /* 0x0000000000007941 */ /* 0x000fea0003800200 */
.L_x_388:
        /* <DEDUP_REMOVED lines=92> */
.L_x_392:
[----:B------:R3:W-:Y:S04]  /*2120*/  STS.128 [R6+0x10000], RZ ;  /* 0x010000ff06007388 */ /* 0x0007e80000000c00 */
[----:B------:R3:W-:Y:S04]  /*2130*/  STS.128 [R6+0x11000], RZ ;  /* 0x011000ff06007388 */ /* 0x0007e80000000c00 */
[----:B------:R3:W-:Y:S04]  /*2140*/  STS.128 [R6+0x12000], RZ ;  /* 0x012000ff06007388 */ /* 0x0007e80000000c00 */
[----:B------:R3:W-:Y:S02]  /*2150*/  STS.128 [R6+0x13000], RZ ;  /* 0x013000ff06007388 */ /* 0x0007e40000000c00 */
.L_x_393:
[----:B------:R-:W-:Y:S05]  /*2160*/  BSYNC.RECONVERGENT B0 ;  /* 0x0000000000007941 */ /* 0x000fea0003800200 */
.L_x_391:
        /* <DEDUP_REMOVED lines=86> */
[----:B------:R-:W1:Y:S04]  /*26d0*/  LDSM.16.M88.4 R188, [R188+0x3000] ;  /* 0x00300000bcbc783b */ /* 0x000e680000000200 */
[----:B------:R-:W1:Y:S02]  /*26e0*/  LDSM.16.M88.4 R192, [R192+0x3000] ;  /* 0x00300000c0c0783b */ /* 0x000e640000000200 */
.L_x_398:
[----:B------:R-:W0:Y:S01]  /*26f0*/  LDGDEPBAR ;  /* 0x00000000000079af */ /* 0x000e220000000000 */
[----:B------:R-:W-:Y:S01]  /*2700*/  USHF.L.U32 UR10, UR28, 0x6, URZ ;  /* 0x000000061c0a7899 */ /* 0x000fe200080006ff */
        /* <DEDUP_REMOVED lines=30> */
[C---:B-1----:R-:W-:Y:S01]  /*28f0*/  HMMA.16816.F32 R4, R48.reuse, R52, R4 ;  /* 0x000000343004723c */ /* 0x042fe20000001804 */
[----:B------:R1:W5:Y:S07]  /*2900*/  LDG.E R68, desc[UR20][R70.64+0x20] ;  /* 0x0000201446447981 */ /* 0x00036e000c1e1900 */
        /* <DEDUP_REMOVED lines=47> */
[----:B------:R2:W3:Y:S04]  /*2c00*/  MUFU.TANH R58, R4 ;  /* 0x00000004003a7308 */ /* 0x0004e80000002400 */
[----:B------:R-:W-:Y:S01]  /*2c10*/  FMUL.FTZ R8, R8, UR12 ;  /* 0x0000000c08087c20 */ /* 0x000fe20008410000 */
[----:B------:R-:W-:Y:S01]  /*2c20*/  FMUL.FTZ R9, R9, UR12 ;  /* 0x0000000c09097c20 */ /* 0x000fe20008410000 */
[----:B------:R-:W-:Y:S01]  /*2c30*/  FMUL.FTZ R10, R10, UR12 ;  /* 0x0000000c0a0a7c20 */ /* 0x000fe20008410000 */
[----:B------:R-:W-:Y:S03]  /*2c40*/  FMUL.FTZ R11, R11, UR12 ;  /* 0x0000000c0b0b7c20 */ /* 0x000fe60008410000 */
[----:B------:R2:W4:Y:S10]  /*2c50*/  MUFU.TANH R59, R5 ;  /* 0x00000005003b7308 */ /* 0x0005340000002400 */
[----:B------:R2:W1:Y:S10]  /*2c60*/  MUFU.TANH R60, R6 ;  /* 0x00000006003c7308 */ /* 0x0004740000002400 */
[----:B------:R2:W1:Y:S10]  /*2c70*/  MUFU.TANH R61, R7 ;  /* 0x00000007003d7308 */ /* 0x0004740000002400 */
[----:B------:R2:W1:Y:S10]  /*2c80*/  MUFU.TANH R64, R8 ;  /* 0x0000000800407308 */ /* 0x0004740000002400 */
[----:B------:R2:W2:Y:S10]  /*2c90*/  MUFU.TANH R65, R9 ;  /* 0x0000000900417308 */ /* 0x0004b40000002400 */
[----:B-1----:R1:W1:Y:S10]  /*2ca0*/  MUFU.TANH R70, R10 ;  /* 0x0000000a00467308 */ /* 0x0022740000002400 */
[----:B------:R1:W1:Y:S01]  /*2cb0*/  MUFU.TANH R79, R11 ;  /* 0x0000000b004f7308 */ /* 0x0002620000002400 */
[----:B--234-:R-:W-:Y:S05]  /*2cc0*/  @!P0 BRA `(.L_x_394) ;  /* 0x0000000000448947 */ /* 0x01cfea0003800000 */
[----:B------:R-:W-:Y:S01]  /*2cd0*/  IADD3 R5, PT, PT, R227, UR9, -R231 ;  /* 0x00000009e3057c10 */ /* 0x000fe2000fffe8e7 */
[----:B------:R-:W-:Y:S01]  /*2ce0*/  USHF.L.U32 UR6, UR25, 0x5, URZ ;  /* 0x0000000519067899 */ /* 0x000fe200080006ff */
[----:B------:R-:W-:Y:S01]  /*2cf0*/  MOV R7, R64 ;  /* 0x0000004000077202 */ /* 0x000fe20000000f00 */
[----:B------:R-:W-:Y:S01]  /*2d00*/  UIADD3 UR17, UPT, UPT, UR10, 0x40, URZ ;  /* 0x000000400a117890 */ /* 0x000fe2000fffe0ff */
[----:B------:R-:W-:Y:S01]  /*2d10*/  MOV R9, R60 ;  /* 0x0000003c00097202 */ /* 0x000fe20000000f00 */
[----:B------:R-:W-:Y:S01]  /*2d20*/  VIADD R5, R5, 0xffffffe0 ;  /* 0xffffffe005057836 */ /* 0x000fe20000000000 */
[----:B-1----:R-:W-:Y:S01]  /*2d30*/  MOV R11, R58 ;  /* 0x0000003a000b7202 */ /* 0x002fe20000000f00 */
[----:B------:R-:W-:Y:S01]  /*2d40*/  IMAD.MOV.U32 R4, RZ, RZ, R79 ;  /* 0x000000ffff047224 */ /* 0x000fe200078e004f */
[----:B------:R-:W-:Y:S01]  /*2d50*/  UIADD3 UR6, UPT, UPT, UR6, 0x20, URZ ;  /* 0x0000002006067890 */ /* 0x000fe2000fffe0ff */
[----:B------:R-:W-:Y:S01]  /*2d60*/  IMAD.MOV.U32 R6, RZ, RZ, R65 ;  /* 0x000000ffff067224 */ /* 0x000fe200078e0041 */
[----:B------:R-:W-:Y:S01]  /*2d70*/  ISETP.LE.AND P1, PT, R5, UR17, PT ;  /* 0x0000001105007c0c */ /* 0x000fe2000bf23270 */
[----:B------:R-:W-:Y:S01]  /*2d80*/  IMAD.MOV.U32 R8, RZ, RZ, R61 ;  /* 0x000000ffff087224 */ /* 0x000fe200078e003d */
[----:B------:R-:W-:Y:S01]  /*2d90*/  MOV R5, R70 ;  /* 0x0000004600057202 */ /* 0x000fe20000000f00 */
[----:B------:R-:W-:Y:S01]  /*2da0*/  IMAD.MOV.U32 R10, RZ, RZ, R59 ;  /* 0x000000ffff0a7224 */ /* 0x000fe200078e003b */
[----:B------:R-:W-:Y:S11]  /*2db0*/  ISETP.GT.AND P0, PT, R231, UR6, PT ;  /* 0x00000006e7007c0c */ /* 0x000ff6000bf04270 */
[----:B------:R-:W-:Y:S02]  /*2dc0*/  @!UPT UIADD3 URZ, UPT, UPT, URZ, URZ, URZ ;  /* 0x000000fffffff290 */ /* 0x000fe4000fffe0ff */
[----:B------:R-:W-:Y:S05]  /*2dd0*/  @!P1 BRA P0, `(.L_x_395) ;  /* 0x0000000000cc9947 */ /* 0x000fea0000000000 */
.L_x_394:
[C-C-:B------:R-:W-:Y:S01]  /*2de0*/  IADD3 R7, PT, PT, R231.reuse, -UR9, -R233.reuse ;  /* 0x80000009e7077c10 */ /* 0x140fe2000fffe8e9 */
[----:B------:R-:W2:Y:S01]  /*2df0*/  S2R R5, SR_TID.X ;  /* 0x0000000000057919 */ /* 0x000ea20000002100 */
[----:B------:R-:W-:Y:S01]  /*2e00*/  IADD3 R4, PT, PT, R231, UR8, -R233 ;  /* 0x00000008e7047c10 */ /* 0x000fe2000fffe8e9 */
[----:B------:R-:W-:Y:S02]  /*2e10*/  VIADD R6, R230, UR10 ;  /* 0x0000000ae6067c36 */ /* 0x000fe40008000000 */
[----:B------:R-:W-:Y:S02]  /*2e20*/  IMAD.U32 R9, RZ, RZ, UR25 ;  /* 0x00000019ff097e24 */ /* 0x000fe4000f8e00ff */
[C---:B------:R-:W-:Y:S02]  /*2e30*/  IMAD.IADD R7, R6.reuse, 0x1, R7 ;  /* 0x0000000106077824 */ /* 0x040fe400078e0207 */
[----:B------:R-:W-:Y:S03]  /*2e40*/  IMAD.IADD R4, R6, 0x1, R4 ;  /* 0x0000000106047824 */ /* 0x000fe600078e0204 */
[----:B-1----:R-:W-:Y:S02]  /*2e50*/  VIMNMX R10, PT, PT, RZ, R7, !PT ;  /* 0x00000007ff0a7248 */ /* 0x002fe40007fe0100 */
        /* <DEDUP_REMOVED lines=13> */
[C---:B------:R-:W-:Y:S02]  /*2f30*/  ISETP.GE.AND P0, PT, R9.reuse, R6, PT ;  /* 0x000000060900720c */ /* 0x040fe40003f06270 */
        /* <DEDUP_REMOVED lines=14> */
[-C--:B------:R-:W-:Y:S02]  /*3020*/  ISETP.GE.AND P5, PT, R5, R6.reuse, PT ;  /* 0x000000060500720c */ /* 0x080fe40003fa6270 */
        /* <DEDUP_REMOVED lines=14> */
.L_x_395:
        /* <DEDUP_REMOVED lines=10> */
[----:B------:R-:W-:Y:S01]  /*31b0*/  IADD3 R57, PT, PT, R219, 0x20, RZ ;  /* 0x00000020db397810 */ /* 0x000fe20007ffe0ff */
        /* <DEDUP_REMOVED lines=9> */
[----:B------:R-:W-:Y:S07]  /*3250*/  FMUL.FTZ R58, R58, UR12 ;  /* 0x0000000c3a3a7c20 */ /* 0x000fee0008410000 */
[----:B------:R-:W2:Y:S01]  /*3260*/  MUFU.EX2 R77, R77 ;  /* 0x0000004d004d7308 */ /* 0x000ea20000000800 */
[----:B------:R-:W-:Y:S01]  /*3270*/  FMUL.FTZ R59, R59, UR12 ;  /* 0x0000000c3b3b7c20 */ /* 0x000fe20008410000 */
[----:B------:R-:W-:Y:S01]  /*3280*/  FFMA.FTZ R60, -R60, R60, 1 ;  /* 0x3f8000003c3c7423 */ /* 0x000fe2000001013c */
[----:B------:R-:W-:Y:S07]  /*3290*/  FFMA.FTZ R61, -R61, R61, 1 ;  /* 0x3f8000003d3d7423 */ /* 0x000fee000001013d */
[----:B------:R-:W-:Y:S01]  /*32a0*/  MUFU.EX2 R74, R74 ;  /* 0x0000004a004a7308 */ /* 0x000fe20000000800 */
[----:B------:R-:W-:Y:S01]  /*32b0*/  FFMA.FTZ R64, -R64, R64, 1 ;  /* 0x3f80000040407423 */ /* 0x000fe20000010140 */
[----:B------:R-:W-:Y:S01]  /*32c0*/  FMUL.FTZ R60, R60, UR12 ;  /* 0x0000000c3c3c7c20 */ /* 0x000fe20008410000 */
[----:B------:R-:W-:Y:S07]  /*32d0*/  FMUL.FTZ R61, R61, UR12 ;  /* 0x0000000c3d3d7c20 */ /* 0x000fee0008410000 */
[----:B------:R-:W3:Y:S01]  /*32e0*/  MUFU.EX2 R73, R73 ;  /* 0x0000004900497308 */ /* 0x000ee20000000800 */
[----:B------:R-:W-:Y:S01]  /*32f0*/  FMUL.FTZ R64, R64, UR12 ;  /* 0x0000000c40407c20 */ /* 0x000fe20008410000 */
[----:B------:R-:W-:Y:S01]  /*3300*/  FFMA.FTZ R65, -R65, R65, 1 ;  /* 0x3f80000041417423 */ /* 0x000fe20000010141 */
[----:B------:R-:W-:Y:S07]  /*3310*/  FFMA.FTZ R70, -R70, R70, 1 ;  /* 0x3f80000046467423 */ /* 0x000fee0000010146 */
[----:B------:R-:W-:Y:S01]  /*3320*/  MUFU.EX2 R76, R76 ;  /* 0x0000004c004c7308 */ /* 0x000fe20000000800 */
[----:B------:R-:W-:Y:S01]  /*3330*/  FFMA.FTZ R79, -R79, R79, 1 ;  /* 0x3f8000004f4f7423 */ /* 0x000fe2000001014f */
[----:B------:R-:W-:Y:S01]  /*3340*/  FMUL.FTZ R65, R65, UR12 ;  /* 0x0000000c41417c20 */ /* 0x000fe20008410000 */
        /* <DEDUP_REMOVED lines=29> */
[----:B----4-:R-:W-:Y:S02]  /*3520*/  F2FP.F16.F32.PACK_AB R5, R75, R76 ;  /* 0x0000004c4b05723e */ /* 0x010fe400000000ff */
[----:B------:R-:W-:Y:S01]  /*3530*/  F2FP.F16.F32.PACK_AB R4, R71, R72 ;  /* 0x000000484704723e */ /* 0x000fe200000000ff */
[----:B------:R-:W-:Y:S01]  /*3540*/  STS [R67], R6 ;  /* 0x0000000643007388 */ /* 0x000fe20000000800 */
[C---:B------:R-:W-:Y:S02]  /*3550*/  LOP3.LUT P0, RZ, R222.reuse, 0x2, RZ, 0xc0, !PT ;  /* 0x00000002deff7812 */ /* 0x040fe4000780c0ff */
[----:B------:R-:W-:Y:S01]  /*3560*/  SHF.L.U32 R83, R222, 0x5, RZ ;  /* 0x00000005de537819 */ /* 0x000fe200000006ff */
[----:B------:R-:W-:Y:S01]  /*3570*/  STS [R63+0x10], R5 ;  /* 0x000010053f007388 */ /* 0x000fe20000000800 */
[----:B------:R-:W-:Y:S02]  /*3580*/  SHF.R.U32.HI R223, RZ, 0x2, R222 ;  /* 0x00000002ffdf7819 */ /* 0x000fe400000116de */
[----:B------:R-:W-:Y:S01]  /*3590*/  LOP3.LUT R80, R80, 0x20, RZ, 0xc0, !PT ;  /* 0x0000002050507812 */ /* 0x000fe200078ec0ff */
[----:B------:R-:W-:Y:S04]  /*35a0*/  STS [R62+0x10], R4 ;  /* 0x000010043e007388 */ /* 0x000fe80000000800 */
[----:B------:R-:W1:Y:S02]  /*35b0*/  LDSM.16.M88.4 R8, [R219+0x8000] ;  /* 0x00800000db08783b */ /* 0x000e640000000200 */
[----:B------:R-:W-:Y:S06]  /*35c0*/  @P0 VIADD R57, R219, 0xffffffe0 ;  /* 0xffffffe0db390836 */ /* 0x000fec0000000000 */
        /* <DEDUP_REMOVED lines=51> */
[----:B------:R-:W-:Y:S01]  /*3900*/  LOP3.LUT R47, R84, 0x1c0, RZ, 0xc0, !PT ;  /* 0x000001c0542f7812 */ /* 0x000fe200078ec0ff */
[----:B------:R-:W-:Y:S03]  /*3910*/  HMMA.16816.F32 R8, R48, R190, R8 ;  /* 0x000000be3008723c */ /* 0x000fe60000001808 */
[----:B------:R-:W-:Y:S02]  /*3920*/  SHF.L.U32 R48, R222, 0x8, RZ ;  /* 0x00000008de307819 */ /* 0x000fe400000006ff */
[----:B------:R-:W-:Y:S02]  /*3930*/  LOP3.LUT R44, R44, R56, RZ, 0x3c, !PT ;  /* 0x000000382c2c7212 */ /* 0x000fe400078e3cff */
[----:B------:R-:W-:Y:S02]  /*3940*/  LOP3.LUT R45, R45, 0x1000, R48, 0xf8, !PT ;  /* 0x000010002d2d7812 */ /* 0x000fe400078ef830 */
[----:B------:R-:W-:Y:S02]  /*3950*/  LEA R225, R44, UR4, 0x1 ;  /* 0x000000042ce17c11 */ /* 0x000fe4000f8e08ff */
[----:B------:R-:W-:Y:S01]  /*3960*/  LOP3.LUT R47, R47, 0x38, R223, 0xf8, !PT ;  /* 0x000000382f2f7812 */ /* 0x000fe200078ef8df */
[C---:B---3--:R-:W-:Y:S05]  /*3970*/  HMMA.16816.F32 R4, R52.reuse, R192, R4 ;  /* 0x000000c03404723c */ /* 0x048fea0000001804 */
[----:B------:R-:W-:Y:S03]  /*3980*/  LOP3.LUT R47, R47, 0x38, R221, 0x78, !PT ;  /* 0x000000382f2f7812 */ /* 0x000fe600078e78dd */
[----:B------:R-:W-:Y:S03]  /*3990*/  HMMA.16816.F32 R8, R52, R194, R8 ;  /* 0x000000c23408723c */ /* 0x000fe60000001808 */
[----:B------:R-:W-:Y:S04]  /*39a0*/  LOP3.LUT R45, R45, R47, RZ, 0xfc, !PT ;  /* 0x0000002f2d2d7212 */ /* 0x000fe800078efcff */
[----:B------:R-:W-:Y:S04]  /*39b0*/  LEA R224, R45, UR4, 0x1 ;  /* 0x000000042de07c11 */ /* 0x000fe8000f8e08ff */
        /* <DEDUP_REMOVED lines=31> */
[----:B------:R-:W-:Y:S02]  /*3bb0*/  STS [R63+-0xff0], R8 ;  /* 0xfff010083f007388 */ /* 0x000fe40000000800 */
[C---:B------:R-:W-:Y:S01]  /*3bc0*/  VIADD R85, R5.reuse, 0x20 ;  /* 0x0000002005557836 */ /* 0x040fe20000000000 */
[----:B------:R-:W-:Y:S01]  /*3bd0*/  @P2 IADD3 R85, PT, PT, R5, -0x20, RZ ;  /* 0xffffffe005552810 */ /* 0x000fe20007ffe0ff */
        /* <DEDUP_REMOVED lines=58> */
[-C--:B-1----:R-:W-:Y:S08]  /*3f80*/  HMMA.16816.F32 R28, R4, R56.reuse, R28 ;  /* 0x00000038041c723c */ /* 0x082ff0000000181c */
        /* <DEDUP_REMOVED lines=31> */
.L_x_396:
        /* <DEDUP_REMOVED lines=318> */
.L_x_397:
        /* <DEDUP_REMOVED lines=123> */
.L_x_399:
[----:B------:R-:W3:Y:S01]  /*5d10*/  LDCU.64 UR12, c[0x0][0x5c0] ;  /* 0x0000b800ff0c77ac */ /* 0x000ee20008000a00 */
[----:B------:R-:W-:-:S05]  /*5d20*/  IADD3 R46, PT, PT, R232, R234, RZ ;  /* 0x000000eae82e7210 */ /* 0x000fca0007ffe0ff */
[C---:B---3--:R-:W-:Y:S02]  /*5d30*/  IMAD R11, R46.reuse, UR13, RZ ;  /* 0x0000000d2e0b7c24 */ /* 0x048fe4000f8e02ff */
[----:B------:R-:W-:-:S05]  /*5d40*/  IMAD.WIDE.U32 R46, R46, UR12, RZ ;  /* 0x0000000c2e2e7c25 */ /* 0x000fca000f8e00ff */
[----:B------:R-:W-:Y:S02]  /*5d50*/  IADD3 R11, PT, PT, R47, R11, RZ ;  /* 0x0000000b2f0b7210 */ /* 0x000fe40007ffe0ff */
.L_x_400:
        /* <DEDUP_REMOVED lines=13> */
.L_x_401:
[----:B------:R-:W3:Y:S01]  /*5e30*/  LDCU.64 UR6, c[0x0][0x5c8] ;  /* 0x0000b900ff0677ac */ /* 0x000ee20008000a00 */
[----:B--2---:R-:W-:-:S05]  /*5e40*/  IADD3 R2, PT, PT, R232, R234, RZ ;  /* 0x000000eae8027210 */ /* 0x004fca0007ffe0ff */
[C---:B---3--:R-:W-:Y:S02]  /*5e50*/  IMAD R7, R2.reuse, UR7, RZ ;  /* 0x0000000702077c24 */ /* 0x048fe4000f8e02ff */
[----:B------:R-:W-:-:S05]  /*5e60*/  IMAD.WIDE.U32 R2, R2, UR6, RZ ;  /* 0x0000000602027c25 */ /* 0x000fca000f8e00ff */
[----:B------:R-:W-:Y:S02]  /*5e70*/  IADD3 R7, PT, PT, R3, R7, RZ ;  /* 0x0000000703077210 */ /* 0x000fe40007ffe0ff */
[----:B------:R-:W-:Y:S02]  /*5e80*/  MOV R10, R2 ;  /* 0x00000002000a7202 */ /* 0x000fe40000000f00 */
.L_x_402:
        /* <DEDUP_REMOVED lines=56> */
.L_x_387:
[----:B------:R-:W-:Y:S05]  /*6210*/  BSYNC.RECONVERGENT B1 ;  /* 0x0000000000017941 */ /* 0x000fea0003800200 */
.L_x_371:
        /* <DEDUP_REMOVED lines=11> */
.L_x_404:
        /* <DEDUP_REMOVED lines=11> */
.L_x_2493:


//--------------------- .text._ZN5flash44flash_bwd_dq_dk_dv_loop_seqk_parallel_kernelI23Flash_bwd_kernel_traitsILi256ELi64ELi32ELi8ELi4ELi1ELi2ELb1ELb1EN7cutlass6half_tE19Flash_kernel_traitsILi256ELi64ELi32ELi8ES3_EELb0ELb0ELb1ELb1ELb0ELb0ELb0EEEvNS_16Flash_bwd_paramsE --------------------------
	.section	.text._ZN5flash44flash_bwd_dq_dk_dv_loop_seqk_parallel_kernelI23Flash_bwd_kernel_traitsILi256ELi64ELi32ELi8ELi4ELi1ELi2ELb1ELb1EN7cutlass6half_tE19Flash_kernel_traitsILi256ELi64ELi32ELi8ES3_EELb0ELb0ELb1ELb1ELb0ELb0ELb0EEEvNS_16Flash_bwd_paramsE,"ax",@progbits
	.align	128
        .global         _ZN5flash44flash_bwd_dq_dk_dv_loop_seqk_parallel_kernelI23Flash_bwd_kernel_traitsILi256ELi64ELi32ELi8ELi4ELi1ELi2ELb1ELb1EN7cutlass6half_tE19Flash_kernel_traitsILi256ELi64ELi32ELi8ES3_EELb0ELb0ELb1ELb1ELb0ELb0ELb0EEEvNS_16Flash_bwd_paramsE
        .type           _ZN5flash44flash_bwd_dq_dk_dv_loop_seqk_parallel_kernelI23Flash_bwd_kernel_traitsILi256ELi64ELi32ELi8ELi4ELi1ELi2ELb1ELb1EN7cutlass6half_tE19Flash_kernel_traitsILi256ELi64ELi32ELi8ES3_EELb0ELb0ELb1ELb1ELb0ELb0ELb0EEEvNS_16Flash_bwd_paramsE,@function
        .size           _ZN5flash44flash_bwd_dq_dk_dv_loop_seqk_parallel_kernelI23Flash_bwd_kernel_traitsILi256ELi64ELi32ELi8ELi4ELi1ELi2ELb1ELb1EN7cutlass6half_tE19Flash_kernel_traitsILi256ELi64ELi32ELi8ES3_EELb0ELb0ELb1ELb1ELb0ELb0ELb0EEEvNS_16Flash_bwd_paramsE,(.L_x_2494 - _ZN5flash44flash_bwd_dq_dk_dv_loop_seqk_parallel_kernelI23Flash_bwd_kernel_traitsILi256ELi64ELi32ELi8ELi4ELi1ELi2ELb1ELb1EN7cutlass6half_tE19Flash_kernel_traitsILi256ELi64ELi32ELi8ES3_EELb0ELb0ELb1ELb1ELb0ELb0ELb0EEEvNS_16Flash_bwd_paramsE)
        .other          _ZN5flash44flash_bwd_dq_dk_dv_loop_seqk_parallel_kernelI23Flash_bwd_kernel_traitsILi256ELi64ELi32ELi8ELi4ELi1ELi2ELb1ELb1EN7cutlass6half_tE19Flash_kernel_traitsILi256ELi64ELi32ELi8ES3_EELb0ELb0ELb1ELb1ELb0ELb0ELb0EEEvNS_16Flash_bwd_paramsE,@"STO_CUDA_ENTRY STV_DEFAULT"
_ZN5flash44flash_bwd_dq_dk_dv_loop_seqk_parallel_kernelI23Flash_bwd_kernel_traitsILi256ELi64ELi32ELi8ELi4ELi1ELi2ELb1ELb1EN7cutlass6half_tE19Flash_kernel_traitsILi256ELi64ELi32ELi8ES3_EELb0ELb0ELb1ELb1ELb0ELb0ELb0EEEvNS_16Flash_bwd_paramsE:
.text._ZN5flash44flash_bwd_dq_dk_dv_loop_seqk_parallel_kernelI23Flash_bwd_kernel_traitsILi256ELi64ELi32ELi8ELi4ELi1ELi2ELb1ELb1EN7cutlass6half_tE19Flash_kernel_traitsILi256ELi64ELi32ELi8ES3_EELb0ELb0ELb1ELb1ELb0ELb0ELb0EEEvNS_16Flash_bwd_paramsE:
        /* <DEDUP_REMOVED lines=12> */
[----:B------:R-:W-:Y:S01]  /*00c0*/  S2UR UR24, SR_CTAID.Z ;  /* 0x00000000001879c3 */ /* 0x000fe20000002700 */
[----:B------:R-:W3:Y:S01]  /*00d0*/  LDCU.64 UR6, c[0x0][0x460] ;  /* 0x00008c00ff0677ac */ /* 0x000ee20008000a00 */
[----:B------:R-:W4:Y:S06]  /*00e0*/  LDCU.U8 UR12, c[0x0][0x532] ;  /* 0x0000a640ff0c77ac */ /* 0x000f2c0008000000 */
[----:B------:R-:W-:Y:S01]  /*00f0*/  S2UR UR19, SR_CTAID.Y ;  /* 0x00000000001379c3 */ /* 0x000fe20000002600 */
[----:B------:R-:W4:Y:S01]  /*0100*/  LDCU.64 UR34, c[0x0][0x358] ;  /* 0x00006b00ff2277ac */ /* 0x000f220008000a00 */
[----:B------:R-:W4:Y:S06]  /*0110*/  LDCU.64 UR28, c[0x0][0x460] ;  /* 0x00008c00ff1c77ac */ /* 0x000f2c0008000a00 */
[----:B------:R-:W-:Y:S01]  /*0120*/  S2UR UR22, SR_CTAID.X ;  /* 0x00000000001679c3 */ /* 0x000fe20000002500 */
[----:B-1----:R-:W-:-:S02]  /*0130*/  ULEA UR9, UP0, UR25, UR10, 0x2 ;  /* 0x0000000a19097291 */ /* 0x002fc4000f8010ff */
[----:B--2---:R-:W-:Y:S02]  /*0140*/  UISETP.EQ.U32.AND UP2, UPT, UR4, URZ, UPT ;  /* 0x000000ff0400728c */ /* 0x004fe4000bf42070 */
[----:B------:R-:W-:Y:S02]  /*0150*/  UISETP.NE.U32.AND UP6, UPT, UR4, URZ, UPT ;  /* 0x000000ff0400728c */ /* 0x000fe4000bfc5070 */
[----:B------:R-:W-:Y:S01]  /*0160*/  ULEA.HI.X UR8, UR25, UR11, URZ, 0x2, UP0 ;  /* 0x0000000b19087291 */ /* 0x000fe200080f14ff */
[----:B------:R-:W1:Y:S01]  /*0170*/  S2UR UR4, SR_CgaCtaId ;  /* 0x00000000000479c3 */ /* 0x000e620000008800 */
[----:B---3--:R-:W-:Y:S01]  /*0180*/  UISETP.NE.U32.AND UP1, UPT, UR6, URZ, UPT ;  /* 0x000000ff0600728c */ /* 0x008fe2000bf25070 */
[----:B------:R-:W-:Y:S01]  /*0190*/  MOV R238, UR9 ;  /* 0x0000000900ee7c02 */ /* 0x000fe20008000f00 */
[----:B------:R-:W-:Y:S02]  /*01a0*/  UISETP.NE.U32.AND UP0, UPT, UR6, URZ, UPT ;  /* 0x000000ff0600728c */ /* 0x000fe4000bf05070 */
[----:B------:R-:W-:Y:S01]  /*01b0*/  UISETP.NE.AND.EX UP5, UPT, UR7, URZ, UPT, UP1 ;  /* 0x000000ff0700728c */ /* 0x000fe2000bfa5310 */
[----:B------:R-:W-:Y:S01]  /*01c0*/  MOV R239, UR8 ;  /* 0x0000000800ef7c02 */ /* 0x000fe20008000f00 */
[----:B------:R-:W-:Y:S01]  /*01d0*/  UISETP.NE.AND.EX UP4, UPT, UR7, URZ, UPT, UP0 ;  /* 0x000000ff0700728c */ /* 0x000fe2000bf85300 */
[----:B------:R-:W2:Y:S01]  /*01e0*/  S2UR UR11, SR_CgaCtaId ;  /* 0x00000000000b79c3 */ /* 0x000ea20000008800 */
[----:B------:R-:W3:Y:S01]  /*01f0*/  LDCU.64 UR6, c[0x0][0x470] ;  /* 0x00008e00ff0677ac */ /* 0x000ee20008000a00 */
[----:B----4-:R-:W-:-:S02]  /*0200*/  UISETP.NE.AND UP3, UPT, UR12, URZ, UPT ;  /* 0x000000ff0c00728c */ /* 0x010fc4000bf65270 */
[----:B------:R-:W-:-:S04]  /*0210*/  UISETP.NE.AND.EX UP6, UPT, UR5, URZ, UPT, UP6 ;  /* 0x000000ff0500728c */ /* 0x000fc8000bfc5360 */
[----:B------:R-:W4:Y:S01]  /*0220*/  S2UR UR18, SR_CTAID.Y ;  /* 0x00000000001279c3 */ /* 0x000f220000002600 */
[----:B------:R-:W-:Y:S01]  /*0230*/  UISETP.EQ.OR.EX UP0, UPT, UR5, URZ, !UP3, UP2 ;  /* 0x000000ff0500728c */ /* 0x000fe2000df02720 */
[----:B------:R-:W-:Y:S02]  /*0240*/  UMOV UR12, 0x400 ;  /* 0x00000400000c7882 */ /* 0x000fe40000000000 */
[----:B------:R-:W-:Y:S01]  /*0250*/  UMOV UR5, 0x400 ;  /* 0x0000040000057882 */ /* 0x000fe20000000000 */
[----:B------:R-:W-:Y:S02]  /*0260*/  UP2UR UR27, UPR, URZ, 0x1 ;  /* 0x00000001ff1b7883 */ /* 0x000fe40008000000 */
[----:B------:R-:W-:Y:S01]  /*0270*/  UP2UR UR26, UPR, URZ, 0x8 ;  /* 0x00000008ff1a7883 */ /* 0x000fe20008000000 */
[----:B------:R-:W4:Y:S01]  /*0280*/  S2UR UR21, SR_CTAID.Z ;  /* 0x00000000001579c3 */ /* 0x000f220000002700 */
[----:B-1----:R-:W-:Y:S02]  /*0290*/  ULEA UR4, UR4, UR5, 0x18 ;  /* 0x0000000504047291 */ /* 0x002fe4000f8ec0ff */
[----:B---3--:R-:W-:Y:S01]  /*02a0*/  UISETP.NE.U32.AND UP0, UPT, UR6, URZ, UPT ;  /* 0x000000ff0600728c */ /* 0x008fe2000bf05070 */
[----:B------:R-:W1:Y:S01]  /*02b0*/  LDCU UR10, c[0x0][0x438] ;  /* 0x00008700ff0a77ac */ /* 0x000e620008000800 */
[----:B------:R-:W3:Y:S01]  /*02c0*/  LDCU UR20, c[0x0][0x438] ;  /* 0x00008700ff1477ac */ /* 0x000ee20008000800 */
[----:B------:R-:W1:Y:S01]  /*02d0*/  @!UP4 LDCU UR23, c[0x0][0x434] ;  /* 0x00008680ff17c7ac */ /* 0x000e620008000800 */
[----:B--2---:R-:W-:-:S02]  /*02e0*/  ULEA UR5, UR11, UR12, 0x18 ;  /* 0x0000000c0b057291 */ /* 0x004fc4000f8ec0ff */
[----:B------:R-:W-:Y:S02]  /*02f0*/  UIADD3 UR36, UPT, UPT, UR4, 0x15000, URZ ;  /* 0x0001500004247890 */ /* 0x000fe4000fffe0ff */
[----:B------:R-:W-:Y:S01]  /*0300*/  UISETP.NE.AND.EX UP3, UPT, UR7, URZ, UPT, UP0 ;  /* 0x000000ff0700728c */ /* 0x000fe2000bf65300 */
[----:B------:R-:W-:Y:S01]  /*0310*/  UMOV UR32, URZ ;  /* 0x000000ff00207c82 */ /* 0x000fe20008000000 */
[----:B------:R-:W-:-:S09]  /*0320*/  UMOV UR33, URZ ;  /* 0x000000ff00217c82 */ /* 0x000fd20008000000 */
.L_x_448:
[----:B------:R-:W2:Y:S01]  /*0330*/  LDCU.64 UR8, c[0x0][0x478] ;  /* 0x00008f00ff0877ac */ /* 0x000ea20008000a00 */
        /* <DEDUP_REMOVED lines=10> */
[----:B--2---:R-:W-:Y:S02]  /*03e0*/  UISETP.NE.U32.AND UP0, UPT, UR8, URZ, UPT ;  /* 0x000000ff0800728c */ /* 0x004fe4000bf05070 */
[----:B---34-:R-:W2:Y:S02]  /*03f0*/  @P1 LDG.E R3, desc[UR34][R10.64] ;  /* 0x000000220a031981 */ /* 0x018ea4000c1e1900 */
[----:B------:R-:W-:-:S04]  /*0400*/  UISETP.NE.AND.EX UP0, UPT, UR9, URZ, UPT, UP0 ;  /* 0x000000ff0900728c */ /* 0x000fc8000bf05300 */
[----:B-----5:R-:W5:Y:S02]  /*0410*/  @!P3 LDG.E R4, desc[UR34][R238.64] ;  /* 0x00000022ee04b981 */ /* 0x020f64000c1e1900 */
[----:B------:R-:W-:-:S05]  /*0420*/  PLOP3.LUT P0, PT, PT, PT, UP0, 0x80, 0x8 ;  /* 0x000000000008781c */ /* 0x000fca0003f0f008 */
[----:B------:R-:W-:Y:S01]  /*0430*/  @UP0 ULEA UR14, UP1, UR25, UR8, 0x2 ;  /* 0x00000008190e0291 */ /* 0x000fe2000f8210ff */
[----:B------:R-:W-:Y:S01]  /*0440*/  IMAD.U32 R6, RZ, RZ, UR12 ;  /* 0x0000000cff067e24 */ /* 0x000fe2000f8e00ff */
[----:B------:R-:W3:Y:S02]  /*0450*/  @!UP0 LDCU UR11, c[0x0][0x43c] ;  /* 0x00008780ff0b87ac */ /* 0x000ee40008000800 */
[----:B------:R-:W-:Y:S02]  /*0460*/  @UP0 ULEA.HI.X UR15, UR25, UR9, URZ, 0x2, UP1 ;  /* 0x00000009190f0291 */ /* 0x000fe400088f14ff */
[----:B------:R-:W-:Y:S01]  /*0470*/  IMAD.U32 R8, RZ, RZ, UR14 ;  /* 0x0000000eff087e24 */ /* 0x000fe2000f8e00ff */
[----:B------:R-:W1:Y:S01]  /*0480*/  @!UP0 LDCU.64 UR8, c[0x0][0x488] ;  /* 0x00009100ff0887ac */ /* 0x000e620008000a00 */
[----:B------:R-:W-:Y:S02]  /*0490*/  IMAD.U32 R7, RZ, RZ, UR13 ;  /* 0x0000000dff077e24 */ /* 0x000fe4000f8e00ff */
[----:B------:R-:W-:-:S03]  /*04a0*/  IMAD.U32 R9, RZ, RZ, UR15 ;  /* 0x0000000fff097e24 */ /* 0x000fc6000f8e00ff */
[----:B------:R-:W4:Y:S04]  /*04b0*/  @P4 LDG.E R5, desc[UR34][R6.64] ;  /* 0x0000002206054981 */ /* 0x000f28000c1e1900 */
[----:B------:R-:W4:Y:S04]  /*04c0*/  @P0 LDG.E R0, desc[UR34][R8.64] ;  /* 0x0000002208000981 */ /* 0x000f28000c1e1900 */
[----:B------:R-:W4:Y:S01]  /*04d0*/  @P2 LDG.E R2, desc[UR34][R6.64+0x4] ;  /* 0x0000042206022981 */ /* 0x000f22000c1e1900 */
[----:B------:R-:W-:Y:S01]  /*04e0*/  UMOV UR39, URZ ;  /* 0x000000ff00277c82 */ /* 0x000fe20008000000 */
[----:B------:R-:W-:Y:S01]  /*04f0*/  UMOV UR17, 0xffffffff ;  /* 0xffffffff00117882 */ /* 0x000fe20000000000 */
[----:B------:R-:W-:Y:S01]  /*0500*/  UMOV UR40, 0xffffffff ;  /* 0xffffffff00287882 */ /* 0x000fe20000000000 */
[----:B-1----:R-:W-:-:S04]  /*0510*/  @!UP0 UISETP.NE.U32.AND UP1, UPT, UR8, URZ, UPT ;  /* 0x000000ff0800828c */ /* 0x002fc8000bf25070 */
[----:B------:R-:W-:Y:S02]  /*0520*/  @!UP0 UISETP.NE.AND.EX UP1, UPT, UR9, URZ, UPT, UP1 ;  /* 0x000000ff0900828c */ /* 0x000fe4000bf25310 */
[----:B------:R-:W-:Y:S02]  /*0530*/  USHF.L.U32 UR31, UR37, 0x5, URZ ;  /* 0x00000005251f7899 */ /* 0x000fe400080006ff */
[----:B---3--:R-:W-:Y:S01]  /*0540*/  @!UP0 USEL UR9, UR11, URZ, UP1 ;  /* 0x000000ff0b098287 */ /* 0x008fe20008800000 */
[----:B--2---:R-:W-:Y:S02]  /*0550*/  @P1 R2UR UR39, R3 ;  /* 0x00000000032712ca */ /* 0x004fe400000e0000 */
[----:B-----5:R-:W-:Y:S02]  /*0560*/  @!P3 R2UR UR40, R4 ;  /* 0x000000000428b2ca */ /* 0x020fe400000e0000 */
[----:B----4-:R-:W-:Y:S02]  /*0570*/  @P4 R2UR UR17, R5 ;  /* 0x00000000051142ca */ /* 0x010fe400000e0000 */
        /* <DEDUP_REMOVED lines=11> */
.L_x_405:
[----:B------:R-:W-:Y:S01]  /*0630*/  @!UP0 UIADD3 UR38, UPT, UPT, UR9, UR10, -UR39 ;  /* 0x0000000a09268290 */ /* 0x000fe2000fffe827 */
[----:B------:R-:W-:Y:S01]  /*0640*/  @!UP4 UMOV UR42, UR23 ;  /* 0x00000017002acc82 */ /* 0x000fe20008000000 */
[----:B------:R-:W-:Y:S02]  /*0650*/  @UP4 UIADD3 UR42, UPT, UPT, UR8, -UR17, URZ ;  /* 0x80000011082a4290 */ /* 0x000fe4000fffe0ff */
[----:B------:R-:W-:-:S09]  /*0660*/  UISETP.GT.AND UP0, UPT, UR38, UR31, UPT ;  /* 0x0000001f2600728c */ /* 0x000fd2000bf04270 */
[----:B------:R-:W-:Y:S05]  /*0670*/  BRA.U !UP0, `(.L_x_406) ;  /* 0x0000006908e47547 */ /* 0x000fea000b800000 */
[----:B------:R-:W1:Y:S01]  /*0680*/  LDCU UR9, c[0x0][0x504] ;  /* 0x0000a080ff0977ac */ /* 0x000e620008000800 */
[----:B------:R-:W-:Y:S02]  /*0690*/  UIADD3 UR41, UPT, UPT, UR31, UR42, URZ ;  /* 0x0000002a1f297290 */ /* 0x000fe4000fffe0ff */
[----:B------:R-:W-:Y:S02]  /*06a0*/  UIADD3 UR11, UPT, UPT, UR42, 0x3f, URZ ;  /* 0x0000003f2a0b7890 */ /* 0x000fe4000fffe0ff */
[----:B------:R-:W-:Y:S02]  /*06b0*/  UIADD3 UR41, UPT, UPT, UR41, 0x20, URZ ;  /* 0x0000002029297890 */ /* 0x000fe4000fffe0ff */
[----:B------:R-:W-:Y:S02]  /*06c0*/  USHF.R.S32.HI UR10, URZ, 0x1f, UR11 ;  /* 0x0000001fff0a7899 */ /* 0x000fe4000801140b */
[----:B------:R-:W-:Y:S02]  /*06d0*/  UISETP.NE.AND UP1, UPT, UR17, -0x1, UPT ;  /* 0xffffffff1100788c */ /* 0x000fe4000bf25270 */
[----:B------:R-:W-:-:S02]  /*06e0*/  ULEA.HI UR10, UR10, UR11, URZ, 0x6 ;  /* 0x0000000b0a0a7291 */ /* 0x000fc4000f8f30ff */
[----:B------:R-:W-:Y:S02]  /*06f0*/  UISETP.NE.AND UP2, UPT, UR40, -0x1, UPT ;  /* 0xffffffff2800788c */ /* 0x000fe4000bf45270 */
[----:B-1----:R-:W-:Y:S02]  /*0700*/  UIADD3 UR9, UPT, UPT, UR41, UR9, -UR38 ;  /* 0x0000000929097290 */ /* 0x002fe4000fffe826 */
[----:B------:R-:W-:Y:S02]  /*0710*/  USHF.R.S32.HI UR10, URZ, 0x6, UR10 ;  /* 0x00000006ff0a7899 */ /* 0x000fe4000801140a */
[----:B------:R-:W-:-:S04]  /*0720*/  UIADD3 UR9, UPT, UPT, UR9, 0x3f, URZ ;  /* 0x0000003f09097890 */ /* 0x000fc8000fffe0ff */
[----:B------:R-:W-:-:S04]  /*0730*/  USHF.R.S32.HI UR8, URZ, 0x1f, UR9 ;  /* 0x0000001fff087899 */ /* 0x000fc80008011409 */
[----:B------:R-:W-:-:S04]  /*0740*/  ULEA.HI UR8, UR8, UR9, URZ, 0x6 ;  /* 0x0000000908087291 */ /* 0x000fc8000f8f30ff */
[----:B------:R-:W-:-:S04]  /*0750*/  USHF.R.S32.HI UR8, URZ, 0x6, UR8 ;  /* 0x00000006ff087899 */ /* 0x000fc80008011408 */
[----:B------:R-:W-:-:S04]  /*0760*/  UISETP.LT.AND UP0, UPT, UR10, UR8, UPT ;  /* 0x000000080a00728c */ /* 0x000fc8000bf01270 */
[----:B------:R-:W-:Y:S01]  /*0770*/  USEL UR45, UR10, UR8, UP0 ;  /* 0x000000080a2d7287 */ /* 0x000fe20008000000 */
[----:B------:R-:W1:Y:S02]  /*0780*/  @!UP1 LDCU.64 UR10, c[0x0][0x398] ;  /* 0x00007300ff0a97ac */ /* 0x000e640008000a00 */
[----:B------:R-:W2:Y:S01]  /*0790*/  @UP1 LDCU.64 UR8, c[0x0][0x3b0] ;  /* 0x00007600ff0817ac */ /* 0x000ea20008000a00 */
[----:B------:R-:W-:Y:S02]  /*07a0*/  ULEA UR49, UR45, 0xffffffc0, 0x6 ;  /* 0xffffffc02d317891 */ /* 0x000fe4000f8e30ff */
[----:B-1----:R-:W-:Y:S02]  /*07b0*/  @!UP1 UIMAD.WIDE.U32 UR52, UR25, UR10, URZ ;  /* 0x0000000a193492a5 */ /* 0x002fe4000f8e00ff */
[----:B--2---:R-:W-:Y:S02]  /*07c0*/  @UP1 UIMAD.WIDE.U32 UR12, UR17, UR8, URZ ;  /* 0x00000008110c12a5 */ /* 0x004fe4000f8e00ff */
[----:B------:R-:W-:-:S02]  /*07d0*/  @!UP1 UIMAD UR51, UR25, UR11, UR53 ;  /* 0x0000000b193392a4 */ /* 0x000fc4000f8e0235 */
        /* <DEDUP_REMOVED lines=13> */
[----:B------:R-:W-:-:S03]  /*08b0*/  UIMAD UR9, UR25, UR9, UR11 ;  /* 0x00000009190972a4 */ /* 0x000fc6000f8e020b */
[----:B------:R-:W-:-:S03]  /*08c0*/  UMOV UR44, UR10 ;  /* 0x0000000a002c7c82 */ /* 0x000fc60008000000 */
[----:B------:R-:W-:Y:S01]  /*08d0*/  MOV R8, UR9 ;  /* 0x0000000900087c02 */ /* 0x000fe20008000f00 */
[----:B------:R-:W-:Y:S05]  /*08e0*/  BRA `(.L_x_408) ;  /* 0x00000000001c7947 */ /* 0x000fea0003800000 */
.L_x_407:
[----:B------:R-:W1:Y:S01]  /*08f0*/  LDCU.64 UR14, c[0x0][0x3b8] ;  /* 0x00007700ff0e77ac */ /* 0x000e620008000a00 */
[----:B------:R-:W-:-:S04]  /*0900*/  UIADD3 UR8, UPT, UPT, UR39, UR40, URZ ;  /* 0x0000002827087290 */ /* 0x000fc8000fffe0ff */
[----:B-1----:R-:W-:Y:S02]  /*0910*/  UIMAD.WIDE.U32 UR10, UR8, UR14, URZ ;  /* 0x0000000e080a72a5 */ /* 0x002fe4000f8e00ff */
[----:B------:R-:W-:-:S04]  /*0920*/  UIMAD UR8, UR8, UR15, URZ ;  /* 0x0000000f080872a4 */ /* 0x000fc8000f8e02ff */
[----:B------:R-:W-:Y:S01]  /*0930*/  UIADD3 UR8, UPT, UPT, UR11, UR8, URZ ;  /* 0x000000080b087290 */ /* 0x000fe2000fffe0ff */
[----:B------:R-:W-:-:S05]  /*0940*/  UMOV UR44, UR10 ;  /* 0x0000000a002c7c82 */ /* 0x000fca0008000000 */
[----:B------:R-:W-:Y:S02]  /*0950*/  MOV R8, UR8 ;  /* 0x0000000800087c02 */ /* 0x000fe40008000f00 */
.L_x_408:
        /* <DEDUP_REMOVED lines=12> */
[----:B------:R-:W-:-:S06]  /*0a20*/  IMAD.HI.U32 R3, R7, R3, R6 ;  /* 0x0000000307037227 */ /* 0x000fcc00078e0006 */
[----:B------:R-:W-:-:S04]  /*0a30*/  IMAD.HI.U32 R5, R3, R2, RZ ;  /* 0x0000000203057227 */ /* 0x000fc800078e00ff */
[----:B------:R-:W-:-:S04]  /*0a40*/  IMAD.MOV R3, RZ, RZ, -R5 ;  /* 0x000000ffff037224 */ /* 0x000fc800078e0a05 */
[----:B------:R-:W-:Y:S01]  /*0a50*/  IMAD R3, R4, R3, R2 ;  /* 0x0000000304037224 */ /* 0x000fe200078e0202 */
[----:B------:R-:W-:-:S04]  /*0a60*/  LOP3.LUT R2, R0, UR24, RZ, 0x3c, !PT ;  /* 0x0000001800027c12 */ /* 0x000fc8000f8e3cff */
[----:B------:R-:W-:Y:S02]  /*0a70*/  ISETP.GT.U32.AND P1, PT, R4, R3, PT ;  /* 0x000000030400720c */ /* 0x000fe40003f24070 */
[----:B------:R-:W-:-:S11]  /*0a80*/  ISETP.GE.AND P0, PT, R2, RZ, PT ;  /* 0x000000ff0200720c */ /* 0x000fd60003f06270 */
[----:B------:R-:W-:Y:S01]  /*0a90*/  @!P1 IMAD.IADD R3, R3, 0x1, -R4 ;  /* 0x0000000103039824 */ /* 0x000fe200078e0a04 */
[----:B------:R-:W-:Y:S02]  /*0aa0*/  @!P1 IADD3 R5, PT, PT, R5, 0x1, RZ ;  /* 0x0000000105059810 */ /* 0x000fe40007ffe0ff */
[----:B------:R-:W-:Y:S02]  /*0ab0*/  ISETP.NE.AND P1, PT, R0, RZ, PT ;  /* 0x000000ff0000720c */ /* 0x000fe40003f25270 */
[----:B------:R-:W-:-:S13]  /*0ac0*/  ISETP.GE.U32.AND P2, PT, R3, R4, PT ;  /* 0x000000040300720c */ /* 0x000fda0003f46070 */
[----:B------:R-:W-:-:S05]  /*0ad0*/  @P2 VIADD R5, R5, 0x1 ;  /* 0x0000000105052836 */ /* 0x000fca0000000000 */
        /* <DEDUP_REMOVED lines=16> */
[----:B------:R-:W-:Y:S06]  /*0be0*/  BRA `(.L_x_410) ;  /* 0x00000000001c7947 */ /* 0x000fec0003800000 */
.L_x_409:
[----:B------:R-:W1:Y:S01]  /*0bf0*/  LDCU.64 UR12, c[0x0][0x3c0] ;  /* 0x00007800ff0c77ac */ /* 0x000e620008000a00 */
[----:B------:R-:W-:-:S04]  /*0c00*/  UIADD3 UR8, UPT, UPT, UR39, UR40, URZ ;  /* 0x0000002827087290 */ /* 0x000fc8000fffe0ff */
[----:B-1----:R-:W-:Y:S02]  /*0c10*/  UIMAD.WIDE.U32 UR10, UR8, UR12, URZ ;  /* 0x0000000c080a72a5 */ /* 0x002fe4000f8e00ff */
[----:B------:R-:W-:-:S04]  /*0c20*/  UIMAD UR8, UR8, UR13, URZ ;  /* 0x0000000d080872a4 */ /* 0x000fc8000f8e02ff */
[----:B------:R-:W-:Y:S01]  /*0c30*/  UIADD3 UR8, UPT, UPT, UR11, UR8, URZ ;  /* 0x000000080b087290 */ /* 0x000fe2000fffe0ff */
[----:B------:R-:W-:-:S05]  /*0c40*/  UMOV UR50, UR10 ;  /* 0x0000000a00327c82 */ /* 0x000fca0008000000 */
[----:B------:R-:W-:-:S07]  /*0c50*/  MOV R11, UR8 ;  /* 0x00000008000b7c02 */ /* 0x000fce0008000f00 */
.L_x_410:
        /* <DEDUP_REMOVED lines=24> */
[----:B------:R-:W-:-:S03]  /*0de0*/  UIMAD UR8, UR9, UR10, UR8 ;  /* 0x0000000a090872a4 */ /* 0x000fc6000f8e0208 */
[----:B------:R-:W-:Y:S01]  /*0df0*/  UMOV UR10, UR54 ;  /* 0x00000036000a7c82 */ /* 0x000fe20008000000 */
[----:B------:R-:W-:Y:S01]  /*0e00*/  UIADD3 UR8, UPT, UPT, UR55, UR8, URZ ;  /* 0x0000000837087290 */ /* 0x000fe2000fffe0ff */
[----:B------:R-:W-:Y:S11]  /*0e10*/  BRA `(.L_x_412) ;  /* 0x00000000000c7947 */ /* 0x000ff60003800000 */
.L_x_411:
[----:B------:R-:W-:Y:S02]  /*0e20*/  UIMAD.WIDE.U32 UR10, UR46, UR17, URZ ;  /* 0x000000112e0a72a5 */ /* 0x000fe4000f8e00ff */
[----:B------:R-:W-:-:S04]  /*0e30*/  UIMAD UR8, UR47, UR17, URZ ;  /* 0x000000112f0872a4 */ /* 0x000fc8000f8e02ff */
[----:B------:R-:W-:-:S12]  /*0e40*/  UIADD3 UR8, UPT, UPT, UR11, UR8, URZ ;  /* 0x000000080b087290 */ /* 0x000fd8000fffe0ff */
.L_x_412:
[----:B------:R-:W1:Y:S01]  /*0e50*/  LDCU.U8 UR9, c[0x0][0x548] ;  /* 0x0000a900ff0977ac */ /* 0x000e620008000000 */
[----:B------:R-:W-:Y:S01]  /*0e60*/  UMOV UR25, UR19 ;  /* 0x0000001300197c82 */ /* 0x000fe20008000000 */
[----:B------:R-:W2:Y:S01]  /*0e70*/  LDCU.U8 UR59, c[0x0][0x5f0] ;  /* 0x0000be00ff3b77ac */ /* 0x000ea20008000000 */
[----:B------:R-:W-:Y:S02]  /*0e80*/  USHF.L.U32 UR43, UR25, 0x7, URZ ;  /* 0x00000007192b7899 */ /* 0x000fe400080006ff */
[----:B------:R-:W-:Y:S02]  /*0e90*/  UIMAD UR55, UR24, UR58, URZ ;  /* 0x0000003a183772a4 */ /* 0x000fe4000f8e02ff */
[----:B------:R-:W-:-:S04]  /*0ea0*/  USEL UR11, UR43, URZ, UP5 ;  /* 0x000000ff2b0b7287 */ /* 0x000fc8000a800000 */
[----:B------:R-:W-:Y:S02]  /*0eb0*/  UIADD3 UR11, UP0, UPT, UR49, UR11, URZ ;  /* 0x0000000b310b7290 */ /* 0x000fe4000ff1e0ff */
[----:B-1----:R-:W-:Y:S02]  /*0ec0*/  UISETP.NE.AND UP1, UPT, UR9, URZ, UPT ;  /* 0x000000ff0900728c */ /* 0x002fe4000bf25270 */
[----:B------:R-:W-:Y:S02]  /*0ed0*/  UIADD3.X UR54, UPT, UPT, URZ, UR53, URZ, UP0, !UPT ;  /* 0x00000035ff367290 */ /* 0x000fe400087fe4ff */
[----:B------:R-:W-:Y:S02]  /*0ee0*/  UIMAD.WIDE.U32 UR62, UR11, UR46, URZ ;  /* 0x0000002e0b3e72a5 */ /* 0x000fe4000f8e00ff */
[----:B------:R-:W-:-:S04]  /*0ef0*/  UIMAD UR54, UR54, UR46, URZ ;  /* 0x0000002e363672a4 */ /* 0x000fc8000f8e02ff */
[----:B------:R-:W-:-:S04]  /*0f00*/  UIMAD UR54, UR47, UR11, UR54 ;  /* 0x0000000b2f3672a4 */ /* 0x000fc8000f8e0236 */
        /* <DEDUP_REMOVED lines=9> */
.L_x_413:
[----:B------:R-:W1:Y:S01]  /*0fa0*/  LDCU UR57, c[0x0][0x434] ;  /* 0x00008680ff3977ac */ /* 0x000e620008000800 */
[----:B------:R-:W-:-:S04]  /*0fb0*/  UIMAD UR9, UR25, UR16, UR24 ;  /* 0x00000010190972a4 */ /* 0x000fc8000f8e0218 */
[----:B-1----:R-:W-:Y:S02]  /*0fc0*/  UIMAD UR57, UR9, UR57, URZ ;  /* 0x00000039093972a4 */ /* 0x002fe4000f8e02ff */
.L_x_414:
        /* <DEDUP_REMOVED lines=11> */
.L_x_415:
[----:B------:R-:W1:Y:S01]  /*1080*/  LDCU UR56, c[0x0][0x444] ;  /* 0x00008880ff3877ac */ /* 0x000e620008000800 */
[----:B------:R-:W-:-:S04]  /*1090*/  UIMAD UR9, UR25, UR16, UR24 ;  /* 0x00000010190972a4 */ /* 0x000fc8000f8e0218 */
[----:B-1----:R-:W-:-:S12]  /*10a0*/  UIMAD UR56, UR9, UR56, URZ ;  /* 0x00000038093872a4 */ /* 0x002fd8000f8e02ff */
.L_x_416:
[----:B------:R-:W1:Y:S01]  /*10b0*/  LDCU UR46, c[0x0][0x508] ;  /* 0x0000a100ff2e77ac */ /* 0x000e620008000800 */
[----:B------:R-:W2:Y:S01]  /*10c0*/  S2R R9, SR_TID.X ;  /* 0x0000000000097919 */ /* 0x000ea20000002100 */
[----:B------:R-:W3:Y:S01]  /*10d0*/  LDC.64 R6, c[0x0][0x5f8] ;  /* 0x00017e00ff067b82 */ /* 0x000ee20000000a00 */
[----:B------:R-:W-:Y:S01]  /*10e0*/  IMAD.MOV.U32 R17, RZ, RZ, RZ ;  /* 0x000000ffff117224 */ /* 0x000fe200078e00ff */
[----:B------:R-:W-:Y:S01]  /*10f0*/  USHF.R.S32.HI UR9, URZ, 0x1f, UR55 ;  /* 0x0000001fff097899 */ /* 0x000fe20008011437 */
[----:B------:R-:W-:Y:S01]  /*1100*/  ISETP.NE.AND P3, PT, RZ, UR59, PT ;  /* 0x0000003bff007c0c */ /* 0x000fe2000bf65270 */
[----:B------:R-:W-:Y:S01]  /*1110*/  UIADD3 UR55, UP1, UP0, UR62, UR10, UR55 ;  /* 0x0000000a3e377290 */ /* 0x000fe2000f83e037 */
[----:B------:R-:W-:Y:S01]  /*1120*/  BSSY.RECONVERGENT B1, `(.L_x_406) ;  /* 0x000060e000017945 */ /* 0x000fe20003800200 */
[----:B------:R-:W-:Y:S02]  /*1130*/  UIMAD UR58, UR16, UR58, URZ ;  /* 0x0000003a103a72a4 */ /* 0x000fe4000f8e02ff */
[----:B------:R-:W-:-:S02]  /*1140*/  UIADD3.X UR54, UPT, UPT, UR54, UR8, UR9, UP1, UP0 ;  /* 0x0000000836367290 */ /* 0x000fc40008fe0409 */
[----:B------:R-:W-:Y:S02]  /*1150*/  ULEA UR56, UR47, UR56, 0x6 ;  /* 0x000000382f387291 */ /* 0x000fe4000f8e30ff */
[----:B------:R-:W-:Y:S02]  /*1160*/  ULEA UR57, UR47, UR57, 0x6 ;  /* 0x000000392f397291 */ /* 0x000fe4000f8e30ff */
[----:B-1----:R-:W-:-:S04]  /*1170*/  UIADD3 UR9, UPT, UPT, UR38, UR46, URZ ;  /* 0x0000002e26097290 */ /* 0x002fc8000fffe0ff */
[----:B------:R-:W-:-:S04]  /*1180*/  UIADD3 UR9, UPT, UPT, UR41, -0x20, -UR9 ;  /* 0xffffffe029097890 */ /* 0x000fc8000fffe809 */
[----:B------:R-:W-:Y:S01]  /*1190*/  USHF.R.S32.HI UR8, URZ, 0x1f, UR9 ;  /* 0x0000001fff087899 */ /* 0x000fe20008011409 */
[----:B---3--:R-:W-:-:S03]  /*11a0*/  IMAD.WIDE.U32 R24, R6, UR22, RZ ;  /* 0x0000001606187c25 */ /* 0x008fc6000f8e00ff */
[----:B------:R-:W-:Y:S01]  /*11b0*/  ULEA.HI UR8, UR8, UR9, URZ, 0x6 ;  /* 0x0000000908087291 */ /* 0x000fe2000f8f30ff */
[----:B------:R-:W-:Y:S01]  /*11c0*/  IMAD R7, R7, UR22, R25 ;  /* 0x0000001607077c24 */ /* 0x000fe2000f8e0219 */
[----:B------:R-:W-:Y:S01]  /*11d0*/  SEL R6, R24, RZ, P3 ;  /* 0x000000ff18067207 */ /* 0x000fe20001800000 */
[----:B--2---:R-:W-:Y:S01]  /*11e0*/  IMAD.SHL.U32 R10, R9, 0x8, RZ ;  /* 0x00000008090a7824 */ /* 0x004fe200078e00ff */
[----:B------:R-:W-:-:S04]  /*11f0*/  USHF.R.S32.HI UR43, URZ, 0x6, UR8 ;  /* 0x00000006ff2b7899 */ /* 0x000fc80008011408 */
[----:B------:R-:W-:Y:S01]  /*1200*/  LOP3.LUT R16, R10, 0x38, RZ, 0xc0, !PT ;  /* 0x000000380a107812 */ /* 0x000fe200078ec0ff */
[----:B------:R-:W-:Y:S02]  /*1210*/  UISETP.LT.AND UP0, UPT, URZ, UR43, UPT ;  /* 0x0000002bff00728c */ /* 0x000fe4000bf01270 */
[----:B------:R-:W1:Y:S01]  /*1220*/  LDCU.128 UR8, c[0x0][0x590] ;  /* 0x0000b200ff0877ac */ /* 0x000e620008000c00 */
[----:B------:R-:W-:Y:S01]  /*1230*/  IADD3 R2, P0, PT, R16, UR60, RZ ;  /* 0x0000003c10027c10 */ /* 0x000fe2000ff1e0ff */
[----:B------:R-:W-:-:S04]  /*1240*/  USEL UR43, URZ, UR43, !UP0 ;  /* 0x0000002bff2b7287 */ /* 0x000fc8000c000000 */
[----:B------:R-:W-:Y:S01]  /*1250*/  IMAD.X R3, RZ, RZ, UR48, P0 ;  /* 0x00000030ff037e24 */ /* 0x000fe200080e06ff */
[----:B------:R-:W2:Y:S01]  /*1260*/  LDCU.64 UR60, c[0x0][0x420] ;  /* 0x00008400ff3c77ac */ /* 0x000ea20008000a00 */
[----:B------:R-:W-:Y:S01]  /*1270*/  UISETP.GT.AND UP0, UPT, UR45, UR43, UPT ;  /* 0x0000002b2d00728c */ /* 0x000fe2000bf04270 */
[----:B-1----:R-:W-:Y:S01]  /*1280*/  IMAD.U32 R12, RZ, RZ, UR8 ;  /* 0x00000008ff0c7e24 */ /* 0x002fe2000f8e00ff */
[----:B------:R-:W-:Y:S01]  /*1290*/  UIMAD UR17, UR53, UR8, URZ ;  /* 0x00000008351172a4 */ /* 0x000fe2000f8e02ff */
[----:B------:R-:W-:Y:S01]  /*12a0*/  IMAD.U32 R0, RZ, RZ, UR10 ;  /* 0x0000000aff007e24 */ /* 0x000fe2000f8e00ff */
[----:B------:R-:W-:Y:S01]  /*12b0*/  USHF.L.U64.HI UR48, UR8, 0x5, UR9 ;  /* 0x0000000508307899 */ /* 0x000fe20008010209 */
[----:B------:R-:W-:Y:S01]  /*12c0*/  IMAD.WIDE.U32 R12, R12, UR49, R2 ;  /* 0x000000310c0c7c25 */ /* 0x000fe2000f8e0002 */
[----:B------:R-:W-:Y:S01]  /*12d0*/  UIMAD UR17, UR49, UR9, UR17 ;  /* 0x00000009311172a4 */ /* 0x000fe2000f8e0211 */
[----:B------:R-:W1:Y:S02]  /*12e0*/  LDC.64 R2, c[0x0][0x3b0] ;  /* 0x0000ec00ff027b82 */ /* 0x000e640000000a00 */
[----:B------:R-:W-:Y:S01]  /*12f0*/  IMAD.U32 R18, RZ, RZ, UR11 ;  /* 0x0000000bff127e24 */ /* 0x000fe2000f8e00ff */
[----:B------:R-:W3:Y:S02]  /*1300*/  LDCU.64 UR10, c[0x0][0x550] ;  /* 0x0000aa00ff0a77ac */ /* 0x000ee40008000a00 */
[----:B------:R-:W-:-:S02]  /*1310*/  VIADD R13, R13, UR17 ;  /* 0x000000110d0d7c36 */ /* 0x000fc40008000000 */
[----:B------:R-:W-:-:S03]  /*1320*/  IMAD.WIDE.U32 R12, R0, UR24, R12 ;  /* 0x00000018000c7c25 */ /* 0x000fc6000f8e000c */
[----:B------:R-:W4:Y:S01]  /*1330*/  LDCU.64 UR16, c[0x0][0x3c8] ;  /* 0x00007900ff1077ac */ /* 0x000f220008000a00 */
[----:B------:R-:W-:Y:S01]  /*1340*/  SHF.R.U32.HI R0, RZ, 0x3, R9 ;  /* 0x00000003ff007819 */ /* 0x000fe20000011609 */
[----:B------:R-:W-:Y:S01]  /*1350*/  IMAD R19, R18, UR24, R13 ;  /* 0x0000001812137c24 */ /* 0x000fe2000f8e020d */
[----:B------:R-:W-:Y:S02]  /*1360*/  MOV R18, R12 ;  /* 0x0000000c00127202 */ /* 0x000fe40000000f00 */
[----:B------:R-:W-:Y:S02]  /*1370*/  SHF.R.U32.HI R12, RZ, 0x5, R9 ;  /* 0x00000005ff0c7819 */ /* 0x000fe40000011609 */
[----:B------:R-:W-:Y:S01]  /*1380*/  LOP3.LUT R13, R9, 0x1f, RZ, 0xc0, !PT ;  /* 0x0000001f090d7812 */ /* 0x000fe200078ec0ff */
[----:B------:R-:W-:-:S04]  /*1390*/  IMAD.WIDE.U32 R18, R0, UR8, R18 ;  /* 0x0000000800127c25 */ /* 0x000fc8000f8e0012 */
[----:B------:R-:W-:Y:S01]  /*13a0*/  IMAD R13, R12, UR58, R13 ;  /* 0x0000003a0c0d7c24 */ /* 0x000fe2000f8e020d */
[----:B------:R-:W-:Y:S01]  /*13b0*/  USHF.L.U32 UR58, UR58, 0x6, URZ ;  /* 0x000000063a3a7899 */ /* 0x000fe200080006ff */
[----:B-1----:R-:W-:Y:S01]  /*13c0*/  IMAD R14, R2, UR53, RZ ;  /* 0x00000035020e7c24 */ /* 0x002fe2000f8e02ff */
[----:B---3--:R-:W-:Y:S01]  /*13d0*/  LEA R234, P2, R18, UR10, 0x1 ;  /* 0x0000000a12ea7c11 */ /* 0x008fe2000f8408ff */
[----:B------:R-:W-:-:S04]  /*13e0*/  IMAD.WIDE.U32 R20, R2, UR49, R16 ;  /* 0x0000003102147c25 */ /* 0x000fc8000f8e0010 */
[----:B------:R-:W-:Y:S01]  /*13f0*/  IMAD R14, R3, UR49, R14 ;  /* 0x00000031030e7c24 */ /* 0x000fe2000f8e020e */
[----:B------:R-:W-:Y:S01]  /*1400*/  IADD3 R22, P0, PT, R20, UR52, RZ ;  /* 0x0000003414167c10 */ /* 0x000fe2000ff1e0ff */
[----:B------:R-:W-:Y:S01]  /*1410*/  USHF.L.U32 UR49, UR8, 0x5, URZ ;  /* 0x0000000508317899 */ /* 0x000fe200080006ff */
[----:B------:R-:W-:Y:S01]  /*1420*/  IMAD R12, R0, UR9, R19 ;  /* 0x00000009000c7c24 */ /* 0x000fe2000f8e0213 */
[----:B------:R-:W1:Y:S01]  /*1430*/  LDCU.64 UR8, c[0x0][0x380] ;  /* 0x00007000ff0877ac */ /* 0x000e620008000a00 */
[----:B------:R-:W-:Y:S01]  /*1440*/  IADD3.X R23, PT, PT, R21, UR51, R14, P0, !PT ;  /* 0x0000003315177c10 */ /* 0x000fe200087fe40e */
[----:B----4-:R-:W-:Y:S01]  /*1450*/  IMAD.U32 R20, RZ, RZ, UR16 ;  /* 0x00000010ff147e24 */ /* 0x010fe2000f8e00ff */
[----:B------:R-:W-:Y:S01]  /*1460*/  IADD3 R6, P1, P0, R13, UR55, R6 ;  /* 0x000000370d067c10 */ /* 0x000fe2000f83e006 */
[----:B------:R-:W-:Y:S01]  /*1470*/  IMAD.U32 R14, RZ, RZ, UR17 ;  /* 0x00000011ff0e7e24 */ /* 0x000fe2000f8e00ff */
[----:B------:R-:W3:Y:S01]  /*1480*/  LDCU.64 UR16, c[0x0][0x570] ;  /* 0x0000ae00ff1077ac */ /* 0x000ee20008000a00 */
[----:B------:R-:W-:Y:S01]  /*1490*/  IMAD.WIDE.U32 R20, R20, UR24, R22 ;  /* 0x0000001814147c25 */ /* 0x000fe2000f8e0016 */
[----:B------:R-:W-:Y:S01]  /*14a0*/  SHF.R.S32.HI R13, RZ, 0x1f, R13 ;  /* 0x0000001fff0d7819 */ /* 0x000fe2000001140d */
[----:B------:R-:W4:Y:S02]  /*14b0*/  LDCU.64 UR52, c[0x0][0x5e8] ;  /* 0x0000bd00ff3477ac */ /* 0x000f240008000a00 */
[----:B------:R-:W-:Y:S01]  /*14c0*/  IMAD R21, R14, UR24, R21 ;  /* 0x000000180e157c24 */ /* 0x000fe2000f8e0215 */
[----:B------:R-:W-:-:S02]  /*14d0*/  SEL R14, R7, RZ, P3 ;  /* 0x000000ff070e7207 */ /* 0x000fc40001800000 */
[----:B------:R-:W-:Y:S02]  /*14e0*/  LEA.HI.X R235, R18, UR11, R12, 0x1, P2 ;  /* 0x0000000b12eb7c11 */ /* 0x000fe400090f0c0c */
[----:B------:R-:W-:Y:S01]  /*14f0*/  IADD3.X R13, PT, PT, R13, UR54, R14, P1, P0 ;  /* 0x000000360d0d7c10 */ /* 0x000fe20008fe040e */
[----:B------:R-:W-:Y:S01]  /*1500*/  IMAD.WIDE.U32 R14, R0, R2, R20 ;  /* 0x00000002000e7225 */ /* 0x000fe200078e0014 */
[----:B------:R-:W-:Y:S02]  /*1510*/  MOV R12, UR58 ;  /* 0x0000003a000c7c02 */ /* 0x000fe40008000f00 */
[----:B------:R-:W-:Y:S01]  /*1520*/  IADD3 R7, P0, PT, R6, UR58, RZ ;  /* 0x0000003a06077c10 */ /* 0x000fe2000ff1e0ff */
[----:B------:R-:W-:Y:S01]  /*1530*/  IMAD R6, R0, R3, R15 ;  /* 0x0000000300067224 */ /* 0x000fe200078e020f */
[----:B-1----:R-:W-:Y:S02]  /*1540*/  LEA R236, P1, R14, UR8, 0x1 ;  /* 0x000000080eec7c11 */ /* 0x002fe4000f8208ff */
[----:B------:R-:W-:-:S02]  /*1550*/  LEA.HI.X.SX32 R12, R12, R13, 0x1, P0 ;  /* 0x0000000d0c0c7211 */ /* 0x000fc400000f0eff */
[C---:B---3--:R-:W-:Y:S01]  /*1560*/  LEA R232, P0, R7.reuse, UR16, 0x2 ;  /* 0x0000001007e87c11 */ /* 0x048fe2000f8010ff */
[----:B----4-:R-:W-:Y:S01]  /*1570*/  UIMAD.WIDE UR10, UR56, 0x4, UR52 ;  /* 0x00000004380a78a5 */ /* 0x010fe2000f8e0234 */
[----:B------:R-:W-:Y:S01]  /*1580*/  LEA.HI.X R237, R14, UR9, R6, 0x1, P1 ;  /* 0x000000090eed7c11 */ /* 0x000fe200088f0c06 */
[----:B--2---:R-:W-:Y:S01]  /*1590*/  UIMAD.WIDE UR52, UR57, 0x4, UR60 ;  /* 0x00000004393478a5 */ /* 0x004fe2000f8e023c */
[----:B------:R-:W-:Y:S01]  /*15a0*/  LEA.HI.X R233, R7, UR17, R12, 0x2, P0 ;  /* 0x0000001107e97c11 */ /* 0x000fe200080f140c */
[C---:B------:R-:W-:Y:S01]  /*15b0*/  IMAD.SHL.U32 R7, R2.reuse, 0x20, RZ ;  /* 0x0000002002077824 */ /* 0x040fe200078e00ff */
[----:B------:R-:W-:Y:S02]  /*15c0*/  SHF.L.U64.HI R3, R2, 0x5, R3 ;  /* 0x0000000502037819 */ /* 0x000fe40000010203 */
[C---:B------:R-:W-:Y:S01]  /*15d0*/  LOP3.LUT R14, R16.reuse, 0x80, RZ, 0xfc, !PT ;  /* 0x00000080100e7812 */ /* 0x040fe200078efcff */
[----:B------:R-:W-:Y:S01]  /*15e0*/  UMOV UR16, UR10 ;  /* 0x0000000a00107c82 */ /* 0x000fe20008000000 */
[C---:B------:R-:W-:Y:S01]  /*15f0*/  LOP3.LUT R12, R16.reuse, 0xc0, RZ, 0xfc, !PT ;  /* 0x000000c0100c7812 */ /* 0x040fe200078efcff */
[----:B------:R-:W-:Y:S01]  /*1600*/  UMOV UR17, UR11 ;  /* 0x0000000b00117c82 */ /* 0x000fe20008000000 */
        /* <DEDUP_REMOVED lines=15> */
.L_x_418:
[----:B------:R-:W1:Y:S01]  /*1700*/  LDCU.64 UR14, c[0x0][0x5c0] ;  /* 0x0000b800ff0e77ac */ /* 0x000e620008000a00 */
[----:B------:R-:W-:-:S04]  /*1710*/  UIADD3 UR8, UPT, UPT, UR39, UR40, URZ ;  /* 0x0000002827087290 */ /* 0x000fc8000fffe0ff */
[----:B-1----:R-:W-:Y:S02]  /*1720*/  UIMAD.WIDE.U32 UR42, UR8, UR14, URZ ;  /* 0x0000000e082a72a5 */ /* 0x002fe4000f8e00ff */
[----:B------:R-:W-:-:S04]  /*1730*/  UIMAD UR8, UR8, UR15, URZ ;  /* 0x0000000f080872a4 */ /* 0x000fc8000f8e02ff */
[----:B------:R-:W-:-:S06]  /*1740*/  UIADD3 UR8, UPT, UPT, UR43, UR8, URZ ;  /* 0x000000082b087290 */ /* 0x000fcc000fffe0ff */
[----:B------:R-:W-:Y:S02]  /*1750*/  MOV R2, UR8 ;  /* 0x0000000800027c02 */ /* 0x000fe40008000f00 */
.L_x_419:
        /* <DEDUP_REMOVED lines=13> */
.L_x_420:
[----:B------:R-:W1:Y:S01]  /*1830*/  LDCU.64 UR12, c[0x0][0x5c8] ;  /* 0x0000b900ff0c77ac */ /* 0x000e620008000a00 */
[----:B------:R-:W-:-:S04]  /*1840*/  UIADD3 UR39, UPT, UPT, UR39, UR40, URZ ;  /* 0x0000002827277290 */ /* 0x000fc8000fffe0ff */
[----:B-1----:R-:W-:Y:S02]  /*1850*/  UIMAD.WIDE.U32 UR40, UR39, UR12, URZ ;  /* 0x0000000c272872a5 */ /* 0x002fe4000f8e00ff */
[----:B------:R-:W-:-:S04]  /*1860*/  UIMAD UR39, UR39, UR13, URZ ;  /* 0x0000000d272772a4 */ /* 0x000fc8000f8e02ff */
[----:B------:R-:W-:-:S06]  /*1870*/  UIADD3 UR39, UPT, UPT, UR41, UR39, URZ ;  /* 0x0000002729277290 */ /* 0x000fcc000fffe0ff */
[----:B------:R-:W-:Y:S02]  /*1880*/  MOV R4, UR39 ;  /* 0x0000002700047c02 */ /* 0x000fe40008000f00 */
.L_x_421:
        /* <DEDUP_REMOVED lines=30> */
[----:B------:R-:W-:Y:S01]  /*1a70*/  IMAD.WIDE.U32 R10, R0, UR14, R10 ;  /* 0x0000000e000a7c25 */ /* 0x000fe2000f8e000a */
[----:B------:R-:W-:Y:S02]  /*1a80*/  ISETP.GE.AND P2, PT, R14, UR38, PT ;  /* 0x000000260e007c0c */ /* 0x000fe4000bf46270 */
[----:B------:R-:W-:Y:S01]  /*1a90*/  ISETP.GE.AND P1, PT, R12, UR38, PT ;  /* 0x000000260c007c0c */ /* 0x000fe2000bf26270 */
[----:B------:R-:W-:Y:S01]  /*1aa0*/  IMAD R3, R0, UR15, R11 ;  /* 0x0000000f00037c24 */ /* 0x000fe2000f8e020b */
        /* <DEDUP_REMOVED lines=16> */
.L_x_417:
[----:B------:R-:W-:Y:S01]  /*1bb0*/  UIADD3 UR8, UPT, UPT, -UR31, UR38, URZ ;  /* 0x000000261f087290 */ /* 0x000fe2000fffe1ff */
[----:B------:R-:W-:Y:S01]  /*1bc0*/  LOP3.LUT R2, R10, 0x1f8, RZ, 0xc0, !PT ;  /* 0x000001f80a027812 */ /* 0x000fe200078ec0ff */
[----:B------:R-:W-:Y:S03]  /*1bd0*/  @P3 BAR.SYNC.DEFER_BLOCKING 0x0 ;  /* 0x0000000000003b1d */ /* 0x000fe60000010000 */
[----:B------:R-:W-:Y:S02]  /*1be0*/  LOP3.LUT R13, R2, 0x38, R9, 0x78, !PT ;  /* 0x00000038020d7812 */ /* 0x000fe400078e7809 */
[----:B------:R-:W-:Y:S01]  /*1bf0*/  ISETP.GE.AND P6, PT, R0, UR8, PT ;  /* 0x0000000800007c0c */ /* 0x000fe2000bfc6270 */
[----:B------:R-:W-:Y:S01]  /*1c00*/  BSSY.RECONVERGENT B0, `(.L_x_423) ;  /* 0x0000032000007945 */ /* 0x000fe20003800200 */
[----:B------:R-:W-:-:S04]  /*1c10*/  LOP3.LUT R13, R13, 0x1e00, R10, 0xf8, !PT ;  /* 0x00001e000d0d7812 */ /* 0x000fc800078ef80a */
        /* <DEDUP_REMOVED lines=44> */
.L_x_424:
[----:B------:R1:W-:Y:S04]  /*1ee0*/  STS.128 [R13+0x14000], RZ ;  /* 0x014000ff0d007388 */ /* 0x0003e80000000c00 */
[----:B------:R1:W-:Y:S04]  /*1ef0*/  STS.128 [R13+0x15000], RZ ;  /* 0x015000ff0d007388 */ /* 0x0003e80000000c00 */
[----:B------:R1:W-:Y:S04]  /*1f00*/  STS.128 [R13+0x16000], RZ ;  /* 0x016000ff0d007388 */ /* 0x0003e80000000c00 */
[----:B------:R1:W-:Y:S02]  /*1f10*/  STS.128 [R13+0x17000], RZ ;  /* 0x017000ff0d007388 */ /* 0x0003e40000000c00 */
.L_x_425:
[----:B------:R-:W-:Y:S05]  /*1f20*/  BSYNC.RECONVERGENT B0 ;  /* 0x0000000000007941 */ /* 0x000fea0003800200 */
.L_x_423:
        /* <DEDUP_REMOVED lines=31> */
.L_x_427:
[----:B------:R4:W-:Y:S04]  /*2120*/  STS.128 [R13+0x8000], RZ ;  /* 0x008000ff0d007388 */ /* 0x0009e80000000c00 */
[----:B------:R4:W-:Y:S04]  /*2130*/  STS.128 [R13+0xa000], RZ ;  /* 0x00a000ff0d007388 */ /* 0x0009e80000000c00 */
[----:B------:R4:W-:Y:S04]  /*2140*/  STS.128 [R13+0xc000], RZ ;  /* 0x00c000ff0d007388 */ /* 0x0009e80000000c00 */
[----:B------:R4:W-:Y:S02]  /*2150*/  STS.128 [R13+0xe000], RZ ;  /* 0x00e000ff0d007388 */ /* 0x0009e40000000c00 */
.L_x_428:
[----:B------:R-:W-:Y:S05]  /*2160*/  BSYNC.RECONVERGENT B0 ;  /* 0x0000000000007941 */ /* 0x000fea0003800200 */
.L_x_426:
        /* <DEDUP_REMOVED lines=11> */
[----:B------:R-:W-:Y:S01]  /*2220*/  IMAD.U32 R11, RZ, RZ, UR48 ;  /* 0x00000030ff0b7e24 */ /* 0x000fe2000f8e00ff */
[----:B--2---:R-:W-:-:S04]  /*2230*/  LEA R18, P0, R15, R234, 0x1 ;  /* 0x000000ea0f127211 */ /* 0x004fc800078008ff */
        /* <DEDUP_REMOVED lines=25> */
.L_x_430:
[----:B------:R-:W-:Y:S05]  /*23d0*/  BSYNC.RECONVERGENT B0 ;  /* 0x0000000000007941 */ /* 0x000fea0003800200 */
.L_x_429:
        /* <DEDUP_REMOVED lines=28> */
.L_x_432:
[----:B------:R1:W-:Y:S04]  /*25a0*/  STS.128 [R13], RZ ;  /* 0x000000ff0d007388 */ /* 0x0003e80000000c00 */
[----:B------:R1:W-:Y:S04]  /*25b0*/  STS.128 [R13+0x2000], RZ ;  /* 0x002000ff0d007388 */ /* 0x0003e80000000c00 */
[----:B------:R1:W-:Y:S04]  /*25c0*/  STS.128 [R13+0x4000], RZ ;  /* 0x004000ff0d007388 */ /* 0x0003e80000000c00 */
[----:B------:R1:W-:Y:S02]  /*25d0*/  STS.128 [R13+0x6000], RZ ;  /* 0x006000ff0d007388 */ /* 0x0003e40000000c00 */
.L_x_433:
[----:B------:R-:W-:Y:S05]  /*25e0*/  BSYNC.RECONVERGENT B0 ;  /* 0x0000000000007941 */ /* 0x000fea0003800200 */
.L_x_431:
[--C-:B------:R-:W-:Y:S01]  /*25f0*/  SHF.R.U32.HI R2, RZ, 0x1, R9.reuse ;  /* 0x00000001ff027819 */ /* 0x100fe20000011609 */
[----:B------:R-:W-:Y:S01]  /*2600*/  IMAD.MOV.U32 R229, RZ, RZ, 0x7f800000 ;  /* 0x7f800000ffe57424 */ /* 0x000fe200078e00ff */
[----:B------:R-:W-:Y:S01]  /*2610*/  SHF.R.U32.HI R230, RZ, 0x2, R9 ;  /* 0x00000002ffe67819 */ /* 0x000fe20000011609 */
[----:B------:R-:W-:Y:S01]  /*2620*/  IMAD.MOV.U32 R228, RZ, RZ, 0x7f800000 ;  /* 0x7f800000ffe47424 */ /* 0x000fe200078e00ff */
[----:B------:R-:W-:-:S04]  /*2630*/  LOP3.LUT R11, R2, 0x30, RZ, 0xc0, !PT ;  /* 0x00000030020b7812 */ /* 0x000fc800078ec0ff */
[----:B------:R-:W-:-:S04]  /*2640*/  LOP3.LUT R230, R11, 0x7, R230, 0xf8, !PT ;  /* 0x000000070be67812 */ /* 0x000fc800078ef8e6 */
[C---:B------:R-:W-:Y:S01]  /*2650*/  ISETP.GE.AND P1, PT, R230.reuse, UR9, PT ;  /* 0x00000009e6007c0c */ /* 0x040fe2000bf26270 */
[----:B------:R-:W-:-:S05]  /*2660*/  VIADD R11, R230, 0x8 ;  /* 0x00000008e60b7836 */ /* 0x000fca0000000000 */
[----:B------:R-:W-:Y:S01]  /*2670*/  ISETP.GE.AND P0, PT, R11, UR9, PT ;  /* 0x000000090b007c0c */ /* 0x000fe2000bf06270 */
[----:B------:R-:W-:-:S04]  /*2680*/  IMAD.MOV.U32 R11, RZ, RZ, 0x4 ;  /* 0x00000004ff0b7424 */ /* 0x000fc800078e00ff */
[----:B--2---:R-:W-:-:S05]  /*2690*/  IMAD.WIDE.U32 R18, R230, R11, UR52 ;  /* 0x00000034e6127e25 */ /* 0x004fca000f8e000b */
        /* <DEDUP_REMOVED lines=35> */
.L_x_435:
[----:B------:R-:W-:Y:S05]  /*28d0*/  BSYNC.RECONVERGENT B0 ;  /* 0x0000000000007941 */ /* 0x000fea0003800200 */
.L_x_434:
[----:B------:R-:W-:Y:S04]  /*28e0*/  BSSY.RECONVERGENT B0, `(.L_x_436) ;  /* 0x0000030000007945 */ /* 0x000fe80003800200 */
[----:B------:R-:W-:Y:S05]  /*28f0*/  @P6 BRA `(.L_x_437) ;  /* 0x0000000000a86947 */ /* 0x000fea0003800000 */
[----:B------:R-:W3:Y:S01]  /*2900*/  LDCU.64 UR10, c[0x0][0x3d0] ;  /* 0x00007a00ff0a77ac */ /* 0x000ee20008000a00 */
[----:B------:R-:W-:Y:S01]  /*2910*/  IMAD.U32 R3, RZ, RZ, UR14 ;  /* 0x0000000eff037e24 */ /* 0x000fe2000f8e00ff */
[----:B------:R-:W-:-:S03]  /*2920*/  UIMAD UR8, UR30, UR14, URZ ;  /* 0x0000000e1e0872a4 */ /* 0x000fc6000f8e02ff */
[----:B-12---:R-:W-:Y:S01]  /*2930*/  IMAD.WIDE.U32 R18, R3, UR31, R16 ;  /* 0x0000001f03127c25 */ /* 0x006fe2000f8e0010 */
[----:B------:R-:W1:Y:S01]  /*2940*/  LDCU UR12, c[0x0][0x440] ;  /* 0x00008800ff0c77ac */ /* 0x000e620008000800 */
[----:B------:R-:W-:Y:S01]  /*2950*/  UIMAD UR8, UR31, UR15, UR8 ;  /* 0x0000000f1f0872a4 */ /* 0x000fe2000f8e0208 */
[----:B------:R-:W-:-:S05]  /*2960*/  IADD3 R18, P0, PT, R18, UR44, RZ ;  /* 0x0000002c12127c10 */ /* 0x000fca000ff1e0ff */
[----:B------:R-:W-:Y:S01]  /*2970*/  IADD3.X R19, PT, PT, R8, UR8, R19, P0, !PT ;  /* 0x0000000808137c10 */ /* 0x000fe200087fe413 */
[----:B---3--:R-:W-:-:S04]  /*2980*/  IMAD R4, R4, UR10, RZ ;  /* 0x0000000a04047c24 */ /* 0x008fc8000f8e02ff */
[----:B------:R-:W2:Y:S01]  /*2990*/  LDCU.64 UR8, c[0x0][0x388] ;  /* 0x00007100ff0877ac */ /* 0x000ea20008000a00 */
[C---:B------:R-:W-:Y:S02]  /*29a0*/  IMAD R4, R5.reuse, UR11, R4 ;  /* 0x0000000b05047c24 */ /* 0x040fe4000f8e0204 */
[----:B------:R-:W-:Y:S01]  /*29b0*/  IMAD.WIDE.U32 R18, R5, UR10, R18 ;  /* 0x0000000a05127c25 */ /* 0x000fe2000f8e0012 */
[----:B-1----:R-:W-:Y:S02]  /*29c0*/  ISETP.GE.AND P3, PT, R16, UR12, PT ;  /* 0x0000000c10007c0c */ /* 0x002fe4000bf66270 */
[----:B------:R-:W-:Y:S01]  /*29d0*/  ISETP.GE.AND P2, PT, R6, UR12, PT ;  /* 0x0000000c06007c0c */ /* 0x000fe2000bf46270 */
[----:B------:R-:W-:Y:S01]  /*29e0*/  IMAD.IADD R19, R19, 0x1, R4 ;  /* 0x0000000113137824 */ /* 0x000fe200078e0204 */
[----:B------:R-:W-:Y:S02]  /*29f0*/  ISETP.GE.AND P1, PT, R14, UR12, PT ;  /* 0x0000000c0e007c0c */ /* 0x000fe4000bf26270 */
[----:B------:R-:W-:Y:S01]  /*2a00*/  ISETP.GE.AND P0, PT, R12, UR12, PT ;  /* 0x0000000c0c007c0c */ /* 0x000fe2000bf06270 */
[----:B------:R-:W-:-:S04]  /*2a10*/  IMAD.WIDE.U32 R4, R0, UR14, R18 ;  /* 0x0000000e00047c25 */ /* 0x000fc8000f8e0012 */
[----:B------:R-:W-:Y:S01]  /*2a20*/  IMAD R3, R0, UR15, R5 ;  /* 0x0000000f00037c24 */ /* 0x000fe2000f8e0205 */
[----:B--2---:R-:W-:-:S04]  /*2a30*/  LEA R6, P4, R4, UR8, 0x1 ;  /* 0x0000000804067c11 */ /* 0x004fc8000f8808ff */
        /* <DEDUP_REMOVED lines=22> */
.L_x_437:
[----:B------:R1:W-:Y:S04]  /*2ba0*/  STS.128 [R13+0x10000], RZ ;  /* 0x010000ff0d007388 */ /* 0x0003e80000000c00 */
[----:B------:R1:W-:Y:S04]  /*2bb0*/  STS.128 [R13+0x11000], RZ ;  /* 0x011000ff0d007388 */ /* 0x0003e80000000c00 */
[----:B------:R1:W-:Y:S04]  /*2bc0*/  STS.128 [R13+0x12000], RZ ;  /* 0x012000ff0d007388 */ /* 0x0003e80000000c00 */
[----:B------:R1:W-:Y:S02]  /*2bd0*/  STS.128 [R13+0x13000], RZ ;  /* 0x013000ff0d007388 */ /* 0x0003e40000000c00 */
.L_x_438:
[----:B------:R-:W-:Y:S05]  /*2be0*/  BSYNC.RECONVERGENT B0 ;  /* 0x0000000000007941 */ /* 0x000fea0003800200 */
.L_x_436:
[----:B------:R-:W2:Y:S01]  /*2bf0*/  LDCU.64 UR10, c[0x0][0x538] ;  /* 0x0000a700ff0a77ac */ /* 0x000ea20008000a00 */
[----:B------:R-:W0:Y:S01]  /*2c00*/  LDGDEPBAR ;  /* 0x00000000000079af */ /* 0x000e220000000000 */
[C---:B------:R-:W-:Y:S02]  /*2c10*/  IMAD.SHL.U32 R219, R9.reuse, 0x20, RZ ;  /* 0x0000002009db7824 */ /* 0x040fe400078e00ff */
[C---:B-1----:R-:W-:Y:S01]  /*2c20*/  IMAD.SHL.U32 R6, R9.reuse, 0x40, RZ ;  /* 0x0000004009067824 */ /* 0x042fe200078e00ff */
[----:B------:R-:W-:Y:S01]  /*2c30*/  LOP3.LUT P2, RZ, R9, 0x2, RZ, 0xc0, !PT ;  /* 0x0000000209ff7812 */ /* 0x000fe2000784c0ff */
[----:B------:R-:W1:Y:S01]  /*2c40*/  LDCU UR30, c[0x0][0x590] ;  /* 0x0000b200ff1e77ac */ /* 0x000e620008000800 */
[----:B--2---:R-:W-:-:S04]  /*2c50*/  UISETP.NE.U32.AND UP0, UPT, UR10, URZ, UPT ;  /* 0x000000ff0a00728c */ /* 0x004fc8000bf05070 */
[----:B------:R-:W-:Y:S01]  /*2c60*/  UISETP.NE.AND.EX UP0, UPT, UR11, URZ, UPT, UP0 ;  /* 0x000000ff0b00728c */ /* 0x000fe2000bf05300 */
[----:B------:R-:W-:-:S05]  /*2c70*/  DEPBAR.LE SB0, 0x1 ;  /* 0x000080400000791a */ /* 0x000fca0000000000 */
[----:B------:R-:W-:-:S05]  /*2c80*/  PLOP3.LUT P0, PT, PT, PT, UP0, 0x80, 0x8 ;  /* 0x000000000008781c */ /* 0x000fca0003f0f008 */
[----:B------:R-:W2:Y:S01]  /*2c90*/  @UP0 LDCU.64 UR8, c[0x0][0x540] ;  /* 0x0000a800ff0807ac */ /* 0x000ea20008000a00 */
[----:B------:R-:W-:Y:S01]  /*2ca0*/  @UP0 UMOV UR12, UR24 ;  /* 0x00000018000c0c82 */ /* 0x000fe20008000000 */
[----:B------:R-:W-:Y:S02]  /*2cb0*/  @UP0 UMOV UR13, URZ ;  /* 0x000000ff000d0c82 */ /* 0x000fe40008000000 */
[----:B--2---:R-:W-:Y:S01]  /*2cc0*/  @UP0 UIMAD.WIDE.U32 UR12, UR25, UR8, UR12 ;  /* 0x00000008190c02a5 */ /* 0x004fe2000f8e000c */
[----:B------:R-:W2:Y:S03]  /*2cd0*/  @UP0 LDCU UR8, c[0x0][0x458] ;  /* 0x00008b00ff0807ac */ /* 0x000ea60008000800 */
[----:B------:R-:W-:Y:S02]  /*2ce0*/  @UP0 UIMAD UR9, UR25, UR9, UR13 ;  /* 0x00000009190902a4 */ /* 0x000fe4000f8e020d */
[----:B------:R-:W-:-:S04]  /*2cf0*/  @UP0 ULEA UR10, UP1, UR12, UR10, 0x2 ;  /* 0x0000000a0c0a0291 */ /* 0x000fc8000f8210ff */
[----:B------:R-:W-:Y:S02]  /*2d00*/  @UP0 ULEA.HI.X UR11, UR12, UR11, UR9, 0x2, UP1 ;  /* 0x0000000b0c0b0291 */ /* 0x000fe400088f1409 */
[----:B------:R-:W-:Y:S01]  /*2d10*/  IMAD.U32 R12, RZ, RZ, UR10 ;  /* 0x0000000aff0c7e24 */ /* 0x000fe2000f8e00ff */
[----:B------:R-:W-:Y:S03]  /*2d20*/  BAR.SYNC.DEFER_BLOCKING 0x0 ;  /* 0x0000000000007b1d */ /* 0x000fe60000010000 */
[----:B---34-:R-:W-:Y:S01]  /*2d30*/  IMAD.U32 R13, RZ, RZ, UR11 ;  /* 0x0000000bff0d7e24 */ /* 0x018fe2000f8e00ff */
[----:B------:R-:W-:Y:S02]  /*2d40*/  LOP3.LUT R7, R219, 0x200, RZ, 0xc0, !PT ;  /* 0x00000200db077812 */ /* 0x000fe400078ec0ff */
[----:B--2---:R-:W2:Y:S01]  /*2d50*/  @P0 MUFU.RCP R3, UR8 ;  /* 0x0000000800030d08 */ /* 0x004ea20008001000 */
[----:B------:R-:W-:-:S02]  /*2d60*/  LOP3.LUT R5, R6, 0x1c0, RZ, 0xc0, !PT ;  /* 0x000001c006057812 */ /* 0x000fc400078ec0ff */
[----:B------:R-:W-:Y:S01]  /*2d70*/  LOP3.LUT P1, RZ, R9, 0x4, RZ, 0xc0, !PT ;  /* 0x0000000409ff7812 */ /* 0x000fe2000782c0ff */
[----:B------:R-:W-:Y:S02]  /*2d80*/  IMAD.MOV.U32 R217, RZ, RZ, 0x20 ;  /* 0x00000020ffd97424 */ /* 0x000fe400078e00ff */
[----:B------:R-:W-:Y:S01]  /*2d90*/  IMAD.MOV.U32 R218, RZ, RZ, 0x40 ;  /* 0x00000040ffda7424 */ /* 0x000fe200078e00ff */
        /* <DEDUP_REMOVED lines=10> */
[----:B------:R-:W-:Y:S01]  /*2e40*/  CS2R R114, SRZ ;  /* 0x0000000000727805 */ /* 0x000fe2000001ff00 */
[----:B------:R-:W2:Y:S01]  /*2e50*/  @P0 LDG.E R4, desc[UR34][R12.64] ;  /* 0x000000220c040981 */ /* 0x000ea2000c1e1900 */
[--C-:B------:R-:W-:Y:S02]  /*2e60*/  LOP3.LUT R220, R7, 0x1c00, R10.reuse, 0xf8, !PT ;  /* 0x00001c0007dc7812 */ /* 0x100fe400078ef80a */
[----:B------:R-:W-:Y:S02]  /*2e70*/  CS2R R112, SRZ ;  /* 0x0000000000707805 */ /* 0x000fe4000001ff00 */
[----:B------:R-:W-:Y:S01]  /*2e80*/  LOP3.LUT R10, R5, 0x38, R10, 0xf8, !PT ;  /* 0x00000038050a7812 */ /* 0x000fe200078ef80a */
[----:B------:R-:W-:Y:S01]  /*2e90*/  IMAD.SHL.U32 R5, R9, 0x2, RZ ;  /* 0x0000000209057824 */ /* 0x000fe200078e00ff */
[----:B------:R-:W-:Y:S02]  /*2ea0*/  SEL R217, R217, 0xffffffe0, !P2 ;  /* 0xffffffe0d9d97807 */ /* 0x000fe40005000000 */
[----:B------:R-:W-:-:S02]  /*2eb0*/  CS2R R106, SRZ ;  /* 0x00000000006a7805 */ /* 0x000fc4000001ff00 */
[----:B------:R-:W-:Y:S02]  /*2ec0*/  LOP3.LUT R9, R10, 0x8, R9, 0x78, !PT ;  /* 0x000000080a097812 */ /* 0x000fe400078e7809 */
[----:B------:R-:W-:Y:S02]  /*2ed0*/  CS2R R104, SRZ ;  /* 0x0000000000687805 */ /* 0x000fe4000001ff00 */
[----:B------:R-:W-:Y:S02]  /*2ee0*/  LOP3.LUT R6, R6, 0x200, RZ, 0xc0, !PT ;  /* 0x0000020006067812 */ /* 0x000fe400078ec0ff */
[----:B------:R-:W-:Y:S02]  /*2ef0*/  CS2R R102, SRZ ;  /* 0x0000000000667805 */ /* 0x000fe4000001ff00 */
[----:B------:R-:W-:Y:S02]  /*2f00*/  LOP3.LUT R220, R220, R9, RZ, 0xfc, !PT ;  /* 0x00000009dcdc7212 */ /* 0x000fe400078efcff */
[----:B------:R-:W-:-:S02]  /*2f10*/  CS2R R100, SRZ ;  /* 0x0000000000647805 */ /* 0x000fc4000001ff00 */
[----:B------:R-:W-:Y:S02]  /*2f20*/  LOP3.LUT R5, R5, 0x6, RZ, 0xc0, !PT ;  /* 0x0000000605057812 */ /* 0x000fe400078ec0ff */
[----:B------:R-:W-:Y:S02]  /*2f30*/  CS2R R46, SRZ ;  /* 0x00000000002e7805 */ /* 0x000fe4000001ff00 */
[----:B------:R-:W-:Y:S02]  /*2f40*/  LEA R220, R220, UR5, 0x1 ;  /* 0x00000005dcdc7c11 */ /* 0x000fe4000f8e08ff */
[----:B------:R-:W-:Y:S02]  /*2f50*/  CS2R R44, SRZ ;  /* 0x00000000002c7805 */ /* 0x000fe4000001ff00 */
[----:B------:R-:W-:Y:S02]  /*2f60*/  LOP3.LUT R219, R6, 0xc00, R219, 0xf8, !PT ;  /* 0x00000c0006db7812 */ /* 0x000fe400078ef8db */
[----:B------:R-:W-:-:S02]  /*2f70*/  CS2R R50, SRZ ;  /* 0x0000000000327805 */ /* 0x000fc4000001ff00 */
[----:B------:R-:W-:Y:S01]  /*2f80*/  LOP3.LUT R10, R10, 0x8, R2, 0x78, !PT ;  /* 0x000000080a0a7812 */ /* 0x000fe200078e7802 */
[----:B------:R-:W3:Y:S01]  /*2f90*/  LDSM.16.M88.4 R132, [R220+0x14000] ;  /* 0x01400000dc84783b */ /* 0x000ee20000000200 */
[----:B------:R-:W-:Y:S01]  /*2fa0*/  LOP3.LUT R5, R5, 0x70, R0, 0xf8, !PT ;  /* 0x0000007005057812 */ /* 0x000fe200078ef800 */
[C---:B------:R-:W-:Y:S01]  /*2fb0*/  VIADD R0, R220.reuse, 0x14000 ;  /* 0x00014000dc007836 */ /* 0x040fe20000000000 */
[----:B------:R-:W-:Y:S01]  /*2fc0*/  LOP3.LUT R219, R219, R10, RZ, 0xfc, !PT ;  /* 0x0000000adbdb7212 */ /* 0x000fe200078efcff */
[----:B------:R-:W4:Y:S01]  /*2fd0*/  LDSM.16.M88.4 R148, [R220+0x15000] ;  /* 0x01500000dc94783b */ /* 0x000f220000000200 */
[----:B------:R-:W-:Y:S01]  /*2fe0*/  VIADD R2, R220, 0x14040 ;  /* 0x00014040dc027836 */ /* 0x000fe20000000000 */
[----:B------:R-:W-:Y:S01]  /*2ff0*/  SEL R218, R218, 0xffffffc0, !P1 ;  /* 0xffffffc0dada7807 */ /* 0x000fe20004800000 */
[----:B------:R-:W-:Y:S01]  /*3000*/  @P1 VIADD R2, R0, 0xffffffc0 ;  /* 0xffffffc000021836 */ /* 0x000fe20000000000 */
[----:B------:R-:W1:Y:S01]  /*3010*/  LDSM.16.M88.4 R164, [R220+0x16000] ;  /* 0x01600000dca4783b */ /* 0x000e620000000200 */
[----:B------:R-:W-:-:S02]  /*3020*/  LEA R219, R219, UR5, 0x1 ;  /* 0x00000005dbdb7c11 */ /* 0x000fc4000f8e08ff */
[----:B------:R-:W-:Y:S01]  /*3030*/  CS2R R48, SRZ ;  /* 0x0000000000307805 */ /* 0x000fe2000001ff00 */
[C---:B------:R-:W-:Y:S01]  /*3040*/  IMAD.IADD R0, R217.reuse, 0x1, R2 ;  /* 0x00000001d9007824 */ /* 0x040fe200078e0202 */
[----:B------:R-:W1:Y:S01]  /*3050*/  LDSM.16.M88.4 R180, [R220+0x17000] ;  /* 0x01700000dcb4783b */ /* 0x000e620000000200 */
[----:B------:R-:W-:Y:S01]  /*3060*/  CS2R R42, SRZ ;  /* 0x00000000002a7805 */ /* 0x000fe2000001ff00 */
[----:B------:R-:W-:Y:S01]  /*3070*/  IMAD.IADD R216, R217, 0x1, R219 ;  /* 0x00000001d9d87824 */ /* 0x000fe200078e02db */
[----:B------:R-:W-:Y:S01]  /*3080*/  CS2R R40, SRZ ;  /* 0x0000000000287805 */ /* 0x000fe2000001ff00 */
[----:B------:R-:W1:Y:S01]  /*3090*/  LDSM.16.M88.4 R140, [R2] ;  /* 0x00000000028c783b */ /* 0x000e620000000200 */
        /* <DEDUP_REMOVED lines=12> */
[----:B------:R-:W-:Y:S01]  /*3160*/  CS2R R20, SRZ ;  /* 0x0000000000147805 */ /* 0x000fe2000001ff00 */
[----:B------:R-:W-:Y:S01]  /*3170*/  UMOV UR13, URZ ;  /* 0x000000ff000d7c82 */ /* 0x000fe20008000000 */
[----:B------:R-:W1:Y:S01]  /*3180*/  LDCU UR8, c[0x0][0x440] ;  /* 0x00008800ff0877ac */ /* 0x000e620008000800 */
[----:B------:R-:W2:Y:S01]  /*3190*/  LDSM.16.M88.4 R144, [R0] ;  /* 0x000000000090783b */ /* 0x000ea20000000200 */
[----:B------:R-:W1:Y:S03]  /*31a0*/  LDCU UR11, c[0x0][0x504] ;  /* 0x0000a080ff0b77ac */ /* 0x000e660008000800 */
[----:B------:R-:W2:Y:S01]  /*31b0*/  LDSM.16.M88.4 R160, [R0+0x1000] ;  /* 0x0010000000a0783b */ /* 0x000ea20000000200 */
[----:B------:R-:W2:Y:S03]  /*31c0*/  LDCU UR10, c[0x0][0x508] ;  /* 0x0000a100ff0a77ac */ /* 0x000ea60008000800 */
[----:B------:R-:W2:Y:S01]  /*31d0*/  LDSM.16.M88.4 R176, [R0+0x2000] ;  /* 0x0020000000b0783b */ /* 0x000ea20000000200 */
[----:B------:R-:W2:Y:S03]  /*31e0*/  LDCU UR9, c[0x0][0x3e0] ;  /* 0x00007c00ff0977ac */ /* 0x000ea60008000800 */
[----:B------:R4:W2:Y:S01]  /*31f0*/  LDSM.16.M88.4 R192, [R0+0x3000] ;  /* 0x0030000000c0783b */ /* 0x0008a20000000200 */
[----:B------:R-:W2:Y:S01]  /*3200*/  LDCU UR12, c[0x0][0x45c] ;  /* 0x00008b80ff0c77ac */ /* 0x000ea20008000800 */
[----:B---3--:R-:W-:Y:S01]  /*3210*/  IMAD.IADD R2, R220, 0x1, R218 ;  /* 0x00000001dc027824 */ /* 0x008fe200078e02da */
[----:B-1----:R-:W-:Y:S01]  /*3220*/  USHF.L.U32 UR30, UR30, 0x6, URZ ;  /* 0x000000061e1e7899 */ /* 0x002fe200080006ff */
[----:B------:R-:W-:-:S02]  /*3230*/  IMAD.IADD R218, R218, 0x1, R219 ;  /* 0x00000001dada7824 */ /* 0x000fc400078e02db */
[----:B----4-:R-:W-:Y:S02]  /*3240*/  IMAD.IADD R0, R217, 0x1, R2 ;  /* 0x00000001d9007824 */ /* 0x010fe400078e0202 */
[----:B--2---:R-:W-:Y:S01]  /*3250*/  @P0 FMUL.FTZ R3, R4, R3 ;  /* 0x0000000304030220 */ /* 0x004fe20000410000 */
[----:B------:R-:W-:Y:S01]  /*3260*/  IMAD.U32 R4, RZ, RZ, UR41 ;  /* 0x00000029ff047e24 */ /* 0x000fe2000f8e00ff */
[----:B------:R-:W-:-:S03]  /*3270*/  UIADD3 UR41, UPT, UPT, UR41, -UR46, -UR38 ;  /* 0x8000002e29297290 */ /* 0x000fc6000fffe826 */
[----:B------:R-:W-:Y:S01]  /*3280*/  @P0 R2UR UR14, R3 ;  /* 0x00000000030e02ca */ /* 0x000fe200000e0000 */
[C---:B------:R-:W-:Y:S01]  /*3290*/  IMAD.IADD R3, R217.reuse, 0x1, R220 ;  /* 0x00000001d9037824 */ /* 0x040fe200078e02dc */
[----:B------:R-:W-:Y:S01]  /*32a0*/  IADD3 R231, PT, PT, -R4, UR38, -R5 ;  /* 0x0000002604e77c10 */ /* 0x000fe2000fffe905 */
[----:B------:R-:W-:-:S03]  /*32b0*/  IMAD.IADD R217, R217, 0x1, R218 ;  /* 0x00000001d9d97824 */ /* 0x000fc600078e02da */
[----:B------:R1:W2:Y:S04]  /*32c0*/  LDSM.16.M88.4 R136, [R3+0x14000] ;  /* 0x014000000388783b */ /* 0x0002a80000000200 */
[----:B------:R1:W3:Y:S03]  /*32d0*/  LDSM.16.M88.4 R152, [R3+0x15000] ;  /* 0x015000000398783b */ /* 0x0002e60000000200 */
[----:B------:R-:W-:Y:S01]  /*32e0*/  @UP0 UMOV UR13, UR14 ;  /* 0x0000000e000d0c82 */ /* 0x000fe20008000000 */
[----:B------:R1:W4:Y:S04]  /*32f0*/  LDSM.16.M88.4 R168, [R3+0x16000] ;  /* 0x0160000003a8783b */ /* 0x0003280000000200 */
[----:B------:R1:W1:Y:S02]  /*3300*/  LDSM.16.M88.4 R184, [R3+0x17000] ;  /* 0x0170000003b8783b */ /* 0x0002640000000200 */
.L_x_443:
[----:B------:R-:W0:Y:S01]  /*3310*/  LDGDEPBAR ;  /* 0x00000000000079af */ /* 0x000e220000000000 */
[----:B------:R-:W-:Y:S01]  /*3320*/  IMAD.U32 R68, RZ, RZ, UR16 ;  /* 0x00000010ff447e24 */ /* 0x000fe2000f8e00ff */
[----:B------:R-:W-:Y:S01]  /*3330*/  USHF.L.U32 UR25, UR47, 0x6, URZ ;  /* 0x000000062f197899 */ /* 0x000fe200080006ff */
[----:B------:R-:W-:Y:S03]  /*3340*/  IMAD.U32 R69, RZ, RZ, UR17 ;  /* 0x00000011ff457e24 */ /* 0x000fe6000f8e00ff */
[C---:B------:R-:W-:Y:S01]  /*3350*/  LEA R70, P0, R230.reuse, R68, 0x2 ;  /* 0x00000044e6467211 */ /* 0x040fe200078010ff */
[----:B------:R-:W-:Y:S03]  /*3360*/  UISETP.GE.AND UP0, UPT, UR25, UR41, UPT ;  /* 0x000000291900728c */ /* 0x000fe6000bf06270 */
[C---:B------:R-:W-:Y:S01]  /*3370*/  LEA.HI.X R71, R230.reuse, R69, RZ, 0x2, P0 ;  /* 0x00000045e6477211 */ /* 0x040fe200000f14ff */
[----:B------:R-:W-:Y:S04]  /*3380*/  DEPBAR.LE SB0, 0x0 ;  /* 0x000080000000791a */ /* 0x000fe80000000000 */
[----:B------:R-:W-:Y:S06]  /*3390*/  BAR.SYNC.DEFER_BLOCKING 0x0 ;  /* 0x0000000000007b1d */ /* 0x000fec0000010000 */
[----:B------:R-:W-:Y:S04]  /*33a0*/  LDSM.16.M88.4 R12, [R219] ;  /* 0x00000000db0c783b */ /* 0x000fe80000000200 */
[----:B------:R-:W2:Y:S04]  /*33b0*/  LDSM.16.M88.4 R16, [R220+0x10000] ;  /* 0x01000000dc10783b */ /* 0x000ea80000000200 */
[----:B------:R-:W-:Y:S04]  /*33c0*/  LDSM.16.M88.4 R52, [R216] ;  /* 0x00000000d834783b */ /* 0x000fe80000000200 */
[----:B------:R-:W3:Y:S04]  /*33d0*/  LDSM.16.M88.4 R56, [R3+0x10000] ;  /* 0x010000000338783b */ /* 0x000ee80000000200 */
[----:B------:R-:W-:Y:S04]  /*33e0*/  LDSM.16.M88.4 R60, [R218] ;  /* 0x00000000da3c783b */ /* 0x000fe80000000200 */
[----:B------:R-:W4:Y:S04]  /*33f0*/  LDSM.16.M88.4 R64, [R2+0x10000] ;  /* 0x010000000240783b */ /* 0x000f280000000200 */
[----:B-----5:R-:W5:Y:S04]  /*3400*/  LDG.E R69, desc[UR34][R70.64] ;  /* 0x0000002246457981 */ /* 0x020f68000c1e1900 */
[----:B-1----:R1:W5:Y:S01]  /*3410*/  LDG.E R68, desc[UR34][R70.64+0x20] ;  /* 0x0000202246447981 */ /* 0x002362000c1e1900 */
[C---:B--2---:R-:W-:Y:S08]  /*3420*/  HMMA.16816.F32 R4, R12.reuse, R16, RZ ;  /* 0x000000100c04723c */ /* 0x044ff000000018ff */
[----:B------:R-:W-:Y:S01]  /*3430*/  HMMA.16816.F32 R8, R12, R18, RZ ;  /* 0x000000120c08723c */ /* 0x000fe200000018ff */
[----:B------:R-:W-:Y:S01]  /*3440*/  LDSM.16.M88.4 R12, [R217] ;  /* 0x00000000d90c783b */ /* 0x000fe20000000200 */
[----:B-1----:R-:W-:Y:S03]  /*3450*/  LOP3.LUT R70, R230, UR25, RZ, 0xfc, !PT ;  /* 0x00000019e6467c12 */ /* 0x002fe6000f8efcff */
[----:B------:R-:W1:Y:S02]  /*3460*/  LDSM.16.M88.4 R16, [R0+0x10000] ;  /* 0x010000000010783b */ /* 0x000e640000000200 */
[----:B------:R-:W-:Y:S04]  /*3470*/  IMAD.IADD R71, R70, 0x1, R231 ;  /* 0x0000000146477824 */ /* 0x000fe800078e02e7 */
[C---:B------:R-:W-:Y:S01]  /*3480*/  VIADD R75, R71.reuse, 0x20 ;  /* 0x00000020474b7836 */ /* 0x040fe20000000000 */
[C---:B---3--:R-:W-:Y:S05]  /*3490*/  HMMA.16816.F32 R4, R52.reuse, R56, R4 ;  /* 0x000000383404723c */ /* 0x048fea0000001804 */
[C---:B------:R-:W-:Y:S01]  /*34a0*/  IADD3 R72, PT, PT, R71.reuse, 0x28, RZ ;  /* 0x0000002847487810 */ /* 0x040fe20007ffe0ff */
[C---:B------:R-:W-:Y:S01]  /*34b0*/  VIADD R76, R71.reuse, 0x27 ;  /* 0x00000027474c7836 */ /* 0x040fe20000000000 */
[----:B------:R-:W-:Y:S01]  /*34c0*/  IABS R75, R75 ;  /* 0x0000004b004b7213 */ /* 0x000fe20000000000 */
[----:B------:R-:W-:Y:S01]  /*34d0*/  HMMA.16816.F32 R8, R52, R58, R8 ;  /* 0x0000003a3408723c */ /* 0x000fe20000001808 */
[----:B------:R-:W-:Y:S02]  /*34e0*/  LDSM.16.M88.4 R52, [R219+0x2000] ;  /* 0x00200000db34783b */ /* 0x000fe40000000200 */
[----:B------:R-:W-:Y:S01]  /*34f0*/  IABS R72, R72 ;  /* 0x0000004800487213 */ /* 0x000fe20000000000 */
[C---:B------:R-:W-:Y:S01]  /*3500*/  VIADD R74, R71.reuse, 0x17 ;  /* 0x00000017474a7836 */ /* 0x040fe20000000000 */
[----:B------:R-:W2:Y:S01]  /*3510*/  LDSM.16.M88.4 R56, [R220+0x11000] ;  /* 0x01100000dc38783b */ /* 0x000ea20000000200 */
[----:B------:R-:W-:Y:S02]  /*3520*/  IABS R76, R76 ;  /* 0x0000004c004c7213 */ /* 0x000fe40000000000 */
[----:B------:R-:W-:Y:S02]  /*3530*/  I2FP.F32.S32 R73, R72 ;  /* 0x0000004800497245 */ /* 0x000fe40000201400 */
[----:B------:R-:W-:Y:S02]  /*3540*/  IADD3 R72, PT, PT, R71, 0x1f, RZ ;  /* 0x0000001f47487810 */ /* 0x000fe40007ffe0ff */
[C---:B----4-:R-:W-:Y:S05]  /*3550*/  HMMA.16816.F32 R4, R60.reuse, R64, R4 ;  /* 0x000000403c04723c */ /* 0x050fea0000001804 */
[----:B------:R-:W-:Y:S02]  /*3560*/  IABS R72, R72 ;  /* 0x0000004800487213 */ /* 0x000fe40000000000 */
[----:B------:R-:W-:Y:S01]  /*3570*/  IABS R74, R74 ;  /* 0x0000004a004a7213 */ /* 0x000fe20000000000 */
[----:B------:R-:W-:Y:S01]  /*3580*/  HMMA.16816.F32 R8, R60, R66, R8 ;  /* 0x000000423c08723c */ /* 0x000fe20000001808 */
[----:B------:R-:W-:Y:S02]  /*3590*/  LDSM.16.M88.4 R60, [R216+0x2000] ;  /* 0x00200000d83c783b */ /* 0x000fe40000000200 */
[----:B------:R-:W-:Y:S02]  /*35a0*/  I2FP.F32.S32 R76, R76 ;  /* 0x0000004c004c7245 */ /* 0x000fe40000201400 */
[----:B------:R-:W3:Y:S01]  /*35b0*/  LDSM.16.M88.4 R64, [R3+0x11000] ;  /* 0x011000000340783b */ /* 0x000ee20000000200 */
[----:B------:R-:W-:Y:S02]  /*35c0*/  I2FP.F32.S32 R72, R72 ;  /* 0x0000004800487245 */ /* 0x000fe40000201400 */
[----:B------:R-:W-:Y:S04]  /*35d0*/  I2FP.F32.S32 R74, R74 ;  /* 0x0000004a004a7245 */ /* 0x000fe80000201400 */
        /* <DEDUP_REMOVED lines=48> */
[----:B------:R-:W-:Y:S01]  /*38e0*/  FFMA.FTZ R6, R73, -UR13, R6 ;  /* 0x8000000d49067c23 */ /* 0x000fe20008010006 */
[----:B------:R-:W-:Y:S01]  /*38f0*/  VIADD R73, R71, 0x18 ;  /* 0x0000001847497836 */ /* 0x000fe20000000000 */
[----:B------:R-:W-:Y:S01]  /*3900*/  MOV R71, R75 ;  /* 0x0000004b00477202 */ /* 0x000fe20000000f00 */
[----:B------:R-:W-:Y:S01]  /*3910*/  FFMA.FTZ R7, R76, -UR13, R7 ;  /* 0x8000000d4c077c23 */ /* 0x000fe20008010007 */
[C---:B------:R-:W-:Y:S02]  /*3920*/  FFMA.FTZ R5, R72.reuse, -UR13, R5 ;  /* 0x8000000d48057c23 */ /* 0x040fe40008010005 */
[----:B------:R-:W-:Y:S02]  /*3930*/  IABS R73, R73 ;  /* 0x0000004900497213 */ /* 0x000fe40000000000 */
[----:B------:R-:W-:Y:S01]  /*3940*/  I2FP.F32.S32 R71, R71 ;  /* 0x0000004700477245 */ /* 0x000fe20000201400 */
[----:B------:R-:W-:Y:S01]  /*3950*/  FFMA.FTZ R11, R72, -UR13, R11 ;  /* 0x8000000d480b7c23 */ /* 0x000fe2000801000b */
[----:B------:R-:W-:Y:S01]  /*3960*/  I2FP.F32.S32 R73, R73 ;  /* 0x0000004900497245 */ /* 0x000fe20000201400 */
[----:B------:R-:W-:Y:S02]  /*3970*/  FFMA.FTZ R9, R74, -UR13, R9 ;  /* 0x8000000d4a097c23 */ /* 0x000fe40008010009 */
[C---:B------:R-:W-:Y:S01]  /*3980*/  FFMA.FTZ R4, R71.reuse, -UR13, R4 ;  /* 0x8000000d47047c23 */ /* 0x040fe20008010004 */
[----:B------:R-:W-:Y:S01]  /*3990*/  FFMA.FTZ R10, R71, -UR13, R10 ;  /* 0x8000000d470a7c23 */ /* 0x000fe2000801000a */
[----:B------:R-:W-:Y:S01]  /*39a0*/  FFMA.FTZ R8, R73, -UR13, R8 ;  /* 0x8000000d49087c23 */ /* 0x000fe20008010008 */
[----:B------:R-:W-:Y:S06]  /*39b0*/  BRA.U !UP0, `(.L_x_439) ;  /* 0x0000000108347547 */ /* 0x000fec000b800000 */
[----:B------:R-:W-:Y:S02]  /*39c0*/  USHF.L.U32 UR15, UR37, 0x5, URZ ;  /* 0x00000005250f7899 */ /* 0x000fe400080006ff */
[----:B------:R-:W-:Y:S02]  /*39d0*/  UIADD3 UR25, UPT, UPT, UR25, 0x40, URZ ;  /* 0x0000004019197890 */ /* 0x000fe4000fffe0ff */
[----:B------:R-:W-:Y:S02]  /*39e0*/  UIADD3 UR14, UPT, UPT, UR15, UR42, URZ ;  /* 0x0000002a0f0e7290 */ /* 0x000fe4000fffe0ff */
[----:B------:R-:W-:Y:S02]  /*39f0*/  UIADD3 UR15, UPT, UPT, UR15, 0x20, URZ ;  /* 0x000000200f0f7890 */ /* 0x000fe4000fffe0ff */
[----:B------:R-:W-:Y:S04]  /*3a00*/  UIADD3 UR14, UPT, UPT, UR14, 0x20, URZ ;  /* 0x000000200e0e7890 */ /* 0x000fe8000fffe0ff */
[----:B------:R-:W-:Y:S01]  /*3a10*/  UIADD3 UR14, UPT, UPT, UR14, UR11, -UR38 ;  /* 0x0000000b0e0e7290 */ /* 0x000fe2000fffe826 */
[----:B------:R-:W-:Y:S03]  /*3a20*/  IMAD.U32 R12, RZ, RZ, UR15 ;  /* 0x0000000fff0c7e24 */ /* 0x000fe6000f8e00ff */
[----:B------:R-:W-:Y:S02]  /*3a30*/  UIADD3 UR14, UPT, UPT, UR14, -0x20, URZ ;  /* 0xffffffe00e0e7890 */ /* 0x000fe4000fffe0ff */
[----:B------:R-:W-:Y:S02]  /*3a40*/  ISETP.LT.AND P0, PT, R12, UR38, PT ;  /* 0x000000260c007c0c */ /* 0x000fe4000bf01270 */
[----:B------:R-:W-:Y:S06]  /*3a50*/  UISETP.GE.AND UP0, UPT, UR25, UR14, UPT ;  /* 0x0000000e1900728c */ /* 0x000fec000bf06270 */
[----:B------:R-:W-:Y:S11]  /*3a60*/  PLOP3.LUT P1, PT, PT, PT, UP0, 0x80, 0x8 ;  /* 0x000000000008781c */ /* 0x000ff60003f2f008 */
[----:B------:R-:W-:Y:S02]  /*3a70*/  @!UPT UIADD3 URZ, UPT, UPT, URZ, URZ, URZ ;  /* 0x000000fffffff290 */ /* 0x000fe4000fffe0ff */
[----:B------:R-:W-:Y:S05]  /*3a80*/  @!P1 BRA P0, `(.L_x_440) ;  /* 0x0000000000d09947 */ /* 0x000fea0000000000 */
.L_x_439:
[----:B------:R-:W1:Y:S01]  /*3a90*/  S2R R12, SR_TID.X ;  /* 0x00000000000c7919 */ /* 0x000e620000002100 */
[----:B------:R-:W-:Y:S01]  /*3aa0*/  UIADD3 UR15, UPT, UPT, UR38, -UR11, -UR42 ;  /* 0x8000000b260f7290 */ /* 0x000fe2000fffe82a */
[----:B------:R-:W-:Y:S01]  /*3ab0*/  IMAD.U32 R19, RZ, RZ, UR37 ;  /* 0x00000025ff137e24 */ /* 0x000fe2000f8e00ff */
[----:B------:R-:W-:Y:S01]  /*3ac0*/  UIADD3 UR14, UPT, UPT, UR38, UR10, -UR42 ;  /* 0x0000000a260e7290 */ /* 0x000fe2000fffe82a */
[----:B------:R-:W-:Y:S03]  /*3ad0*/  IMAD.MOV.U32 R14, RZ, RZ, 0x1 ;  /* 0x00000001ff0e7424 */ /* 0x000fe600078e00ff */
[----:B------:R-:W-:Y:S05]  /*3ae0*/  VIADD R16, R70, UR15 ;  /* 0x0000000f46107c36 */ /* 0x000fea0008000000 */
[----:B------:R-:W-:Y:S02]  /*3af0*/  VIMNMX R18, PT, PT, RZ, R16, !PT ;  /* 0x00000010ff127248 */ /* 0x000fe40007fe0100 */
[----:B------:R-:W-:Y:S01]  /*3b00*/  VIADDMNMX R16, R16, 0x8, RZ, !PT ;  /* 0x0000000810107846 */ /* 0x000fe200078001ff */
[----:B-1----:R-:W-:Y:S01]  /*3b10*/  IMAD.SHL.U32 R13, R12, 0x2, RZ ;  /* 0x000000020c0d7824 */ /* 0x002fe200078e00ff */
[----:B------:R-:W-:Y:S04]  /*3b20*/  SHF.R.U32.HI R12, RZ, 0x3, R12 ;  /* 0x00000003ff0c7819 */ /* 0x000fe8000001160c */
[----:B------:R-:W-:Y:S04]  /*3b30*/  LOP3.LUT R13, R13, 0x6, RZ, 0xc0, !PT ;  /* 0x000000060d0d7812 */ /* 0x000fe800078ec0ff */
[----:B------:R-:W-:Y:S01]  /*3b40*/  LOP3.LUT R12, R13, 0x70, R12, 0xf8, !PT ;  /* 0x000000700d0c7812 */ /* 0x000fe200078ef80c */
[----:B------:R-:W-:Y:S04]  /*3b50*/  VIADD R13, R70, UR14 ;  /* 0x0000000e460d7c36 */ /* 0x000fe80008000000 */
[----:B------:R-:W-:Y:S01]  /*3b60*/  IMAD R19, R19, 0x20, R12 ;  /* 0x0000002013137824 */ /* 0x000fe200078e020c */
[----:B------:R-:W-:Y:S01]  /*3b70*/  VIADDMNMX R14, R13, R14, UR38, PT ;  /* 0x000000260d0e7e46 */ /* 0x000fe2000b80010e */
[----:B------:R-:W-:Y:S02]  /*3b80*/  IMAD.MOV.U32 R12, RZ, RZ, 0x9 ;  /* 0x00000009ff0c7424 */ /* 0x000fe400078e00ff */
[C---:B------:R-:W-:Y:S01]  /*3b90*/  VIADD R17, R19.reuse, 0x1 ;  /* 0x0000000113117836 */ /* 0x040fe20000000000 */
[C---:B------:R-:W-:Y:S01]  /*3ba0*/  ISETP.GE.AND P2, PT, R19.reuse, R18, PT ;  /* 0x000000121300720c */ /* 0x040fe20003f46270 */
[----:B------:R-:W-:Y:S01]  /*3bb0*/  VIADD R15, R19, 0x8 ;  /* 0x00000008130f7836 */ /* 0x000fe20000000000 */
[----:B------:R-:W-:Y:S01]  /*3bc0*/  VIADDMNMX R12, R13, R12, UR38, PT ;  /* 0x000000260d0c7e46 */ /* 0x000fe2000b80010c */
[C---:B------:R-:W-:Y:S01]  /*3bd0*/  VIADD R13, R19.reuse, 0x9 ;  /* 0x00000009130d7836 */ /* 0x040fe20000000000 */
[----:B------:R-:W-:Y:S02]  /*3be0*/  ISETP.GE.AND P1, PT, R19, R16, PT ;  /* 0x000000101300720c */ /* 0x000fe40003f26270 */
[----:B------:R-:W-:Y:S02]  /*3bf0*/  ISETP.GE.AND P0, PT, R17, R18, PT ;  /* 0x000000121100720c */ /* 0x000fe40003f06270 */
[----:B------:R-:W-:Y:S02]  /*3c00*/  FSEL R4, R4, -INF , P2 ;  /* 0xff80000004047808 */ /* 0x000fe40001000000 */
[----:B------:R-:W-:Y:S02]  /*3c10*/  FSEL R6, R6, -INF , P1 ;  /* 0xff80000006067808 */ /* 0x000fe40000800000 */
[----:B------:R-:W-:Y:S02]  /*3c20*/  FSEL R5, R5, -INF , P0 ;  /* 0xff80000005057808 */ /* 0x000fe40000000000 */
[----:B------:R-:W-:Y:S02]  /*3c30*/  ISETP.GE.AND P6, PT, R19, R14, PT ;  /* 0x0000000e1300720c */ /* 0x000fe40003fc6270 */
[-C--:B------:R-:W-:Y:S02]  /*3c40*/  ISETP.GE.AND P4, PT, R15, R18.reuse, PT ;  /* 0x000000120f00720c */ /* 0x080fe40003f86270 */
        /* <DEDUP_REMOVED lines=12> */
[-C--:B------:R-:W-:Y:S02]  /*3d10*/  ISETP.GE.AND P3, PT, R15, R14.reuse, PT ;  /* 0x0000000e0f00720c */ /* 0x080fe40003f66270 */
        /* <DEDUP_REMOVED lines=11> */
.L_x_440:
[----:B------:R-:W1:Y:S01]  /*3dd0*/  S2R R222, SR_TID.X ;  /* 0x0000000000de7919 */ /* 0x000e620000002100 */
[C---:B------:R-:W-:Y:S01]  /*3de0*/  FMUL.FTZ R74, R229.reuse, 1.4426950216293334961 ;  /* 0x3fb8aa3be54a7820 */ /* 0x040fe20000410000 */
[----:B------:R-:W-:Y:S01]  /*3df0*/  FSETP.NEU.FTZ.AND P1, PT, R229, -INF , PT ;  /* 0xff800000e500780b */ /* 0x000fe20003f3d000 */
[C---:B------:R-:W-:Y:S01]  /*3e00*/  FMUL.FTZ R70, R228.reuse, 1.4426950216293334961 ;  /* 0x3fb8aa3be4467820 */ /* 0x040fe20000410000 */
[----:B------:R-:W-:Y:S01]  /*3e10*/  FSETP.NEU.FTZ.AND P0, PT, R228, -INF , PT ;  /* 0xff800000e400780b */ /* 0x000fe20003f1d000 */
[----:B------:R-:W-:Y:S01]  /*3e20*/  IMAD.MOV.U32 R76, RZ, RZ, 0x240 ;  /* 0x00000240ff4c7424 */ /* 0x000fe200078e00ff */
[----:B------:R-:W-:Y:S01]  /*3e30*/  FSEL R74, R74, RZ, P1 ;  /* 0x000000ff4a4a7208 */ /* 0x000fe20000800000 */
[----:B------:R-:W-:Y:S01]  /*3e40*/  VIADD R65, R219, 0x40 ;  /* 0x00000040db417836 */ /* 0x000fe20000000000 */
[----:B------:R-:W-:Y:S01]  /*3e50*/  FSEL R70, R70, RZ, P0 ;  /* 0x000000ff46467208 */ /* 0x000fe20000000000 */
[----:B------:R-:W-:Y:S02]  /*3e60*/  UISETP.GT.AND UP0, UPT, UR47, UR43, UPT ;  /* 0x0000002b2f00728c */ /* 0x000fe4000bf04270 */
        /* <DEDUP_REMOVED lines=8> */
[----:B------:R-:W-:Y:S01]  /*3ef0*/  FFMA.FTZ R70, R11, UR12, -R70 ;  /* 0x0000000c0b467c23 */ /* 0x000fe20008010846 */
[----:B------:R-:W-:Y:S07]  /*3f00*/  @UP0 UIADD3 UR15, UP1, UPT, UR52, -0x100, URZ ;  /* 0xffffff00340f0890 */ /* 0x000fee000ff3e0ff */
[----:B------:R-:W2:Y:S01]  /*3f10*/  MUFU.EX2 R78, R78 ;  /* 0x0000004e004e7308 */ /* 0x000ea20000000800 */
[----:B------:R-:W-:Y:S09]  /*3f20*/  @UP0 UIADD3.X UR14, UPT, UPT, UR53, -0x1, URZ, UP1, !UPT ;  /* 0xffffffff350e0890 */ /* 0x000ff20008ffe4ff */
[----:B------:R-:W-:Y:S01]  /*3f30*/  MUFU.EX2 R72, R72 ;  /* 0x0000004800487308 */ /* 0x000fe20000000800 */
[----:B------:R-:W-:Y:S09]  /*3f40*/  @UP0 UIADD3 UR16, UP1, UPT, UR16, -0x100, URZ ;  /* 0xffffff0010100890 */ /* 0x000ff2000ff3e0ff */
[----:B------:R-:W3:Y:S01]  /*3f50*/  MUFU.EX2 R73, R73 ;  /* 0x0000004900497308 */ /* 0x000ee20000000800 */
[----:B------:R-:W-:Y:S09]  /*3f60*/  @UP0 UIADD3.X UR17, UPT, UPT, UR17, -0x1, URZ, UP1, !UPT ;  /* 0xffffffff11110890 */ /* 0x000ff20008ffe4ff */
[----:B------:R-:W-:Y:S10]  /*3f70*/  MUFU.EX2 R75, R75 ;  /* 0x0000004b004b7308 */ /* 0x000ff40000000800 */
[----:B------:R-:W4:Y:S10]  /*3f80*/  MUFU.EX2 R74, R74 ;  /* 0x0000004a004a7308 */ /* 0x000f340000000800 */
[----:B------:R-:W-:Y:S10]  /*3f90*/  MUFU.EX2 R71, R71 ;  /* 0x0000004700477308 */ /* 0x000ff40000000800 */
[----:B------:R-:W4:Y:S01]  /*3fa0*/  MUFU.EX2 R70, R70 ;  /* 0x0000004600467308 */ /* 0x000f220000000800 */
[C---:B-1----:R-:W-:Y:S01]  /*3fb0*/  IMAD.SHL.U32 R221, R222.reuse, 0x8, RZ ;  /* 0x00000008dedd7824 */ /* 0x042fe200078e00ff */
[--C-:B------:R-:W-:Y:S01]  /*3fc0*/  SHF.R.U32.HI R89, RZ, 0x3, R222.reuse ;  /* 0x00000003ff597819 */ /* 0x100fe200000116de */
[C---:B------:R-:W-:Y:S01]  /*3fd0*/  IMAD.SHL.U32 R64, R222.reuse, 0x10, RZ ;  /* 0x00000010de407824 */ /* 0x040fe200078e00ff */
[C---:B------:R-:W-:Y:S01]  /*3fe0*/  LOP3.LUT P5, RZ, R222.reuse, 0x4, RZ, 0xc0, !PT ;  /* 0x00000004deff7812 */ /* 0x040fe200078ac0ff */
[C---:B------:R-:W-:Y:S01]  /*3ff0*/  IMAD.SHL.U32 R88, R222.reuse, 0x2, RZ ;  /* 0x00000002de587824 */ /* 0x040fe200078e00ff */
[----:B------:R-:W-:Y:S01]  /*4000*/  LOP3.LUT R7, R221, 0xe0, RZ, 0xc0, !PT ;  /* 0x000000e0dd077812 */ /* 0x000fe200078ec0ff */
[----:B------:R-:W-:Y:S01]  /*4010*/  IMAD.SHL.U32 R90, R222, 0x4, RZ ;  /* 0x00000004de5a7824 */ /* 0x000fe200078e00ff */
[----:B------:R-:W-:Y:S01]  /*4020*/  LOP3.LUT R5, R64, 0x600, RZ, 0xc0, !PT ;  /* 0x0000060040057812 */ /* 0x000fe200078ec0ff */
[C---:B------:R-:W-:Y:S01]  /*4030*/  IMAD.SHL.U32 R91, R222.reuse, 0x20, RZ ;  /* 0x00000020de5b7824 */ /* 0x040fe200078e00ff */
[----:B------:R-:W-:Y:S01]  /*4040*/  LOP3.LUT R66, R7, 0x18, R222, 0xf8, !PT ;  /* 0x0000001807427812 */ /* 0x000fe200078ef8de */
[----:B------:R-:W-:Y:S01]  /*4050*/  IMAD.SHL.U32 R92, R222, 0x40, RZ ;  /* 0x00000040de5c7824 */ /* 0x000fe200078e00ff */
[----:B------:R-:W-:Y:S02]  /*4060*/  LOP3.LUT R5, R5, 0x6, R88, 0xf8, !PT ;  /* 0x0000000605057812 */ /* 0x000fe400078ef858 */
[----:B------:R-:W-:Y:S02]  /*4070*/  LOP3.LUT R66, R66, 0x10, R89, 0x78, !PT ;  /* 0x0000001042427812 */ /* 0x000fe400078e7859 */
[----:B------:R-:W-:Y:S01]  /*4080*/  SEL R76, R76, 0x1c0, !P5 ;  /* 0x000001c04c4c7807 */ /* 0x000fe20006800000 */
[----:B------:R-:W-:Y:S01]  /*4090*/  @P5 VIADD R65, R219, 0xffffffc0 ;  /* 0xffffffc0db415836 */ /* 0x000fe20000000000 */
[----:B------:R-:W-:Y:S02]  /*40a0*/  LOP3.LUT R66, R5, R66, RZ, 0xfc, !PT ;  /* 0x0000004205427212 */ /* 0x000fe400078efcff */
[----:B--2---:R-:W-:Y:S02]  /*40b0*/  F2FP.F16.F32.PACK_AB R7, R78, R79 ;  /* 0x0000004f4e07723e */ /* 0x004fe400000000ff */
[C---:B------:R-:W-:Y:S02]  /*40c0*/  LEA R5, R66.reuse, UR36, 0x1 ;  /* 0x0000002442057c11 */ /* 0x040fe4000f8e08ff */
[----:B------:R-:W-:Y:S02]  /*40d0*/  LEA R66, R66, UR4, 0x1 ;  /* 0x0000000442427c11 */ /* 0x000fe4000f8e08ff */
[----:B------:R-:W-:Y:S01]  /*40e0*/  LOP3.LUT R8, R90, 0x20, RZ, 0xc0, !PT ;  /* 0x000000205a087812 */ /* 0x000fe200078ec0ff */
[C---:B------:R-:W-:Y:S01]  /*40f0*/  IMAD.IADD R67, R5.reuse, 0x1, R76 ;  /* 0x0000000105437824 */ /* 0x040fe200078e024c */
[----:B---3--:R-:W-:Y:S01]  /*4100*/  F2FP.F16.F32.PACK_AB R6, R72, R73 ;  /* 0x000000494806723e */ /* 0x008fe200000000ff */
[----:B------:R-:W-:Y:S01]  /*4110*/  STS [R66+0x15000], R7 ;  /* 0x0150000742007388 */ /* 0x000fe20000000800 */
[----:B----4-:R-:W-:Y:S01]  /*4120*/  F2FP.F16.F32.PACK_AB R4, R74, R75 ;  /* 0x0000004b4a04723e */ /* 0x010fe200000000ff */
[----:B------:R-:W-:Y:S01]  /*4130*/  IMAD.IADD R77, R5, 0x1, -R8 ;  /* 0x00000001054d7824 */ /* 0x000fe200078e0a08 */
[----:B------:R-:W-:Y:S03]  /*4140*/  F2FP.F16.F32.PACK_AB R5, R70, R71 ;  /* 0x000000474605723e */ /* 0x000fe600000000ff */
[----:B------:R-:W-:Y:S01]  /*4150*/  STS [R67], R6 ;  /* 0x0000000643007388 */ /* 0x000fe20000000800 */
[----:B------:R-:W-:Y:S01]  /*4160*/  SHF.R.U32.HI R223, RZ, 0x2, R222 ;  /* 0x00000002ffdf7819 */ /* 0x000fe200000116de */
[----:B------:R-:W-:Y:S01]  /*4170*/  IMAD.IADD R76, R76, 0x1, R77 ;  /* 0x000000014c4c7824 */ /* 0x000fe200078e024d */
[----:B------:R-:W-:Y:S03]  /*4180*/  LOP3.LUT R88, R88, 0x20, RZ, 0xc0, !PT ;  /* 0x0000002058587812 */ /* 0x000fe600078ec0ff */
[----:B------:R-:W-:Y:S01]  /*4190*/  STS [R77+0x10], R4 ;  /* 0x000010044d007388 */ /* 0x000fe20000000800 */
[----:B------:R-:W-:Y:S02]  /*41a0*/  LOP3.LUT R240, R221, 0x38, RZ, 0xc0, !PT ;  /* 0x00000038ddf07812 */ /* 0x000fe400078ec0ff */
[----:B------:R-:W-:Y:S03]  /*41b0*/  LOP3.LUT R89, R88, 0x18, R89, 0xf8, !PT ;  /* 0x0000001858597812 */ /* 0x000fe600078ef859 */
[----:B------:R-:W-:Y:S06]  /*41c0*/  STS [R76+0x10], R5 ;  /* 0x000010054c007388 */ /* 0x000fec0000000800 */
[----:B------:R-:W1:Y:S06]  /*41d0*/  LDSM.16.M88.4 R52, [R219+0x8000] ;  /* 0x00800000db34783b */ /* 0x000e6c0000000200 */
[----:B------:R-:W2:Y:S06]  /*41e0*/  LDSM.16.M88.4 R56, [R216+0x8000] ;  /* 0x00800000d838783b */ /* 0x000eac0000000200 */
[----:B------:R-:W3:Y:S06]  /*41f0*/  LDSM.16.M88.4 R60, [R65+0x8000] ;  /* 0x00800000413c783b */ /* 0x000eec0000000200 */
[----:B------:R-:W-:Y:S06]  /*4200*/  LDSM.16.M88.4 R4, [R65+0xa000] ;  /* 0x00a000004104783b */ /* 0x000fec0000000200 */
[----:B------:R-:W-:Y:S01]  /*4210*/  LDSM.16.M88.4 R8, [R217+0xa000] ;  /* 0x00a00000d908783b */ /* 0x000fe20000000200 */
[C---:B-1----:R-:W-:Y:S08]  /*4220*/  HMMA.16816.F32 R12, R52.reuse, R132, RZ ;  /* 0x00000084340c723c */ /* 0x042ff000000018ff */
[----:B------:R-:W-:Y:S01]  /*4230*/  HMMA.16816.F32 R16, R52, R134, RZ ;  /* 0x000000863410723c */ /* 0x000fe200000018ff */
        /* <DEDUP_REMOVED lines=16> */
[C---:B------:R-:W-:Y:S08]  /*4340*/  HMMA.16816.F32 R12, R4.reuse, R156, R12 ;  /* 0x0000009c040c723c */ /* 0x040ff0000000180c */
        /* <DEDUP_REMOVED lines=21> */
[----:B------:R-:W-:Y:S03]  /*44a0*/  HMMA.16816.F32 R16, R8, R186, R16 ;  /* 0x000000ba0810723c */ /* 0x000fe60000001810 */
[----:B------:R-:W-:Y:S01]  /*44b0*/  LOP3.LUT R9, R91, 0xe0, RZ, 0xc0, !PT ;  /* 0x000000e05b097812 */ /* 0x000fe200078ec0ff */
[----:B------:R-:W-:Y:S03]  /*44c0*/  IMAD.SHL.U32 R8, R222, 0x100, RZ ;  /* 0x00000100de087824 */ /* 0x000fe600078e00ff */
[----:B------:R-:W-:Y:S05]  /*44d0*/  LOP3.LUT R64, R9, 0x100, R64, 0xf8, !PT ;  /* 0x0000010009407812 */ /* 0x000fea00078ef840 */
[C---:B-1----:R-:W-:Y:S08]  /*44e0*/  HMMA.16816.F32 R12, R52.reuse, R188, R12 ;  /* 0x000000bc340c723c */ /* 0x042ff0000000180c */
[----:B------:R-:W-:Y:S11]  /*44f0*/  HMMA.16816.F32 R16, R52, R190, R16 ;  /* 0x000000be3410723c */ /* 0x000ff60000001810 */
[----:B------:R-:W-:Y:S01]  /*4500*/  @!UPT UIADD3 URZ, UPT, UPT, URZ, URZ, URZ ;  /* 0x000000fffffff290 */ /* 0x000fe2000fffe0ff */
[C---:B--2---:R-:W-:Y:S08]  /*4510*/  HMMA.16816.F32 R12, R4.reuse, R192, R12 ;  /* 0x000000c0040c723c */ /* 0x044ff0000000180c */
[----:B------:R-:W-:Y:S03]  /*4520*/  HMMA.16816.F32 R16, R4, R194, R16 ;  /* 0x000000c20410723c */ /* 0x000fe60000001810 */
[----:B------:R-:W-:Y:S02]  /*4530*/  LOP3.LUT R6, R92, 0x1c0, RZ, 0xc0, !PT ;  /* 0x000001c05c067812 */ /* 0x000fe400078ec0ff */
[----:B------:R-:W-:Y:S02]  /*4540*/  SHF.R.U32.HI R7, RZ, 0x3, R64 ;  /* 0x00000003ff077819 */ /* 0x000fe40000011640 */
[----:B------:R-:W-:Y:S02]  /*4550*/  LOP3.LUT R4, R222, 0x8, RZ, 0xc0, !PT ;  /* 0x00000008de047812 */ /* 0x000fe400078ec0ff */
[----:B------:R-:W-:Y:S02]  /*4560*/  LOP3.LUT R5, R92, 0x200, RZ, 0xc0, !PT ;  /* 0x000002005c057812 */ /* 0x000fe400078ec0ff */
[----:B------:R-:W-:Y:S01]  /*4570*/  LOP3.LUT R6, R6, 0x38, R223, 0xf8, !PT ;  /* 0x0000003806067812 */ /* 0x000fe200078ef8df */
[----:B-----5:R-:W-:Y:S01]  /*4580*/  FADD.FTZ R9, -R69, R13 ;  /* 0x0000000d45097221 */ /* 0x020fe20000010100 */
[----:B------:R-:W-:Y:S01]  /*4590*/  LOP3.LUT R5, R5, 0x1000, R8, 0xf8, !PT ;  /* 0x0000100005057812 */ /* 0x000fe200078ef808 */
[----:B------:R-:W-:Y:S01]  /*45a0*/  FADD.FTZ R11, -R68, R15 ;  /* 0x0000000f440b7221 */ /* 0x000fe20000010100 */
[----:B------:R-:W-:Y:S01]  /*45b0*/  LOP3.LUT R6, R6, 0x38, R221, 0x78, !PT ;  /* 0x0000003806067812 */ /* 0x000fe200078e78dd */
[----:B------:R-:W-:Y:S01]  /*45c0*/  FMUL.FTZ R9, R78, R9 ;  /* 0x000000094e097220 */ /* 0x000fe20000410000 */
[----:B------:R-:W-:Y:S01]  /*45d0*/  LOP3.LUT R7, R4, 0x38, R7, 0x78, !PT ;  /* 0x0000003804077812 */ /* 0x000fe200078e7807 */
[----:B------:R-:W-:Y:S01]  /*45e0*/  FADD.FTZ R4, -R69, R12 ;  /* 0x0000000c45047221 */ /* 0x000fe20000010100 */
[----:B------:R-:W-:Y:S01]  /*45f0*/  LOP3.LUT R5, R5, R6, RZ, 0xfc, !PT ;  /* 0x0000000605057212 */ /* 0x000fe200078efcff */
[----:B------:R-:W-:Y:S01]  /*4600*/  FADD.FTZ R6, -R68, R14 ;  /* 0x0000000e44067221 */ /* 0x000fe20000010100 */
[----:B------:R-:W-:Y:S01]  /*4610*/  FADD.FTZ R8, -R69, R16 ;  /* 0x0000001045087221 */ /* 0x000fe20000010100 */
[----:B------:R-:W-:Y:S01]  /*4620*/  FMUL.FTZ R4, R79, R4 ;  /* 0x000000044f047220 */ /* 0x000fe20000410000 */
[----:B------:R-:W-:Y:S01]  /*4630*/  FMUL.FTZ R11, R72, R11 ;  /* 0x0000000b480b7220 */ /* 0x000fe20000410000 */
[----:B------:R-:W-:Y:S01]  /*4640*/  FMUL.FTZ R6, R73, R6 ;  /* 0x0000000649067220 */ /* 0x000fe20000410000 */
[----:B------:R-:W-:Y:S01]  /*4650*/  FADD.FTZ R69, -R69, R17 ;  /* 0x0000001145457221 */ /* 0x000fe20000010100 */
[----:B------:R-:W-:Y:S01]  /*4660*/  FADD.FTZ R79, -R68, R19 ;  /* 0x00000013444f7221 */ /* 0x000fe20000010100 */
[----:B------:R-:W-:Y:S01]  /*4670*/  F2FP.F16.F32.PACK_AB R73, R9, R4 ;  /* 0x000000040949723e */ /* 0x000fe200000000ff */
[----:B------:R-:W-:Y:S01]  /*4680*/  FMUL.FTZ R8, R75, R8 ;  /* 0x000000084b087220 */ /* 0x000fe20000410000 */
[----:B------:R-:W-:Y:S01]  /*4690*/  FMUL.FTZ R69, R74, R69 ;  /* 0x000000454a457220 */ /* 0x000fe20000410000 */
[----:B------:R-:W-:Y:S01]  /*46a0*/  FMUL.FTZ R79, R70, R79 ;  /* 0x0000004f464f7220 */ /* 0x000fe20000410000 */
[----:B------:R-:W-:Y:S01]  /*46b0*/  FADD.FTZ R10, -R68, R18 ;  /* 0x00000012440a7221 */ /* 0x000fe20000010100 */
[----:B------:R-:W-:Y:S01]  /*46c0*/  F2FP.F16.F32.PACK_AB R70, R11, R6 ;  /* 0x000000060b46723e */ /* 0x000fe200000000ff */
[----:B------:R-:W-:Y:S01]  /*46d0*/  STS [R66+0x14000], R73 ;  /* 0x0140004942007388 */ /* 0x000fe20000000800 */
[----:B------:R-:W-:Y:S01]  /*46e0*/  F2FP.F16.F32.PACK_AB R78, R69, R8 ;  /* 0x00000008454e723e */ /* 0x000fe200000000ff */
[----:B------:R-:W-:Y:S01]  /*46f0*/  FMUL.FTZ R10, R71, R10 ;  /* 0x0000000a470a7220 */ /* 0x000fe20000410000 */
[----:B------:R-:W-:Y:S03]  /*4700*/  LOP3.LUT R7, R7, R64, RZ, 0x3c, !PT ;  /* 0x0000004007077212 */ /* 0x000fe600078e3cff */
[----:B------:R-:W-:Y:S01]  /*4710*/  STS [R67+-0x1000], R70 ;  /* 0xfff0004643007388 */ /* 0x000fe20000000800 */
[----:B------:R-:W-:Y:S02]  /*4720*/  LEA R224, R5, UR4, 0x1 ;  /* 0x0000000405e07c11 */ /* 0x000fe4000f8e08ff */
[----:B------:R-:W-:Y:S03]  /*4730*/  F2FP.F16.F32.PACK_AB R81, R79, R10 ;  /* 0x0000000a4f51723e */ /* 0x000fe600000000ff */
[----:B------:R-:W-:Y:S01]  /*4740*/  STS [R77+-0xff0], R78 ;  /* 0xfff0104e4d007388 */ /* 0x000fe20000000800 */
[C---:B------:R-:W-:Y:S02]  /*4750*/  LEA R225, R7.reuse, UR4, 0x1 ;  /* 0x0000000407e17c11 */ /* 0x040fe4000f8e08ff */
[----:B------:R-:W-:Y:S03]  /*4760*/  LEA R68, R7, UR36, 0x1 ;  /* 0x0000002407447c11 */ /* 0x000fe6000f8e08ff */
[----:B------:R-:W-:Y:S01]  /*4770*/  STS [R76+-0xff0], R81 ;  /* 0xfff010514c007388 */ /* 0x000fe20000000800 */
[----:B------:R-:W-:Y:S01]  /*4780*/  BAR.SYNC.DEFER_BLOCKING 0x0 ;  /* 0x0000000000007b1d */ /* 0x000fe20000010000 */
[C---:B------:R-:W-:Y:S02]  /*4790*/  VIADD R93, R68.reuse, 0x20 ;  /* 0x00000020445d7836 */ /* 0x040fe40000000000 */
[----:B------:R-:W-:Y:S03]  /*47a0*/  @P5 VIADD R93, R68, 0xffffffe0 ;  /* 0xffffffe0445d5836 */ /* 0x000fe60000000000 */
        /* <DEDUP_REMOVED lines=42> */
[----:B------:R-:W-:Y:S02]  /*4a50*/  SHF.R.U32.HI R8, RZ, 0x1, R222 ;  /* 0x00000001ff087819 */ /* 0x000fe400000116de */
[-C--:B--2---:R-:W-:Y:S05]  /*4a60*/  HMMA.16816.F32 R20, R4, R52.reuse, R20 ;  /* 0x000000340414723c */ /* 0x084fea0000001814 */
[----:B------:R-:W-:Y:S02]  /*4a70*/  LOP3.LUT R9, R9, 0x38, R90, 0x78, !PT ;  /* 0x0000003809097812 */ /* 0x000fe400078e785a */
[----:B------:R-:W-:Y:S01]  /*4a80*/  LOP3.LUT R10, R89, 0x1c0, R92, 0xf8, !PT ;  /* 0x000001c0590a7812 */ /* 0x000fe200078ef85c */
[C---:B---3--:R-:W-:Y:S04]  /*4a90*/  HMMA.16816.F32 R24, R56.reuse, R52, R24 ;  /* 0x000000343818723c */ /* 0x048fe80000001818 */
[----:B------:R-:W-:Y:S02]  /*4aa0*/  LOP3.LUT R8, R9, 0x8, R8, 0x78, !PT ;  /* 0x0000000809087812 */ /* 0x000fe400078e7808 */
[----:B------:R-:W-:Y:S02]  /*4ab0*/  LOP3.LUT R9, R10, 0x38, R221, 0x78, !PT ;  /* 0x000000380a097812 */ /* 0x000fe400078e78dd */
[-C--:B------:R-:W-:Y:S03]  /*4ac0*/  HMMA.16816.F32 R28, R56, R54.reuse, R28 ;  /* 0x00000036381c723c */ /* 0x080fe6000000181c */
[----:B------:R-:W-:Y:S02]  /*4ad0*/  LOP3.LUT R91, R91, 0x400, RZ, 0xc0, !PT ;  /* 0x000004005b5b7812 */ /* 0x000fe400078ec0ff */
[----:B------:R-:W-:Y:S03]  /*4ae0*/  LOP3.LUT R226, R9, 0x200, R92, 0xf8, !PT ;  /* 0x0000020009e27812 */ /* 0x000fe600078ef85c */
        /* <DEDUP_REMOVED lines=10> */
[C---:B------:R-:W-:Y:S02]  /*4b90*/  LOP3.LUT R5, R240.reuse, 0x40, RZ, 0xfc, !PT ;  /* 0x00000040f0057812 */ /* 0x040fe400078efcff */
[----:B------:R-:W-:Y:S01]  /*4ba0*/  ISETP.GE.AND P4, PT, R240, UR8, PT ;  /* 0x00000008f0007c0c */ /* 0x000fe2000bf86270 */
[----:B------:R-:W-:Y:S01]  /*4bb0*/  IMAD.X R7, RZ, RZ, ~UR30, P0 ;  /* 0x8000001eff077e24 */ /* 0x000fe200080e06ff */
[----:B------:R-:W-:Y:S02]  /*4bc0*/  ISETP.GE.AND P3, PT, R5, UR8, PT ;  /* 0x0000000805007c0c */ /* 0x000fe4000bf66270 */
[----:B------:R-:W-:Y:S02]  /*4bd0*/  LOP3.LUT R5, R221, 0x1f8, RZ, 0xc0, !PT ;  /* 0x000001f8dd057812 */ /* 0x000fe400078ec0ff */
[----:B------:R-:W-:Y:S02]  /*4be0*/  SHF.R.S64 R9, R4, 0x1f, R7 ;  /* 0x0000001f04097819 */ /* 0x000fe40000001007 */
[----:B------:R-:W-:Y:S01]  /*4bf0*/  LOP3.LUT R8, R5, 0x38, R222, 0x78, !PT ;  /* 0x0000003805087812 */ /* 0x000fe200078e78de */
[----:B------:R-:W-:Y:S01]  /*4c00*/  IMAD.U32 R5, RZ, RZ, UR48 ;  /* 0x00000030ff057e24 */ /* 0x000fe2000f8e00ff */
[----:B------:R-:W-:Y:S02]  /*4c10*/  IADD3 R234, P0, PT, R234, R9, RZ ;  /* 0x00000009eaea7210 */ /* 0x000fe40007f1e0ff */
[----:B------:R-:W-:Y:S02]  /*4c20*/  LOP3.LUT R8, R8, 0x1e00, R221, 0xf8, !PT ;  /* 0x00001e0008087812 */ /* 0x000fe400078ef8dd */
[----:B------:R-:W-:Y:S01]  /*4c30*/  LEA.HI.X.SX32 R235, R7, R235, 0x1, P0 ;  /* 0x000000eb07eb7211 */ /* 0x000fe200000f0eff */
[----:B------:R-:W-:Y:S01]  /*4c40*/  IMAD.U32 R7, RZ, RZ, UR49 ;  /* 0x00000031ff077e24 */ /* 0x000fe2000f8e00ff */
[C---:B------:R-:W-:Y:S02]  /*4c50*/  LOP3.LUT R4, R240.reuse, 0x80, RZ, 0xfc, !PT ;  /* 0x00000080f0047812 */ /* 0x040fe400078efcff */
[----:B------:R-:W-:Y:S02]  /*4c60*/  LOP3.LUT R6, R240, 0xc0, RZ, 0xfc, !PT ;  /* 0x000000c0f0067812 */ /* 0x000fe400078efcff */
[----:B------:R-:W-:Y:S02]  /*4c70*/  LEA R10, P0, R7, R234, 0x1 ;  /* 0x000000ea070a7211 */ /* 0x000fe400078008ff */
[----:B------:R-:W-:Y:S02]  /*4c80*/  LEA R7, R8, UR4, 0x1 ;  /* 0x0000000408077c11 */ /* 0x000fe4000f8e08ff */
[----:B------:R-:W-:Y:S01]  /*4c90*/  ISETP.GE.AND P2, PT, R4, UR8, PT ;  /* 0x0000000804007c0c */ /* 0x000fe2000bf46270 */
[----:B------:R-:W-:Y:S01]  /*4ca0*/  IMAD.U32 R4, RZ, RZ, UR49 ;  /* 0x00000031ff047e24 */ /* 0x000fe2000f8e00ff */
[----:B------:R-:W-:Y:S01]  /*4cb0*/  ISETP.GE.AND P1, PT, R6, UR8, PT ;  /* 0x0000000806007c0c */ /* 0x000fe2000bf26270 */
[----:B------:R-:W-:Y:S01]  /*4cc0*/  @!PT LDS RZ, [RZ] ;  /* 0x00000000fffff984 */ /* 0x000fe20000000800 */
[----:B------:R-:W-:Y:S01]  /*4cd0*/  @!PT LDS RZ, [RZ] ;  /* 0x00000000fffff984 */ /* 0x000fe20000000800 */
[----:B------:R-:W-:Y:S01]  /*4ce0*/  @!PT LDS RZ, [RZ] ;  /* 0x00000000fffff984 */ /* 0x000fe20000000800 */
[----:B------:R1:W-:Y:S03]  /*4cf0*/  @!P4 LDGSTS.E.BYPASS.LTC128B.128 [R7+0x8000], desc[UR34][R234.64] ;  /* 0x08000000ea07cfae */ /* 0x0003e6000b981a22 */
[----:B------:R-:W-:Y:S01]  /*4d00*/  LEA.HI.X R11, R4, R235, R5, 0x1, P0 ;  /* 0x000000eb040b7211 */ /* 0x000fe200000f0c05 */
        /* <DEDUP_REMOVED lines=37> */
.L_x_441:
[----:B------:R-:W-:Y:S01]  /*4f60*/  LDSM.16.M88.4 R196, [R200+UR4+0x14000] ;  /* 0x01400004c8c4783b */ /* 0x000fe20008000200 */
[----:B------:R-:W-:Y:S01]  /*4f70*/  VIADD R72, R200, UR4 ;  /* 0x00000004c8487c36 */ /* 0x000fe20008000000 */
[----:B------:R-:W2:Y:S01]  /*4f80*/  LDC R241, c[0x0][0x44c] ;  /* 0x00011300fff17b82 */ /* 0x000ea20000000800 */
[----:B------:R-:W-:Y:S01]  /*4f90*/  PLOP3.LUT P1, PT, PT, PT, UP0, 0x80, 0x8 ;  /* 0x000000000008781c */ /* 0x000fe20003f2f008 */
[----:B------:R-:W1:Y:S01]  /*4fa0*/  LDSM.16.MT88.4 R16, [R226+0x10000] ;  /* 0x01000000e210783b */ /* 0x000e620000004200 */
[C---:B------:R-:W-:Y:S02]  /*4fb0*/  VIADD R76, R72.reuse, 0x14000 ;  /* 0x00014000484c7836 */ /* 0x040fe40000000000 */
[----:B------:R-:W-:Y:S01]  /*4fc0*/  VIADD R227, R72, 0x14020 ;  /* 0x0001402048e37836 */ /* 0x000fe20000000000 */
[----:B------:R-:W3:Y:S01]  /*4fd0*/  LDSM.16.M88.4 R92, [R200+UR4+0x14800] ;  /* 0x01480004c85c783b */ /* 0x000ee20008000200 */
[----:B------:R-:W-:Y:S03]  /*4fe0*/  @P5 VIADD R227, R76, 0xffffffe0 ;  /* 0xffffffe04ce35836 */ /* 0x000fe60000000000 */
[----:B------:R-:W4:Y:S04]  /*4ff0*/  LDSM.16.MT88.4 R64, [R226+0x11000] ;  /* 0x01100000e240783b */ /* 0x000f280000004200 */
[----:B------:R-:W4:Y:S04]  /*5000*/  LDSM.16.MT88.4 R80, [R226+0x12000] ;  /* 0x01200000e250783b */ /* 0x000f280000004200 */
[----:B------:R-:W4:Y:S04]  /*5010*/  LDSM.16.MT88.4 R96, [R226+0x13000] ;  /* 0x01300000e260783b */ /* 0x000f280000004200 */
[----:B------:R-:W-:Y:S04]  /*5020*/  LDSM.16.M88.4 R200, [R227] ;  /* 0x00000000e3c8783b */ /* 0x000fe80000000200 */
[----:B------:R-:W4:Y:S04]  /*5030*/  LDSM.16.MT88.4 R204, [R226+0x10800] ;  /* 0x01080000e2cc783b */ /* 0x000f280000004200 */
[----:B------:R-:W4:Y:S04]  /*5040*/  LDSM.16.M88.4 R208, [R227+0x800] ;  /* 0x00080000e3d0783b */ /* 0x000f280000000200 */
[----:B------:R-:W4:Y:S01]  /*5050*/  LDSM.16.MT88.4 R212, [R226+0x11800] ;  /* 0x01180000e2d4783b */ /* 0x000f220000004200 */
[-C--:B-1----:R-:W-:Y:S03]  /*5060*/  HMMA.16816.F32 R4, R196, R16.reuse, RZ ;  /* 0x00000010c404723c */ /* 0x082fe600000018ff */
[----:B--2---:R-:W-:Y:S04]  /*5070*/  IMAD R241, R241, UR9, RZ ;  /* 0x00000009f1f17c24 */ /* 0x004fe8000f8e02ff */
[C---:B------:R-:W-:Y:S01]  /*5080*/  IMAD.SHL.U32 R243, R241.reuse, 0x8, RZ ;  /* 0x00000008f1f37824 */ /* 0x040fe200078e00ff */
[C---:B---3--:R-:W-:Y:S08]  /*5090*/  HMMA.16816.F32 R8, R92.reuse, R16, RZ ;  /* 0x000000105c08723c */ /* 0x048ff000000018ff */
        /* <DEDUP_REMOVED lines=18> */
[----:B------:R-:W1:Y:S01]  /*51c0*/  LDSM.16.MT88.4 R196, [R226+0x12800] ;  /* 0x01280000e2c4783b */ /* 0x000e620000004200 */
[----:B------:R-:W-:Y:S02]  /*51d0*/  LEA.HI.X.SX32 R243, R243, R233, 0x2, P0 ;  /* 0x000000e9f3f37211 */ /* 0x000fe400000f16ff */
[C---:B------:R-:W-:Y:S04]  /*51e0*/  LEA R244, P0, R241.reuse, R242, 0x5 ;  /* 0x000000f2f1f47211 */ /* 0x040fe800078028ff */
[-C--:B------:R-:W-:Y:S05]  /*51f0*/  HMMA.16816.F32 R4, R200, R204.reuse, R4 ;  /* 0x000000ccc804723c */ /* 0x080fea0000001804 */
[C---:B------:R-:W-:Y:S02]  /*5200*/  LEA.HI.X.SX32 R245, R241.reuse, R243, 0x5, P0 ;  /* 0x000000f3f1f57211 */ /* 0x040fe400000f2eff */
[C---:B------:R-:W-:Y:S01]  /*5210*/  LEA R246, P0, R241.reuse, R244, 0x5 ;  /* 0x000000f4f1f67211 */ /* 0x040fe200078028ff */
[C---:B------:R-:W-:Y:S04]  /*5220*/  HMMA.16816.F32 R8, R208.reuse, R204, R8 ;  /* 0x000000ccd008723c */ /* 0x040fe80000001808 */
[C---:B------:R-:W-:Y:S02]  /*5230*/  LEA.HI.X.SX32 R247, R241.reuse, R245, 0x5, P0 ;  /* 0x000000f5f1f77211 */ /* 0x040fe400000f2eff */
[C---:B------:R-:W-:Y:S02]  /*5240*/  LEA R248, P0, R241.reuse, R246, 0x5 ;  /* 0x000000f6f1f87211 */ /* 0x040fe400078028ff */
[-C--:B------:R-:W-:Y:S03]  /*5250*/  HMMA.16816.F32 R12, R208, R206.reuse, R12 ;  /* 0x000000ced00c723c */ /* 0x080fe6000000180c */
[C---:B------:R-:W-:Y:S05]  /*5260*/  LEA.HI.X.SX32 R249, R241.reuse, R247, 0x5, P0 ;  /* 0x000000f7f1f97211 */ /* 0x040fea00000f2eff */
[C---:B------:R-:W-:Y:S01]  /*5270*/  HMMA.16816.F32 R16, R200.reuse, R206, R16 ;  /* 0x000000cec810723c */ /* 0x040fe20000001810 */
[----:B------:R-:W2:Y:S07]  /*5280*/  LDSM.16.MT88.4 R204, [R226+0x13800] ;  /* 0x01380000e2cc783b */ /* 0x000eae0000004200 */
[-C--:B------:R-:W-:Y:S08]  /*5290*/  HMMA.16816.F32 R52, R200, R212.reuse, R52 ;  /* 0x000000d4c834723c */ /* 0x080ff00000001834 */
[C---:B------:R-:W-:Y:S04]  /*52a0*/  HMMA.16816.F32 R56, R208.reuse, R212, R56 ;  /* 0x000000d4d038723c */ /* 0x040fe80000001838 */
[C---:B------:R-:W-:Y:S04]  /*52b0*/  LEA R212, P0, R241.reuse, R248, 0x5 ;  /* 0x000000f8f1d47211 */ /* 0x040fe800078028ff */
[-C--:B------:R-:W-:Y:S03]  /*52c0*/  HMMA.16816.F32 R60, R208, R214.reuse, R60 ;  /* 0x000000d6d03c723c */ /* 0x080fe6000000183c */
[C---:B------:R-:W-:Y:S05]  /*52d0*/  LEA.HI.X.SX32 R213, R241.reuse, R249, 0x5, P0 ;  /* 0x000000f9f1d57211 */ /* 0x040fea00000f2eff */
[C---:B------:R-:W-:Y:S04]  /*52e0*/  HMMA.16816.F32 R64, R200.reuse, R214, R64 ;  /* 0x000000d6c840723c */ /* 0x040fe80000001840 */
[C---:B------:R-:W-:Y:S04]  /*52f0*/  LEA R214, P0, R241.reuse, R212, 0x5 ;  /* 0x000000d4f1d67211 */ /* 0x040fe800078028ff */
[-C--:B-1----:R-:W-:Y:S03]  /*5300*/  HMMA.16816.F32 R68, R200, R196.reuse, R68 ;  /* 0x000000c4c844723c */ /* 0x082fe60000001844 */
[C---:B------:R-:W-:Y:S02]  /*5310*/  LEA.HI.X.SX32 R215, R241.reuse, R213, 0x5, P0 ;  /* 0x000000d5f1d77211 */ /* 0x040fe400000f2eff */
[C---:B------:R-:W-:Y:S03]  /*5320*/  LEA R250, P0, R241.reuse, R214, 0x5 ;  /* 0x000000d6f1fa7211 */ /* 0x040fe600078028ff */
[C---:B------:R-:W-:Y:S04]  /*5330*/  HMMA.16816.F32 R72, R208.reuse, R196, R72 ;  /* 0x000000c4d048723c */ /* 0x040fe80000001848 */
[C---:B------:R-:W-:Y:S04]  /*5340*/  LEA.HI.X.SX32 R251, R241.reuse, R215, 0x5, P0 ;  /* 0x000000d7f1fb7211 */ /* 0x040fe800000f2eff */
[-C--:B------:R-:W-:Y:S08]  /*5350*/  HMMA.16816.F32 R76, R208, R198.reuse, R76 ;  /* 0x000000c6d04c723c */ /* 0x080ff0000000184c */
[C---:B------:R-:W-:Y:S04]  /*5360*/  HMMA.16816.F32 R80, R200.reuse, R198, R80 ;  /* 0x000000c6c850723c */ /* 0x040fe80000001850 */
[C---:B------:R-:W-:Y:S04]  /*5370*/  IMAD.WIDE R198, R241.reuse, -0xc0, R250 ;  /* 0xffffff40f1c67825 */ /* 0x040fe800078e02fa */
[-C--:B--2---:R-:W-:Y:S03]  /*5380*/  HMMA.16816.F32 R84, R200, R204.reuse, R84 ;  /* 0x000000ccc854723c */ /* 0x084fe60000001854 */
[C---:B------:R-:W-:Y:S04]  /*5390*/  LEA R226, P0, R241.reuse, R198, 0x5 ;  /* 0x000000c6f1e27211 */ /* 0x040fe800078028ff */
[C---:B------:R-:W-:Y:S01]  /*53a0*/  LEA.HI.X.SX32 R227, R241.reuse, R199, 0x5, P0 ;  /* 0x000000c7f1e37211 */ /* 0x040fe200000f2eff */
[C---:B------:R-:W-:Y:S04]  /*53b0*/  HMMA.16816.F32 R88, R208.reuse, R204, R88 ;  /* 0x000000ccd058723c */ /* 0x040fe80000001858 */
[C---:B------:R-:W-:Y:S04]  /*53c0*/  LEA R204, P0, R241.reuse, R226, 0x5 ;  /* 0x000000e2f1cc7211 */ /* 0x040fe800078028ff */
[-C--:B------:R-:W-:Y:S03]  /*53d0*/  HMMA.16816.F32 R92, R208, R206.reuse, R92 ;  /* 0x000000ced05c723c */ /* 0x080fe6000000185c */
[C---:B------:R-:W-:Y:S02]  /*53e0*/  LEA.HI.X.SX32 R205, R241.reuse, R227, 0x5, P0 ;  /* 0x000000e3f1cd7211 */ /* 0x040fe400000f2eff */
[C---:B------:R-:W-:Y:S03]  /*53f0*/  LEA R210, P0, R241.reuse, R204, 0x5 ;  /* 0x000000ccf1d27211 */ /* 0x040fe600078028ff */
[----:B------:R-:W-:Y:S04]  /*5400*/  HMMA.16816.F32 R96, R200, R206, R96 ;  /* 0x000000cec860723c */ /* 0x000fe80000001860 */
[----:B------:R-:W-:Y:S02]  /*5410*/  SHF.R.U32.HI R201, RZ, 0x1, R222 ;  /* 0x00000001ffc97819 */ /* 0x000fe400000116de */
[----:B------:R-:W-:Y:S02]  /*5420*/  LEA.HI.X.SX32 R211, R241, R205, 0x5, P0 ;  /* 0x000000cdf1d37211 */ /* 0x000fe400000f2eff */
[----:B------:R-:W-:Y:S01]  /*5430*/  @P1 LOP3.LUT R202, R201, 0x30, RZ, 0xc0, !PT ;  /* 0x00000030c9ca1812 */ /* 0x000fe200078ec0ff */
[----:B------:R-:W-:Y:S01]  /*5440*/  IMAD.MOV.U32 R201, RZ, RZ, 0x4 ;  /* 0x00000004ffc97424 */ /* 0x000fe200078e00ff */
[C---:B------:R-:W-:Y:S02]  /*5450*/  LEA R208, P0, R241.reuse, R210, 0x5 ;  /* 0x000000d2f1d07211 */ /* 0x040fe400078028ff */
[----:B------:R-:W-:Y:S02]  /*5460*/  @P1 LOP3.LUT R230, R202, 0x7, R223, 0xf8, !PT ;  /* 0x00000007cae61812 */ /* 0x000fe400078ef8df */
[C---:B------:R-:W-:Y:S02]  /*5470*/  LEA.HI.X.SX32 R209, R241.reuse, R211, 0x5, P0 ;  /* 0x000000d3f1d17211 */ /* 0x040fe400000f2eff */
[C---:B------:R-:W-:Y:S01]  /*5480*/  LEA R206, P0, R241.reuse, R208, 0x5 ;  /* 0x000000d0f1ce7211 */ /* 0x040fe200078028ff */
[----:B------:R-:W-:Y:S01]  /*5490*/  @P1 IMAD.WIDE.U32 R200, R230, R201, UR52 ;  /* 0x00000034e6c81e25 */ /* 0x000fe2000f8e00c9 */
[----:B------:R-:W-:Y:S01]  /*54a0*/  @UP0 UMOV UR52, UR15 ;  /* 0x0000000f00340c82 */ /* 0x000fe20008000000 */
[----:B------:R-:W-:Y:S01]  /*54b0*/  @UP0 UMOV UR53, UR14 ;  /* 0x0000000e00350c82 */ /* 0x000fe20008000000 */
[C---:B------:R-:W-:Y:S02]  /*54c0*/  LEA.HI.X.SX32 R207, R241.reuse, R209, 0x5, P0 ;  /* 0x000000d1f1cf7211 */ /* 0x040fe400000f2eff */
[----:B------:R-:W5:Y:S01]  /*54d0*/  @P1 LDG.E R229, desc[UR34][R200.64+-0x100] ;  /* 0xffff0022c8e51981 */ /* 0x000f62000c1e1900 */
[C---:B------:R-:W-:Y:S03]  /*54e0*/  LEA R202, P0, R241.reuse, R206, 0x5 ;  /* 0x000000cef1ca7211 */ /* 0x040fe600078028ff */
[----:B------:R1:W5:Y:S01]  /*54f0*/  @P1 LDG.E R228, desc[UR34][R200.64+-0xe0] ;  /* 0xffff2022c8e41981 */ /* 0x000362000c1e1900 */
[C---:B------:R-:W-:Y:S03]  /*5500*/  LEA.HI.X.SX32 R203, R241.reuse, R207, 0x5, P0 ;  /* 0x000000cff1cb7211 */ /* 0x040fe600000f2eff */
[----:B------:R2:W-:Y:S04]  /*5510*/  REDG.E.ADD.F32.FTZ.RN.STRONG.GPU desc[UR34][R232.64], R4 ;  /* 0x00000004e80079a6 */ /* 0x0005e8000c12f322 */
[----:B------:R3:W-:Y:S04]  /*5520*/  REDG.E.ADD.F32.FTZ.RN.STRONG.GPU desc[UR34][R242.64], R5 ;  /* 0x00000005f20079a6 */ /* 0x0007e8000c12f322 */
[----:B------:R4:W-:Y:S04]  /*5530*/  REDG.E.ADD.F32.FTZ.RN.STRONG.GPU desc[UR34][R244.64], R6 ;  /* 0x00000006f40079a6 */ /* 0x0009e8000c12f322 */
[----:B------:R4:W-:Y:S04]  /*5540*/  REDG.E.ADD.F32.FTZ.RN.STRONG.GPU desc[UR34][R246.64], R7 ;  /* 0x00000007f60079a6 */ /* 0x0009e8000c12f322 */
[----:B------:R4:W-:Y:S04]  /*5550*/  REDG.E.ADD.F32.FTZ.RN.STRONG.GPU desc[UR34][R248.64], R8 ;  /* 0x00000008f80079a6 */ /* 0x0009e8000c12f322 */
[----:B------:R4:W-:Y:S01]  /*5560*/  REDG.E.ADD.F32.FTZ.RN.STRONG.GPU desc[UR34][R212.64], R9 ;  /* 0x00000009d40079a6 */ /* 0x0009e2000c12f322 */
[C---:B-1----:R-:W-:Y:S03]  /*5570*/  IMAD.WIDE R200, R241.reuse, -0xc0, R202 ;  /* 0xffffff40f1c87825 */ /* 0x042fe600078e02ca */
[----:B------:R1:W-:Y:S01]  /*5580*/  REDG.E.ADD.F32.FTZ.RN.STRONG.GPU desc[UR34][R214.64], R10 ;  /* 0x0000000ad60079a6 */ /* 0x0003e2000c12f322 */
[C---:B--2---:R-:W-:Y:S03]  /*5590*/  LEA R4, P0, R241.reuse, R200, 0x5 ;  /* 0x000000c8f1047211 */ /* 0x044fe600078028ff */
[----:B------:R2:W-:Y:S01]  /*55a0*/  REDG.E.ADD.F32.FTZ.RN.STRONG.GPU desc[UR34][R250.64], R11 ;  /* 0x0000000bfa0079a6 */ /* 0x0005e2000c12f322 */
[C---:B---3--:R-:W-:Y:S03]  /*55b0*/  LEA.HI.X.SX32 R5, R241.reuse, R201, 0x5, P0 ;  /* 0x000000c9f1057211 */ /* 0x048fe600000f2eff */
        /* <DEDUP_REMOVED lines=14> */
[----:B------:R4:W-:Y:S01]  /*56a0*/  REDG.E.ADD.F32.FTZ.RN.STRONG.GPU desc[UR34][R206.64+0x80], R14 ;  /* 0x0000800ece0079a6 */ /* 0x0009e2000c12f322 */
[C---:B------:R-:W-:Y:S03]  /*56b0*/  LEA R248, P0, R241.reuse, R246, 0x5 ;  /* 0x000000f6f1f87211 */ /* 0x040fe600078028ff */
[----:B------:R4:W-:Y:S01]  /*56c0*/  REDG.E.ADD.F32.FTZ.RN.STRONG.GPU desc[UR34][R202.64+0x80], R15 ;  /* 0x0000800fca0079a6 */ /* 0x0009e2000c12f322 */
[C---:B------:R-:W-:Y:S03]  /*56d0*/  LEA.HI.X.SX32 R249, R241.reuse, R247, 0x5, P0 ;  /* 0x000000f7f1f97211 */ /* 0x040fe600000f2eff */
[----:B------:R-:W-:Y:S01]  /*56e0*/  REDG.E.ADD.F32.FTZ.RN.STRONG.GPU desc[UR34][R232.64+0x100], R52 ;  /* 0x00010034e80079a6 */ /* 0x000fe2000c12f322 */
[C---:B------:R-:W-:Y:S03]  /*56f0*/  IMAD.WIDE R212, R241.reuse, -0xc0, R248 ;  /* 0xffffff40f1d47825 */ /* 0x040fe600078e02f8 */
[----:B------:R4:W-:Y:S01]  /*5700*/  REDG.E.ADD.F32.FTZ.RN.STRONG.GPU desc[UR34][R200.64+0x100], R53 ;  /* 0x00010035c80079a6 */ /* 0x0009e2000c12f322 */
[C---:B------:R-:W-:Y:S03]  /*5710*/  LEA R6, P0, R241.reuse, R212, 0x5 ;  /* 0x000000d4f1067211 */ /* 0x040fe600078028ff */
[----:B------:R4:W-:Y:S01]  /*5720*/  REDG.E.ADD.F32.FTZ.RN.STRONG.GPU desc[UR34][R4.64+0x100], R54 ;  /* 0x00010036040079a6 */ /* 0x0009e2000c12f322 */
[C---:B------:R-:W-:Y:S03]  /*5730*/  LEA.HI.X.SX32 R7, R241.reuse, R213, 0x5, P0 ;  /* 0x000000d5f1077211 */ /* 0x040fe600000f2eff */
[----:B------:R4:W-:Y:S01]  /*5740*/  REDG.E.ADD.F32.FTZ.RN.STRONG.GPU desc[UR34][R242.64+0x100], R55 ;  /* 0x00010037f20079a6 */ /* 0x0009e2000c12f322 */
[C---:B------:R-:W-:Y:S03]  /*5750*/  LEA R8, P0, R241.reuse, R6, 0x5 ;  /* 0x00000006f1087211 */ /* 0x040fe600078028ff */
[----:B------:R4:W-:Y:S01]  /*5760*/  REDG.E.ADD.F32.FTZ.RN.STRONG.GPU desc[UR34][R196.64+0x100], R56 ;  /* 0x00010038c40079a6 */ /* 0x0009e2000c12f322 */
[C---:B------:R-:W-:Y:S02]  /*5770*/  LEA.HI.X.SX32 R9, R241.reuse, R7, 0x5, P0 ;  /* 0x00000007f1097211 */ /* 0x040fe400000f2eff */
[C---:B-1----:R-:W-:Y:S01]  /*5780*/  LEA R214, P0, R241.reuse, R8, 0x5 ;  /* 0x00000008f1d67211 */ /* 0x042fe200078028ff */
[----:B------:R1:W-:Y:S03]  /*5790*/  REDG.E.ADD.F32.FTZ.RN.STRONG.GPU desc[UR34][R244.64+0x100], R57 ;  /* 0x00010039f40079a6 */ /* 0x0003e6000c12f322 */
[C---:B------:R-:W-:Y:S01]  /*57a0*/  LEA.HI.X.SX32 R215, R241.reuse, R9, 0x5, P0 ;  /* 0x00000009f1d77211 */ /* 0x040fe200000f2eff */
[----:B------:R-:W-:Y:S01]  /*57b0*/  REDG.E.ADD.F32.FTZ.RN.STRONG.GPU desc[UR34][R246.64+0x100], R58 ;  /* 0x0001003af60079a6 */ /* 0x000fe2000c12f322 */
[C---:B--2---:R-:W-:Y:S03]  /*57c0*/  LEA R250, P0, R241.reuse, R214, 0x5 ;  /* 0x000000d6f1fa7211 */ /* 0x044fe600078028ff */
[----:B------:R-:W-:Y:S01]  /*57d0*/  REDG.E.ADD.F32.FTZ.RN.STRONG.GPU desc[UR34][R248.64+0x100], R59 ;  /* 0x0001003bf80079a6 */ /* 0x000fe2000c12f322 */
[C---:B------:R-:W-:Y:S02]  /*57e0*/  LEA.HI.X.SX32 R251, R241.reuse, R215, 0x5, P0 ;  /* 0x000000d7f1fb7211 */ /* 0x040fe400000f2eff */
[C---:B------:R-:W-:Y:S01]  /*57f0*/  LEA R10, P0, R241.reuse, R250, 0x5 ;  /* 0x000000faf10a7211 */ /* 0x040fe200078028ff */
[----:B------:R-:W-:Y:S03]  /*5800*/  REDG.E.ADD.F32.FTZ.RN.STRONG.GPU desc[UR34][R232.64+0x180], R64 ;  /* 0x00018040e80079a6 */ /* 0x000fe6000c12f322 */
[C---:B------:R-:W-:Y:S01]  /*5810*/  LEA.HI.X.SX32 R11, R241.reuse, R251, 0x5, P0 ;  /* 0x000000fbf10b7211 */ /* 0x040fe200000f2eff */
[----:B------:R-:W-:Y:S01]  /*5820*/  REDG.E.ADD.F32.FTZ.RN.STRONG.GPU desc[UR34][R212.64+0x180], R65 ;  /* 0x00018041d40079a6 */ /* 0x000fe2000c12f322 */
[C---:B---3--:R-:W-:Y:S03]  /*5830*/  LEA R16, P0, R241.reuse, R10, 0x5 ;  /* 0x0000000af1107211 */ /* 0x048fe600078028ff */
[----:B------:R-:W-:Y:S01]  /*5840*/  REDG.E.ADD.F32.FTZ.RN.STRONG.GPU desc[UR34][R6.64+0x180], R66 ;  /* 0x00018042060079a6 */ /* 0x000fe2000c12f322 */
[C---:B------:R-:W-:Y:S03]  /*5850*/  LEA.HI.X.SX32 R17, R241.reuse, R11, 0x5, P0 ;  /* 0x0000000bf1117211 */ /* 0x040fe600000f2eff */
[----:B------:R-:W-:Y:S01]  /*5860*/  REDG.E.ADD.F32.FTZ.RN.STRONG.GPU desc[UR34][R8.64+0x180], R67 ;  /* 0x00018043080079a6 */ /* 0x000fe2000c12f322 */
        /* <DEDUP_REMOVED lines=13> */
[C---:B----4-:R-:W-:Y:S03]  /*5940*/  LEA R210, P0, R241.reuse, R18, 0x5 ;  /* 0x00000012f1d27211 */ /* 0x050fe600078028ff */
        /* <DEDUP_REMOVED lines=40> */
[----:B-1----:R-:W-:Y:S01]  /*5bd0*/  LEA R244, P0, R241, R54, 0x5 ;  /* 0x00000036f1f47211 */ /* 0x002fe200078028ff */
        /* <DEDUP_REMOVED lines=28> */
[----:B------:R-:W1:Y:S03]  /*5da0*/  LDSM.16.MT88.4 R4, [R225+0x14000] ;  /* 0x01400000e104783b */ /* 0x000e660000004200 */
        /* <DEDUP_REMOVED lines=11> */
[----:B------:R-:W-:Y:S03]  /*5e60*/  LEA.HI.X.SX32 R71, R241, R69, 0x5, P0 ;  /* 0x00000045f1477211 */ /* 0x000fe600000f2eff */
[----:B------:R-:W3:Y:S04]  /*5e70*/  LDSM.16.MT88.4 R60, [R76+0x14400] ;  /* 0x014400004c3c783b */ /* 0x000ee80000004200 */
[----:B------:R-:W-:Y:S04]  /*5e80*/  REDG.E.ADD.F32.FTZ.RN.STRONG.GPU desc[UR34][R70.64+0x380], R95 ;  /* 0x0003805f460079a6 */ /* 0x000fe8000c12f322 */
[----:B------:R-:W4:Y:S04]  /*5e90*/  LDSM.16.MT88.4 R64, [R224+0x4800] ;  /* 0x00480000e040783b */ /* 0x000f280000004200 */
[----:B------:R-:W-:Y:S01]  /*5ea0*/  LDSM.16.MT88.4 R68, [R76+0x14800] ;  /* 0x014800004c44783b */ /* 0x000fe20000004200 */
[-C--:B-1----:R-:W-:Y:S08]  /*5eb0*/  HMMA.16816.F32 R100, R4, R8.reuse, R100 ;  /* 0x000000080464723c */ /* 0x082ff00000001864 */
[C---:B------:R-:W-:Y:S08]  /*5ec0*/  HMMA.16816.F32 R104, R12.reuse, R8, R104 ;  /* 0x000000080c68723c */ /* 0x040ff00000001868 */
        /* <DEDUP_REMOVED lines=8> */
[----:B------:R-:W1:Y:S04]  /*5f50*/  LDSM.16.MT88.4 R4, [R224+0x5000] ;  /* 0x00500000e004783b */ /* 0x000e680000004200 */
[----:B------:R-:W-:Y:S03]  /*5f60*/  LDSM.16.MT88.4 R16, [R225+0x14c00] ;  /* 0x014c0000e110783b */ /* 0x000fe60000004200 */
[-C--:B--2---:R-:W-:Y:S08]  /*5f70*/  HMMA.16816.F32 R100, R52, R56.reuse, R100 ;  /* 0x000000383464723c */ /* 0x084ff00000001864 */
[C---:B---3--:R-:W-:Y:S08]  /*5f80*/  HMMA.16816.F32 R104, R60.reuse, R56, R104 ;  /* 0x000000383c68723c */ /* 0x048ff00000001868 */
[-C--:B------:R-:W-:Y:S08]  /*5f90*/  HMMA.16816.F32 R108, R60, R58.reuse, R108 ;  /* 0x0000003a3c6c723c */ /* 0x080ff0000000186c */
[C---:B------:R-:W-:Y:S01]  /*5fa0*/  HMMA.16816.F32 R112, R52.reuse, R58, R112 ;  /* 0x0000003a3470723c */ /* 0x040fe20000001870 */
[----:B------:R-:W2:Y:S07]  /*5fb0*/  LDSM.16.MT88.4 R56, [R224+0x1800] ;  /* 0x00180000e038783b */ /* 0x000eae0000004200 */
[-C--:B----4-:R-:W-:Y:S08]  /*5fc0*/  HMMA.16816.F32 R116, R52, R64.reuse, R116 ;  /* 0x000000403474723c */ /* 0x090ff00000001874 */
[C---:B------:R-:W-:Y:S08]  /*5fd0*/  HMMA.16816.F32 R120, R60.reuse, R64, R120 ;  /* 0x000000403c78723c */ /* 0x040ff00000001878 */
[-C--:B------:R-:W-:Y:S01]  /*5fe0*/  HMMA.16816.F32 R124, R60, R66.reuse, R124 ;  /* 0x000000423c7c723c */ /* 0x080fe2000000187c */
[----:B------:R-:W3:Y:S07]  /*5ff0*/  LDSM.16.MT88.4 R60, [R76+0x14c00] ;  /* 0x014c00004c3c783b */ /* 0x000eee0000004200 */
[----:B------:R-:W-:Y:S08]  /*6000*/  HMMA.16816.F32 R128, R52, R66, R128 ;  /* 0x000000423480723c */ /* 0x000ff00000001880 */
[-C--:B-1----:R-:W-:Y:S08]  /*6010*/  HMMA.16816.F32 R100, R8, R12.reuse, R100 ;  /* 0x0000000c0864723c */ /* 0x082ff00000001864 */
[C---:B------:R-:W-:Y:S08]  /*6020*/  HMMA.16816.F32 R104, R68.reuse, R12, R104 ;  /* 0x0000000c4468723c */ /* 0x040ff00000001868 */
[-C--:B------:R-:W-:Y:S08]  /*6030*/  HMMA.16816.F32 R108, R68, R14.reuse, R108 ;  /* 0x0000000e446c723c */ /* 0x080ff0000000186c */
[C---:B------:R-:W-:Y:S08]  /*6040*/  HMMA.16816.F32 R112, R8.reuse, R14, R112 ;  /* 0x0000000e0870723c */ /* 0x040ff00000001870 */
[-C--:B------:R-:W-:Y:S08]  /*6050*/  HMMA.16816.F32 R116, R8, R4.reuse, R116 ;  /* 0x000000040874723c */ /* 0x080ff00000001874 */
[C---:B------:R-:W-:Y:S04]  /*6060*/  HMMA.16816.F32 R120, R68.reuse, R4, R120 ;  /* 0x000000044478723c */ /* 0x040fe80000001878 */
[----:B------:R-:W-:Y:S02]  /*6070*/  LOP3.LUT R5, R221, 0x1f8, RZ, 0xc0, !PT ;  /* 0x000001f8dd057812 */ /* 0x000fe400078ec0ff */
[----:B------:R-:W-:Y:S02]  /*6080*/  LOP3.LUT R4, R240, 0x40, RZ, 0xfc, !PT ;  /* 0x00000040f0047812 */ /* 0x000fe400078efcff */
[-C--:B------:R-:W-:Y:S03]  /*6090*/  HMMA.16816.F32 R124, R68, R6.reuse, R124 ;  /* 0x00000006447c723c */ /* 0x080fe6000000187c */
[----:B------:R-:W-:Y:S05]  /*60a0*/  LOP3.LUT R222, R5, 0x38, R222, 0x78, !PT ;  /* 0x0000003805de7812 */ /* 0x000fea00078e78de */
[----:B------:R-:W-:Y:S04]  /*60b0*/  HMMA.16816.F32 R128, R8, R6, R128 ;  /* 0x000000060880723c */ /* 0x000fe80000001880 */
[----:B------:R-:W-:Y:S02]  /*60c0*/  LOP3.LUT R9, R222, 0x1e00, R221, 0xf8, !PT ;  /* 0x00001e00de097812 */ /* 0x000fe400078ef8dd */
[C---:B------:R-:W-:Y:S02]  /*60d0*/  LOP3.LUT R8, R240.reuse, 0x80, RZ, 0xfc, !PT ;  /* 0x00000080f0087812 */ /* 0x040fe400078efcff */
[-C--:B--2---:R-:W-:Y:S05]  /*60e0*/  HMMA.16816.F32 R100, R16, R56.reuse, R100 ;  /* 0x000000381064723c */ /* 0x084fea0000001864 */
[----:B------:R-:W-:Y:S02]  /*60f0*/  LOP3.LUT R6, R240, 0xc0, RZ, 0xfc, !PT ;  /* 0x000000c0f0067812 */ /* 0x000fe400078efcff */
[----:B------:R-:W-:Y:S01]  /*6100*/  LEA R9, R9, UR4, 0x1 ;  /* 0x0000000409097c11 */ /* 0x000fe2000f8e08ff */
[C---:B---3--:R-:W-:Y:S08]  /*6110*/  HMMA.16816.F32 R104, R60.reuse, R56, R104 ;  /* 0x000000383c68723c */ /* 0x048ff00000001868 */
        /* <DEDUP_REMOVED lines=64> */
.L_x_442:
[----:B------:R-:W-:Y:S02]  /*6520*/  UISETP.GT.AND UP0, UPT, UR47, UR43, UPT ;  /* 0x0000002b2f00728c */ /* 0x000fe4000bf04270 */
[----:B------:R-:W-:Y:S07]  /*6530*/  UIADD3 UR47, UPT, UPT, UR47, -0x1, URZ ;  /* 0xffffffff2f2f7890 */ /* 0x000fee000fffe0ff */
[----:B------:R-:W-:Y:S05]  /*6540*/  BRA.U UP0, `(.L_x_443) ;  /* 0xffffffcd00707547 */ /* 0x000fea000b83ffff */
[----:B------:R-:W2:Y:S01]  /*6550*/  S2R R0, SR_TID.X ;  /* 0x0000000000007919 */ /* 0x000ea20000002100 */
[----:B------:R-:W3:Y:S01]  /*6560*/  LDCU UR8, c[0x0][0x500] ;  /* 0x0000a000ff0877ac */ /* 0x000ee20008000800 */
[----:B------:R-:W-:Y:S02]  /*6570*/  F2FP.F16.F32.PACK_AB R20, R21, R20 ;  /* 0x000000141514723e */ /* 0x000fe400000000ff */
[----:B------:R-:W-:Y:S01]  /*6580*/  F2FP.F16.F32.PACK_AB R22, R23, R22 ;  /* 0x000000161716723e */ /* 0x000fe200000000ff */
[----:B------:R-:W-:Y:S01]  /*6590*/  UISETP.NE.AND UP0, UPT, UR40, -0x1, UPT ;  /* 0xffffffff2800788c */ /* 0x000fe2000bf05270 */
[----:B------:R-:W-:Y:S01]  /*65a0*/  F2FP.F16.F32.PACK_AB R24, R25, R24 ;  /* 0x000000181918723e */ /* 0x000fe200000000ff */
[----:B------:R-:W-:Y:S01]  /*65b0*/  UMOV UR25, UR18 ;  /* 0x0000001200197c82 */ /* 0x000fe20008000000 */
        /* <DEDUP_REMOVED lines=112> */
[----:B------:R-:W-:Y:S01]  /*6cc0*/  MOV R7, UR9 ;  /* 0x0000000900077c02 */ /* 0x000fe20008000f00 */
[----:B------:R-:W-:Y:S05]  /*6cd0*/  BRA `(.L_x_445) ;  /* 0x0000000000187947 */ /* 0x000fea0003800000 */
.L_x_444:
[----:B------:R-:W3:Y:S01]  /*6ce0*/  LDCU.64 UR10, c[0x0][0x5c0] ;  /* 0x0000b800ff0a77ac */ /* 0x000ee20008000a00 */
[----:B------:R-:W-:-:S04]  /*6cf0*/  UIADD3 UR8, UPT, UPT, UR39, UR40, URZ ;  /* 0x0000002827087290 */ /* 0x000fc8000fffe0ff */
[----:B---3--:R-:W-:Y:S02]  /*6d00*/  UIMAD.WIDE.U32 UR16, UR8, UR10, URZ ;  /* 0x0000000a081072a5 */ /* 0x008fe4000f8e00ff */
[----:B------:R-:W-:-:S04]  /*6d10*/  UIMAD UR8, UR8, UR11, URZ ;  /* 0x0000000b080872a4 */ /* 0x000fc8000f8e02ff */
[----:B------:R-:W-:-:S06]  /*6d20*/  UIADD3 UR8, UPT, UPT, UR17, UR8, URZ ;  /* 0x0000000811087290 */ /* 0x000fcc000fffe0ff */
[----:B------:R-:W-:Y:S02]  /*6d30*/  MOV R7, UR8 ;  /* 0x0000000800077c02 */ /* 0x000fe40008000f00 */
.L_x_445:
        /* <DEDUP_REMOVED lines=12> */
.L_x_446:
[----:B------:R-:W3:Y:S01]  /*6e00*/  LDCU.64 UR8, c[0x0][0x5c8] ;  /* 0x0000b900ff0877ac */ /* 0x000ee20008000a00 */
[----:B------:R-:W-:-:S04]  /*6e10*/  UIADD3 UR12, UPT, UPT, UR39, UR40, URZ ;  /* 0x00000028270c7290 */ /* 0x000fc8000fffe0ff */
[----:B---3--:R-:W-:Y:S02]  /*6e20*/  UIMAD.WIDE.U32 UR30, UR12, UR8, URZ ;  /* 0x000000080c1e72a5 */ /* 0x008fe4000f8e00ff */
[----:B------:R-:W-:-:S04]  /*6e30*/  UIMAD UR12, UR12, UR9, URZ ;  /* 0x000000090c0c72a4 */ /* 0x000fc8000f8e02ff */
[----:B------:R-:W-:-:S06]  /*6e40*/  UIADD3 UR12, UPT, UPT, UR31, UR12, URZ ;  /* 0x0000000c1f0c7290 */ /* 0x000fcc000fffe0ff */
[----:B------:R-:W-:-:S07]  /*6e50*/  MOV R5, UR12 ;  /* 0x0000000c00057c02 */ /* 0x000fce0008000f00 */
.L_x_447:
[----:B------:R-:W-:Y:S01]  /*6e60*/  USHF.L.U32 UR12, UR37, 0x5, URZ ;  /* 0x00000005250c7899 */ /* 0x000fe200080006ff */
[----:B------:R-:W-:Y:S01]  /*6e70*/  SHF.R.U32.HI R0, RZ, 0x3, R0 ;  /* 0x00000003ff007819 */ /* 0x000fe20000011600 */
[----:B------:R-:W-:Y:S02]  /*6e80*/  BAR.SYNC.DEFER_BLOCKING 0x0 ;  /* 0x0000000000007b1d */ /* 0x000fe40000010000 */
[----:B------:R-:W-:-:S06]  /*6e90*/  UIADD3 UR12, UPT, UPT, -UR12, UR38, URZ ;  /* 0x000000260c0c7290 */ /* 0x000fcc000fffe1ff */
[----:B------:R-:W-:-:S13]  /*6ea0*/  ISETP.GE.AND P0, PT, R0, UR12, PT ;  /* 0x0000000c00007c0c */ /* 0x000fda000bf06270 */
[----:B------:R-:W-:Y:S05]  /*6eb0*/  @P0 BRA `(.L_x_422) ;  /* 0x0000000000d00947 */ /* 0x000fea0003800000 */
[----:B------:R-:W3:Y:S01]  /*6ec0*/  LDCU UR17, c[0x0][0x440] ;  /* 0x00008800ff1177ac */ /* 0x000ee20008000800 */
[----:B------:R-:W-:Y:S01]  /*6ed0*/  MOV R241, RZ ;  /* 0x000000ff00f17202 */ /* 0x000fe20000000f00 */
[----:B------:R-:W-:Y:S01]  /*6ee0*/  IMAD.U32 R13, RZ, RZ, UR10 ;  /* 0x0000000aff0d7e24 */ /* 0x000fe2000f8e00ff */
[----:B-1----:R-:W1:Y:S01]  /*6ef0*/  LDC.64 R10, c[0x0][0x5d8] ;  /* 0x00017600ff0a7b82 */ /* 0x002e620000000a00 */
[----:B------:R-:W-:Y:S01]  /*6f00*/  USHF.L.U32 UR12, UR37, 0x5, URZ ;  /* 0x00000005250c7899 */ /* 0x000fe200080006ff */
[----:B--2---:R-:W-:Y:S01]  /*6f10*/  IMAD.U32 R44, RZ, RZ, UR8 ;  /* 0x00000008ff2c7e24 */ /* 0x004fe2000f8e00ff */
[----:B------:R-:W2:Y:S02]  /*6f20*/  LDS.128 R36, [R9+0x11000] ;  /* 0x0110000009247984 */ /* 0x000ea40000000c00 */
[----:B------:R-:W-:Y:S02]  /*6f30*/  USHF.R.S32.HI UR13, URZ, 0x1f, UR12 ;  /* 0x0000001fff0d7899 */ /* 0x000fe4000801140c */
[--C-:B------:R-:W-:Y:S01]  /*6f40*/  IMAD.WIDE.U32 R12, R13, UR12, R240.reuse ;  /* 0x0000000c0d0c7c25 */ /* 0x100fe2000f8e00f0 */
[----:B------:R-:W4:Y:S01]  /*6f50*/  LDC.64 R2, c[0x0][0x5e0] ;  /* 0x00017800ff027b82 */ /* 0x000f220000000a00 */
[----:B------:R-:W-:Y:S01]  /*6f60*/  UIMAD UR14, UR13, UR10, URZ ;  /* 0x0000000a0d0e72a4 */ /* 0x000fe2000f8e02ff */
[----:B------:R-:W2:Y:S01]  /*6f70*/  LDS.128 R32, [R9+0x12000] ;  /* 0x0120000009207984 */ /* 0x000ea20000000c00 */
[----:B------:R-:W-:Y:S01]  /*6f80*/  UIMAD UR13, UR13, UR8, URZ ;  /* 0x000000080d0d72a4 */ /* 0x000fe2000f8e02ff */
[----:B------:R-:W-:Y:S01]  /*6f90*/  IADD3 R46, P0, PT, R12, UR16, RZ ;  /* 0x000000100c2e7c10 */ /* 0x000fe2000ff1e0ff */
[----:B------:R-:W-:Y:S01]  /*6fa0*/  UIMAD UR14, UR12, UR11, UR14 ;  /* 0x0000000b0c0e72a4 */ /* 0x000fe2000f8e020e */
[----:B------:R-:W2:Y:S01]  /*6fb0*/  LDS.128 R28, [R9+0x13000] ;  /* 0x01300000091c7984 */ /* 0x000ea20000000c00 */
        /* <DEDUP_REMOVED lines=9> */
[----:B-1----:R-:W-:Y:S01]  /*7050*/  IMAD.WIDE.U32 R46, R10, UR21, R46 ;  /* 0x000000150a2e7c25 */ /* 0x002fe2000f8e002e */
[----:B------:R-:W-:Y:S01]  /*7060*/  LDS.128 R16, [R9+0x16000] ;  /* 0x0160000009107984 */ /* 0x000fe20000000c00 */
[----:B------:R-:W-:Y:S01]  /*7070*/  IADD3.X R45, PT, PT, R5, UR13, R45, P0, !PT ;  /* 0x0000000d052d7c10 */ /* 0x000fe200087fe42d */
[----:B------:R-:W1:Y:S01]  /*7080*/  LDCU.64 UR12, c[0x0][0x568] ;  /* 0x0000ad00ff0c77ac */ /* 0x000e620008000a00 */
[----:B------:R-:W-:Y:S01]  /*7090*/  IMAD R47, R11, UR21, R47 ;  /* 0x000000150b2f7c24 */ /* 0x000fe2000f8e022f */
[----:B------:R-:W2:Y:S01]  /*70a0*/  @!P3 LDS.128 R12, [R9+0x10000] ;  /* 0x01000000090cb984 */ /* 0x000ea20000000c00 */
[----:B------:R-:W-:Y:S01]  /*70b0*/  ISETP.GE.AND P1, PT, R8, UR17, PT ;  /* 0x0000001108007c0c */ /* 0x000fe2000bf26270 */
[----:B----4-:R-:W-:Y:S01]  /*70c0*/  IMAD.WIDE.U32 R44, R2, UR21, R44 ;  /* 0x00000015022c7c25 */ /* 0x010fe2000f8e002c */
[----:B------:R-:W-:Y:S01]  /*70d0*/  ISETP.GE.AND P0, PT, R6, UR17, PT ;  /* 0x0000001106007c0c */ /* 0x000fe2000bf06270 */
[----:B------:R-:W4:Y:S02]  /*70e0*/  LDS.128 R40, [R9+0x17000] ;  /* 0x0170000009287984 */ /* 0x000f240000000c00 */
[----:B------:R-:W-:-:S04]  /*70f0*/  IMAD.WIDE.U32 R46, R0, UR10, R46 ;  /* 0x0000000a002e7c25 */ /* 0x000fc8000f8e002e */
[----:B------:R-:W-:Y:S02]  /*7100*/  IMAD R45, R3, UR21, R45 ;  /* 0x00000015032d7c24 */ /* 0x000fe4000f8e022d */
[----:B------:R-:W-:Y:S01]  /*7110*/  IMAD R2, R0, UR11, R47 ;  /* 0x0000000b00027c24 */ /* 0x000fe2000f8e022f */
[----:B---3--:R-:W-:Y:S01]  /*7120*/  LEA R4, P4, R46, UR14, 0x1 ;  /* 0x0000000e2e047c11 */ /* 0x008fe2000f8808ff */
[----:B------:R-:W-:-:S03]  /*7130*/  IMAD.WIDE.U32 R44, R0, UR8, R44 ;  /* 0x00000008002c7c25 */ /* 0x000fc6000f8e002c */
[----:B------:R-:W-:Y:S01]  /*7140*/  LEA.HI.X R5, R46, UR15, R2, 0x1, P4 ;  /* 0x0000000f2e057c11 */ /* 0x000fe2000a0f0c02 */
[----:B------:R-:W-:Y:S01]  /*7150*/  IMAD R0, R0, UR9, R45 ;  /* 0x0000000900007c24 */ /* 0x000fe2000f8e022d */
[----:B-1----:R-:W-:-:S03]  /*7160*/  LEA R2, P4, R44, UR12, 0x1 ;  /* 0x0000000c2c027c11 */ /* 0x002fc6000f8808ff */
[----:B--2---:R3:W-:Y:S01]  /*7170*/  @!P2 STG.E.128 desc[UR34][R4.64+0x80], R36 ;  /* 0x000080240400a986 */ /* 0x0047e2000c101d22 */
[----:B------:R-:W-:-:S03]  /*7180*/  LEA.HI.X R3, R44, UR13, R0, 0x1, P4 ;  /* 0x0000000d2c037c11 */ /* 0x000fc6000a0f0c00 */
[----:B------:R3:W-:Y:S04]  /*7190*/  @!P1 STG.E.128 desc[UR34][R4.64+0x100], R32 ;  /* 0x0001002004009986 */ /* 0x0007e8000c101d22 */
[----:B------:R3:W-:Y:S04]  /*71a0*/  @!P0 STG.E.128 desc[UR34][R4.64+0x180], R28 ;  /* 0x0001801c04008986 */ /* 0x0007e8000c101d22 */
[----:B------:R3:W-:Y:S04]  /*71b0*/  @!P3 STG.E.128 desc[UR34][R4.64], R12 ;  /* 0x0000000c0400b986 */ /* 0x0007e8000c101d22 */
[----:B------:R3:W-:Y:S04]  /*71c0*/  @!P3 STG.E.128 desc[UR34][R2.64], R24 ;  /* 0x000000180200b986 */ /* 0x0007e8000c101d22 */
[----:B------:R3:W-:Y:S04]  /*71d0*/  @!P2 STG.E.128 desc[UR34][R2.64+0x80], R20 ;  /* 0x000080140200a986 */ /* 0x0007e8000c101d22 */
[----:B------:R3:W-:Y:S04]  /*71e0*/  @!P1 STG.E.128 desc[UR34][R2.64+0x100], R16 ;  /* 0x0001001002009986 */ /* 0x0007e8000c101d22 */
[----:B----4-:R3:W-:Y:S02]  /*71f0*/  @!P0 STG.E.128 desc[UR34][R2.64+0x180], R40 ;  /* 0x0001802802008986 */ /* 0x0107e4000c101d22 */
.L_x_422:
[----:B------:R-:W-:Y:S05]  /*7200*/  BSYNC.RECONVERGENT B1 ;  /* 0x0000000000017941 */ /* 0x000fea0003800200 */
.L_x_406:
[----:B------:R-:W2:Y:S01]  /*7210*/  LDCU UR9, c[0x0][0x438] ;  /* 0x00008700ff0977ac */ /* 0x000ea20008000800 */
[----:B------:R-:W1:Y:S01]  /*7220*/  LDCU UR10, c[0x0][0x370] ;  /* 0x00006e00ff0a77ac */ /* 0x000e620008000800 */
[----:B--2---:R-:W-:-:S04]  /*7230*/  UIADD3 UR9, UPT, UPT, UR9, 0x1f, URZ ;  /* 0x0000001f09097890 */ /* 0x004fc8000fffe0ff */
[----:B------:R-:W-:Y:S02]  /*7240*/  USHF.R.S32.HI UR8, URZ, 0x1f, UR9 ;  /* 0x0000001fff087899 */ /* 0x000fe40008011409 */
[----:B-1----:R-:W-:Y:S02]  /*7250*/  UIADD3 UR37, UPT, UPT, UR10, UR37, URZ ;  /* 0x000000250a257290 */ /* 0x002fe4000fffe0ff */
[----:B------:R-:W-:Y:S01]  /*7260*/  ULEA.HI UR8, UR8, UR9, URZ, 0x5 ;  /* 0x0000000908087291 */ /* 0x000fe2000f8f28ff */
[----:B------:R-:W-:-:S03]  /*7270*/  UMOV UR10, UR20 ;  /* 0x00000014000a7c82 */ /* 0x000fc60008000000 */
[----:B------:R-:W-:-:S04]  /*7280*/  USHF.R.S32.HI UR8, URZ, 0x5, UR8 ;  /* 0x00000005ff087899 */ /* 0x000fc80008011408 */
[----:B------:R-:W-:-:S09]  /*7290*/  UISETP.GE.AND UP0, UPT, UR37, UR8, UPT ;  /* 0x000000082500728c */ /* 0x000fd2000bf06270 */
[----:B------:R-:W-:Y:S05]  /*72a0*/  BRA.U !UP0, `(.L_x_448) ;  /* 0xffffff9108207547 */ /* 0x000fea000b83ffff */
[----:B------:R-:W-:Y:S05]  /*72b0*/  EXIT ;  /* 0x000000000000794d */ /* 0x000fea0003800000 */
.L_x_449:
        /* <DEDUP_REMOVED lines=12> */
.L_x_2494:


//--------------------- .text._ZN5flash44flash_bwd_dq_dk_dv_loop_seqk_parallel_kernelI23Flash_bwd_kernel_traitsILi256ELi64ELi32ELi8ELi4ELi1ELi2ELb1ELb1EN7cutlass6half_tE19Flash_kernel_traitsILi256ELi64ELi32ELi8ES3_EELb0ELb0ELb1ELb1ELb0ELb0ELb1EEEvNS_16Flash_bwd_paramsE --------------------------
	.section	.text._ZN5flash44flash_bwd_dq_dk_dv_loop_seqk_parallel_kernelI23Flash_bwd_kernel_traitsILi256ELi64ELi32ELi8ELi4ELi1ELi2ELb1ELb1EN7cutlass6half_tE19Flash_kernel_traitsILi256ELi64ELi32ELi8ES3_EELb0ELb0ELb1ELb1ELb0ELb0ELb1EEEvNS_16Flash_bwd_paramsE,"ax",@progbits
	.align	128
        .global         _ZN5flash44flash_bwd_dq_dk_dv_loop_seqk_parallel_kernelI23Flash_bwd_kernel_traitsILi256ELi64ELi32ELi8ELi4ELi1ELi2ELb1ELb1EN7cutlass6half_tE19Flash_kernel_traitsILi256ELi64ELi32ELi8ES3_EELb0ELb0ELb1ELb1ELb0ELb0ELb1EEEvNS_16Flash_bwd_paramsE
        .type           _ZN5flash44flash_bwd_dq_dk_dv_loop_seqk_parallel_kernelI23Flash_bwd_kernel_traitsILi256ELi64ELi32ELi8ELi4ELi1ELi2ELb1ELb1EN7cutlass6half_tE19Flash_kernel_traitsILi256ELi64ELi32ELi8ES3_EELb0ELb0ELb1ELb1ELb0ELb0ELb1EEEvNS_16Flash_bwd_paramsE,@function
        .size           _ZN5flash44flash_bwd_dq_dk_dv_loop_seqk_parallel_kernelI23Flash_bwd_kernel_traitsILi256ELi64ELi32ELi8ELi4ELi1ELi2ELb1ELb1EN7cutlass6half_tE19Flash_kernel_traitsILi256ELi64ELi32ELi8ES3_EELb0ELb0ELb1ELb1ELb0ELb0ELb1EEEvNS_16Flash_bwd_paramsE,(.L_x_2495 - _ZN5flash44flash_bwd_dq_dk_dv_loop_seqk_parallel_kernelI23Flash_bwd_kernel_traitsILi256ELi64ELi32ELi8ELi4ELi1ELi2ELb1ELb1EN7cutlass6half_tE19Flash_kernel_traitsILi256ELi64ELi32ELi8ES3_EELb0ELb0ELb1ELb1ELb0ELb0ELb1EEEvNS_16Flash_bwd_paramsE)
        .other          _ZN5flash44flash_bwd_dq_dk_dv_loop_seqk_parallel_kernelI23Flash_bwd_kernel_traitsILi256ELi64ELi32ELi8ELi4ELi1ELi2ELb1ELb1EN7cutlass6half_tE19Flash_kernel_traitsILi256ELi64ELi32ELi8ES3_EELb0ELb0ELb1ELb1ELb0ELb0ELb1EEEvNS_16Flash_bwd_paramsE,@"STO_CUDA_ENTRY STV_DEFAULT"
_ZN5flash44flash_bwd_dq_dk_dv_loop_seqk_parallel_kernelI23Flash_bwd_kernel_traitsILi256ELi64ELi32ELi8ELi4ELi1ELi2ELb1ELb1EN7cutlass6half_tE19Flash_kernel_traitsILi256ELi64ELi32ELi8ES3_EELb0ELb0ELb1ELb1ELb0ELb0ELb1EEEvNS_16Flash_bwd_paramsE:
.text._ZN5flash44flash_bwd_dq_dk_dv_loop_seqk_parallel_kernelI23Flash_bwd_kernel_traitsILi256ELi64ELi32ELi8ELi4ELi1ELi2ELb1ELb1EN7cutlass6half_tE19Flash_kernel_traitsILi256ELi64ELi32ELi8ES3_EELb0ELb0ELb1ELb1ELb0ELb0ELb1EEEvNS_16Flash_bwd_paramsE:
        /* <DEDUP_REMOVED lines=51> */
.L_x_493:
        /* <DEDUP_REMOVED lines=48> */
.L_x_450:
        /* <DEDUP_REMOVED lines=44> */
.L_x_452:
[----:B------:R-:W1:Y:S01]  /*08f0*/  LDCU.64 UR14, c[0x0][0x3b8] ;  /* 0x00007700ff0e77ac */ /* 0x000e620008000a00 */
[----:B------:R-:W-:-:S04]  /*0900*/  UIADD3 UR8, UPT, UPT, UR39, UR40, URZ ;  /* 0x0000002827087290 */ /* 0x000fc8000fffe0ff */
[----:B-1----:R-:W-:Y:S02]  /*0910*/  UIMAD.WIDE.U32 UR10, UR8, UR14, URZ ;  /* 0x0000000e080a72a5 */ /* 0x002fe4000f8e00ff */
[----:B------:R-:W-:-:S04]  /*0920*/  UIMAD UR8, UR8, UR15, URZ ;  /* 0x0000000f080872a4 */ /* 0x000fc8000f8e02ff */
[----:B------:R-:W-:Y:S01]  /*0930*/  UIADD3 UR8, UPT, UPT, UR11, UR8, URZ ;  /* 0x000000080b087290 */ /* 0x000fe2000fffe0ff */
[----:B------:R-:W-:-:S05]  /*0940*/  UMOV UR44, UR10 ;  /* 0x0000000a002c7c82 */ /* 0x000fca0008000000 */
[----:B------:R-:W-:Y:S02]  /*0950*/  MOV R8, UR8 ;  /* 0x0000000800087c02 */ /* 0x000fe40008000f00 */
.L_x_453:
        /* <DEDUP_REMOVED lines=41> */
.L_x_454:
[----:B------:R-:W1:Y:S01]  /*0bf0*/  LDCU.64 UR12, c[0x0][0x3c0] ;  /* 0x00007800ff0c77ac */ /* 0x000e620008000a00 */
[----:B------:R-:W-:-:S04]  /*0c00*/  UIADD3 UR8, UPT, UPT, UR39, UR40, URZ ;  /* 0x0000002827087290 */ /* 0x000fc8000fffe0ff */
[----:B-1----:R-:W-:Y:S02]  /*0c10*/  UIMAD.WIDE.U32 UR10, UR8, UR12, URZ ;  /* 0x0000000c080a72a5 */ /* 0x002fe4000f8e00ff */
[----:B------:R-:W-:-:S04]  /*0c20*/  UIMAD UR8, UR8, UR13, URZ ;  /* 0x0000000d080872a4 */ /* 0x000fc8000f8e02ff */
[----:B------:R-:W-:Y:S01]  /*0c30*/  UIADD3 UR8, UPT, UPT, UR11, UR8, URZ ;  /* 0x000000080b087290 */ /* 0x000fe2000fffe0ff */
[----:B------:R-:W-:-:S05]  /*0c40*/  UMOV UR50, UR10 ;  /* 0x0000000a00327c82 */ /* 0x000fca0008000000 */
[----:B------:R-:W-:-:S07]  /*0c50*/  MOV R11, UR8 ;  /* 0x00000008000b7c02 */ /* 0x000fce0008000f00 */
.L_x_455:
        /* <DEDUP_REMOVED lines=28> */
.L_x_456:
[----:B------:R-:W-:Y:S02]  /*0e20*/  UIMAD.WIDE.U32 UR10, UR46, UR17, URZ ;  /* 0x000000112e0a72a5 */ /* 0x000fe4000f8e00ff */
[----:B------:R-:W-:-:S04]  /*0e30*/  UIMAD UR8, UR47, UR17, URZ ;  /* 0x000000112f0872a4 */ /* 0x000fc8000f8e02ff */
[----:B------:R-:W-:-:S12]  /*0e40*/  UIADD3 UR8, UPT, UPT, UR11, UR8, URZ ;  /* 0x000000080b087290 */ /* 0x000fd8000fffe0ff */
.L_x_457:
        /* <DEDUP_REMOVED lines=21> */
.L_x_458:
[----:B------:R-:W1:Y:S01]  /*0fa0*/  LDCU UR57, c[0x0][0x434] ;  /* 0x00008680ff3977ac */ /* 0x000e620008000800 */
[----:B------:R-:W-:-:S04]  /*0fb0*/  UIMAD UR9, UR25, UR16, UR24 ;  /* 0x00000010190972a4 */ /* 0x000fc8000f8e0218 */
[----:B-1----:R-:W-:Y:S02]  /*0fc0*/  UIMAD UR57, UR9, UR57, URZ ;  /* 0x00000039093972a4 */ /* 0x002fe4000f8e02ff */
.L_x_459:
        /* <DEDUP_REMOVED lines=11> */
.L_x_460:
[----:B------:R-:W1:Y:S01]  /*1080*/  LDCU UR56, c[0x0][0x444] ;  /* 0x00008880ff3877ac */ /* 0x000e620008000800 */
[----:B------:R-:W-:-:S04]  /*1090*/  UIMAD UR9, UR25, UR16, UR24 ;  /* 0x00000010190972a4 */ /* 0x000fc8000f8e0218 */
[----:B-1----:R-:W-:-:S12]  /*10a0*/  UIMAD UR56, UR9, UR56, URZ ;  /* 0x00000038093872a4 */ /* 0x002fd8000f8e02ff */
.L_x_461:
        /* <DEDUP_REMOVED lines=101> */
.L_x_463:
[----:B------:R-:W1:Y:S01]  /*1700*/  LDCU.64 UR14, c[0x0][0x5c0] ;  /* 0x0000b800ff0e77ac */ /* 0x000e620008000a00 */
[----:B------:R-:W-:-:S04]  /*1710*/  UIADD3 UR8, UPT, UPT, UR39, UR40, URZ ;  /* 0x0000002827087290 */ /* 0x000fc8000fffe0ff */
[----:B-1----:R-:W-:Y:S02]  /*1720*/  UIMAD.WIDE.U32 UR42, UR8, UR14, URZ ;  /* 0x0000000e082a72a5 */ /* 0x002fe4000f8e00ff */
[----:B------:R-:W-:-:S04]  /*1730*/  UIMAD UR8, UR8, UR15, URZ ;  /* 0x0000000f080872a4 */ /* 0x000fc8000f8e02ff */
[----:B------:R-:W-:-:S06]  /*1740*/  UIADD3 UR8, UPT, UPT, UR43, UR8, URZ ;  /* 0x000000082b087290 */ /* 0x000fcc000fffe0ff */
[----:B------:R-:W-:Y:S02]  /*1750*/  MOV R2, UR8 ;  /* 0x0000000800027c02 */ /* 0x000fe40008000f00 */
.L_x_464:
        /* <DEDUP_REMOVED lines=13> */
.L_x_465:
[----:B------:R-:W1:Y:S01]  /*1830*/  LDCU.64 UR12, c[0x0][0x5c8] ;  /* 0x0000b900ff0c77ac */ /* 0x000e620008000a00 */
[----:B------:R-:W-:-:S04]  /*1840*/  UIADD3 UR39, UPT, UPT, UR39, UR40, URZ ;  /* 0x0000002827277290 */ /* 0x000fc8000fffe0ff */
[----:B-1----:R-:W-:Y:S02]  /*1850*/  UIMAD.WIDE.U32 UR40, UR39, UR12, URZ ;  /* 0x0000000c272872a5 */ /* 0x002fe4000f8e00ff */
[----:B------:R-:W-:-:S04]  /*1860*/  UIMAD UR39, UR39, UR13, URZ ;  /* 0x0000000d272772a4 */ /* 0x000fc8000f8e02ff */
[----:B------:R-:W-:-:S06]  /*1870*/  UIADD3 UR39, UPT, UPT, UR41, UR39, URZ ;  /* 0x0000002729277290 */ /* 0x000fcc000fffe0ff */
[----:B------:R-:W-:Y:S02]  /*1880*/  MOV R4, UR39 ;  /* 0x0000002700047c02 */ /* 0x000fe40008000f00 */
.L_x_466:
        /* <DEDUP_REMOVED lines=50> */
.L_x_462:
        /* <DEDUP_REMOVED lines=51> */
.L_x_469:
[----:B------:R1:W-:Y:S04]  /*1ee0*/  STS.128 [R13+0x14000], RZ ;  /* 0x014000ff0d007388 */ /* 0x0003e80000000c00 */
[----:B------:R1:W-:Y:S04]  /*1ef0*/  STS.128 [R13+0x15000], RZ ;  /* 0x015000ff0d007388 */ /* 0x0003e80000000c00 */
[----:B------:R1:W-:Y:S04]  /*1f00*/  STS.128 [R13+0x16000], RZ ;  /* 0x016000ff0d007388 */ /* 0x0003e80000000c00 */
[----:B------:R1:W-:Y:S02]  /*1f10*/  STS.128 [R13+0x17000], RZ ;  /* 0x017000ff0d007388 */ /* 0x0003e40000000c00 */
.L_x_470:
[----:B------:R-:W-:Y:S05]  /*1f20*/  BSYNC.RECONVERGENT B0 ;  /* 0x0000000000007941 */ /* 0x000fea0003800200 */
.L_x_468:
        /* <DEDUP_REMOVED lines=31> */
.L_x_472:
[----:B------:R4:W-:Y:S04]  /*2120*/  STS.128 [R13+0x8000], RZ ;  /* 0x008000ff0d007388 */ /* 0x0009e80000000c00 */
[----:B------:R4:W-:Y:S04]  /*2130*/  STS.128 [R13+0xa000], RZ ;  /* 0x00a000ff0d007388 */ /* 0x0009e80000000c00 */
[----:B------:R4:W-:Y:S04]  /*2140*/  STS.128 [R13+0xc000], RZ ;  /* 0x00c000ff0d007388 */ /* 0x0009e80000000c00 */
[----:B------:R4:W-:Y:S02]  /*2150*/  STS.128 [R13+0xe000], RZ ;  /* 0x00e000ff0d007388 */ /* 0x0009e40000000c00 */
.L_x_473:
[----:B------:R-:W-:Y:S05]  /*2160*/  BSYNC.RECONVERGENT B0 ;  /* 0x0000000000007941 */ /* 0x000fea0003800200 */
.L_x_471:
        /* <DEDUP_REMOVED lines=38> */
.L_x_475:
[----:B------:R-:W-:Y:S05]  /*23d0*/  BSYNC.RECONVERGENT B0 ;  /* 0x0000000000007941 */ /* 0x000fea0003800200 */
.L_x_474:
        /* <DEDUP_REMOVED lines=28> */
.L_x_477:
[----:B------:R1:W-:Y:S04]  /*25a0*/  STS.128 [R13], RZ ;  /* 0x000000ff0d007388 */ /* 0x0003e80000000c00 */
[----:B------:R1:W-:Y:S04]  /*25b0*/  STS.128 [R13+0x2000], RZ ;  /* 0x002000ff0d007388 */ /* 0x0003e80000000c00 */
[----:B------:R1:W-:Y:S04]  /*25c0*/  STS.128 [R13+0x4000], RZ ;  /* 0x004000ff0d007388 */ /* 0x0003e80000000c00 */
[----:B------:R1:W-:Y:S02]  /*25d0*/  STS.128 [R13+0x6000], RZ ;  /* 0x006000ff0d007388 */ /* 0x0003e40000000c00 */
.L_x_478:
[----:B------:R-:W-:Y:S05]  /*25e0*/  BSYNC.RECONVERGENT B0 ;  /* 0x0000000000007941 */ /* 0x000fea0003800200 */
.L_x_476:
        /* <DEDUP_REMOVED lines=46> */
.L_x_480:
[----:B------:R-:W-:Y:S05]  /*28d0*/  BSYNC.RECONVERGENT B0 ;  /* 0x0000000000007941 */ /* 0x000fea0003800200 */
.L_x_479:
        /* <DEDUP_REMOVED lines=44> */
.L_x_482:
[----:B------:R1:W-:Y:S04]  /*2ba0*/  STS.128 [R13+0x10000], RZ ;  /* 0x010000ff0d007388 */ /* 0x0003e80000000c00 */
[----:B------:R1:W-:Y:S04]  /*2bb0*/  STS.128 [R13+0x11000], RZ ;  /* 0x011000ff0d007388 */ /* 0x0003e80000000c00 */
[----:B------:R1:W-:Y:S04]  /*2bc0*/  STS.128 [R13+0x12000], RZ ;  /* 0x012000ff0d007388 */ /* 0x0003e80000000c00 */
[----:B------:R1:W-:Y:S02]  /*2bd0*/  STS.128 [R13+0x13000], RZ ;  /* 0x013000ff0d007388 */ /* 0x0003e40000000c00 */
.L_x_483:
[----:B------:R-:W-:Y:S05]  /*2be0*/  BSYNC.RECONVERGENT B0 ;  /* 0x0000000000007941 */ /* 0x000fea0003800200 */
.L_x_481:
[----:B------:R-:W2:Y:S01]  /*2bf0*/  LDCU.64 UR10, c[0x0][0x538] ;  /* 0x0000a700ff0a77ac */ /* 0x000ea20008000a00 */
[----:B------:R-:W0:Y:S01]  /*2c00*/  LDGDEPBAR ;  /* 0x00000000000079af */ /* 0x000e220000000000 */
[C---:B------:R-:W-:Y:S02]  /*2c10*/  IMAD.SHL.U32 R218, R9.reuse, 0x20, RZ ;  /* 0x0000002009da7824 */ /* 0x040fe400078e00ff */
[C---:B------:R-:W-:Y:S01]  /*2c20*/  IMAD.SHL.U32 R7, R9.reuse, 0x40, RZ ;  /* 0x0000004009077824 */ /* 0x040fe200078e00ff */
        /* <DEDUP_REMOVED lines=12> */
[----:B------:R-:W-:Y:S01]  /*2cf0*/  @UP0 ULEA UR10, UP1, UR12, UR10, 0x2 ;  /* 0x0000000a0c0a0291 */ /* 0x000fe2000f8210ff */
[----:B------:R-:W-:-:S02]  /*2d00*/  LOP3.LUT R219, R218, 0x200, RZ, 0xc0, !PT ;  /* 0x00000200dadb7812 */ /* 0x000fc400078ec0ff */
[----:B------:R-:W-:Y:S01]  /*2d10*/  LOP3.LUT R5, R7, 0x1c0, RZ, 0xc0, !PT ;  /* 0x000001c007057812 */ /* 0x000fe200078ec0ff */
[----:B------:R-:W-:Y:S02]  /*2d20*/  @UP0 ULEA.HI.X UR11, UR12, UR11, UR9, 0x2, UP1 ;  /* 0x0000000b0c0b0291 */ /* 0x000fe400088f1409 */
[----:B------:R-:W-:Y:S01]  /*2d30*/  IMAD.U32 R12, RZ, RZ, UR10 ;  /* 0x0000000aff0c7e24 */ /* 0x000fe2000f8e00ff */
[----:B------:R-:W-:Y:S03]  /*2d40*/  BAR.SYNC.DEFER_BLOCKING 0x0 ;  /* 0x0000000000007b1d */ /* 0x000fe60000010000 */
[----:B-1-34-:R-:W-:Y:S01]  /*2d50*/  IMAD.U32 R13, RZ, RZ, UR11 ;  /* 0x0000000bff0d7e24 */ /* 0x01afe2000f8e00ff */
[----:B------:R-:W-:Y:S02]  /*2d60*/  LOP3.LUT R219, R219, 0x1c00, R10, 0xf8, !PT ;  /* 0x00001c00dbdb7812 */ /* 0x000fe400078ef80a */
[----:B--2---:R-:W1:Y:S01]  /*2d70*/  @P0 MUFU.RCP R3, UR8 ;  /* 0x0000000800030d08 */ /* 0x004e620008001000 */
[----:B------:R-:W-:Y:S01]  /*2d80*/  IMAD.MOV.U32 R216, RZ, RZ, 0x20 ;  /* 0x00000020ffd87424 */ /* 0x000fe200078e00ff */
[----:B------:R-:W-:Y:S01]  /*2d90*/  LOP3.LUT P2, RZ, R9, 0x2, RZ, 0xc0, !PT ;  /* 0x0000000209ff7812 */ /* 0x000fe2000784c0ff */
[----:B------:R-:W-:Y:S01]  /*2da0*/  IMAD.MOV.U32 R217, RZ, RZ, 0x40 ;  /* 0x00000040ffd97424 */ /* 0x000fe200078e00ff */
[----:B------:R-:W-:-:S02]  /*2db0*/  LOP3.LUT R7, R7, 0x200, RZ, 0xc0, !PT ;  /* 0x0000020007077812 */ /* 0x000fc400078ec0ff */
        /* <DEDUP_REMOVED lines=13> */
[----:B------:R2:W1:Y:S01]  /*2e90*/  @P0 LDG.E R4, desc[UR34][R12.64] ;  /* 0x000000220c040981 */ /* 0x000462000c1e1900 */
[----:B------:R-:W-:Y:S01]  /*2ea0*/  LOP3.LUT R10, R5, 0x38, R10, 0xf8, !PT ;  /* 0x00000038050a7812 */ /* 0x000fe200078ef80a */
[----:B------:R-:W-:Y:S01]  /*2eb0*/  IMAD.SHL.U32 R5, R9, 0x2, RZ ;  /* 0x0000000209057824 */ /* 0x000fe200078e00ff */
[----:B------:R-:W-:Y:S02]  /*2ec0*/  SEL R216, R216, 0xffffffe0, !P2 ;  /* 0xffffffe0d8d87807 */ /* 0x000fe40005000000 */
[----:B------:R-:W-:Y:S02]  /*2ed0*/  CS2R R104, SRZ ;  /* 0x0000000000687805 */ /* 0x000fe4000001ff00 */
[----:B------:R-:W-:Y:S02]  /*2ee0*/  LOP3.LUT R6, R10, 0x8, R9, 0x78, !PT ;  /* 0x000000080a067812 */ /* 0x000fe400078e7809 */
[----:B------:R-:W-:-:S02]  /*2ef0*/  CS2R R102, SRZ ;  /* 0x0000000000667805 */ /* 0x000fc4000001ff00 */
[----:B------:R-:W-:Y:S02]  /*2f00*/  LOP3.LUT R5, R5, 0x6, RZ, 0xc0, !PT ;  /* 0x0000000605057812 */ /* 0x000fe400078ec0ff */
[----:B------:R-:W-:Y:S02]  /*2f10*/  CS2R R100, SRZ ;  /* 0x0000000000647805 */ /* 0x000fe4000001ff00 */
[----:B------:R-:W-:Y:S02]  /*2f20*/  LOP3.LUT R219, R219, R6, RZ, 0xfc, !PT ;  /* 0x00000006dbdb7212 */ /* 0x000fe400078efcff */
[----:B------:R-:W-:Y:S02]  /*2f30*/  CS2R R38, SRZ ;  /* 0x0000000000267805 */ /* 0x000fe4000001ff00 */
[----:B------:R-:W-:Y:S02]  /*2f40*/  LOP3.LUT R231, R5, 0x70, R0, 0xf8, !PT ;  /* 0x0000007005e77812 */ /* 0x000fe400078ef800 */
[----:B------:R-:W-:-:S02]  /*2f50*/  CS2R R36, SRZ ;  /* 0x0000000000247805 */ /* 0x000fc4000001ff00 */
[----:B------:R-:W-:Y:S02]  /*2f60*/  LEA R219, R219, UR5, 0x1 ;  /* 0x00000005dbdb7c11 */ /* 0x000fe4000f8e08ff */
[----:B------:R-:W-:Y:S02]  /*2f70*/  CS2R R42, SRZ ;  /* 0x00000000002a7805 */ /* 0x000fe4000001ff00 */
[----:B------:R-:W-:Y:S02]  /*2f80*/  LOP3.LUT R218, R7, 0xc00, R218, 0xf8, !PT ;  /* 0x00000c0007da7812 */ /* 0x000fe400078ef8da */
[----:B------:R-:W-:Y:S02]  /*2f90*/  CS2R R40, SRZ ;  /* 0x0000000000287805 */ /* 0x000fe4000001ff00 */
[----:B------:R-:W-:Y:S01]  /*2fa0*/  LOP3.LUT R7, R10, 0x8, R2, 0x78, !PT ;  /* 0x000000080a077812 */ /* 0x000fe200078e7802 */
[C---:B------:R-:W-:Y:S01]  /*2fb0*/  VIADD R0, R219.reuse, 0x14000 ;  /* 0x00014000db007836 */ /* 0x040fe20000000000 */
[----:B------:R-:W3:Y:S01]  /*2fc0*/  LDSM.16.M88.4 R132, [R219+0x14000] ;  /* 0x01400000db84783b */ /* 0x000ee20000000200 */
[----:B------:R-:W-:Y:S01]  /*2fd0*/  VIADD R5, R219, 0x14040 ;  /* 0x00014040db057836 */ /* 0x000fe20000000000 */
[----:B------:R-:W-:Y:S01]  /*2fe0*/  LOP3.LUT R218, R218, R7, RZ, 0xfc, !PT ;  /* 0x00000007dada7212 */ /* 0x000fe200078efcff */
[----:B------:R-:W-:Y:S01]  /*2ff0*/  @P1 VIADD R5, R0, 0xffffffc0 ;  /* 0xffffffc000051836 */ /* 0x000fe20000000000 */
[----:B------:R-:W4:Y:S01]  /*3000*/  LDSM.16.M88.4 R148, [R219+0x15000] ;  /* 0x01500000db94783b */ /* 0x000f220000000200 */
[----:B------:R-:W-:Y:S01]  /*3010*/  IMAD.U32 R2, RZ, RZ, UR41 ;  /* 0x00000029ff027e24 */ /* 0x000fe2000f8e00ff */
[----:B------:R-:W-:Y:S01]  /*3020*/  SEL R217, R217, 0xffffffc0, !P1 ;  /* 0xffffffc0d9d97807 */ /* 0x000fe20004800000 */
[----:B------:R-:W-:Y:S01]  /*3030*/  IMAD.IADD R0, R216, 0x1, R5 ;  /* 0x00000001d8007824 */ /* 0x000fe200078e0205 */
[----:B------:R-:W1:Y:S01]  /*3040*/  LDSM.16.M88.4 R164, [R219+0x16000] ;  /* 0x01600000dba4783b */ /* 0x000e620000000200 */
[----:B------:R-:W-:-:S02]  /*3050*/  LEA R218, R218, UR5, 0x1 ;  /* 0x00000005dada7c11 */ /* 0x000fc4000f8e08ff */
[----:B------:R-:W-:Y:S02]  /*3060*/  CS2R R34, SRZ ;  /* 0x0000000000227805 */ /* 0x000fe4000001ff00 */
[----:B------:R-:W-:Y:S01]  /*3070*/  IADD3 R231, PT, PT, -R2, UR38, -R231 ;  /* 0x0000002602e77c10 */ /* 0x000fe2000fffe9e7 */
[----:B------:R-:W1:Y:S01]  /*3080*/  LDSM.16.M88.4 R180, [R219+0x17000] ;  /* 0x01700000dbb4783b */ /* 0x000e620000000200 */
[----:B------:R-:W-:Y:S01]  /*3090*/  IMAD.IADD R2, R219, 0x1, R217 ;  /* 0x00000001db027824 */ /* 0x000fe200078e02d9 */
[----:B------:R-:W-:Y:S01]  /*30a0*/  CS2R R32, SRZ ;  /* 0x0000000000207805 */ /* 0x000fe2000001ff00 */
[--C-:B------:R-:W-:Y:S01]  /*30b0*/  IMAD.IADD R217, R217, 0x1, R218.reuse ;  /* 0x00000001d9d97824 */ /* 0x100fe200078e02da */
[----:B------:R-:W1:Y:S01]  /*30c0*/  LDSM.16.M88.4 R140, [R5] ;  /* 0x00000000058c783b */ /* 0x000e620000000200 */
[----:B------:R-:W-:Y:S01]  /*30d0*/  IMAD.IADD R220, R216, 0x1, R218 ;  /* 0x00000001d8dc7824 */ /* 0x000fe200078e02da */
        /* <DEDUP_REMOVED lines=12> */
[----:B--2---:R-:W-:Y:S01]  /*31a0*/  CS2R R12, SRZ ;  /* 0x00000000000c7805 */ /* 0x004fe2000001ff00 */
[----:B------:R-:W-:Y:S01]  /*31b0*/  UMOV UR14, URZ ;  /* 0x000000ff000e7c82 */ /* 0x000fe20008000000 */
[----:B------:R-:W2:Y:S01]  /*31c0*/  LDSM.16.M88.4 R144, [R0] ;  /* 0x000000000090783b */ /* 0x000ea20000000200 */
[----:B------:R-:W1:Y:S03]  /*31d0*/  LDCU UR8, c[0x0][0x440] ;  /* 0x00008800ff0877ac */ /* 0x000e660008000800 */
[----:B------:R-:W1:Y:S01]  /*31e0*/  LDSM.16.M88.4 R160, [R0+0x1000] ;  /* 0x0010000000a0783b */ /* 0x000e620000000200 */
[----:B------:R-:W1:Y:S03]  /*31f0*/  LDCU UR11, c[0x0][0x504] ;  /* 0x0000a080ff0b77ac */ /* 0x000e660008000800 */
[----:B------:R-:W1:Y:S01]  /*3200*/  LDSM.16.M88.4 R176, [R0+0x2000] ;  /* 0x0020000000b0783b */ /* 0x000e620000000200 */
[----:B------:R-:W1:Y:S03]  /*3210*/  LDCU UR10, c[0x0][0x508] ;  /* 0x0000a100ff0a77ac */ /* 0x000e660008000800 */
[----:B------:R3:W1:Y:S01]  /*3220*/  LDSM.16.M88.4 R192, [R0+0x3000] ;  /* 0x0030000000c0783b */ /* 0x0006620000000200 */
[----:B------:R-:W1:Y:S01]  /*3230*/  LDCU UR9, c[0x0][0x3e0] ;  /* 0x00007c00ff0977ac */ /* 0x000e620008000800 */
[----:B------:R-:W1:Y:S01]  /*3240*/  LDCU UR13, c[0x0][0x50c] ;  /* 0x0000a180ff0d77ac */ /* 0x000e620008000800 */
[----:B------:R-:W1:Y:S01]  /*3250*/  LDCU UR12, c[0x0][0x45c] ;  /* 0x00008b80ff0c77ac */ /* 0x000e620008000800 */
[----:B------:R-:W-:-:S02]  /*3260*/  UIADD3 UR41, UPT, UPT, UR41, -UR46, -UR38 ;  /* 0x8000002e29297290 */ /* 0x000fc4000fffe826 */
[----:B------:R-:W-:Y:S01]  /*3270*/  USHF.L.U32 UR31, UR31, 0x6, URZ ;  /* 0x000000061f1f7899 */ /* 0x000fe200080006ff */
[----:B---3--:R-:W-:Y:S02]  /*3280*/  IMAD.IADD R0, R216, 0x1, R2 ;  /* 0x00000001d8007824 */ /* 0x008fe400078e0202 */
[----:B-1----:R-:W-:-:S05]  /*3290*/  @P0 FMUL.FTZ R3, R4, R3 ;  /* 0x0000000304030220 */ /* 0x002fca0000410000 */
[----:B------:R-:W-:Y:S01]  /*32a0*/  @P0 R2UR UR15, R3 ;  /* 0x00000000030f02ca */ /* 0x000fe200000e0000 */
[C---:B------:R-:W-:Y:S02]  /*32b0*/  IMAD.IADD R3, R216.reuse, 0x1, R219 ;  /* 0x00000001d8037824 */ /* 0x040fe400078e02db */
[----:B------:R-:W-:-:S03]  /*32c0*/  IMAD.IADD R216, R216, 0x1, R217 ;  /* 0x00000001d8d87824 */ /* 0x000fc600078e02d9 */
[----:B------:R1:W3:Y:S04]  /*32d0*/  LDSM.16.M88.4 R136, [R3+0x14000] ;  /* 0x014000000388783b */ /* 0x0002e80000000200 */
[----:B------:R1:W1:Y:S03]  /*32e0*/  LDSM.16.M88.4 R152, [R3+0x15000] ;  /* 0x015000000398783b */ /* 0x0002660000000200 */
[----:B------:R-:W-:Y:S01]  /*32f0*/  @UP0 UMOV UR14, UR15 ;  /* 0x0000000f000e0c82 */ /* 0x000fe20008000000 */
[----:B------:R1:W1:Y:S04]  /*3300*/  LDSM.16.M88.4 R168, [R3+0x16000] ;  /* 0x0160000003a8783b */ /* 0x0002680000000200 */
[----:B--2-4-:R1:W1:Y:S02]  /*3310*/  LDSM.16.M88.4 R184, [R3+0x17000] ;  /* 0x0170000003b8783b */ /* 0x0142640000000200 */
.L_x_488:
[----:B------:R-:W0:Y:S01]  /*3320*/  LDGDEPBAR ;  /* 0x00000000000079af */ /* 0x000e220000000000 */
[----:B------:R-:W-:Y:S01]  /*3330*/  MOV R68, UR16 ;  /* 0x0000001000447c02 */ /* 0x000fe20008000f00 */
[----:B------:R-:W-:Y:S01]  /*3340*/  USHF.L.U32 UR30, UR47, 0x6, URZ ;  /* 0x000000062f1e7899 */ /* 0x000fe200080006ff */
[----:B------:R-:W-:Y:S02]  /*3350*/  MOV R69, UR17 ;  /* 0x0000001100457c02 */ /* 0x000fe40008000f00 */
[C---:B------:R-:W-:Y:S01]  /*3360*/  LEA R70, P0, R230.reuse, R68, 0x2 ;  /* 0x00000044e6467211 */ /* 0x040fe200078010ff */
[----:B------:R-:W-:Y:S02]  /*3370*/  UISETP.GE.AND UP0, UPT, UR30, UR41, UPT ;  /* 0x000000291e00728c */ /* 0x000fe4000bf06270 */
[C---:B------:R-:W-:Y:S02]  /*3380*/  LOP3.LUT R86, R230.reuse, UR30, RZ, 0xfc, !PT ;  /* 0x0000001ee6567c12 */ /* 0x040fe4000f8efcff */
[----:B------:R-:W-:Y:S02]  /*3390*/  LEA.HI.X R71, R230, R69, RZ, 0x2, P0 ;  /* 0x00000045e6477211 */ /* 0x000fe400000f14ff */
[----:B------:R-:W-:Y:S04]  /*33a0*/  IADD3 R88, PT, PT, R86, R231, RZ ;  /* 0x000000e756587210 */ /* 0x000fe80007ffe0ff */
[C---:B------:R-:W-:Y:S02]  /*33b0*/  IADD3 R77, PT, PT, R88.reuse, 0x28, RZ ;  /* 0x00000028584d7810 */ /* 0x040fe40007ffe0ff */
[C---:B------:R-:W-:Y:S02]  /*33c0*/  IADD3 R83, PT, PT, R88.reuse, 0x27, RZ ;  /* 0x0000002758537810 */ /* 0x040fe40007ffe0ff */
[C---:B------:R-:W-:Y:S02]  /*33d0*/  IADD3 R76, PT, PT, R88.reuse, 0x20, RZ ;  /* 0x00000020584c7810 */ /* 0x040fe40007ffe0ff */
[C---:B------:R-:W-:Y:S01]  /*33e0*/  IADD3 R72, PT, PT, R88.reuse, 0x1f, RZ ;  /* 0x0000001f58487810 */ /* 0x040fe20007ffe0ff */
[----:B------:R-:W-:Y:S04]  /*33f0*/  DEPBAR.LE SB0, 0x0 ;  /* 0x000080000000791a */ /* 0x000fe80000000000 */
[----:B------:R-:W-:Y:S01]  /*3400*/  BAR.SYNC.DEFER_BLOCKING 0x0 ;  /* 0x0000000000007b1d */ /* 0x000fe20000010000 */
[C---:B------:R-:W-:Y:S02]  /*3410*/  IADD3 R82, PT, PT, R88.reuse, 0x18, RZ ;  /* 0x0000001858527810 */ /* 0x040fe40007ffe0ff */
[----:B------:R-:W-:Y:S02]  /*3420*/  IADD3 R88, PT, PT, R88, 0x17, RZ ;  /* 0x0000001758587810 */ /* 0x000fe40007ffe0ff */
[----:B------:R-:W-:Y:S02]  /*3430*/  IABS R77, R77 ;  /* 0x0000004d004d7213 */ /* 0x000fe40000000000 */
[----:B------:R-:W-:Y:S02]  /*3440*/  IABS R76, R76 ;  /* 0x0000004c004c7213 */ /* 0x000fe40000000000 */
[----:B------:R-:W-:Y:S02]  /*3450*/  IABS R83, R83 ;  /* 0x0000005300537213 */ /* 0x000fe40000000000 */
[----:B------:R-:W-:Y:S02]  /*3460*/  IABS R82, R82 ;  /* 0x0000005200527213 */ /* 0x000fe40000000000 */
[----:B------:R-:W-:Y:S02]  /*3470*/  IABS R88, R88 ;  /* 0x0000005800587213 */ /* 0x000fe40000000000 */
[----:B------:R-:W-:Y:S02]  /*3480*/  I2FP.F32.S32 R77, R77 ;  /* 0x0000004d004d7245 */ /* 0x000fe40000201400 */
[----:B------:R-:W-:Y:S02]  /*3490*/  I2FP.F32.S32 R76, R76 ;  /* 0x0000004c004c7245 */ /* 0x000fe40000201400 */
[----:B------:R-:W-:Y:S02]  /*34a0*/  IABS R72, R72 ;  /* 0x0000004800487213 */ /* 0x000fe40000000000 */
[----:B------:R-:W-:Y:S02]  /*34b0*/  I2FP.F32.S32 R83, R83 ;  /* 0x0000005300537245 */ /* 0x000fe40000201400 */
[----:B------:R-:W-:Y:S01]  /*34c0*/  I2FP.F32.S32 R82, R82 ;  /* 0x0000005200527245 */ /* 0x000fe20000201400 */
[----:B------:R-:W-:Y:S01]  /*34d0*/  LDSM.16.M88.4 R44, [R218] ;  /* 0x00000000da2c783b */ /* 0x000fe20000000200 */
[----:B------:R-:W-:Y:S02]  /*34e0*/  I2FP.F32.S32 R88, R88 ;  /* 0x0000005800587245 */ /* 0x000fe40000201400 */
[----:B------:R-:W-:Y:S01]  /*34f0*/  I2FP.F32.S32 R72, R72 ;  /* 0x0000004800487245 */ /* 0x000fe20000201400 */
[----:B------:R-:W2:Y:S04]  /*3500*/  LDSM.16.M88.4 R48, [R219+0x10000] ;  /* 0x01000000db30783b */ /* 0x000ea80000000200 */
[----:B------:R-:W-:Y:S04]  /*3510*/  LDSM.16.M88.4 R52, [R220] ;  /* 0x00000000dc34783b */ /* 0x000fe80000000200 */
[----:B------:R-:W4:Y:S04]  /*3520*/  LDSM.16.M88.4 R56, [R3+0x10000] ;  /* 0x010000000338783b */ /* 0x000f280000000200 */
[----:B------:R-:W-:Y:S04]  /*3530*/  LDSM.16.M88.4 R60, [R217] ;  /* 0x00000000d93c783b */ /* 0x000fe80000000200 */
[----:B------:R-:W3:Y:S04]  /*3540*/  LDSM.16.M88.4 R64, [R2+0x10000] ;  /* 0x010000000240783b */ /* 0x000ee80000000200 */
[----:B-----5:R-:W5:Y:S04]  /*3550*/  LDG.E R69, desc[UR34][R70.64] ;  /* 0x0000002246457981 */ /* 0x020f68000c1e1900 */
[----:B-1----:R1:W5:Y:S01]  /*3560*/  LDG.E R68, desc[UR34][R70.64+0x20] ;  /* 0x0000202246447981 */ /* 0x002362000c1e1900 */
[C---:B--2---:R-:W-:Y:S08]  /*3570*/  HMMA.16816.F32 R4, R44.reuse, R48, RZ ;  /* 0x000000302c04723c */ /* 0x044ff000000018ff */
[----:B------:R-:W-:Y:S01]  /*3580*/  HMMA.16816.F32 R8, R44, R50, RZ ;  /* 0x000000322c08723c */ /* 0x000fe200000018ff */
[----:B------:R-:W-:Y:S04]  /*3590*/  LDSM.16.M88.4 R44, [R216] ;  /* 0x00000000d82c783b */ /* 0x000fe80000000200 */
        /* <DEDUP_REMOVED lines=50> */
[----:B------:R-:W-:Y:S11]  /*38c0*/  HMMA.16816.F32 R8, R52, R58, R8 ;  /* 0x0000003a3408723c */ /* 0x000ff60000001808 */
[----:B------:R-:W-:Y:S01]  /*38d0*/  @!UPT UIADD3 URZ, UPT, UPT, URZ, URZ, URZ ;  /* 0x000000fffffff290 */ /* 0x000fe2000fffe0ff */
[C---:B---3--:R-:W-:Y:S08]  /*38e0*/  HMMA.16816.F32 R4, R60.reuse, R64, R4 ;  /* 0x000000403c04723c */ /* 0x048ff00000001804 */
[----:B------:R-:W-:Y:S11]  /*38f0*/  HMMA.16816.F32 R8, R60, R66, R8 ;  /* 0x000000423c08723c */ /* 0x000ff60000001808 */
[----:B------:R-:W-:Y:S01]  /*3900*/  @!UPT UIADD3 URZ, UPT, UPT, URZ, URZ, URZ ;  /* 0x000000fffffff290 */ /* 0x000fe2000fffe0ff */
[C---:B--2---:R-:W-:Y:S08]  /*3910*/  HMMA.16816.F32 R4, R44.reuse, R48, R4 ;  /* 0x000000302c04723c */ /* 0x044ff00000001804 */
[----:B------:R-:W-:Y:S11]  /*3920*/  HMMA.16816.F32 R8, R44, R50, R8 ;  /* 0x000000322c08723c */ /* 0x000ff60000001808 */
[----:B------:R-:W-:Y:S01]  /*3930*/  FMUL.FTZ R85, R4, UR13 ;  /* 0x0000000d04557c20 */ /* 0x000fe20008410000 */
[----:B-1----:R-:W-:Y:S01]  /*3940*/  FMUL.FTZ R70, R6, UR13 ;  /* 0x0000000d06467c20 */ /* 0x002fe20008410000 */
        /* <DEDUP_REMOVED lines=9> */
[----:B-1----:R-:W-:Y:S01]  /*39e0*/  FFMA.FTZ R81, -R85, R85, 1 ;  /* 0x3f80000055517423 */ /* 0x002fe20000010155 */
[----:B------:R-:W-:Y:S03]  /*39f0*/  FFMA.FTZ R85, R76, -UR14, R85 ;  /* 0x8000000e4c557c23 */ /* 0x000fe60008010055 */
[----:B------:R-:W-:Y:S05]  /*3a00*/  FMUL.FTZ R81, R81, UR13 ;  /* 0x0000000d51517c20 */ /* 0x000fea0008410000 */
[----:B------:R-:W1:Y:S01]  /*3a10*/  MUFU.TANH R71, R71 ;  /* 0x0000004700477308 */ /* 0x000e620000002400 */
[----:B--2---:R-:W-:Y:S01]  /*3a20*/  FFMA.FTZ R84, R77, -UR14, R70 ;  /* 0x8000000e4d547c23 */ /* 0x004fe20008010046 */
[----:B------:R-:W-:Y:S04]  /*3a30*/  FFMA.FTZ R80, -R70, R70, 1 ;  /* 0x3f80000046507423 */ /* 0x000fe80000010146 */
[----:B------:R-:W-:Y:S04]  /*3a40*/  FMUL.FTZ R80, R80, UR13 ;  /* 0x0000000d50507c20 */ /* 0x000fe80008410000 */
[----:B------:R-:W2:Y:S01]  /*3a50*/  MUFU.TANH R75, R75 ;  /* 0x0000004b004b7308 */ /* 0x000ea20000002400 */
[----:B---3--:R-:W-:Y:S01]  /*3a60*/  FFMA.FTZ R83, R83, -UR14, R78 ;  /* 0x8000000e53537c23 */ /* 0x008fe2000801004e */
[----:B------:R-:W-:Y:S04]  /*3a70*/  FFMA.FTZ R78, -R78, R78, 1 ;  /* 0x3f8000004e4e7423 */ /* 0x000fe8000001014e */
[----:B------:R-:W-:Y:S04]  /*3a80*/  FMUL.FTZ R78, R78, UR13 ;  /* 0x0000000d4e4e7c20 */ /* 0x000fe80008410000 */
[----:B------:R-:W3:Y:S01]  /*3a90*/  MUFU.TANH R73, R73 ;  /* 0x0000004900497308 */ /* 0x000ee20000002400 */
[----:B-1----:R-:W-:Y:S01]  /*3aa0*/  FFMA.FTZ R76, R76, -UR14, R71 ;  /* 0x8000000e4c4c7c23 */ /* 0x002fe20008010047 */
[----:B------:R-:W-:Y:S04]  /*3ab0*/  FFMA.FTZ R71, -R71, R71, 1 ;  /* 0x3f80000047477423 */ /* 0x000fe80000010147 */
[----:B------:R-:W-:Y:S04]  /*3ac0*/  FMUL.FTZ R71, R71, UR13 ;  /* 0x0000000d47477c20 */ /* 0x000fe80008410000 */
[----:B------:R-:W1:Y:S01]  /*3ad0*/  MUFU.TANH R74, R74 ;  /* 0x0000004a004a7308 */ /* 0x000e620000002400 */
[----:B--2---:R-:W-:Y:S01]  /*3ae0*/  FFMA.FTZ R82, R82, -UR14, R75 ;  /* 0x8000000e52527c23 */ /* 0x004fe2000801004b */
[----:B------:R-:W-:Y:S04]  /*3af0*/  FFMA.FTZ R75, -R75, R75, 1 ;  /* 0x3f8000004b4b7423 */ /* 0x000fe8000001014b */
[----:B------:R-:W-:Y:S04]  /*3b00*/  FMUL.FTZ R75, R75, UR13 ;  /* 0x0000000d4b4b7c20 */ /* 0x000fe80008410000 */
[----:B------:R-:W2:Y:S01]  /*3b10*/  MUFU.TANH R87, R87 ;  /* 0x0000005700577308 */ /* 0x000ea20000002400 */
[----:B---3--:R-:W-:Y:S01]  /*3b20*/  FFMA.FTZ R77, R88, -UR14, R73 ;  /* 0x8000000e584d7c23 */ /* 0x008fe20008010049 */
[----:B------:R-:W-:Y:S04]  /*3b30*/  FFMA.FTZ R73, -R73, R73, 1 ;  /* 0x3f80000049497423 */ /* 0x000fe80000010149 */
[----:B------:R-:W-:Y:S01]  /*3b40*/  FMUL.FTZ R73, R73, UR13 ;  /* 0x0000000d49497c20 */ /* 0x000fe20008410000 */
[----:B-1----:R-:W-:Y:S01]  /*3b50*/  FFMA.FTZ R79, -R74, R74, 1 ;  /* 0x3f8000004a4f7423 */ /* 0x002fe2000001014a */
[C---:B------:R-:W-:Y:S03]  /*3b60*/  FFMA.FTZ R74, R72.reuse, -UR14, R74 ;  /* 0x8000000e484a7c23 */ /* 0x040fe6000801004a */
[----:B------:R-:W-:Y:S01]  /*3b70*/  FMUL.FTZ R79, R79, UR13 ;  /* 0x0000000d4f4f7c20 */ /* 0x000fe20008410000 */
[----:B--2---:R-:W-:Y:S01]  /*3b80*/  FFMA.FTZ R70, -R87, R87, 1 ;  /* 0x3f80000057467423 */ /* 0x004fe20000010157 */
[----:B------:R-:W-:Y:S03]  /*3b90*/  FFMA.FTZ R72, R72, -UR14, R87 ;  /* 0x8000000e48487c23 */ /* 0x000fe60008010057 */
[----:B------:R-:W-:Y:S01]  /*3ba0*/  FMUL.FTZ R70, R70, UR13 ;  /* 0x0000000d46467c20 */ /* 0x000fe20008410000 */
        /* <DEDUP_REMOVED lines=14> */
.L_x_484:
        /* <DEDUP_REMOVED lines=52> */
.L_x_485:
        /* <DEDUP_REMOVED lines=19> */
[----:B------:R-:W-:Y:S07]  /*4100*/  IMAD.MOV.U32 R76, RZ, RZ, 0x240 ;  /* 0x00000240ff4c7424 */ /* 0x000fee00078e00ff */
[----:B------:R-:W2:Y:S01]  /*4110*/  MUFU.EX2 R67, R67 ;  /* 0x0000004300437308 */ /* 0x000ea20000000800 */
[----:B------:R-:W-:Y:S09]  /*4120*/  @UP0 UIADD3 UR25, UP1, UPT, UR52, -0x100, URZ ;  /* 0xffffff0034190890 */ /* 0x000ff2000ff3e0ff */
[----:B------:R-:W-:Y:S01]  /*4130*/  MUFU.EX2 R66, R66 ;  /* 0x0000004200427308 */ /* 0x000fe20000000800 */
[----:B------:R-:W-:Y:S02]  /*4140*/  @UP0 UIADD3.X UR15, UPT, UPT, UR53, -0x1, URZ, UP1, !UPT ;  /* 0xffffffff350f0890 */ /* 0x000fe40008ffe4ff */
[----:B------:R-:W-:Y:S07]  /*4150*/  @UP0 UIADD3 UR16, UP1, UPT, UR16, -0x100, URZ ;  /* 0xffffff0010100890 */ /* 0x000fee000ff3e0ff */
        /* <DEDUP_REMOVED lines=19> */
[----:B------:R-:W-:Y:S01]  /*4290*/  LOP3.LUT R64, R90, 0x20, RZ, 0xc0, !PT ;  /* 0x000000205a407812 */ /* 0x000fe200078ec0ff */
[----:B------:R-:W-:Y:S01]  /*42a0*/  @P1 VIADD R58, R218, 0xffffffc0 ;  /* 0xffffffc0da3a1836 */ /* 0x000fe20000000000 */
[----:B------:R-:W-:Y:S02]  /*42b0*/  LOP3.LUT R60, R77, R60, RZ, 0xfc, !PT ;  /* 0x0000003c4d3c7212 */ /* 0x000fe400078efcff */
[----:B------:R-:W-:Y:S02]  /*42c0*/  SEL R76, R76, 0x1c0, !P1 ;  /* 0x000001c04c4c7807 */ /* 0x000fe40004800000 */
[C---:B------:R-:W-:Y:S02]  /*42d0*/  LEA R83, R60.reuse, UR36, 0x1 ;  /* 0x000000243c537c11 */ /* 0x040fe4000f8e08ff */
[----:B--2---:R-:W-:Y:S02]  /*42e0*/  F2FP.F16.F32.PACK_AB R87, R67, R74 ;  /* 0x0000004a4357723e */ /* 0x004fe400000000ff */
[----:B------:R-:W-:Y:S01]  /*42f0*/  LEA R60, R60, UR4, 0x1 ;  /* 0x000000043c3c7c11 */ /* 0x000fe2000f8e08ff */
[----:B------:R-:W-:Y:S01]  /*4300*/  IMAD.IADD R77, R83, 0x1, -R64 ;  /* 0x00000001534d7824 */ /* 0x000fe200078e0a40 */
[----:B---3--:R-:W-:Y:S01]  /*4310*/  F2FP.F16.F32.PACK_AB R85, R63, R66 ;  /* 0x000000423f55723e */ /* 0x008fe200000000ff */
[----:B------:R-:W-:Y:S01]  /*4320*/  IMAD.IADD R64, R83, 0x1, R76 ;  /* 0x0000000153407824 */ /* 0x000fe200078e024c */
[----:B----4-:R-:W-:Y:S01]  /*4330*/  F2FP.F16.F32.PACK_AB R82, R65, R72 ;  /* 0x000000484152723e */ /* 0x010fe200000000ff */
[----:B------:R-:W-:Y:S01]  /*4340*/  STS [R60+0x15000], R87 ;  /* 0x015000573c007388 */ /* 0x000fe20000000800 */
[----:B------:R-:W-:Y:S01]  /*4350*/  F2FP.F16.F32.PACK_AB R83, R61, R62 ;  /* 0x0000003e3d53723e */ /* 0x000fe200000000ff */
[----:B------:R-:W-:Y:S01]  /*4360*/  IMAD.IADD R76, R76, 0x1, R77 ;  /* 0x000000014c4c7824 */ /* 0x000fe200078e024d */
[----:B------:R-:W-:Y:S01]  /*4370*/  LOP3.LUT P0, RZ, R222, 0x2, RZ, 0xc0, !PT ;  /* 0x00000002deff7812 */ /* 0x000fe2000780c0ff */
[----:B------:R-:W-:Y:S01]  /*4380*/  STS [R64], R85 ;  /* 0x0000005540007388 */ /* 0x000fe20000000800 */
[----:B------:R-:W-:Y:S02]  /*4390*/  SHF.R.U32.HI R223, RZ, 0x2, R222 ;  /* 0x00000002ffdf7819 */ /* 0x000fe400000116de */
[----:B------:R-:W-:Y:S01]  /*43a0*/  SEL R59, R59, 0xffffffe0, !P0 ;  /* 0xffffffe03b3b7807 */ /* 0x000fe20004000000 */
[----:B------:R-:W-:Y:S01]  /*43b0*/  STS [R77+0x10], R82 ;  /* 0x000010524d007388 */ /* 0x000fe20000000800 */
[----:B------:R-:W-:Y:S02]  /*43c0*/  LOP3.LUT R88, R88, 0x20, RZ, 0xc0, !PT ;  /* 0x0000002058587812 */ /* 0x000fe400078ec0ff */
[----:B------:R-:W-:Y:S01]  /*43d0*/  LOP3.LUT R240, R221, 0x38, RZ, 0xc0, !PT ;  /* 0x00000038ddf07812 */ /* 0x000fe200078ec0ff */
[----:B------:R-:W-:Y:S01]  /*43e0*/  STS [R76+0x10], R83 ;  /* 0x000010534c007388 */ /* 0x000fe20000000800 */
[C---:B------:R-:W-:Y:S01]  /*43f0*/  IMAD.IADD R220, R59.reuse, 0x1, R218 ;  /* 0x000000013bdc7824 */ /* 0x040fe200078e02da */
[----:B------:R-:W-:Y:S01]  /*4400*/  LOP3.LUT R89, R88, 0x18, R89, 0xf8, !PT ;  /* 0x0000001858597812 */ /* 0x000fe200078ef859 */
[----:B------:R-:W-:Y:S01]  /*4410*/  IMAD.IADD R57, R59, 0x1, R58 ;  /* 0x000000013b397824 */ /* 0x000fe200078e023a */
[----:B------:R-:W1:Y:S08]  /*4420*/  LDSM.16.M88.4 R44, [R218+0x8000] ;  /* 0x00800000da2c783b */ /* 0x000e700000000200 */
[----:B------:R-:W2:Y:S08]  /*4430*/  LDSM.16.M88.4 R48, [R220+0x8000] ;  /* 0x00800000dc30783b */ /* 0x000eb00000000200 */
[----:B------:R-:W3:Y:S01]  /*4440*/  LDSM.16.M88.4 R52, [R58+0x8000] ;  /* 0x008000003a34783b */ /* 0x000ee20000000200 */
        /* <DEDUP_REMOVED lines=40> */
[----:B------:R-:W-:Y:S03]  /*46d0*/  HMMA.16816.F32 R8, R48, R186, R8 ;  /* 0x000000ba3008723c */ /* 0x000fe60000001808 */
[----:B------:R-:W-:Y:S01]  /*46e0*/  LOP3.LUT R49, R91, 0xe0, RZ, 0xc0, !PT ;  /* 0x000000e05b317812 */ /* 0x000fe200078ec0ff */
[----:B------:R-:W-:Y:S03]  /*46f0*/  IMAD.SHL.U32 R48, R222, 0x100, RZ ;  /* 0x00000100de307824 */ /* 0x000fe600078e00ff */
[----:B------:R-:W-:Y:S05]  /*4700*/  LOP3.LUT R56, R49, 0x100, R56, 0xf8, !PT ;  /* 0x0000010031387812 */ /* 0x000fea00078ef838 */
[C---:B---3--:R-:W-:Y:S08]  /*4710*/  HMMA.16816.F32 R4, R52.reuse, R188, R4 ;  /* 0x000000bc3404723c */ /* 0x048ff00000001804 */
[----:B------:R-:W-:Y:S11]  /*4720*/  HMMA.16816.F32 R8, R52, R190, R8 ;  /* 0x000000be3408723c */ /* 0x000ff60000001808 */
[----:B------:R-:W-:Y:S01]  /*4730*/  @!UPT UIADD3 URZ, UPT, UPT, URZ, URZ, URZ ;  /* 0x000000fffffff290 */ /* 0x000fe2000fffe0ff */
[C---:B-1----:R-:W-:Y:S08]  /*4740*/  HMMA.16816.F32 R4, R44.reuse, R192, R4 ;  /* 0x000000c02c04723c */ /* 0x042ff00000001804 */
[----:B------:R-:W-:Y:S03]  /*4750*/  HMMA.16816.F32 R8, R44, R194, R8 ;  /* 0x000000c22c08723c */ /* 0x000fe60000001808 */
[----:B------:R-:W-:Y:S02]  /*4760*/  LOP3.LUT R46, R92, 0x1c0, RZ, 0xc0, !PT ;  /* 0x000001c05c2e7812 */ /* 0x000fe400078ec0ff */
[----:B------:R-:W-:Y:S02]  /*4770*/  LOP3.LUT R44, R222, 0x8, RZ, 0xc0, !PT ;  /* 0x00000008de2c7812 */ /* 0x000fe400078ec0ff */
[----:B------:R-:W-:Y:S02]  /*4780*/  SHF.R.U32.HI R47, RZ, 0x3, R56 ;  /* 0x00000003ff2f7819 */ /* 0x000fe40000011638 */
[----:B------:R-:W-:Y:S02]  /*4790*/  LOP3.LUT R45, R92, 0x200, RZ, 0xc0, !PT ;  /* 0x000002005c2d7812 */ /* 0x000fe400078ec0ff */
        /* <DEDUP_REMOVED lines=8> */
[----:B------:R-:W-:Y:S01]  /*4820*/  FMUL.FTZ R74, R81, R74 ;  /* 0x0000004a514a7220 */ /* 0x000fe20000410000 */
[----:B------:R-:W-:Y:S01]  /*4830*/  FMUL.FTZ R79, R79, R82 ;  /* 0x000000524f4f7220 */ /* 0x000fe20000410000 */
        /* <DEDUP_REMOVED lines=19> */
[----:B------:R-:W-:Y:S02]  /*4970*/  LOP3.LUT R46, R46, 0x38, R223, 0xf8, !PT ;  /* 0x000000382e2e7812 */ /* 0x000fe400078ef8df */
[----:B------:R-:W-:Y:S01]  /*4980*/  F2FP.F16.F32.PACK_AB R81, R61, R62 ;  /* 0x0000003e3d51723e */ /* 0x000fe200000000ff */
[----:B------:R-:W-:Y:S01]  /*4990*/  STS [R77+-0xff0], R78 ;  /* 0xfff0104e4d007388 */ /* 0x000fe20000000800 */
[----:B------:R-:W-:Y:S02]  /*49a0*/  LOP3.LUT R45, R45, 0x1000, R48, 0xf8, !PT ;  /* 0x000010002d2d7812 */ /* 0x000fe400078ef830 */
[----:B------:R-:W-:Y:S01]  /*49b0*/  LOP3.LUT R46, R46, 0x38, R221, 0x78, !PT ;  /* 0x000000382e2e7812 */ /* 0x000fe200078e78dd */
[----:B------:R-:W-:Y:S01]  /*49c0*/  STS [R76+-0xff0], R81 ;  /* 0xfff010514c007388 */ /* 0x000fe20000000800 */
[----:B------:R-:W-:Y:S02]  /*49d0*/  LOP3.LUT R47, R44, 0x38, R47, 0x78, !PT ;  /* 0x000000382c2f7812 */ /* 0x000fe400078e782f */
[----:B------:R-:W-:Y:S01]  /*49e0*/  LOP3.LUT R45, R45, R46, RZ, 0xfc, !PT ;  /* 0x0000002e2d2d7212 */ /* 0x000fe200078efcff */
[----:B------:R-:W-:Y:S01]  /*49f0*/  BAR.SYNC.DEFER_BLOCKING 0x0 ;  /* 0x0000000000007b1d */ /* 0x000fe20000010000 */
[----:B------:R-:W-:Y:S02]  /*4a00*/  LOP3.LUT R47, R47, R56, RZ, 0x3c, !PT ;  /* 0x000000382f2f7212 */ /* 0x000fe400078e3cff */
[----:B------:R-:W-:Y:S02]  /*4a10*/  LEA R224, R45, UR4, 0x1 ;  /* 0x000000042de07c11 */ /* 0x000fe4000f8e08ff */
[C---:B------:R-:W-:Y:S02]  /*4a20*/  LEA R225, R47.reuse, UR4, 0x1 ;  /* 0x000000042fe17c11 */ /* 0x040fe4000f8e08ff */
[----:B------:R-:W-:Y:S05]  /*4a30*/  LEA R65, R47, UR36, 0x1 ;  /* 0x000000242f417c11 */ /* 0x000fea000f8e08ff */
[C---:B------:R-:W-:Y:S02]  /*4a40*/  VIADD R93, R65.reuse, 0x20 ;  /* 0x00000020415d7836 */ /* 0x040fe40000000000 */
[----:B------:R-:W-:Y:S01]  /*4a50*/  @P1 VIADD R93, R65, 0xffffffe0 ;  /* 0xffffffe0415d1836 */ /* 0x000fe20000000000 */
        /* <DEDUP_REMOVED lines=43> */
[-C--:B------:R-:W-:Y:S05]  /*4d10*/  HMMA.16816.F32 R12, R44, R52.reuse, R12 ;  /* 0x000000342c0c723c */ /* 0x080fea000000180c */
[----:B------:R-:W-:Y:S02]  /*4d20*/  LOP3.LUT R49, R49, 0x38, R90, 0x78, !PT ;  /* 0x0000003831317812 */ /* 0x000fe400078e785a */
[----:B------:R-:W-:Y:S01]  /*4d30*/  LOP3.LUT R50, R89, 0x1c0, R92, 0xf8, !PT ;  /* 0x000001c059327812 */ /* 0x000fe200078ef85c */
[C---:B----4-:R-:W-:Y:S04]  /*4d40*/  HMMA.16816.F32 R16, R56.reuse, R52, R16 ;  /* 0x000000343810723c */ /* 0x050fe80000001810 */
        /* <DEDUP_REMOVED lines=76> */
.L_x_486:
        /* <DEDUP_REMOVED lines=348> */
.L_x_487:
        /* <DEDUP_REMOVED lines=124> */
.L_x_489:
[----:B------:R-:W3:Y:S01]  /*6f90*/  LDCU.64 UR10, c[0x0][0x5c0] ;  /* 0x0000b800ff0a77ac */ /* 0x000ee20008000a00 */
[----:B------:R-:W-:-:S04]  /*6fa0*/  UIADD3 UR8, UPT, UPT, UR39, UR40, URZ ;  /* 0x0000002827087290 */ /* 0x000fc8000fffe0ff */
[----:B---3--:R-:W-:Y:S02]  /*6fb0*/  UIMAD.WIDE.U32 UR16, UR8, UR10, URZ ;  /* 0x0000000a081072a5 */ /* 0x008fe4000f8e00ff */
[----:B------:R-:W-:-:S04]  /*6fc0*/  UIMAD UR8, UR8, UR11, URZ ;  /* 0x0000000b080872a4 */ /* 0x000fc8000f8e02ff */
[----:B------:R-:W-:-:S06]  /*6fd0*/  UIADD3 UR8, UPT, UPT, UR17, UR8, URZ ;  /* 0x0000000811087290 */ /* 0x000fcc000fffe0ff */
[----:B------:R-:W-:Y:S02]  /*6fe0*/  MOV R7, UR8 ;  /* 0x0000000800077c02 */ /* 0x000fe40008000f00 */
.L_x_490:
        /* <DEDUP_REMOVED lines=12> */
.L_x_491:
[----:B------:R-:W3:Y:S01]  /*70b0*/  LDCU.64 UR8, c[0x0][0x5c8] ;  /* 0x0000b900ff0877ac */ /* 0x000ee20008000a00 */
[----:B------:R-:W-:-:S04]  /*70c0*/  UIADD3 UR12, UPT, UPT, UR39, UR40, URZ ;  /* 0x00000028270c7290 */ /* 0x000fc8000fffe0ff */
[----:B---3--:R-:W-:Y:S02]  /*70d0*/  UIMAD.WIDE.U32 UR30, UR12, UR8, URZ ;  /* 0x000000080c1e72a5 */ /* 0x008fe4000f8e00ff */
[----:B------:R-:W-:-:S04]  /*70e0*/  UIMAD UR12, UR12, UR9, URZ ;  /* 0x000000090c0c72a4 */ /* 0x000fc8000f8e02ff */
[----:B------:R-:W-:-:S06]  /*70f0*/  UIADD3 UR12, UPT, UPT, UR31, UR12, URZ ;  /* 0x0000000c1f0c7290 */ /* 0x000fcc000fffe0ff */
[----:B------:R-:W-:-:S07]  /*7100*/  MOV R5, UR12 ;  /* 0x0000000c00057c02 */ /* 0x000fce0008000f00 */
.L_x_492:
        /* <DEDUP_REMOVED lines=11> */
[----:B------:R-:W-:Y:S01]  /*71c0*/  IMAD.U32 R44, RZ, RZ, UR8 ;  /* 0x00000008ff2c7e24 */ /* 0x000fe2000f8e00ff */
[----:B--2---:R-:W2:Y:S02]  /*71d0*/  LDS.128 R36, [R9+0x11000] ;  /* 0x0110000009247984 */ /* 0x004ea40000000c00 */
        /* <DEDUP_REMOVED lines=45> */
.L_x_467:
[----:B------:R-:W-:Y:S05]  /*74b0*/  BSYNC.RECONVERGENT B1 ;  /* 0x0000000000017941 */ /* 0x000fea0003800200 */
.L_x_451:
        /* <DEDUP_REMOVED lines=11> */
.L_x_494:
        /* <DEDUP_REMOVED lines=9> */
.L_x_2495:


//--------------------- .text._ZN5flash25flash_bwd_dot_do_o_kernelILb0E23Flash_bwd_kernel_traitsILi256ELi64ELi32ELi8ELi4ELi1ELi2ELb1ELb1EN7cutlass6half_tE19Flash_kernel_traitsILi256ELi64ELi32ELi8ES3_EEEEvNS_16Flash_bwd_paramsE --------------------------
	.section	.text._ZN5flash25flash_bwd_dot_do_o_kernelILb0E23Flash_bwd_kernel_traitsILi256ELi64ELi32ELi8ELi4ELi1ELi2ELb1ELb1EN7cutlass6half_tE19Flash_kernel_traitsILi256ELi64ELi32ELi8ES3_EEEEvNS_16Flash_bwd_paramsE,"ax",@progbits
	.align	128
        .global         _ZN5flash25flash_bwd_dot_do_o_kernelILb0E23Flash_bwd_kernel_traitsILi256ELi64ELi32ELi8ELi4ELi1ELi2ELb1ELb1EN7cutlass6half_tE19Flash_kernel_traitsILi256ELi64ELi32ELi8ES3_EEEEvNS_16Flash_bwd_paramsE
        .type           _ZN5flash25flash_bwd_dot_do_o_kernelILb0E23Flash_bwd_kernel_traitsILi256ELi64ELi32ELi8ELi4ELi1ELi2ELb1ELb1EN7cutlass6half_tE19Flash_kernel_traitsILi256ELi64ELi32ELi8ES3_EEEEvNS_16Flash_bwd_paramsE,@function
        .size           _ZN5flash25flash_bwd_dot_do_o_kernelILb0E23Flash_bwd_kernel_traitsILi256ELi64ELi32ELi8ELi4ELi1ELi2ELb1ELb1EN7cutlass6half_tE19Flash_kernel_traitsILi256ELi64ELi32ELi8ES3_EEEEvNS_16Flash_bwd_paramsE,(.L_x_2496 - _ZN5flash25flash_bwd_dot_do_o_kernelILb0E23Flash_bwd_kernel_traitsILi256ELi64ELi32ELi8ELi4ELi1ELi2ELb1ELb1EN7cutlass6half_tE19Flash_kernel_traitsILi256ELi64ELi32ELi8ES3_EEEEvNS_16Flash_bwd_paramsE)
        .other          _ZN5flash25flash_bwd_dot_do_o_kernelILb0E23Flash_bwd_kernel_traitsILi256ELi64ELi32ELi8ELi4ELi1ELi2ELb1ELb1EN7cutlass6half_tE19Flash_kernel_traitsILi256ELi64ELi32ELi8ES3_EEEEvNS_16Flash_bwd_paramsE,@"STO_CUDA_ENTRY STV_DEFAULT"
_ZN5flash25flash_bwd_dot_do_o_kernelILb0E23Flash_bwd_kernel_traitsILi256ELi64ELi32ELi8ELi4ELi1ELi2ELb1ELb1EN7cutlass6half_tE19Flash_kernel_traitsILi256ELi64ELi32ELi8ES3_EEEEvNS_16Flash_bwd_paramsE:
.text._ZN5flash25flash_bwd_dot_do_o_kernelILb0E23Flash_bwd_kernel_traitsILi256ELi64ELi32ELi8ELi4ELi1ELi2ELb1ELb1EN7cutlass6half_tE19Flash_kernel_traitsILi256ELi64ELi32ELi8ES3_EEEEvNS_16Flash_bwd_paramsE:
[----:B------:R-:W-:Y:S01]  /*0000*/  LDC R1, c[0x0][0x37c] ;  /* 0x0000df00ff017b82 */ /* 0x000fe20000000800 */
[----:B------:R-:W0:Y:S01]  /*0010*/  S2R R7, SR_CTAID.Y ;  /* 0x0000000000077919 */ /* 0x000e220000002600 */
[----:B------:R-:W1:Y:S06]  /*0020*/  LDCU.64 UR4, c[0x0][0x460] ;  /* 0x00008c00ff0477ac */ /* 0x000e6c0008000a00 */
[----:B------:R-:W0:Y:S01]  /*0030*/  LDC.64 R2, c[0x0][0x460] ;  /* 0x00011800ff027b82 */ /* 0x000e220000000a00 */
[----:B------:R-:W-:Y:S01]  /*0040*/  MOV R9, 0xffffffff ;  /* 0xffffffff00097802 */ /* 0x000fe20000000f00 */
[----:B------:R-:W2:Y:S01]  /*0050*/  LDCU.64 UR6, c[0x0][0x358] ;  /* 0x00006b00ff0677ac */ /* 0x000ea20008000a00 */
[----:B-1----:R-:W-:-:S02]  /*0060*/  ISETP.NE.U32.AND P0, PT, RZ, UR4, PT ;  /* 0x00000004ff007c0c */ /* 0x002fc4000bf05070 */
[----:B------:R-:W-:Y:S02]  /*0070*/  ISETP.NE.U32.AND P1, PT, RZ, UR4, PT ;  /* 0x00000004ff007c0c */ /* 0x000fe4000bf25070 */
[----:B------:R-:W-:Y:S02]  /*0080*/  ISETP.NE.AND.EX P0, PT, RZ, UR5, PT, P0 ;  /* 0x00000005ff007c0c */ /* 0x000fe4000bf05300 */
[----:B------:R-:W-:Y:S01]  /*0090*/  ISETP.NE.AND.EX P1, PT, RZ, UR5, PT, P1 ;  /* 0x00000005ff007c0c */ /* 0x000fe2000bf25310 */
[----:B0-----:R-:W-:-:S10]  /*00a0*/  IMAD.WIDE.U32 R2, R7, 0x4, R2 ;  /* 0x0000000407027825 */ /* 0x001fd400078e0002 */
        /* <DEDUP_REMOVED lines=9> */
[----:B------:R-:W0:Y:S01]  /*0140*/  LDCU.U8 UR8, c[0x0][0x548] ;  /* 0x0000a900ff0877ac */ /* 0x000e220008000000 */
[----:B------:R-:W1:Y:S11]  /*0150*/  S2UR UR5, SR_CTAID.Z ;  /* 0x00000000000579c3 */ /* 0x000e760000002700 */
[----:B------:R-:W2:Y:S01]  /*0160*/  @!P0 LDC.64 R10, c[0x0][0x588] ;  /* 0x00016200ff0a8b82 */ /* 0x000ea20000000a00 */
[----:B0-----:R-:W-:-:S07]  /*0170*/  UISETP.NE.AND UP0, UPT, UR8, URZ, UPT ;  /* 0x000000ff0800728c */ /* 0x001fce000bf05270 */
[----:B------:R-:W0:Y:S08]  /*0180*/  @!P0 LDC.64 R12, c[0x0][0x400] ;  /* 0x00010000ff0c8b82 */ /* 0x000e300000000a00 */
[----:B------:R-:W3:Y:S08]  /*0190*/  @P0 LDC.64 R16, c[0x0][0x590] ;  /* 0x00016400ff100b82 */ /* 0x000ef00000000a00 */
[----:B------:R-:W4:Y:S01]  /*01a0*/  @P0 LDC.64 R18, c[0x0][0x408] ;  /* 0x00010200ff120b82 */ /* 0x000f220000000a00 */
[----:B--2---:R-:W-:-:S04]  /*01b0*/  @!P0 IMAD.WIDE.U32 R2, R7, R10, RZ ;  /* 0x0000000a07028225 */ /* 0x004fc800078e00ff */
[C---:B------:R-:W-:Y:S01]  /*01c0*/  @!P0 IMAD R14, R7.reuse, R11, R3 ;  /* 0x0000000b070e8224 */ /* 0x040fe200078e0203 */
[----:B------:R-:W-:Y:S01]  /*01d0*/  @!P0 MOV R11, R2 ;  /* 0x00000002000b8202 */ /* 0x000fe20000000f00 */
[----:B0-----:R-:W-:-:S04]  /*01e0*/  @!P0 IMAD.WIDE.U32 R4, R7, R12, RZ ;  /* 0x0000000c07048225 */ /* 0x001fc800078e00ff */
[----:B------:R-:W-:Y:S01]  /*01f0*/  @!P0 IMAD R12, R7, R13, R5 ;  /* 0x0000000d070c8224 */ /* 0x000fe200078e0205 */
[----:B------:R-:W-:Y:S01]  /*0200*/  @!P0 MOV R73, R4 ;  /* 0x0000000400498202 */ /* 0x000fe20000000f00 */
[----:B---3--:R-:W-:-:S04]  /*0210*/  @P0 IMAD.WIDE.U32 R2, R9, R16, RZ ;  /* 0x0000001009020225 */ /* 0x008fc800078e00ff */
[C---:B------:R-:W-:Y:S01]  /*0220*/  @P0 IMAD R14, R9.reuse, R17, R3 ;  /* 0x00000011090e0224 */ /* 0x040fe200078e0203 */
[----:B------:R-:W-:Y:S01]  /*0230*/  @P0 MOV R11, R2 ;  /* 0x00000002000b0202 */ /* 0x000fe20000000f00 */
[----:B----4-:R-:W-:-:S04]  /*0240*/  @P0 IMAD.WIDE.U32 R4, R9, R18, RZ ;  /* 0x0000001209040225 */ /* 0x010fc800078e00ff */
[----:B------:R-:W-:Y:S01]  /*0250*/  @P0 IMAD R12, R9, R19, R5 ;  /* 0x00000013090c0224 */ /* 0x000fe200078e0205 */
[----:B------:R-:W-:Y:S01]  /*0260*/  @P0 MOV R73, R4 ;  /* 0x0000000400490202 */ /* 0x000fe20000000f00 */
[----:B-1----:R-:W-:Y:S06]  /*0270*/  BRA.U !UP0, `(.L_x_495) ;  /* 0x0000000108247547 */ /* 0x002fec000b800000 */
[----:B------:R-:W0:Y:S01]  /*0280*/  LDC R4, c[0x0][0x444] ;  /* 0x00011100ff047b82 */ /* 0x000e220000000800 */
[----:B------:R-:W-:-:S07]  /*0290*/  ISETP.NE.AND P0, PT, R9, -0x1, PT ;  /* 0xffffffff0900780c */ /* 0x000fce0003f05270 */
[----:B------:R-:W1:Y:S08]  /*02a0*/  LDC R2, c[0x0][0x430] ;  /* 0x00010c00ff027b82 */ /* 0x000e700000000800 */
[----:B------:R-:W1:Y:S01]  /*02b0*/  LDC R3, c[0x0][0x454] ;  /* 0x00011500ff037b82 */ /* 0x000e620000000800 */
[----:B0-----:R-:W-:Y:S01]  /*02c0*/  @!P0 IMAD R9, R7, R4, RZ ;  /* 0x0000000407098224 */ /* 0x001fe200078e02ff */
[----:B-1----:R-:W-:-:S04]  /*02d0*/  LEA R2, R2, R3, 0x7 ;  /* 0x0000000302027211 */ /* 0x002fc800078e38ff */
[----:B------:R-:W-:-:S05]  /*02e0*/  LEA R3, R7, R9, 0x7 ;  /* 0x0000000907037211 */ /* 0x000fca00078e38ff */
[----:B------:R-:W-:Y:S01]  /*02f0*/  IMAD R10, R2, UR5, R3 ;  /* 0x00000005020a7c24 */ /* 0x000fe2000f8e0203 */
[----:B------:R-:W-:Y:S06]  /*0300*/  BRA `(.L_x_496) ;  /* 0x0000000000107947 */ /* 0x000fec0003800000 */
.L_x_495:
[----:B------:R-:W0:Y:S08]  /*0310*/  LDC R10, c[0x0][0x3e0] ;  /* 0x0000f800ff0a7b82 */ /* 0x000e300000000800 */
[----:B------:R-:W1:Y:S01]  /*0320*/  LDC R3, c[0x0][0x444] ;  /* 0x00011100ff037b82 */ /* 0x000e620000000800 */
[----:B0-----:R-:W-:-:S04]  /*0330*/  IMAD R10, R7, R10, UR5 ;  /* 0x00000005070a7e24 */ /* 0x001fc8000f8e020a */
[----:B-1----:R-:W-:-:S07]  /*0340*/  IMAD R10, R10, R3, RZ ;  /* 0x000000030a0a7224 */ /* 0x002fce00078e02ff */
.L_x_496:
[----:B------:R-:W0:Y:S01]  /*0350*/  S2R R74, SR_TID.X ;  /* 0x00000000004a7919 */ /* 0x000e220000002100 */
[----:B------:R-:W1:Y:S01]  /*0360*/  LDC.64 R4, c[0x0][0x590] ;  /* 0x00016400ff047b82 */ /* 0x000e620000000a00 */
[----:B------:R-:W-:Y:S01]  /*0370*/  HFMA2 R69, -RZ, RZ, 0, 0 ;  /* 0x00000000ff457431 */ /* 0x000fe200000001ff */
[----:B------:R-:W-:Y:S01]  /*0380*/  BSSY.RECONVERGENT B0, `(.L_x_497) ;  /* 0x000003c000007945 */ /* 0x000fe20003800200 */
[----:B------:R-:W-:Y:S02]  /*0390*/  CS2R R34, SRZ ;  /* 0x0000000000227805 */ /* 0x000fe4000001ff00 */
[----:B------:R-:W-:Y:S02]  /*03a0*/  CS2R R32, SRZ ;  /* 0x0000000000207805 */ /* 0x000fe4000001ff00 */
[----:B------:R-:W-:Y:S02]  /*03b0*/  CS2R R50, SRZ ;  /* 0x0000000000327805 */ /* 0x000fe4000001ff00 */
[----:B------:R-:W-:-:S02]  /*03c0*/  CS2R R48, SRZ ;  /* 0x0000000000307805 */ /* 0x000fc4000001ff00 */
[----:B------:R-:W-:Y:S01]  /*03d0*/  CS2R R54, SRZ ;  /* 0x0000000000367805 */ /* 0x000fe2000001ff00 */
[----:B------:R-:W2:Y:S01]  /*03e0*/  LDC.64 R16, c[0x0][0x598] ;  /* 0x00016600ff107b82 */ /* 0x000ea20000000a00 */
[----:B------:R-:W-:Y:S02]  /*03f0*/  CS2R R52, SRZ ;  /* 0x0000000000347805 */ /* 0x000fe4000001ff00 */
[----:B------:R-:W-:Y:S02]  /*0400*/  CS2R R30, SRZ ;  /* 0x00000000001e7805 */ /* 0x000fe4000001ff00 */
[----:B------:R-:W-:Y:S02]  /*0410*/  CS2R R28, SRZ ;  /* 0x00000000001c7805 */ /* 0x000fe4000001ff00 */
[----:B------:R-:W-:Y:S02]  /*0420*/  CS2R R46, SRZ ;  /* 0x00000000002e7805 */ /* 0x000fe4000001ff00 */
[----:B------:R-:W-:-:S02]  /*0430*/  CS2R R44, SRZ ;  /* 0x00000000002c7805 */ /* 0x000fc4000001ff00 */
[----:B------:R-:W-:Y:S02]  /*0440*/  CS2R R58, SRZ ;  /* 0x00000000003a7805 */ /* 0x000fe4000001ff00 */
[----:B------:R-:W-:Y:S01]  /*0450*/  CS2R R56, SRZ ;  /* 0x0000000000387805 */ /* 0x000fe2000001ff00 */
[----:B------:R-:W3:Y:S01]  /*0460*/  LDC.64 R2, c[0x0][0x408] ;  /* 0x00010200ff027b82 */ /* 0x000ee20000000a00 */
[----:B------:R-:W-:-:S07]  /*0470*/  MOV R18, RZ ;  /* 0x000000ff00127202 */ /* 0x000fce0000000f00 */
[----:B------:R-:W4:Y:S01]  /*0480*/  LDC.64 R70, c[0x0][0x410] ;  /* 0x00010400ff467b82 */ /* 0x000f220000000a00 */
[----:B0-----:R-:W-:Y:S02]  /*0490*/  SHF.L.U32 R68, R74, 0x3, RZ ;  /* 0x000000034a447819 */ /* 0x001fe400000006ff */
[----:B------:R-:W-:Y:S02]  /*04a0*/  SHF.R.U32.HI R75, RZ, 0x3, R74 ;  /* 0x00000003ff4b7819 */ /* 0x000fe4000001164a */
[----:B------:R-:W-:-:S04]  /*04b0*/  LOP3.LUT R68, R68, 0x38, RZ, 0xc0, !PT ;  /* 0x0000003844447812 */ /* 0x000fc800078ec0ff */
[----:B------:R-:W-:Y:S01]  /*04c0*/  LOP3.LUT R76, R68, 0x40, RZ, 0xfc, !PT ;  /* 0x00000040444c7812 */ /* 0x000fe200078efcff */
[----:B-1----:R-:W-:Y:S01]  /*04d0*/  IMAD.WIDE.U32 R6, R4, UR4, R68 ;  /* 0x0000000404067c25 */ /* 0x002fe2000f8e0044 */
[C---:B------:R-:W-:Y:S02]  /*04e0*/  LOP3.LUT R77, R68.reuse, 0x80, RZ, 0xfc, !PT ;  /* 0x00000080444d7812 */ /* 0x040fe400078efcff */
[----:B------:R-:W-:Y:S01]  /*04f0*/  LOP3.LUT R78, R68, 0xc0, RZ, 0xfc, !PT ;  /* 0x000000c0444e7812 */ /* 0x000fe200078efcff */
[----:B------:R-:W-:Y:S01]  /*0500*/  IMAD R7, R5, UR4, R7 ;  /* 0x0000000405077c24 */ /* 0x000fe2000f8e0207 */
[----:B------:R-:W-:Y:S01]  /*0510*/  IADD3 R6, P0, PT, R11, R6, RZ ;  /* 0x000000060b067210 */ /* 0x000fe20007f1e0ff */
[----:B---3--:R-:W-:-:S03]  /*0520*/  IMAD.WIDE.U32 R8, R2, UR4, R68 ;  /* 0x0000000402087c25 */ /* 0x008fc6000f8e0044 */
[----:B------:R-:W-:Y:S01]  /*0530*/  IADD3.X R7, PT, PT, R14, R7, RZ, P0, !PT ;  /* 0x000000070e077210 */ /* 0x000fe200007fe4ff */
[----:B------:R-:W-:Y:S01]  /*0540*/  IMAD R9, R3, UR4, R9 ;  /* 0x0000000403097c24 */ /* 0x000fe2000f8e0209 */
[----:B------:R-:W-:Y:S02]  /*0550*/  IADD3 R72, P1, PT, R73, R8, RZ ;  /* 0x0000000849487210 */ /* 0x000fe40007f3e0ff */
[----:B------:R-:W-:Y:S01]  /*0560*/  CS2R R14, SRZ ;  /* 0x00000000000e7805 */ /* 0x000fe2000001ff00 */
[----:B--2---:R-:W-:Y:S01]  /*0570*/  IMAD.WIDE.U32 R20, R16, UR5, R6 ;  /* 0x0000000510147c25 */ /* 0x004fe2000f8e0006 */
[----:B------:R-:W-:Y:S02]  /*0580*/  IADD3 R6, PT, PT, R0, -UR4, RZ ;  /* 0x8000000400067c10 */ /* 0x000fe4000fffe0ff */
[----:B------:R-:W-:Y:S01]  /*0590*/  IADD3.X R73, PT, PT, R12, R9, RZ, P1, !PT ;  /* 0x000000090c497210 */ /* 0x000fe20000ffe4ff */
[----:B------:R-:W-:Y:S01]  /*05a0*/  IMAD R17, R17, UR5, R21 ;  /* 0x0000000511117c24 */ /* 0x000fe2000f8e0215 */
[----:B------:R-:W-:-:S02]  /*05b0*/  ISETP.GE.AND P0, PT, R75, R6, PT ;  /* 0x000000064b00720c */ /* 0x000fc40003f06270 */
[----:B------:R-:W-:Y:S02]  /*05c0*/  CS2R R12, SRZ ;  /* 0x00000000000c7805 */ /* 0x000fe4000001ff00 */
[----:B------:R-:W-:Y:S01]  /*05d0*/  IADD3 R0, PT, PT, R75, 0x20, RZ ;  /* 0x000000204b007810 */ /* 0x000fe20007ffe0ff */
[----:B----4-:R-:W-:Y:S01]  /*05e0*/  IMAD.WIDE.U32 R72, R70, UR5, R72 ;  /* 0x0000000546487c25 */ /* 0x010fe2000f8e0048 */
[----:B------:R-:W-:Y:S02]  /*05f0*/  CS2R R8, SRZ ;  /* 0x0000000000087805 */ /* 0x000fe4000001ff00 */
[----:B------:R-:W-:Y:S01]  /*0600*/  ISETP.GE.AND P1, PT, R0, R6, PT ;  /* 0x000000060000720c */ /* 0x000fe20003f26270 */
[----:B------:R-:W-:Y:S01]  /*0610*/  IMAD R71, R71, UR5, R73 ;  /* 0x0000000547477c24 */ /* 0x000fe2000f8e0249 */
[----:B------:R-:W-:Y:S02]  /*0620*/  IADD3 R0, PT, PT, R10, UR4, RZ ;  /* 0x000000040a007c10 */ /* 0x000fe4000fffe0ff */
[----:B------:R-:W-:Y:S01]  /*0630*/  CS2R R10, SRZ ;  /* 0x00000000000a7805 */ /* 0x000fe2000001ff00 */
[----:B------:R-:W-:Y:S08]  /*0640*/  @P0 BRA `(.L_x_498) ;  /* 0x00000000003c0947 */ /* 0x000ff00003800000 */
[----:B------:R-:W0:Y:S01]  /*0650*/  LDCU UR8, c[0x0][0x440] ;  /* 0x00008800ff0877ac */ /* 0x000e220008000800 */
[----:B------:R-:W-:Y:S01]  /*0660*/  MOV R16, R20 ;  /* 0x0000001400107202 */ /* 0x000fe20000000f00 */
[----:B------:R-:W1:Y:S04]  /*0670*/  LDCU.64 UR10, c[0x0][0x550] ;  /* 0x0000aa00ff0a77ac */ /* 0x000e680008000a00 */
[----:B------:R-:W-:-:S04]  /*0680*/  IMAD.WIDE.U32 R6, R75, R4, R16 ;  /* 0x000000044b067225 */ /* 0x000fc800078e0010 */
[----:B------:R-:W-:Y:S01]  /*0690*/  IMAD R7, R75, R5, R7 ;  /* 0x000000054b077224 */ /* 0x000fe200078e0207 */
[----:B0-----:R-:W-:Y:S02]  /*06a0*/  ISETP.GE.AND P2, PT, R68, UR8, PT ;  /* 0x0000000844007c0c */ /* 0x001fe4000bf46270 */
[----:B------:R-:W-:Y:S02]  /*06b0*/  ISETP.GE.AND P3, PT, R76, UR8, PT ;  /* 0x000000084c007c0c */ /* 0x000fe4000bf66270 */
[----:B------:R-:W-:Y:S02]  /*06c0*/  ISETP.GE.AND P4, PT, R77, UR8, PT ;  /* 0x000000084d007c0c */ /* 0x000fe4000bf86270 */
[----:B------:R-:W-:Y:S02]  /*06d0*/  ISETP.GE.AND P5, PT, R78, UR8, PT ;  /* 0x000000084e007c0c */ /* 0x000fe4000bfa6270 */
[----:B-1----:R-:W-:-:S04]  /*06e0*/  LEA R22, P6, R6, UR10, 0x1 ;  /* 0x0000000a06167c11 */ /* 0x002fc8000f8c08ff */
[----:B------:R-:W-:-:S05]  /*06f0*/  LEA.HI.X R23, R6, UR11, R7, 0x1, P6 ;  /* 0x0000000b06177c11 */ /* 0x000fca000b0f0c07 */
[----:B------:R0:W5:Y:S04]  /*0700*/  @!P2 LDG.E.128 R52, desc[UR6][R22.64] ;  /* 0x000000061634a981 */ /* 0x000168000c1e1d00 */
[----:B------:R0:W5:Y:S04]  /*0710*/  @!P3 LDG.E.128 R48, desc[UR6][R22.64+0x80] ;  /* 0x000080061630b981 */ /* 0x000168000c1e1d00 */
[----:B------:R0:W5:Y:S04]  /*0720*/  @!P4 LDG.E.128 R32, desc[UR6][R22.64+0x100] ;  /* 0x000100061620c981 */ /* 0x000168000c1e1d00 */
[----:B------:R0:W5:Y:S02]  /*0730*/  @!P5 LDG.E.128 R12, desc[UR6][R22.64+0x180] ;  /* 0x00018006160cd981 */ /* 0x000164000c1e1d00 */
.L_x_498:
[----:B------:R-:W-:Y:S05]  /*0740*/  BSYNC.RECONVERGENT B0 ;  /* 0x0000000000007941 */ /* 0x000fea0003800200 */
.L_x_497:
[----:B------:R-:W-:Y:S04]  /*0750*/  BSSY.RECONVERGENT B0, `(.L_x_499) ;  /* 0x0000016000007945 */ /* 0x000fe80003800200 */
[----:B------:R-:W-:Y:S05]  /*0760*/  @P1 BRA `(.L_x_500) ;  /* 0x0000000000501947 */ /* 0x000fea0003800000 */
[----:B------:R-:W1:Y:S01]  /*0770*/  LDCU UR8, c[0x0][0x440] ;  /* 0x00008800ff0877ac */ /* 0x000e620008000800 */
[----:B------:R-:W-:Y:S02]  /*0780*/  IADD3 R19, P2, PT, R75, 0x20, RZ ;  /* 0x000000204b137810 */ /* 0x000fe40007f5e0ff */
[----:B------:R-:W-:Y:S01]  /*0790*/  MOV R6, R20 ;  /* 0x0000001400067202 */ /* 0x000fe20000000f00 */
[----:B------:R-:W2:Y:S01]  /*07a0*/  LDCU.64 UR10, c[0x0][0x550] ;  /* 0x0000aa00ff0a77ac */ /* 0x000ea20008000a00 */
[----:B------:R-:W-:-:S05]  /*07b0*/  IADD3.X R7, PT, PT, RZ, RZ, RZ, P2, !PT ;  /* 0x000000ffff077210 */ /* 0x000fca00017fe4ff */
[----:B------:R-:W-:Y:S01]  /*07c0*/  IMAD R16, R7, R4, RZ ;  /* 0x0000000407107224 */ /* 0x000fe200078e02ff */
[----:B------:R-:W-:-:S03]  /*07d0*/  MOV R7, R17 ;  /* 0x0000001100077202 */ /* 0x000fc60000000f00 */
[C---:B------:R-:W-:Y:S02]  /*07e0*/  IMAD R5, R19.reuse, R5, R16 ;  /* 0x0000000513057224 */ /* 0x040fe400078e0210 */
[----:B------:R-:W-:Y:S01]  /*07f0*/  IMAD.WIDE.U32 R6, R19, R4, R6 ;  /* 0x0000000413067225 */ /* 0x000fe200078e0006 */
[----:B-1----:R-:W-:Y:S02]  /*0800*/  ISETP.GE.AND P3, PT, R68, UR8, PT ;  /* 0x0000000844007c0c */ /* 0x002fe4000bf66270 */
[----:B------:R-:W-:Y:S02]  /*0810*/  ISETP.GE.AND P4, PT, R76, UR8, PT ;  /* 0x000000084c007c0c */ /* 0x000fe4000bf86270 */
[----:B------:R-:W-:Y:S02]  /*0820*/  ISETP.GE.AND P5, PT, R77, UR8, PT ;  /* 0x000000084d007c0c */ /* 0x000fe4000bfa6270 */
[----:B------:R-:W-:Y:S02]  /*0830*/  ISETP.GE.AND P6, PT, R78, UR8, PT ;  /* 0x000000084e007c0c */ /* 0x000fe4000bfc6270 */
[----:B--2---:R-:W-:-:S02]  /*0840*/  LEA R4, P2, R6, UR10, 0x1 ;  /* 0x0000000a06047c11 */ /* 0x004fc4000f8408ff */
[----:B------:R-:W-:-:S04]  /*0850*/  IADD3 R5, PT, PT, R7, R5, RZ ;  /* 0x0000000507057210 */ /* 0x000fc80007ffe0ff */
[----:B------:R-:W-:-:S05]  /*0860*/  LEA.HI.X R5, R6, UR11, R5, 0x1, P2 ;  /* 0x0000000b06057c11 */ /* 0x000fca00090f0c05 */
[----:B------:R1:W5:Y:S04]  /*0870*/  @!P3 LDG.E.128 R56, desc[UR6][R4.64] ;  /* 0x000000060438b981 */ /* 0x000368000c1e1d00 */
[----:B------:R1:W5:Y:S04]  /*0880*/  @!P4 LDG.E.128 R44, desc[UR6][R4.64+0x80] ;  /* 0x00008006042cc981 */ /* 0x000368000c1e1d00 */
[----:B------:R1:W5:Y:S04]  /*0890*/  @!P5 LDG.E.128 R28, desc[UR6][R4.64+0x100] ;  /* 0x00010006041cd981 */ /* 0x000368000c1e1d00 */
[----:B------:R1:W5:Y:S02]  /*08a0*/  @!P6 LDG.E.128 R8, desc[UR6][R4.64+0x180] ;  /* 0x000180060408e981 */ /* 0x000364000c1e1d00 */
.L_x_500:
[----:B------:R-:W-:Y:S05]  /*08b0*/  BSYNC.RECONVERGENT B0 ;  /* 0x0000000000007941 */ /* 0x000fea0003800200 */
.L_x_499:
[----:B------:R-:W-:Y:S01]  /*08c0*/  BSSY.RECONVERGENT B0, `(.L_x_501) ;  /* 0x0000019000007945 */ /* 0x000fe20003800200 */
[----:B------:R-:W-:Y:S01]  /*08d0*/  HFMA2 R19, -RZ, RZ, 0, 0 ;  /* 0x00000000ff137431 */ /* 0x000fe200000001ff */
[----:B------:R-:W-:Y:S02]  /*08e0*/  CS2R R16, SRZ ;  /* 0x0000000000107805 */ /* 0x000fe4000001ff00 */
[----:B------:R-:W-:Y:S02]  /*08f0*/  CS2R R38, SRZ ;  /* 0x0000000000267805 */ /* 0x000fe4000001ff00 */
[----:B------:R-:W-:Y:S02]  /*0900*/  CS2R R36, SRZ ;  /* 0x0000000000247805 */ /* 0x000fe4000001ff00 */
[----:B------:R-:W-:Y:S02]  /*0910*/  CS2R R42, SRZ ;  /* 0x00000000002a7805 */ /* 0x000fe4000001ff00 */
[----:B------:R-:W-:-:S02]  /*0920*/  CS2R R40, SRZ ;  /* 0x0000000000287805 */ /* 0x000fc4000001ff00 */
[----:B------:R-:W-:Y:S02]  /*0930*/  CS2R R62, SRZ ;  /* 0x00000000003e7805 */ /* 0x000fe4000001ff00 */
[----:B------:R-:W-:Y:S01]  /*0940*/  CS2R R60, SRZ ;  /* 0x00000000003c7805 */ /* 0x000fe2000001ff00 */
[----:B------:R-:W-:Y:S06]  /*0950*/  @P0 BRA `(.L_x_502) ;  /* 0x00000000003c0947 */ /* 0x000fec0003800000 */
[----:B------:R-:W2:Y:S01]  /*0960*/  LDCU UR8, c[0x0][0x440] ;  /* 0x00008800ff0877ac */ /* 0x000ea20008000800 */
[----:B------:R-:W-:Y:S01]  /*0970*/  MOV R70, R72 ;  /* 0x0000004800467202 */ /* 0x000fe20000000f00 */
[----:B------:R-:W3:Y:S04]  /*0980*/  LDCU.64 UR4, c[0x0][0x3f0] ;  /* 0x00007e00ff0477ac */ /* 0x000ee80008000a00 */
[----:B-1----:R-:W-:-:S04]  /*0990*/  IMAD.WIDE.U32 R4, R75, R2, R70 ;  /* 0x000000024b047225 */ /* 0x002fc800078e0046 */
[----:B------:R-:W-:Y:S01]  /*09a0*/  IMAD R5, R75, R3, R5 ;  /* 0x000000034b057224 */ /* 0x000fe200078e0205 */
[----:B--2---:R-:W-:Y:S02]  /*09b0*/  ISETP.GE.AND P2, PT, R68, UR8, PT ;  /* 0x0000000844007c0c */ /* 0x004fe4000bf46270 */
[----:B------:R-:W-:Y:S02]  /*09c0*/  ISETP.GE.AND P3, PT, R76, UR8, PT ;  /* 0x000000084c007c0c */ /* 0x000fe4000bf66270 */
[----:B------:R-:W-:Y:S02]  /*09d0*/  ISETP.GE.AND P4, PT, R77, UR8, PT ;  /* 0x000000084d007c0c */ /* 0x000fe4000bf86270 */
[----:B------:R-:W-:Y:S02]  /*09e0*/  ISETP.GE.AND P5, PT, R78, UR8, PT ;  /* 0x000000084e007c0c */ /* 0x000fe4000bfa6270 */
[----:B---3--:R-:W-:-:S04]  /*09f0*/  LEA R6, P0, R4, UR4, 0x1 ;  /* 0x0000000404067c11 */ /* 0x008fc8000f8008ff */
[----:B------:R-:W-:-:S05]  /*0a00*/  LEA.HI.X R7, R4, UR5, R5, 0x1, P0 ;  /* 0x0000000504077c11 */ /* 0x000fca00080f0c05 */
[----:B------:R2:W5:Y:S04]  /*0a10*/  @!P2 LDG.E.128 R60, desc[UR6][R6.64] ;  /* 0x00000006063ca981 */ /* 0x000568000c1e1d00 */
[----:B------:R2:W5:Y:S04]  /*0a20*/  @!P3 LDG.E.128 R40, desc[UR6][R6.64+0x80] ;  /* 0x000080060628b981 */ /* 0x000568000c1e1d00 */
[----:B------:R2:W5:Y:S04]  /*0a30*/  @!P4 LDG.E.128 R36, desc[UR6][R6.64+0x100] ;  /* 0x000100060624c981 */ /* 0x000568000c1e1d00 */
[----:B------:R2:W5:Y:S02]  /*0a40*/  @!P5 LDG.E.128 R16, desc[UR6][R6.64+0x180] ;  /* 0x000180060610d981 */ /* 0x000564000c1e1d00 */
.L_x_502:
[----:B------:R-:W-:Y:S05]  /*0a50*/  BSYNC.RECONVERGENT B0 ;  /* 0x0000000000007941 */ /* 0x000fea0003800200 */
.L_x_501:
[----:B------:R-:W-:Y:S01]  /*0a60*/  BSSY.RECONVERGENT B0, `(.L_x_503) ;  /* 0x000001e000007945 */ /* 0x000fe20003800200 */
[----:B--2---:R-:W-:Y:S02]  /*0a70*/  CS2R R6, SRZ ;  /* 0x0000000000067805 */ /* 0x004fe4000001ff00 */
[----:B-1----:R-:W-:Y:S02]  /*0a80*/  CS2R R4, SRZ ;  /* 0x0000000000047805 */ /* 0x002fe4000001ff00 */
[----:B0-----:R-:W-:Y:S02]  /*0a90*/  CS2R R22, SRZ ;  /* 0x0000000000167805 */ /* 0x001fe4000001ff00 */
[----:B------:R-:W-:Y:S02]  /*0aa0*/  CS2R R20, SRZ ;  /* 0x0000000000147805 */ /* 0x000fe4000001ff00 */
[----:B------:R-:W-:Y:S02]  /*0ab0*/  CS2R R26, SRZ ;  /* 0x00000000001a7805 */ /* 0x000fe4000001ff00 */
[----:B------:R-:W-:-:S02]  /*0ac0*/  CS2R R24, SRZ ;  /* 0x0000000000187805 */ /* 0x000fc4000001ff00 */
[----:B------:R-:W-:Y:S02]  /*0ad0*/  CS2R R66, SRZ ;  /* 0x0000000000427805 */ /* 0x000fe4000001ff00 */
[----:B------:R-:W-:Y:S01]  /*0ae0*/  CS2R R64, SRZ ;  /* 0x0000000000407805 */ /* 0x000fe2000001ff00 */
[----:B------:R-:W-:Y:S06]  /*0af0*/  @P1 BRA `(.L_x_504) ;  /* 0x0000000000501947 */ /* 0x000fec0003800000 */
[----:B------:R-:W0:Y:S01]  /*0b00*/  LDCU UR4, c[0x0][0x440] ;  /* 0x00008800ff0477ac */ /* 0x000e220008000800 */
[----:B------:R-:W-:Y:S02]  /*0b10*/  IADD3 R75, P0, PT, R75, 0x20, RZ ;  /* 0x000000204b4b7810 */ /* 0x000fe40007f1e0ff */
[----:B------:R-:W-:Y:S01]  /*0b20*/  MOV R69, R71 ;  /* 0x0000004700457202 */ /* 0x000fe20000000f00 */
[----:B------:R-:W1:Y:S01]  /*0b30*/  LDCU.64 UR8, c[0x0][0x3f0] ;  /* 0x00007e00ff0877ac */ /* 0x000e620008000a00 */
[----:B------:R-:W-:Y:S02]  /*0b40*/  IADD3.X R71, PT, PT, RZ, RZ, RZ, P0, !PT ;  /* 0x000000ffff477210 */ /* 0x000fe400007fe4ff */
[----:B0-----:R-:W-:Y:S02]  /*0b50*/  ISETP.GE.AND P1, PT, R68, UR4, PT ;  /* 0x0000000444007c0c */ /* 0x001fe4000bf26270 */
[----:B------:R-:W-:Y:S02]  /*0b60*/  MOV R68, R72 ;  /* 0x0000004800447202 */ /* 0x000fe40000000f00 */
[----:B------:R-:W-:-:S02]  /*0b70*/  ISETP.GE.AND P2, PT, R76, UR4, PT ;  /* 0x000000044c007c0c */ /* 0x000fc4000bf46270 */
[----:B------:R-:W-:Y:S01]  /*0b80*/  ISETP.GE.AND P3, PT, R77, UR4, PT ;  /* 0x000000044d007c0c */ /* 0x000fe2000bf66270 */
[----:B------:R-:W-:Y:S01]  /*0b90*/  IMAD.WIDE.U32 R68, R75, R2, R68 ;  /* 0x000000024b447225 */ /* 0x000fe200078e0044 */
[----:B------:R-:W-:-:S03]  /*0ba0*/  ISETP.GE.AND P4, PT, R78, UR4, PT ;  /* 0x000000044e007c0c */ /* 0x000fc6000bf86270 */
[----:B------:R-:W-:-:S04]  /*0bb0*/  IMAD R2, R71, R2, RZ ;  /* 0x0000000247027224 */ /* 0x000fc800078e02ff */
[----:B------:R-:W-:Y:S01]  /*0bc0*/  IMAD R3, R75, R3, R2 ;  /* 0x000000034b037224 */ /* 0x000fe200078e0202 */
[----:B-1----:R-:W-:-:S04]  /*0bd0*/  LEA R2, P0, R68, UR8, 0x1 ;  /* 0x0000000844027c11 */ /* 0x002fc8000f8008ff */
[----:B------:R-:W-:-:S04]  /*0be0*/  IADD3 R3, PT, PT, R69, R3, RZ ;  /* 0x0000000345037210 */ /* 0x000fc80007ffe0ff */
[----:B------:R-:W-:-:S05]  /*0bf0*/  LEA.HI.X R3, R68, UR9, R3, 0x1, P0 ;  /* 0x0000000944037c11 */ /* 0x000fca00080f0c03 */
[----:B------:R0:W5:Y:S04]  /*0c00*/  @!P1 LDG.E.128 R64, desc[UR6][R2.64] ;  /* 0x0000000602409981 */ /* 0x000168000c1e1d00 */
[----:B------:R0:W5:Y:S04]  /*0c10*/  @!P2 LDG.E.128 R24, desc[UR6][R2.64+0x80] ;  /* 0x000080060218a981 */ /* 0x000168000c1e1d00 */
[----:B------:R0:W5:Y:S04]  /*0c20*/  @!P3 LDG.E.128 R20, desc[UR6][R2.64+0x100] ;  /* 0x000100060214b981 */ /* 0x000168000c1e1d00 */
[----:B------:R0:W5:Y:S02]  /*0c30*/  @!P4 LDG.E.128 R4, desc[UR6][R2.64+0x180] ;  /* 0x000180060204c981 */ /* 0x000164000c1e1d00 */
.L_x_504:
[----:B------:R-:W-:Y:S05]  /*0c40*/  BSYNC.RECONVERGENT B0 ;  /* 0x0000000000007941 */ /* 0x000fea0003800200 */
.L_x_503:
[----:B0----5:R-:W-:Y:S01]  /*0c50*/  HADD2.F32 R2, -RZ, R52.H1_H1 ;  /* 0x30000034ff027230 */ /* 0x021fe20000004100 */
[----:B------:R-:W0:Y:S01]  /*0c60*/  LDCU.64 UR4, c[0x0][0x5e8] ;  /* 0x0000bd00ff0477ac */ /* 0x000e220008000a00 */
[----:B------:R-:W-:Y:S01]  /*0c70*/  HADD2.F32 R3, -RZ, R60.H1_H1 ;  /* 0x3000003cff037230 */ /* 0x000fe20000004100 */
[----:B------:R-:W-:Y:S01]  /*0c80*/  LOP3.LUT P0, RZ, R74, 0x7, RZ, 0xc0, !PT ;  /* 0x000000074aff7812 */ /* 0x000fe2000780c0ff */
[----:B------:R-:W-:Y:S01]  /*0c90*/  HADD2.F32 R71, -RZ, R64.H1_H1 ;  /* 0x30000040ff477230 */ /* 0x000fe20000004100 */
[----:B------:R-:W1:Y:S01]  /*0ca0*/  LDCU UR8, c[0x0][0x4f4] ;  /* 0x00009e80ff0877ac */ /* 0x000e620008000800 */
[----:B------:R-:W-:Y:S02]  /*0cb0*/  HADD2.F32 R52, -RZ, R52.H0_H0 ;  /* 0x20000034ff347230 */ /* 0x000fe40000004100 */
[----:B------:R-:W-:Y:S01]  /*0cc0*/  FMUL.FTZ R69, R2, R3 ;  /* 0x0000000302457220 */ /* 0x000fe20000410000 */
[----:B------:R-:W-:Y:S02]  /*0cd0*/  HADD2.F32 R2, -RZ, R56.H1_H1 ;  /* 0x30000038ff027230 */ /* 0x000fe40000004100 */
[----:B------:R-:W-:-:S02]  /*0ce0*/  HADD2.F32 R3, -RZ, R60.H0_H0 ;  /* 0x2000003cff037230 */ /* 0x000fc40000004100 */
[----:B------:R-:W-:Y:S02]  /*0cf0*/  HADD2.F32 R64, -RZ, R64.H0_H0 ;  /* 0x20000040ff407230 */ /* 0x000fe40000004100 */
[----:B------:R-:W-:Y:S01]  /*0d00*/  FMUL.FTZ R60, R2, R71 ;  /* 0x00000047023c7220 */ /* 0x000fe20000410000 */
[----:B------:R-:W-:Y:S02]  /*0d10*/  HADD2.F32 R71, -RZ, R56.H0_H0 ;  /* 0x20000038ff477230 */ /* 0x000fe40000004100 */
[----:B------:R-:W-:Y:S01]  /*0d20*/  FFMA.FTZ R69, R52, R3, R69 ;  /* 0x0000000334457223 */ /* 0x000fe20000010045 */
[----:B------:R-:W-:Y:S02]  /*0d30*/  HADD2.F32 R2, -RZ, R53.H0_H0 ;  /* 0x20000035ff027230 */ /* 0x000fe40000004100 */
[----:B------:R-:W-:Y:S02]  /*0d40*/  HADD2.F32 R3, -RZ, R61.H0_H0 ;  /* 0x2000003dff037230 */ /* 0x000fe40000004100 */
[----:B------:R-:W-:Y:S01]  /*0d50*/  FFMA.FTZ R60, R71, R64, R60 ;  /* 0x00000040473c7223 */ /* 0x000fe2000001003c */
[----:B------:R-:W-:-:S02]  /*0d60*/  HADD2.F32 R68, -RZ, R65.H0_H0 ;  /* 0x20000041ff447230 */ /* 0x000fc40000004100 */
[----:B------:R-:W-:Y:S02]  /*0d70*/  HADD2.F32 R53, -RZ, R53.H1_H1 ;  /* 0x30000035ff357230 */ /* 0x000fe40000004100 */
[----:B------:R-:W-:Y:S01]  /*0d80*/  FFMA.FTZ R64, R2, R3, R69 ;  /* 0x0000000302407223 */ /* 0x000fe20000010045 */
[----:B------:R-:W-:Y:S02]  /*0d90*/  HADD2.F32 R69, -RZ, R57.H0_H0 ;  /* 0x20000039ff457230 */ /* 0x000fe40000004100 */
[----:B------:R-:W-:Y:S02]  /*0da0*/  HADD2.F32 R52, -RZ, R61.H1_H1 ;  /* 0x3000003dff347230 */ /* 0x000fe40000004100 */
[----:B------:R-:W-:Y:S02]  /*0db0*/  HADD2.F32 R57, -RZ, R57.H1_H1 ;  /* 0x30000039ff397230 */ /* 0x000fe40000004100 */
[----:B------:R-:W-:Y:S01]  /*0dc0*/  FFMA.FTZ R68, R69, R68, R60 ;  /* 0x0000004445447223 */ /* 0x000fe2000001003c */
[----:B------:R-:W-:-:S02]  /*0dd0*/  HADD2.F32 R65, -RZ, R65.H1_H1 ;  /* 0x30000041ff417230 */ /* 0x000fc40000004100 */
[----:B------:R-:W-:Y:S01]  /*0de0*/  FFMA.FTZ R53, R53, R52, R64 ;  /* 0x0000003435357223 */ /* 0x000fe20000010040 */
[----:B------:R-:W-:Y:S02]  /*0df0*/  HADD2.F32 R2, -RZ, R54.H0_H0 ;  /* 0x20000036ff027230 */ /* 0x000fe40000004100 */
[----:B------:R-:W-:Y:S02]  /*0e00*/  HADD2.F32 R61, -RZ, R62.H0_H0 ;  /* 0x2000003eff3d7230 */ /* 0x000fe40000004100 */
[----:B------:R-:W-:Y:S01]  /*0e10*/  FFMA.FTZ R68, R57, R65, R68 ;  /* 0x0000004139447223 */ /* 0x000fe20000010044 */
[--C-:B------:R-:W-:Y:S02]  /*0e20*/  HADD2.F32 R56, -RZ, R63.reuse.H0_H0 ;  /* 0x2000003fff387230 */ /* 0x100fe40000004100 */
[----:B------:R-:W-:Y:S02]  /*0e30*/  HADD2.F32 R60, -RZ, R63.H1_H1 ;  /* 0x3000003fff3c7230 */ /* 0x000fe40000004100 */
[----:B------:R-:W-:Y:S01]  /*0e40*/  FFMA.FTZ R53, R2, R61, R53 ;  /* 0x0000003d02357223 */ /* 0x000fe20000010035 */
[----:B------:R-:W-:-:S02]  /*0e50*/  HADD2.F32 R63, -RZ, R58.H0_H0 ;  /* 0x2000003aff3f7230 */ /* 0x000fc40000004100 */
[----:B------:R-:W-:Y:S02]  /*0e60*/  HADD2.F32 R52, -RZ, R66.H0_H0 ;  /* 0x20000042ff347230 */ /* 0x000fe40000004100 */
[----:B------:R-:W-:Y:S02]  /*0e70*/  HADD2.F32 R54, -RZ, R54.H1_H1 ;  /* 0x30000036ff367230 */ /* 0x000fe40000004100 */
[----:B------:R-:W-:Y:S02]  /*0e80*/  HADD2.F32 R69, -RZ, R62.H1_H1 ;  /* 0x3000003eff457230 */ /* 0x000fe40000004100 */
[----:B------:R-:W-:Y:S01]  /*0e90*/  FFMA.FTZ R68, R63, R52, R68 ;  /* 0x000000343f447223 */ /* 0x000fe20000010044 */
[----:B------:R-:W-:Y:S02]  /*0ea0*/  HADD2.F32 R57, -RZ, R58.H1_H1 ;  /* 0x3000003aff397230 */ /* 0x000fe40000004100 */
[----:B------:R-:W-:Y:S02]  /*0eb0*/  HADD2.F32 R66, -RZ, R66.H1_H1 ;  /* 0x30000042ff427230 */ /* 0x000fe40000004100 */
[----:B------:R-:W-:Y:S01]  /*0ec0*/  FFMA.FTZ R54, R54, R69, R53 ;  /* 0x0000004536367223 */ /* 0x000fe20000010035 */
[----:B------:R-:W-:-:S02]  /*0ed0*/  HADD2.F32 R3, -RZ, R55.H0_H0 ;  /* 0x20000037ff037230 */ /* 0x000fc40000004100 */
[----:B------:R-:W-:Y:S02]  /*0ee0*/  HADD2.F32 R53, -RZ, R59.H0_H0 ;  /* 0x2000003bff357230 */ /* 0x000fe40000004100 */
[----:B------:R-:W-:Y:S01]  /*0ef0*/  FFMA.FTZ R68, R57, R66, R68 ;  /* 0x0000004239447223 */ /* 0x000fe20000010044 */
[----:B------:R-:W-:Y:S02]  /*0f00*/  HADD2.F32 R2, -RZ, R67.H0_H0 ;  /* 0x20000043ff027230 */ /* 0x000fe40000004100 */
[----:B------:R-:W-:Y:S01]  /*0f10*/  FFMA.FTZ R54, R3, R56, R54 ;  /* 0x0000003803367223 */ /* 0x000fe20000010036 */
[----:B------:R-:W-:Y:S02]  /*0f20*/  HADD2.F32 R55, -RZ, R55.H1_H1 ;  /* 0x30000037ff377230 */ /* 0x000fe40000004100 */
[----:B------:R-:W-:Y:S02]  /*0f30*/  HADD2.F32 R3, -RZ, R40.H0_H0 ;  /* 0x20000028ff037230 */ /* 0x000fe40000004100 */
[----:B------:R-:W-:Y:S01]  /*0f40*/  FFMA.FTZ R68, R53, R2, R68 ;  /* 0x0000000235447223 */ /* 0x000fe20000010044 */
[----:B------:R-:W-:-:S02]  /*0f50*/  HADD2.F32 R2, -RZ, R48.H0_H0 ;  /* 0x20000030ff027230 */ /* 0x000fc40000004100 */
[----:B------:R-:W-:Y:S01]  /*0f60*/  FFMA.FTZ R55, R55, R60, R54 ;  /* 0x0000003c37377223 */ /* 0x000fe20000010036 */
        /* <DEDUP_REMOVED lines=9> */
[----:B------:R-:W-:Y:S02]  /*1000*/  HADD2.F32 R55, -RZ, R44.H1_H1 ;  /* 0x3000002cff377230 */ /* 0x000fe40000004100 */
[----:B------:R-:W-:Y:S02]  /*1010*/  HADD2.F32 R44, -RZ, R24.H1_H1 ;  /* 0x30000018ff2c7230 */ /* 0x000fe40000004100 */
[----:B------:R-:W-:Y:S01]  /*1020*/  FFMA.FTZ R68, R57, R40, R68 ;  /* 0x0000002839447223 */ /* 0x000fe20000010044 */
[----:B------:R-:W-:Y:S02]  /*1030*/  HADD2.F32 R3, -RZ, R49.H0_H0 ;  /* 0x20000031ff037230 */ /* 0x000fe40000004100 */
[----:B------:R-:W-:-:S02]  /*1040*/  HADD2.F32 R40, -RZ, R41.H0_H0 ;  /* 0x20000029ff287230 */ /* 0x000fc40000004100 */
[----:B------:R-:W-:Y:S01]  /*1050*/  FFMA.FTZ R68, R55, R44, R68 ;  /* 0x0000002c37447223 */ /* 0x000fe20000010044 */
[----:B------:R-:W-:Y:S02]  /*1060*/  HADD2.F32 R49, -RZ, R49.H1_H1 ;  /* 0x30000031ff317230 */ /* 0x000fe40000004100 */
[----:B------:R-:W-:Y:S02]  /*1070*/  HADD2.F32 R48, -RZ, R41.H1_H1 ;  /* 0x30000029ff307230 */ /* 0x000fe40000004100 */
[----:B------:R-:W-:Y:S01]  /*1080*/  FFMA.FTZ R54, R3, R40, R54 ;  /* 0x0000002803367223 */ /* 0x000fe20000010036 */
[----:B------:R-:W-:Y:S02]  /*1090*/  HADD2.F32 R55, -RZ, R45.H0_H0 ;  /* 0x2000002dff377230 */ /* 0x000fe40000004100 */
[----:B------:R-:W-:Y:S02]  /*10a0*/  HADD2.F32 R44, -RZ, R25.H0_H0 ;  /* 0x20000019ff2c7230 */ /* 0x000fe40000004100 */
[----:B------:R-:W-:Y:S01]  /*10b0*/  FFMA.FTZ R61, R49, R48, R54 ;  /* 0x00000030313d7223 */ /* 0x000fe20000010036 */
[----:B------:R-:W-:-:S02]  /*10c0*/  HADD2.F32 R52, -RZ, R50.H0_H0 ;  /* 0x20000032ff347230 */ /* 0x000fc40000004100 */
[----:B------:R-:W-:Y:S02]  /*10d0*/  HADD2.F32 R59, -RZ, R42.H0_H0 ;  /* 0x2000002aff3b7230 */ /* 0x000fe40000004100 */
[----:B------:R-:W-:Y:S01]  /*10e0*/  FFMA.FTZ R68, R55, R44, R68 ;  /* 0x0000002c37447223 */ /* 0x000fe20000010044 */
[--C-:B------:R-:W-:Y:S02]  /*10f0*/  HADD2.F32 R55, -RZ, R37.reuse.H0_H0 ;  /* 0x20000025ff377230 */ /* 0x100fe40000004100 */
[----:B------:R-:W-:Y:S02]  /*1100*/  HADD2.F32 R48, -RZ, R37.H1_H1 ;  /* 0x30000025ff307230 */ /* 0x000fe40000004100 */
[----:B------:R-:W-:Y:S01]  /*1110*/  FFMA.FTZ R59, R52, R59, R61 ;  /* 0x0000003b343b7223 */ /* 0x000fe2000001003d */
[----:B------:R-:W-:Y:S02]  /*1120*/  HADD2.F32 R37, -RZ, R45.H1_H1 ;  /* 0x3000002dff257230 */ /* 0x000fe40000004100 */
[----:B------:R-:W-:-:S02]  /*1130*/  HADD2.F32 R25, -RZ, R25.H1_H1 ;  /* 0x30000019ff197230 */ /* 0x000fc40000004100 */
[----:B------:R-:W-:Y:S02]  /*1140*/  HADD2.F32 R61, -RZ, R46.H0_H0 ;  /* 0x2000002eff3d7230 */ /* 0x000fe40000004100 */
[----:B------:R-:W-:Y:S02]  /*1150*/  HADD2.F32 R52, -RZ, R26.H0_H0 ;  /* 0x2000001aff347230 */ /* 0x000fe40000004100 */
        /* <DEDUP_REMOVED lines=10> */
[--C-:B------:R-:W-:Y:S02]  /*1200*/  HADD2.F32 R59, -RZ, R16.reuse.H0_H0 ;  /* 0x20000010ff3b7230 */ /* 0x100fe40000004100 */
[----:B------:R-:W-:-:S02]  /*1210*/  HADD2.F32 R56, -RZ, R16.H1_H1 ;  /* 0x30000010ff387230 */ /* 0x000fc40000004100 */
[----:B------:R-:W-:Y:S01]  /*1220*/  FFMA.FTZ R68, R63, R26, R68 ;  /* 0x0000001a3f447223 */ /* 0x000fe20000010044 */
[--C-:B------:R-:W-:Y:S02]  /*1230*/  HADD2.F32 R54, -RZ, R17.reuse.H0_H0 ;  /* 0x20000011ff367230 */ /* 0x100fe40000004100 */
[----:B------:R-:W-:Y:S02]  /*1240*/  HADD2.F32 R52, -RZ, R17.H1_H1 ;  /* 0x30000011ff347230 */ /* 0x000fe40000004100 */
[--C-:B------:R-:W-:Y:S02]  /*1250*/  HADD2.F32 R50, -RZ, R18.reuse.H0_H0 ;  /* 0x20000012ff327230 */ /* 0x100fe40000004100 */
[----:B------:R-:W-:Y:S02]  /*1260*/  HADD2.F32 R53, -RZ, R18.H1_H1 ;  /* 0x30000012ff357230 */ /* 0x000fe40000004100 */
[--C-:B------:R-:W-:Y:S02]  /*1270*/  HADD2.F32 R17, -RZ, R19.reuse.H0_H0 ;  /* 0x20000013ff117230 */ /* 0x100fe40000004100 */
[----:B------:R-:W-:-:S02]  /*1280*/  HADD2.F32 R16, -RZ, R19.H1_H1 ;  /* 0x30000013ff107230 */ /* 0x000fc40000004100 */
[----:B------:R-:W-:Y:S02]  /*1290*/  HADD2.F32 R51, -RZ, R51.H1_H1 ;  /* 0x30000033ff337230 */ /* 0x000fe40000004100 */
[----:B------:R-:W-:Y:S02]  /*12a0*/  HADD2.F32 R24, -RZ, R43.H1_H1 ;  /* 0x3000002bff187230 */ /* 0x000fe40000004100 */
[----:B------:R-:W-:Y:S02]  /*12b0*/  HADD2.F32 R19, -RZ, R47.H0_H0 ;  /* 0x2000002fff137230 */ /* 0x000fe40000004100 */
[----:B------:R-:W-:Y:S02]  /*12c0*/  HADD2.F32 R18, -RZ, R27.H0_H0 ;  /* 0x2000001bff127230 */ /* 0x000fe40000004100 */
[----:B------:R-:W-:Y:S01]  /*12d0*/  FFMA.FTZ R2, R51, R24, R2 ;  /* 0x0000001833027223 */ /* 0x000fe20000010002 */
[----:B------:R-:W-:Y:S02]  /*12e0*/  HADD2.F32 R43, -RZ, R32.H0_H0 ;  /* 0x20000020ff2b7230 */ /* 0x000fe40000004100 */
        /* <DEDUP_REMOVED lines=15> */
[----:B------:R-:W-:Y:S01]  /*13e0*/  FFMA.FTZ R40, R40, R55, R43 ;  /* 0x0000003728287223 */ /* 0x000fe2000001002b */
[----:B------:R-:W-:-:S02]  /*13f0*/  HADD2.F32 R33, -RZ, R33.H1_H1 ;  /* 0x30000021ff217230 */ /* 0x000fc40000004100 */
[----:B------:R-:W-:Y:S02]  /*1400*/  HADD2.F32 R19, -RZ, R29.H0_H0 ;  /* 0x2000001dff137230 */ /* 0x000fe40000004100 */
[----:B------:R-:W-:Y:S01]  /*1410*/  FFMA.FTZ R68, R27, R20, R68 ;  /* 0x000000141b447223 */ /* 0x000fe20000010044 */
[----:B------:R-:W-:Y:S02]  /*1420*/  HADD2.F32 R2, -RZ, R21.H0_H0 ;  /* 0x20000015ff027230 */ /* 0x000fe40000004100 */
[----:B------:R-:W-:Y:S01]  /*1430*/  FFMA.FTZ R33, R33, R48, R40 ;  /* 0x0000003021217223 */ /* 0x000fe20000010028 */
[----:B------:R-:W-:Y:S02]  /*1440*/  HADD2.F32 R32, -RZ, R34.H0_H0 ;  /* 0x20000022ff207230 */ /* 0x000fe40000004100 */
[----:B------:R-:W-:Y:S02]  /*1450*/  HADD2.F32 R49, -RZ, R38.H0_H0 ;  /* 0x20000026ff317230 */ /* 0x000fe40000004100 */
[----:B------:R-:W-:Y:S01]  /*1460*/  FFMA.FTZ R68, R19, R2, R68 ;  /* 0x0000000213447223 */ /* 0x000fe20000010044 */
[----:B------:R-:W-:-:S02]  /*1470*/  HADD2.F32 R29, -RZ, R29.H1_H1 ;  /* 0x3000001dff1d7230 */ /* 0x000fc40000004100 */
[----:B------:R-:W-:Y:S02]  /*1480*/  HADD2.F32 R21, -RZ, R21.H1_H1 ;  /* 0x30000015ff157230 */ /* 0x000fe40000004100 */
[----:B------:R-:W-:Y:S01]  /*1490*/  FFMA.FTZ R33, R32, R49, R33 ;  /* 0x0000003120217223 */ /* 0x000fe20000010021 */
[----:B------:R-:W-:Y:S02]  /*14a0*/  HADD2.F32 R34, -RZ, R34.H1_H1 ;  /* 0x30000022ff227230 */ /* 0x000fe40000004100 */
[----:B------:R-:W-:Y:S02]  /*14b0*/  HADD2.F32 R45, -RZ, R38.H1_H1 ;  /* 0x30000026ff2d7230 */ /* 0x000fe40000004100 */
[----:B------:R-:W-:Y:S01]  /*14c0*/  FFMA.FTZ R68, R29, R21, R68 ;  /* 0x000000151d447223 */ /* 0x000fe20000010044 */
[----:B------:R-:W-:Y:S02]  /*14d0*/  HADD2.F32 R19, -RZ, R30.H0_H0 ;  /* 0x2000001eff137230 */ /* 0x000fe40000004100 */
[----:B------:R-:W-:-:S02]  /*14e0*/  HADD2.F32 R2, -RZ, R22.H0_H0 ;  /* 0x20000016ff027230 */ /* 0x000fc40000004100 */
[----:B------:R-:W-:Y:S01]  /*14f0*/  FFMA.FTZ R34, R34, R45, R33 ;  /* 0x0000002d22227223 */ /* 0x000fe20000010021 */
[----:B------:R-:W-:Y:S02]  /*1500*/  HADD2.F32 R3, -RZ, R35.H0_H0 ;  /* 0x20000023ff037230 */ /* 0x000fe40000004100 */
[----:B------:R-:W-:Y:S02]  /*1510*/  HADD2.F32 R38, -RZ, R39.H0_H0 ;  /* 0x20000027ff267230 */ /* 0x000fe40000004100 */
[----:B------:R-:W-:Y:S01]  /*1520*/  FFMA.FTZ R68, R19, R2, R68 ;  /* 0x0000000213447223 */ /* 0x000fe20000010044 */
[----:B------:R-:W-:Y:S02]  /*1530*/  HADD2.F32 R21, -RZ, R30.H1_H1 ;  /* 0x3000001eff157230 */ /* 0x000fe40000004100 */
[----:B------:R-:W-:Y:S02]  /*1540*/  HADD2.F32 R22, -RZ, R22.H1_H1 ;  /* 0x30000016ff167230 */ /* 0x000fe40000004100 */
[----:B------:R-:W-:Y:S01]  /*1550*/  FFMA.FTZ R34, R3, R38, R34 ;  /* 0x0000002603227223 */ /* 0x000fe20000010022 */
[----:B------:R-:W-:-:S02]  /*1560*/  HADD2.F32 R35, -RZ, R35.H1_H1 ;  /* 0x30000023ff237230 */ /* 0x000fc40000004100 */
[----:B------:R-:W-:Y:S02]  /*1570*/  HADD2.F32 R36, -RZ, R39.H1_H1 ;  /* 0x30000027ff247230 */ /* 0x000fe40000004100 */
[----:B------:R-:W-:Y:S01]  /*1580*/  FFMA.FTZ R68, R21, R22, R68 ;  /* 0x0000001615447223 */ /* 0x000fe20000010044 */
[----:B------:R-:W-:Y:S02]  /*1590*/  HADD2.F32 R19, -RZ, R31.H0_H0 ;  /* 0x2000001fff137230 */ /* 0x000fe40000004100 */
[----:B------:R-:W-:Y:S02]  /*15a0*/  HADD2.F32 R2, -RZ, R23.H0_H0 ;  /* 0x20000017ff027230 */ /* 0x000fe40000004100 */
[----:B------:R-:W-:Y:S01]  /*15b0*/  FFMA.FTZ R35, R35, R36, R34 ;  /* 0x0000002423237223 */ /* 0x000fe20000010022 */
[----:B------:R-:W-:Y:S02]  /*15c0*/  HADD2.F32 R44, -RZ, R12.H0_H0 ;  /* 0x2000000cff2c7230 */ /* 0x000fe40000004100 */
[----:B------:R-:W-:-:S02]  /*15d0*/  HADD2.F32 R31, -RZ, R31.H1_H1 ;  /* 0x3000001fff1f7230 */ /* 0x000fc40000004100 */
[----:B------:R-:W-:Y:S01]  /*15e0*/  FFMA.FTZ R68, R19, R2, R68 ;  /* 0x0000000213447223 */ /* 0x000fe20000010044 */
[----:B------:R-:W-:Y:S02]  /*15f0*/  HADD2.F32 R23, -RZ, R23.H1_H1 ;  /* 0x30000017ff177230 */ /* 0x000fe40000004100 */
[----:B------:R-:W-:Y:S01]  /*1600*/  FFMA.FTZ R44, R44, R59, R35 ;  /* 0x0000003b2c2c7223 */ /* 0x000fe20000010023 */
[----:B------:R-:W-:Y:S02]  /*1610*/  HADD2.F32 R39, -RZ, R12.H1_H1 ;  /* 0x3000000cff277230 */ /* 0x000fe40000004100 */
[----:B------:R-:W-:Y:S02]  /*1620*/  HADD2.F32 R3, -RZ, R8.H0_H0 ;  /* 0x20000008ff037230 */ /* 0x000fe40000004100 */
[----:B------:R-:W-:Y:S01]  /*1630*/  FFMA.FTZ R68, R31, R23, R68 ;  /* 0x000000171f447223 */ /* 0x000fe20000010044 */
[----:B------:R-:W-:Y:S02]  /*1640*/  HADD2.F32 R2, -RZ, R4.H0_H0 ;  /* 0x20000004ff027230 */ /* 0x000fe40000004100 */
[----:B------:R-:W-:Y:S01]  /*1650*/  FFMA.FTZ R44, R39, R56, R44 ;  /* 0x00000038272c7223 */ /* 0x000fe2000001002c */
[----:B------:R-:W-:-:S02]  /*1660*/  HADD2.F32 R37, -RZ, R13.H0_H0 ;  /* 0x2000000dff257230 */ /* 0x000fc40000004100 */
[----:B------:R-:W-:Y:S02]  /*1670*/  HADD2.F32 R19, -RZ, R8.H1_H1 ;  /* 0x30000008ff137230 */ /* 0x000fe40000004100 */
[----:B------:R-:W-:Y:S01]  /*1680*/  FFMA.FTZ R68, R3, R2, R68 ;  /* 0x0000000203447223 */ /* 0x000fe20000010044 */
[----:B------:R-:W-:Y:S02]  /*1690*/  HADD2.F32 R4, -RZ, R4.H1_H1 ;  /* 0x30000004ff047230 */ /* 0x000fe40000004100 */
[----:B------:R-:W-:Y:S01]  /*16a0*/  FFMA.FTZ R44, R37, R54, R44 ;  /* 0x00000036252c7223 */ /* 0x000fe2000001002c */
[----:B------:R-:W-:Y:S02]  /*16b0*/  HADD2.F32 R25, -RZ, R13.H1_H1 ;  /* 0x3000000dff197230 */ /* 0x000fe40000004100 */
[----:B------:R-:W-:Y:S02]  /*16c0*/  HADD2.F32 R3, -RZ, R9.H0_H0 ;  /* 0x20000009ff037230 */ /* 0x000fe40000004100 */
[----:B------:R-:W-:Y:S01]  /*16d0*/  FFMA.FTZ R68, R19, R4, R68 ;  /* 0x0000000413447223 */ /* 0x000fe20000010044 */
[----:B------:R-:W-:-:S02]  /*16e0*/  HADD2.F32 R2, -RZ, R5.H0_H0 ;  /* 0x20000005ff027230 */ /* 0x000fc40000004100 */
[----:B------:R-:W-:Y:S01]  /*16f0*/  FFMA.FTZ R44, R25, R52, R44 ;  /* 0x00000034192c7223 */ /* 0x000fe2000001002c */
[--C-:B------:R-:W-:Y:S02]  /*1700*/  HADD2.F32 R13, -RZ, R14.reuse.H0_H0 ;  /* 0x2000000eff0d7230 */ /* 0x100fe40000004100 */
[----:B------:R-:W-:Y:S02]  /*1710*/  HADD2.F32 R9, -RZ, R9.H1_H1 ;  /* 0x30000009ff097230 */ /* 0x000fe40000004100 */
[----:B------:R-:W-:Y:S01]  /*1720*/  FFMA.FTZ R68, R3, R2, R68 ;  /* 0x0000000203447223 */ /* 0x000fe20000010044 */
[----:B------:R-:W-:Y:S02]  /*1730*/  HADD2.F32 R5, -RZ, R5.H1_H1 ;  /* 0x30000005ff057230 */ /* 0x000fe40000004100 */
[----:B------:R-:W-:Y:S01]  /*1740*/  FFMA.FTZ R13, R13, R50, R44 ;  /* 0x000000320d0d7223 */ /* 0x000fe2000001002c */
[----:B------:R-:W-:Y:S02]  /*1750*/  HADD2.F32 R14, -RZ, R14.H1_H1 ;  /* 0x3000000eff0e7230 */ /* 0x000fe40000004100 */
[----:B------:R-:W-:-:S02]  /*1760*/  HADD2.F32 R3, -RZ, R10.H0_H0 ;  /* 0x2000000aff037230 */ /* 0x000fc40000004100 */
[----:B------:R-:W-:Y:S01]  /*1770*/  FFMA.FTZ R68, R9, R5, R68 ;  /* 0x0000000509447223 */ /* 0x000fe20000010044 */
[----:B------:R-:W-:Y:S02]  /*1780*/  HADD2.F32 R2, -RZ, R6.H0_H0 ;  /* 0x20000006ff027230 */ /* 0x000fe40000004100 */
[----:B------:R-:W-:Y:S01]  /*1790*/  FFMA.FTZ R13, R14, R53, R13 ;  /* 0x000000350e0d7223 */ /* 0x000fe2000001000d */
[--C-:B------:R-:W-:Y:S01]  /*17a0*/  HADD2.F32 R12, -RZ, R15.reuse.H0_H0 ;  /* 0x2000000fff0c7230 */ /* 0x100fe20000004100 */
[----:B------:R-:W2:Y:S01]  /*17b0*/  S2R R9, SR_TID.X ;  /* 0x0000000000097919 */ /* 0x000ea20000002100 */
        /* <DEDUP_REMOVED lines=9> */
[----:B------:R-:W-:Y:S02]  /*1850*/  HADD2.F32 R11, -RZ, R11.H1_H1 ;  /* 0x3000000bff0b7230 */ /* 0x000fe40000004100 */
[----:B------:R-:W-:Y:S02]  /*1860*/  HADD2.F32 R7, -RZ, R7.H1_H1 ;  /* 0x30000007ff077230 */ /* 0x000fe40000004100 */
[----:B------:R-:W-:-:S02]  /*1870*/  FFMA.FTZ R68, R3, R2, R68 ;  /* 0x0000000203447223 */ /* 0x000fc40000010044 */
[----:B------:R-:W3:Y:S02]  /*1880*/  SHFL.BFLY PT, R3, R12, 0x4, 0x1f ;  /* 0x0c801f000c037f89 */ /* 0x000ee400000e0000 */
[----:B------:R-:W-:-:S05]  /*1890*/  FFMA.FTZ R68, R11, R7, R68 ;  /* 0x000000070b447223 */ /* 0x000fca0000010044 */
[----:B------:R-:W4:Y:S01]  /*18a0*/  SHFL.BFLY PT, R5, R68, 0x4, 0x1f ;  /* 0x0c801f0044057f89 */ /* 0x000f2200000e0000 */
[----:B--2---:R-:W-:Y:S01]  /*18b0*/  SHF.R.U32.HI R9, RZ, 0x3, R9 ;  /* 0x00000003ff097819 */ /* 0x004fe20000011609 */
[----:B---3--:R-:W-:-:S05]  /*18c0*/  FADD.FTZ R3, R12, R3 ;  /* 0x000000030c037221 */ /* 0x008fca0000010000 */
[----:B------:R-:W2:Y:S01]  /*18d0*/  SHFL.BFLY PT, R2, R3, 0x2, 0x1f ;  /* 0x0c401f0003027f89 */ /* 0x000ea200000e0000 */
[----:B----4-:R-:W-:-:S05]  /*18e0*/  FADD.FTZ R6, R68, R5 ;  /* 0x0000000544067221 */ /* 0x010fca0000010000 */
[----:B------:R-:W3:Y:S01]  /*18f0*/  SHFL.BFLY PT, R5, R6, 0x2, 0x1f ;  /* 0x0c401f0006057f89 */ /* 0x000ee200000e0000 */
[----:B--2---:R-:W-:Y:S01]  /*1900*/  FADD.FTZ R4, R3, R2 ;  /* 0x0000000203047221 */ /* 0x004fe20000010000 */
[----:B------:R-:W-:-:S04]  /*1910*/  IADD3 R3, P1, PT, R0, R9, RZ ;  /* 0x0000000900037210 */ /* 0x000fc80007f3e0ff */
[----:B------:R-:W-:Y:S01]  /*1920*/  LEA.HI.X.SX32 R0, R0, RZ, 0x1, P1 ;  /* 0x000000ff00007211 */ /* 0x000fe200008f0eff */
[----:B---3--:R-:W-:Y:S01]  /*1930*/  FADD.FTZ R7, R6, R5 ;  /* 0x0000000506077221 */ /* 0x008fe20000010000 */
[C---:B0-----:R-:W-:Y:S01]  /*1940*/  LEA R2, P1, R3.reuse, UR4, 0x2 ;  /* 0x0000000403027c11 */ /* 0x041fe2000f8210ff */
[----:B------:R-:W0:Y:S03]  /*1950*/  SHFL.BFLY PT, R5, R4, 0x1, 0x1f ;  /* 0x0c201f0004057f89 */ /* 0x000e2600000e0000 */
[----:B------:R-:W-:Y:S01]  /*1960*/  LEA.HI.X R3, R3, UR5, R0, 0x2, P1 ;  /* 0x0000000503037c11 */ /* 0x000fe200088f1400 */
[----:B------:R-:W2:Y:S01]  /*1970*/  SHFL.BFLY PT, R8, R7, 0x1, 0x1f ;  /* 0x0c201f0007087f89 */ /* 0x000ea200000e0000 */
[----:B0-----:R-:W-:-:S04]  /*1980*/  FADD.FTZ R5, R4, R5 ;  /* 0x0000000504057221 */ /* 0x001fc80000010000 */
[----:B-1----:R-:W-:Y:S01]  /*1990*/  @!P0 FMUL.FTZ R5, R5, UR8 ;  /* 0x0000000805058c20 */ /* 0x002fe20008410000 */
[----:B--2---:R-:W-:-:S04]  /*19a0*/  FADD.FTZ R8, R7, R8 ;  /* 0x0000000807087221 */ /* 0x004fc80000010000 */
[----:B------:R-:W-:Y:S01]  /*19b0*/  FMUL.FTZ R7, R8, UR8 ;  /* 0x0000000808077c20 */ /* 0x000fe20008410000 */
[----:B------:R0:W-:Y:S01]  /*19c0*/  @!P0 STG.E desc[UR6][R2.64], R5 ;  /* 0x0000000502008986 */ /* 0x0001e2000c101906 */
[----:B------:R-:W-:Y:S05]  /*19d0*/  @P0 EXIT ;  /* 0x000000000000094d */ /* 0x000fea0003800000 */
[----:B------:R-:W-:Y:S01]  /*19e0*/  STG.E desc[UR6][R2.64+0x80], R7 ;  /* 0x0000800702007986 */ /* 0x000fe2000c101906 */
[----:B------:R-:W-:Y:S05]  /*19f0*/  EXIT ;  /* 0x000000000000794d */ /* 0x000fea0003800000 */
.L_x_505:
        /* <DEDUP_REMOVED lines=16> */
.L_x_2496:


//--------------------- .text._ZN5flash25flash_bwd_dot_do_o_kernelILb1E23Flash_bwd_kernel_traitsILi256ELi64ELi32ELi8ELi4ELi1ELi2ELb1ELb1EN7cutlass6half_tE19Flash_kernel_traitsILi256ELi64ELi32ELi8ES3_EEEEvNS_16Flash_bwd_paramsE --------------------------
	.section	.text._ZN5flash25flash_bwd_dot_do_o_kernelILb1E23Flash_bwd_kernel_traitsILi256ELi64ELi32ELi8ELi4ELi1ELi2ELb1ELb1EN7cutlass6half_tE19Flash_kernel_traitsILi256ELi64ELi32ELi8ES3_EEEEvNS_16Flash_bwd_paramsE,"ax",@progbits
	.align	128
        .global         _ZN5flash25flash_bwd_dot_do_o_kernelILb1E23Flash_bwd_kernel_traitsILi256ELi64ELi32ELi8ELi4ELi1ELi2ELb1ELb1EN7cutlass6half_tE19Flash_kernel_traitsILi256ELi64ELi32ELi8ES3_EEEEvNS_16Flash_bwd_paramsE
        .type           _ZN5flash25flash_bwd_dot_do_o_kernelILb1E23Flash_bwd_kernel_traitsILi256ELi64ELi32ELi8ELi4ELi1ELi2ELb1ELb1EN7cutlass6half_tE19Flash_kernel_traitsILi256ELi64ELi32ELi8ES3_EEEEvNS_16Flash_bwd_paramsE,@function
        .size           _ZN5flash25flash_bwd_dot_do_o_kernelILb1E23Flash_bwd_kernel_traitsILi256ELi64ELi32ELi8ELi4ELi1ELi2ELb1ELb1EN7cutlass6half_tE19Flash_kernel_traitsILi256ELi64ELi32ELi8ES3_EEEEvNS_16Flash_bwd_paramsE,(.L_x_2497 - _ZN5flash25flash_bwd_dot_do_o_kernelILb1E23Flash_bwd_kernel_traitsILi256ELi64ELi32ELi8ELi4ELi1ELi2ELb1ELb1EN7cutlass6half_tE19Flash_kernel_traitsILi256ELi64ELi32ELi8ES3_EEEEvNS_16Flash_bwd_paramsE)
        .other          _ZN5flash25flash_bwd_dot_do_o_kernelILb1E23Flash_bwd_kernel_traitsILi256ELi64ELi32ELi8ELi4ELi1ELi2ELb1ELb1EN7cutlass6half_tE19Flash_kernel_traitsILi256ELi64ELi32ELi8ES3_EEEEvNS_16Flash_bwd_paramsE,@"STO_CUDA_ENTRY STV_DEFAULT"
_ZN5flash25flash_bwd_dot_do_o_kernelILb1E23Flash_bwd_kernel_traitsILi256ELi64ELi32ELi8ELi4ELi1ELi2ELb1ELb1EN7cutlass6half_tE19Flash_kernel_traitsILi256ELi64ELi32ELi8ES3_EEEEvNS_16Flash_bwd_paramsE:
.text._ZN5flash25flash_bwd_dot_do_o_kernelILb1E23Flash_bwd_kernel_traitsILi256ELi64ELi32ELi8ELi4ELi1ELi2ELb1ELb1EN7cutlass6half_tE19Flash_kernel_traitsILi256ELi64ELi32ELi8ES3_EEEEvNS_16Flash_bwd_paramsE:
        /* <DEDUP_REMOVED lines=13> */
[----:B------:R-:W0:Y:S01]  /*00d0*/  @!P1 LDC R12, c[0x0][0x434] ;  /* 0x00010d00ff0c9b82 */ /* 0x000e220000000800 */
[----:B------:R-:W1:Y:S02]  /*00e0*/  S2R R69, SR_CTAID.X ;  /* 0x0000000000457919 */ /* 0x000e640000002500 */
[----:B-1----:R-:W-:Y:S02]  /*00f0*/  SHF.L.U32 R7, R69, 0x6, RZ ;  /* 0x0000000645077819 */ /* 0x002fe400000006ff */
[----:B--2---:R-:W-:-:S04]  /*0100*/  @P1 IADD3 R12, PT, PT, R0, -R15, RZ ;  /* 0x8000000f000c1210 */ /* 0x004fc80007ffe0ff */
[----:B0-----:R-:W-:-:S13]  /*0110*/  ISETP.GT.AND P1, PT, R12, R7, PT ;  /* 0x000000070c00720c */ /* 0x001fda0003f24270 */
[----:B------:R-:W-:Y:S05]  /*0120*/  @!P1 EXIT ;  /* 0x000000000000994d */ /* 0x000fea0003800000 */
[----:B------:R-:W-:Y:S01]  /*0130*/  ISETP.NE.AND P1, PT, R15, -0x1, PT ;  /* 0xffffffff0f00780c */ /* 0x000fe20003f25270 */
[----:B------:R-:W0:Y:S01]  /*0140*/  LDC R24, c[0x0][0x3e0] ;  /* 0x0000f800ff187b82 */ /* 0x000e220000000800 */
[----:B------:R-:W0:Y:S01]  /*0150*/  LDCU UR7, c[0x0][0x44c] ;  /* 0x00008980ff0777ac */ /* 0x000e220008000800 */
[----:B------:R-:W1:Y:S10]  /*0160*/  S2R R5, SR_CTAID.Z ;  /* 0x0000000000057919 */ /* 0x000e740000002700 */
[----:B------:R-:W2:Y:S08]  /*0170*/  @!P1 LDC.64 R18, c[0x0][0x588] ;  /* 0x00016200ff129b82 */ /* 0x000eb00000000a00 */
[----:B------:R-:W3:Y:S08]  /*0180*/  @!P1 LDC.64 R10, c[0x0][0x400] ;  /* 0x00010000ff0a9b82 */ /* 0x000ef00000000a00 */
[----:B------:R-:W4:Y:S08]  /*0190*/  @P1 LDC.64 R20, c[0x0][0x590] ;  /* 0x00016400ff141b82 */ /* 0x000f300000000a00 */
[----:B------:R-:W5:Y:S01]  /*01a0*/  @P1 LDC.64 R22, c[0x0][0x408] ;  /* 0x00010200ff161b82 */ /* 0x000f620000000a00 */
[----:B--2---:R-:W-:-:S04]  /*01b0*/  @!P1 IMAD.WIDE.U32 R2, R13, R18, RZ ;  /* 0x000000120d029225 */ /* 0x004fc800078e00ff */
[C---:B------:R-:W-:Y:S01]  /*01c0*/  @!P1 IMAD R19, R13.reuse, R19, R3 ;  /* 0x000000130d139224 */ /* 0x040fe200078e0203 */
[----:B------:R-:W-:Y:S01]  /*01d0*/  @!P1 MOV R17, R2 ;  /* 0x0000000200119202 */ /* 0x000fe20000000f00 */
[----:B---3--:R-:W-:-:S04]  /*01e0*/  @!P1 IMAD.WIDE.U32 R8, R13, R10, RZ ;  /* 0x0000000a0d089225 */ /* 0x008fc800078e00ff */
[----:B------:R-:W-:Y:S01]  /*01f0*/  @!P1 IMAD R4, R13, R11, R9 ;  /* 0x0000000b0d049224 */ /* 0x000fe200078e0209 */
[----:B------:R-:W-:Y:S01]  /*0200*/  @!P1 MOV R6, R8 ;  /* 0x0000000800069202 */ /* 0x000fe20000000f00 */
[----:B----4-:R-:W-:-:S04]  /*0210*/  @P1 IMAD.WIDE.U32 R2, R15, R20, RZ ;  /* 0x000000140f021225 */ /* 0x010fc800078e00ff */
[----:B------:R-:W-:Y:S01]  /*0220*/  @P1 IMAD R19, R15, R21, R3 ;  /* 0x000000150f131224 */ /* 0x000fe200078e0203 */
[----:B------:R-:W-:Y:S01]  /*0230*/  @P1 MOV R17, R2 ;  /* 0x0000000200111202 */ /* 0x000fe20000000f00 */
[----:B0-----:R-:W-:-:S04]  /*0240*/  IMAD.WIDE R2, R24, UR7, RZ ;  /* 0x0000000718027c25 */ /* 0x001fc8000f8e02ff */
[----:B-----5:R-:W-:-:S04]  /*0250*/  @P1 IMAD.WIDE.U32 R10, R15, R22, RZ ;  /* 0x000000160f0a1225 */ /* 0x020fc800078e00ff */
[----:B------:R-:W-:Y:S01]  /*0260*/  @P1 IMAD R4, R15, R23, R11 ;  /* 0x000000170f041224 */ /* 0x000fe200078e020b */
[----:B------:R-:W-:Y:S01]  /*0270*/  @P1 MOV R6, R10 ;  /* 0x0000000a00061202 */ /* 0x000fe20000000f00 */
[----:B-1----:R-:W-:Y:S06]  /*0280*/  @P1 BRA `(.L_x_506) ;  /* 0x0000000000441947 */ /* 0x002fec0003800000 */
[----:B------:R-:W0:Y:S02]  /*0290*/  LDCU UR8, c[0x0][0x444] ;  /* 0x00008880ff0877ac */ /* 0x000e240008000800 */
[----:B0-----:R-:W-:Y:S02]  /*02a0*/  USHF.R.S32.HI UR6, URZ, 0x1f, UR8 ;  /* 0x0000001fff067899 */ /* 0x001fe40008011408 */
[----:B------:R-:W-:-:S04]  /*02b0*/  IMAD.WIDE.U32 R8, R13, UR8, RZ ;  /* 0x000000080d087c25 */ /* 0x000fc8000f8e00ff */
[----:B------:R-:W-:Y:S01]  /*02c0*/  IMAD R11, R13, UR6, RZ ;  /* 0x000000060d0b7c24 */ /* 0x000fe2000f8e02ff */
[----:B------:R-:W-:-:S04]  /*02d0*/  USHF.R.S32.HI UR6, URZ, 0x1f, UR7 ;  /* 0x0000001fff067899 */ /* 0x000fc80008011407 */
[----:B------:R-:W-:Y:S01]  /*02e0*/  IADD3 R0, PT, PT, R9, R11, RZ ;  /* 0x0000000b09007210 */ /* 0x000fe20007ffe0ff */
[----:B------:R-:W-:Y:S01]  /*02f0*/  IMAD.WIDE.U32 R10, R8, R24, RZ ;  /* 0x00000018080a7225 */ /* 0x000fe200078e00ff */
[----:B------:R-:W-:-:S03]  /*0300*/  SHF.R.S32.HI R9, RZ, 0x1f, R24 ;  /* 0x0000001fff097819 */ /* 0x000fc60000011418 */
[----:B------:R-:W-:-:S04]  /*0310*/  IMAD R0, R0, R24, RZ ;  /* 0x0000001800007224 */ /* 0x000fc800078e02ff */
[----:B------:R-:W-:-:S05]  /*0320*/  IMAD R9, R9, R8, R0 ;  /* 0x0000000809097224 */ /* 0x000fca00078e0200 */
[----:B------:R-:W-:Y:S01]  /*0330*/  IADD3 R0, PT, PT, R11, R9, RZ ;  /* 0x000000090b007210 */ /* 0x000fe20007ffe0ff */
[----:B------:R-:W-:-:S04]  /*0340*/  IMAD.WIDE.U32 R8, R10, UR7, RZ ;  /* 0x000000070a087c25 */ /* 0x000fc8000f8e00ff */
[----:B------:R-:W-:-:S04]  /*0350*/  IMAD R11, R0, UR7, RZ ;  /* 0x00000007000b7c24 */ /* 0x000fc8000f8e02ff */
[----:B------:R-:W-:Y:S01]  /*0360*/  IMAD R11, R10, UR6, R11 ;  /* 0x000000060a0b7c24 */ /* 0x000fe2000f8e020b */
[----:B------:R-:W-:-:S04]  /*0370*/  MOV R10, R8 ;  /* 0x00000008000a7202 */ /* 0x000fc80000000f00 */
[----:B------:R-:W-:Y:S01]  /*0380*/  IADD3 R14, PT, PT, R9, R11, RZ ;  /* 0x0000000b090e7210 */ /* 0x000fe20007ffe0ff */
[----:B------:R-:W-:Y:S06]  /*0390*/  BRA `(.L_x_507) ;  /* 0x0000000000107947 */ /* 0x000fec0003800000 */
.L_x_506:
[-C--:B------:R-:W-:Y:S02]  /*03a0*/  IMAD R11, R3, R15.reuse, RZ ;  /* 0x0000000f030b7224 */ /* 0x080fe400078e02ff */
[----:B------:R-:W-:-:S05]  /*03b0*/  IMAD.WIDE.U32 R8, R2, R15, RZ ;  /* 0x0000000f02087225 */ /* 0x000fca00078e00ff */
[----:B------:R-:W-:Y:S02]  /*03c0*/  IADD3 R14, PT, PT, R9, R11, RZ ;  /* 0x0000000b090e7210 */ /* 0x000fe40007ffe0ff */
[----:B------:R-:W-:-:S07]  /*03d0*/  MOV R10, R8 ;  /* 0x00000008000a7202 */ /* 0x000fce0000000f00 */
.L_x_507:
[----:B------:R-:W0:Y:S01]  /*03e0*/  LDCU.U8 UR6, c[0x0][0x548] ;  /* 0x0000a900ff0677ac */ /* 0x000e220008000000 */
[----:B------:R-:W-:-:S04]  /*03f0*/  SHF.L.U32 R0, R13, 0x7, RZ ;  /* 0x000000070d007819 */ /* 0x000fc800000006ff */
[----:B------:R-:W-:-:S04]  /*0400*/  SEL R8, R0, RZ, P0 ;  /* 0x000000ff00087207 */ /* 0x000fc80000000000 */
[----:B------:R-:W-:-:S04]  /*0410*/  IADD3 R11, P0, PT, R7, R8, RZ ;  /* 0x00000008070b7210 */ /* 0x000fc80007f1e0ff */
[----:B------:R-:W-:Y:S01]  /*0420*/  IADD3.X R9, PT, PT, RZ, RZ, RZ, P0, !PT ;  /* 0x000000ffff097210 */ /* 0x000fe200007fe4ff */
[----:B0-----:R-:W-:-:S04]  /*0430*/  UISETP.NE.AND UP0, UPT, UR6, URZ, UPT ;  /* 0x000000ff0600728c */ /* 0x001fc8000bf05270 */
[-C--:B------:R-:W-:Y:S02]  /*0440*/  IMAD R16, R9, R2.reuse, RZ ;  /* 0x0000000209107224 */ /* 0x080fe400078e02ff */
[----:B------:R-:W-:-:S04]  /*0450*/  IMAD.WIDE.U32 R8, R11, R2, RZ ;  /* 0x000000020b087225 */ /* 0x000fc800078e00ff */
[----:B------:R-:W-:Y:S02]  /*0460*/  IMAD R11, R3, R11, R16 ;  /* 0x0000000b030b7224 */ /* 0x000fe400078e0210 */
[----:B------:R-:W-:-:S03]  /*0470*/  IMAD R3, R5, UR7, RZ ;  /* 0x0000000705037c24 */ /* 0x000fc6000f8e02ff */
[----:B------:R-:W-:Y:S01]  /*0480*/  IADD3 R11, PT, PT, R9, R11, RZ ;  /* 0x0000000b090b7210 */ /* 0x000fe20007ffe0ff */
[----:B------:R-:W-:Y:S06]  /*0490*/  BRA.U !UP0, `(.L_x_508) ;  /* 0x0000000108247547 */ /* 0x000fec000b800000 */
[----:B------:R-:W0:Y:S01]  /*04a0*/  LDC R2, c[0x0][0x444] ;  /* 0x00011100ff027b82 */ /* 0x000e220000000800 */
[----:B------:R-:W-:-:S07]  /*04b0*/  ISETP.NE.AND P0, PT, R15, -0x1, PT ;  /* 0xffffffff0f00780c */ /* 0x000fce0003f05270 */
[----:B------:R-:W1:Y:S08]  /*04c0*/  LDC R68, c[0x0][0x430] ;  /* 0x00010c00ff447b82 */ /* 0x000e700000000800 */
[----:B------:R-:W1:Y:S01]  /*04d0*/  LDC R21, c[0x0][0x454] ;  /* 0x00011500ff157b82 */ /* 0x000e620000000800 */
[----:B0-----:R-:W-:-:S05]  /*04e0*/  @!P0 IMAD R15, R13, R2, RZ ;  /* 0x000000020d0f8224 */ /* 0x001fca00078e02ff */
[----:B------:R-:W-:Y:S02]  /*04f0*/  IADD3 R0, PT, PT, R0, R15, RZ ;  /* 0x0000000f00007210 */ /* 0x000fe40007ffe0ff */
[----:B-1----:R-:W-:-:S05]  /*0500*/  LEA R68, R68, R21, 0x7 ;  /* 0x0000001544447211 */ /* 0x002fca00078e38ff */
[----:B------:R-:W-:Y:S01]  /*0510*/  IMAD R68, R68, R5, R0 ;  /* 0x0000000544447224 */ /* 0x000fe200078e0200 */
[----:B------:R-:W-:Y:S06]  /*0520*/  BRA `(.L_x_509) ;  /* 0x00000000000c7947 */ /* 0x000fec0003800000 */
.L_x_508:
[----:B------:R-:W0:Y:S01]  /*0530*/  LDC R15, c[0x0][0x444] ;  /* 0x00011100ff0f7b82 */ /* 0x000e220000000800 */
[----:B------:R-:W-:-:S04]  /*0540*/  IMAD R68, R13, R24, R5 ;  /* 0x000000180d447224 */ /* 0x000fc800078e0205 */
[----:B0-----:R-:W-:-:S07]  /*0550*/  IMAD R68, R68, R15, RZ ;  /* 0x0000000f44447224 */ /* 0x001fce00078e02ff */
.L_x_509:
[----:B------:R-:W0:Y:S01]  /*0560*/  S2R R75, SR_TID.X ;  /* 0x00000000004b7919 */ /* 0x000e220000002100 */
[----:B------:R-:W1:Y:S01]  /*0570*/  LDCU.128 UR12, c[0x0][0x590] ;  /* 0x0000b200ff0c77ac */ /* 0x000e620008000c00 */
[----:B------:R-:W-:Y:S01]  /*0580*/  HFMA2 R71, -RZ, RZ, 0, 0 ;  /* 0x00000000ff477431 */ /* 0x000fe200000001ff */
[--C-:B------:R-:W-:Y:S01]  /*0590*/  IADD3 R10, P0, P1, R8, R10, R3.reuse ;  /* 0x0000000a080a7210 */ /* 0x100fe2000791e003 */
[----:B------:R-:W-:Y:S01]  /*05a0*/  BSSY.RECONVERGENT B0, `(.L_x_510) ;  /* 0x000003e000007945 */ /* 0x000fe20003800200 */
[----:B------:R-:W2:Y:S01]  /*05b0*/  LDCU.64 UR8, c[0x0][0x570] ;  /* 0x0000ae00ff0877ac */ /* 0x000ea20008000a00 */
[----:B------:R-:W-:Y:S02]  /*05c0*/  SHF.R.S32.HI R8, RZ, 0x1f, R3 ;  /* 0x0000001fff087819 */ /* 0x000fe40000011403 */
[----:B------:R-:W-:Y:S02]  /*05d0*/  CS2R R64, SRZ ;  /* 0x0000000000407805 */ /* 0x000fe4000001ff00 */
[----:B------:R-:W-:Y:S01]  /*05e0*/  IADD3 R12, PT, PT, -R7, R12, RZ ;  /* 0x0000000c070c7210 */ /* 0x000fe20007ffe1ff */
[----:B------:R-:W3:Y:S01]  /*05f0*/  LDCU.64 UR10, c[0x0][0x408] ;  /* 0x00008100ff0a77ac */ /* 0x000ee20008000a00 */
[----:B------:R-:W-:-:S02]  /*0600*/  IADD3.X R14, PT, PT, R11, R14, R8, P0, P1 ;  /* 0x0000000e0b0e7210 */ /* 0x000fc400007e2408 */
        /* <DEDUP_REMOVED lines=10> */
[C---:B0-----:R-:W-:Y:S02]  /*06b0*/  SHF.L.U32 R0, R75.reuse, 0x2, RZ ;  /* 0x000000024b007819 */ /* 0x041fe400000006ff */
[----:B------:R-:W-:-:S02]  /*06c0*/  SHF.L.U32 R70, R75, 0x3, RZ ;  /* 0x000000034b467819 */ /* 0x000fc400000006ff */
[--C-:B------:R-:W-:Y:S02]  /*06d0*/  SHF.R.U32.HI R9, RZ, 0x4, R75.reuse ;  /* 0x00000004ff097819 */ /* 0x100fe4000001164b */
[----:B------:R-:W-:Y:S01]  /*06e0*/  LOP3.LUT R2, R0, 0x3c, RZ, 0xc0, !PT ;  /* 0x0000003c00027812 */ /* 0x000fe200078ec0ff */
[----:B------:R-:W-:Y:S01]  /*06f0*/  IMAD R0, R24, UR7, RZ ;  /* 0x0000000718007c24 */ /* 0x000fe2000f8e02ff */
[----:B------:R-:W-:Y:S02]  /*0700*/  LOP3.LUT R70, R70, 0x38, RZ, 0xc0, !PT ;  /* 0x0000003846467812 */ /* 0x000fe400078ec0ff */
[----:B------:R-:W-:Y:S02]  /*0710*/  CS2R R24, SRZ ;  /* 0x0000000000187805 */ /* 0x000fe4000001ff00 */
[----:B------:R-:W-:Y:S01]  /*0720*/  SHF.R.U32.HI R72, RZ, 0x3, R75 ;  /* 0x00000003ff487819 */ /* 0x000fe2000001164b */
[----:B------:R-:W-:Y:S01]  /*0730*/  IMAD R9, R0, R9, R2 ;  /* 0x0000000900097224 */ /* 0x000fe200078e0202 */
[----:B------:R-:W-:Y:S01]  /*0740*/  LOP3.LUT R73, R70, 0x40, RZ, 0xfc, !PT ;  /* 0x0000004046497812 */ /* 0x000fe200078efcff */
[----:B-1----:R-:W-:Y:S01]  /*0750*/  IMAD.WIDE.U32 R2, R7, UR12, R70 ;  /* 0x0000000c07027c25 */ /* 0x002fe2000f8e0046 */
[----:B------:R-:W-:-:S02]  /*0760*/  ISETP.GE.AND P1, PT, R72, R12, PT ;  /* 0x0000000c4800720c */ /* 0x000fc40003f26270 */
[----:B------:R-:W-:Y:S01]  /*0770*/  IADD3 R10, P0, PT, R9, R10, RZ ;  /* 0x0000000a090a7210 */ /* 0x000fe20007f1e0ff */
[----:B------:R-:W-:Y:S01]  /*0780*/  IMAD R8, R7, UR13, R3 ;  /* 0x0000000d07087c24 */ /* 0x000fe2000f8e0203 */
[----:B------:R-:W-:Y:S02]  /*0790*/  IADD3 R16, P3, PT, R17, R2, RZ ;  /* 0x0000000211107210 */ /* 0x000fe40007f7e0ff */
[----:B------:R-:W-:Y:S02]  /*07a0*/  IADD3 R3, PT, PT, R72, 0x20, RZ ;  /* 0x0000002048037810 */ /* 0x000fe40007ffe0ff */
[----:B------:R-:W-:Y:S02]  /*07b0*/  IADD3.X R17, PT, PT, R19, R8, RZ, P3, !PT ;  /* 0x0000000813117210 */ /* 0x000fe40001ffe4ff */
[----:B------:R-:W-:Y:S02]  /*07c0*/  LEA.HI.X.SX32 R9, R9, R14, 0x1, P0 ;  /* 0x0000000e09097211 */ /* 0x000fe400000f0eff */
[----:B------:R-:W-:-:S02]  /*07d0*/  CS2R R14, SRZ ;  /* 0x00000000000e7805 */ /* 0x000fc4000001ff00 */
[C---:B--2---:R-:W-:Y:S01]  /*07e0*/  LEA R2, P2, R10.reuse, UR8, 0x2 ;  /* 0x000000080a027c11 */ /* 0x044fe2000f8410ff */
[----:B------:R-:W-:Y:S01]  /*07f0*/  IMAD.WIDE.U32 R20, R5, UR14, R16 ;  /* 0x0000000e05147c25 */ /* 0x000fe2000f8e0010 */
[----:B------:R-:W-:Y:S02]  /*0800*/  ISETP.GE.AND P0, PT, R3, R12, PT ;  /* 0x0000000c0300720c */ /* 0x000fe40003f06270 */
[----:B------:R-:W-:Y:S02]  /*0810*/  CS2R R12, SRZ ;  /* 0x00000000000c7805 */ /* 0x000fe4000001ff00 */
[----:B------:R-:W-:Y:S01]  /*0820*/  LEA.HI.X R3, R10, UR9, R9, 0x2, P2 ;  /* 0x000000090a037c11 */ /* 0x000fe200090f1409 */
[----:B------:R-:W-:Y:S01]  /*0830*/  IMAD R19, R5, UR15, R21 ;  /* 0x0000000f05137c24 */ /* 0x000fe2000f8e0215 */
[----:B------:R-:W-:Y:S02]  /*0840*/  CS2R R8, SRZ ;  /* 0x0000000000087805 */ /* 0x000fe4000001ff00 */
[----:B------:R-:W-:-:S02]  /*0850*/  CS2R R10, SRZ ;  /* 0x00000000000a7805 */ /* 0x000fc4000001ff00 */
[C---:B------:R-:W-:Y:S02]  /*0860*/  LOP3.LUT R74, R70.reuse, 0x80, RZ, 0xfc, !PT ;  /* 0x00000080464a7812 */ /* 0x040fe400078efcff */
[----:B------:R-:W-:Y:S01]  /*0870*/  LOP3.LUT R80, R70, 0xc0, RZ, 0xfc, !PT ;  /* 0x000000c046507812 */ /* 0x000fe200078efcff */
[----:B---3--:R-:W-:Y:S06]  /*0880*/  @P1 BRA `(.L_x_511) ;  /* 0x00000000003c1947 */ /* 0x008fec0003800000 */
[----:B------:R-:W0:Y:S01]  /*0890*/  LDCU UR6, c[0x0][0x440] ;  /* 0x00008800ff0677ac */ /* 0x000e220008000800 */
[----:B------:R-:W-:Y:S01]  /*08a0*/  MOV R18, R20 ;  /* 0x0000001400127202 */ /* 0x000fe20000000f00 */
[----:B------:R-:W1:Y:S04]  /*08b0*/  LDCU.64 UR8, c[0x0][0x550] ;  /* 0x0000aa00ff0877ac */ /* 0x000e680008000a00 */
[----:B------:R-:W-:-:S04]  /*08c0*/  IMAD.WIDE.U32 R16, R72, UR12, R18 ;  /* 0x0000000c48107c25 */ /* 0x000fc8000f8e0012 */
[----:B------:R-:W-:Y:S01]  /*08d0*/  IMAD R17, R72, UR13, R17 ;  /* 0x0000000d48117c24 */ /* 0x000fe2000f8e0211 */
        /* <DEDUP_REMOVED lines=10> */
.L_x_511:
[----:B------:R-:W-:Y:S05]  /*0980*/  BSYNC.RECONVERGENT B0 ;  /* 0x0000000000007941 */ /* 0x000fea0003800200 */
.L_x_510:
[----:B------:R-:W-:Y:S04]  /*0990*/  BSSY.RECONVERGENT B0, `(.L_x_512) ;  /* 0x0000016000007945 */ /* 0x000fe80003800200 */
[----:B------:R-:W-:Y:S05]  /*09a0*/  @P0 BRA `(.L_x_513) ;  /* 0x0000000000500947 */ /* 0x000fea0003800000 */
[----:B------:R-:W1:Y:S01]  /*09b0*/  LDCU UR6, c[0x0][0x440] ;  /* 0x00008800ff0677ac */ /* 0x000e620008000800 */
[----:B------:R-:W-:Y:S02]  /*09c0*/  IADD3 R21, P2, PT, R72, 0x20, RZ ;  /* 0x0000002048157810 */ /* 0x000fe40007f5e0ff */
[----:B------:R-:W-:Y:S01]  /*09d0*/  MOV R17, R19 ;  /* 0x0000001300117202 */ /* 0x000fe20000000f00 */
[----:B------:R-:W2:Y:S01]  /*09e0*/  LDCU.64 UR8, c[0x0][0x550] ;  /* 0x0000aa00ff0877ac */ /* 0x000ea20008000a00 */
[----:B------:R-:W-:-:S05]  /*09f0*/  IADD3.X R16, PT, PT, RZ, RZ, RZ, P2, !PT ;  /* 0x000000ffff107210 */ /* 0x000fca00017fe4ff */
[----:B------:R-:W-:Y:S01]  /*0a00*/  IMAD R18, R16, UR12, RZ ;  /* 0x0000000c10127c24 */ /* 0x000fe2000f8e02ff */
[----:B------:R-:W-:-:S05]  /*0a10*/  MOV R16, R20 ;  /* 0x0000001400107202 */ /* 0x000fca0000000f00 */
[----:B------:R-:W-:Y:S01]  /*0a20*/  IMAD.WIDE.U32 R16, R21, UR12, R16 ;  /* 0x0000000c15107c25 */ /* 0x000fe2000f8e0010 */
[----:B-1----:R-:W-:-:S03]  /*0a30*/  ISETP.GE.AND P3, PT, R70, UR6, PT ;  /* 0x0000000646007c0c */ /* 0x002fc6000bf66270 */
[----:B------:R-:W-:Y:S01]  /*0a40*/  IMAD R21, R21, UR13, R18 ;  /* 0x0000000d15157c24 */ /* 0x000fe2000f8e0212 */
[----:B------:R-:W-:Y:S02]  /*0a50*/  ISETP.GE.AND P4, PT, R73, UR6, PT ;  /* 0x0000000649007c0c */ /* 0x000fe4000bf86270 */
[----:B------:R-:W-:Y:S02]  /*0a60*/  ISETP.GE.AND P5, PT, R74, UR6, PT ;  /* 0x000000064a007c0c */ /* 0x000fe4000bfa6270 */
[----:B------:R-:W-:Y:S02]  /*0a70*/  ISETP.GE.AND P6, PT, R80, UR6, PT ;  /* 0x0000000650007c0c */ /* 0x000fe4000bfc6270 */
[----:B--2---:R-:W-:Y:S02]  /*0a80*/  LEA R18, P2, R16, UR8, 0x1 ;  /* 0x0000000810127c11 */ /* 0x004fe4000f8408ff */
[----:B------:R-:W-:-:S04]  /*0a90*/  IADD3 R17, PT, PT, R17, R21, RZ ;  /* 0x0000001511117210 */ /* 0x000fc80007ffe0ff */
[----:B------:R-:W-:-:S05]  /*0aa0*/  LEA.HI.X R19, R16, UR9, R17, 0x1, P2 ;  /* 0x0000000910137c11 */ /* 0x000fca00090f0c11 */
[----:B------:R1:W5:Y:S04]  /*0ab0*/  @!P3 LDG.E.128 R48, desc[UR4][R18.64] ;  /* 0x000000041230b981 */ /* 0x000368000c1e1d00 */
[----:B------:R1:W5:Y:S04]  /*0ac0*/  @!P4 LDG.E.128 R56, desc[UR4][R18.64+0x80] ;  /* 0x000080041238c981 */ /* 0x000368000c1e1d00 */
[----:B------:R1:W5:Y:S04]  /*0ad0*/  @!P5 LDG.E.128 R24, desc[UR4][R18.64+0x100] ;  /* 0x000100041218d981 */ /* 0x000368000c1e1d00 */
[----:B------:R1:W5:Y:S02]  /*0ae0*/  @!P6 LDG.E.128 R8, desc[UR4][R18.64+0x180] ;  /* 0x000180041208e981 */ /* 0x000364000c1e1d00 */
.L_x_513:
[----:B------:R-:W-:Y:S05]  /*0af0*/  BSYNC.RECONVERGENT B0 ;  /* 0x0000000000007941 */ /* 0x000fea0003800200 */
.L_x_512:
[----:B------:R-:W2:Y:S01]  /*0b00*/  LDCU.64 UR6, c[0x0][0x410] ;  /* 0x00008200ff0677ac */ /* 0x000ea20008000a00 */
[C---:B------:R-:W-:Y:S01]  /*0b10*/  IMAD.WIDE.U32 R16, R7.reuse, UR10, R70 ;  /* 0x0000000a07107c25 */ /* 0x040fe2000f8e0046 */
[----:B------:R-:W-:Y:S03]  /*0b20*/  BSSY.RECONVERGENT B0, `(.L_x_514) ;  /* 0x0000022000007945 */ /* 0x000fe60003800200 */
[----:B------:R-:W-:Y:S01]  /*0b30*/  HFMA2 R42, -RZ, RZ, 0, 0 ;  /* 0x00000000ff2a7431 */ /* 0x000fe200000001ff */
[----:B------:R-:W-:Y:S01]  /*0b40*/  CS2R R36, SRZ ;  /* 0x0000000000247805 */ /* 0x000fe2000001ff00 */
[----:B------:R-:W-:Y:S01]  /*0b50*/  IMAD R7, R7, UR11, R17 ;  /* 0x0000000b07077c24 */ /* 0x000fe2000f8e0211 */
[----:B------:R-:W-:Y:S02]  /*0b60*/  IADD3 R76, P2, PT, R6, R16, RZ ;  /* 0x00000010064c7210 */ /* 0x000fe40007f5e0ff */
[----:B------:R-:W-:-:S02]  /*0b70*/  CS2R R38, SRZ ;  /* 0x0000000000267805 */ /* 0x000fc4000001ff00 */
[----:B------:R-:W-:Y:S02]  /*0b80*/  CS2R R52, SRZ ;  /* 0x0000000000347805 */ /* 0x000fe4000001ff00 */
[----:B------:R-:W-:Y:S02]  /*0b90*/  CS2R R54, SRZ ;  /* 0x0000000000367805 */ /* 0x000fe4000001ff00 */
[----:B------:R-:W-:Y:S02]  /*0ba0*/  IADD3.X R77, PT, PT, R4, R7, RZ, P2, !PT ;  /* 0x00000007044d7210 */ /* 0x000fe400017fe4ff */
[----:B------:R-:W-:Y:S02]  /*0bb0*/  CS2R R32, SRZ ;  /* 0x0000000000207805 */ /* 0x000fe4000001ff00 */
[----:B------:R-:W-:Y:S02]  /*0bc0*/  CS2R R34, SRZ ;  /* 0x0000000000227805 */ /* 0x000fe4000001ff00 */
[----:B------:R-:W-:-:S02]  /*0bd0*/  CS2R R16, SRZ ;  /* 0x0000000000107805 */ /* 0x000fc4000001ff00 */
[----:B-1----:R-:W-:Y:S02]  /*0be0*/  CS2R R18, SRZ ;  /* 0x0000000000127805 */ /* 0x002fe4000001ff00 */
[----:B------:R-:W-:Y:S02]  /*0bf0*/  CS2R R60, SRZ ;  /* 0x00000000003c7805 */ /* 0x000fe4000001ff00 */
[----:B------:R-:W-:Y:S02]  /*0c00*/  CS2R R62, SRZ ;  /* 0x00000000003e7805 */ /* 0x000fe4000001ff00 */
[----:B------:R-:W-:Y:S01]  /*0c10*/  CS2R R40, SRZ ;  /* 0x0000000000287805 */ /* 0x000fe2000001ff00 */
[----:B--2---:R-:W-:-:S04]  /*0c20*/  IMAD.WIDE.U32 R76, R5, UR6, R76 ;  /* 0x00000006054c7c25 */ /* 0x004fc8000f8e004c */
[----:B------:R-:W-:Y:S01]  /*0c30*/  IMAD R79, R5, UR7, R77 ;  /* 0x00000007054f7c24 */ /* 0x000fe2000f8e024d */
[----:B------:R-:W-:Y:S06]  /*0c40*/  @P1 BRA `(.L_x_515) ;  /* 0x00000000003c1947 */ /* 0x000fec0003800000 */
[----:B------:R-:W1:Y:S01]  /*0c50*/  LDCU UR8, c[0x0][0x440] ;  /* 0x00008800ff0877ac */ /* 0x000e620008000800 */
[----:B------:R-:W-:Y:S01]  /*0c60*/  MOV R78, R76 ;  /* 0x0000004c004e7202 */ /* 0x000fe20000000f00 */
[----:B------:R-:W2:Y:S04]  /*0c70*/  LDCU.64 UR6, c[0x0][0x3f0] ;  /* 0x00007e00ff0677ac */ /* 0x000ea80008000a00 */
[----:B------:R-:W-:-:S04]  /*0c80*/  IMAD.WIDE.U32 R4, R72, UR10, R78 ;  /* 0x0000000a48047c25 */ /* 0x000fc8000f8e004e */
[----:B------:R-:W-:Y:S01]  /*0c90*/  IMAD R5, R72, UR11, R5 ;  /* 0x0000000b48057c24 */ /* 0x000fe2000f8e0205 */
[----:B-1----:R-:W-:Y:S02]  /*0ca0*/  ISETP.GE.AND P2, PT, R70, UR8, PT ;  /* 0x0000000846007c0c */ /* 0x002fe4000bf46270 */
[----:B------:R-:W-:Y:S02]  /*0cb0*/  ISETP.GE.AND P3, PT, R73, UR8, PT ;  /* 0x0000000849007c0c */ /* 0x000fe4000bf66270 */
[----:B------:R-:W-:Y:S02]  /*0cc0*/  ISETP.GE.AND P4, PT, R74, UR8, PT ;  /* 0x000000084a007c0c */ /* 0x000fe4000bf86270 */
[----:B------:R-:W-:Y:S02]  /*0cd0*/  ISETP.GE.AND P5, PT, R80, UR8, PT ;  /* 0x0000000850007c0c */ /* 0x000fe4000bfa6270 */
[----:B--2---:R-:W-:-:S04]  /*0ce0*/  LEA R6, P1, R4, UR6, 0x1 ;  /* 0x0000000604067c11 */ /* 0x004fc8000f8208ff */
[----:B------:R-:W-:-:S05]  /*0cf0*/  LEA.HI.X R7, R4, UR7, R5, 0x1, P1 ;  /* 0x0000000704077c11 */ /* 0x000fca00088f0c05 */
[----:B------:R1:W5:Y:S04]  /*0d00*/  @!P2 LDG.E.128 R36, desc[UR4][R6.64] ;  /* 0x000000040624a981 */ /* 0x000368000c1e1d00 */
[----:B------:R1:W5:Y:S04]  /*0d10*/  @!P3 LDG.E.128 R52, desc[UR4][R6.64+0x80] ;  /* 0x000080040634b981 */ /* 0x000368000c1e1d00 */
[----:B------:R1:W5:Y:S04]  /*0d20*/  @!P4 LDG.E.128 R32, desc[UR4][R6.64+0x100] ;  /* 0x000100040620c981 */ /* 0x000368000c1e1d00 */
[----:B------:R1:W5:Y:S02]  /*0d30*/  @!P5 LDG.E.128 R16, desc[UR4][R6.64+0x180] ;  /* 0x000180040610d981 */ /* 0x000364000c1e1d00 */
.L_x_515:
[----:B------:R-:W-:Y:S05]  /*0d40*/  BSYNC.RECONVERGENT B0 ;  /* 0x0000000000007941 */ /* 0x000fea0003800200 */
.L_x_514:
[----:B------:R-:W-:Y:S01]  /*0d50*/  BSSY.RECONVERGENT B0, `(.L_x_516) ;  /* 0x000001a000007945 */ /* 0x000fe20003800200 */
[----:B------:R-:W-:Y:S02]  /*0d60*/  MOV R43, RZ ;  /* 0x000000ff002b7202 */ /* 0x000fe40000000f00 */
[----:B------:R-:W-:Y:S02]  /*0d70*/  CS2R R20, SRZ ;  /* 0x0000000000147805 */ /* 0x000fe4000001ff00 */
[----:B0-----:R-:W-:Y:S02]  /*0d80*/  CS2R R22, SRZ ;  /* 0x0000000000167805 */ /* 0x001fe4000001ff00 */
[----:B------:R-:W-:Y:S02]  /*0d90*/  CS2R R4, SRZ ;  /* 0x0000000000047805 */ /* 0x000fe4000001ff00 */
[----:B-1----:R-:W-:Y:S01]  /*0da0*/  CS2R R6, SRZ ;  /* 0x0000000000067805 */ /* 0x002fe2000001ff00 */
[----:B------:R-:W-:Y:S06]  /*0db0*/  @P0 BRA `(.L_x_517) ;  /* 0x00000000004c0947 */ /* 0x000fec0003800000 */
[----:B------:R-:W0:Y:S01]  /*0dc0*/  LDCU UR6, c[0x0][0x440] ;  /* 0x00008800ff0677ac */ /* 0x000e220008000800 */
[----:B------:R-:W-:Y:S02]  /*0dd0*/  IADD3 R81, P0, PT, R72, 0x20, RZ ;  /* 0x0000002048517810 */ /* 0x000fe40007f1e0ff */
[----:B------:R-:W-:Y:S01]  /*0de0*/  MOV R77, R79 ;  /* 0x0000004f004d7202 */ /* 0x000fe20000000f00 */
[----:B------:R-:W1:Y:S01]  /*0df0*/  LDCU.64 UR8, c[0x0][0x3f0] ;  /* 0x00007e00ff0877ac */ /* 0x000e620008000a00 */
[----:B------:R-:W-:-:S05]  /*0e00*/  IADD3.X R72, PT, PT, RZ, RZ, RZ, P0, !PT ;  /* 0x000000ffff487210 */ /* 0x000fca00007fe4ff */
[----:B------:R-:W-:Y:S01]  /*0e10*/  IMAD R72, R72, UR10, RZ ;  /* 0x0000000a48487c24 */ /* 0x000fe2000f8e02ff */
[----:B0-----:R-:W-:Y:S01]  /*0e20*/  ISETP.GE.AND P1, PT, R70, UR6, PT ;  /* 0x0000000646007c0c */ /* 0x001fe2000bf26270 */
[----:B------:R-:W-:Y:S01]  /*0e30*/  IMAD.WIDE.U32 R70, R81, UR10, R76 ;  /* 0x0000000a51467c25 */ /* 0x000fe2000f8e004c */
[----:B------:R-:W-:Y:S02]  /*0e40*/  ISETP.GE.AND P2, PT, R73, UR6, PT ;  /* 0x0000000649007c0c */ /* 0x000fe4000bf46270 */
[----:B------:R-:W-:Y:S01]  /*0e50*/  ISETP.GE.AND P3, PT, R74, UR6, PT ;  /* 0x000000064a007c0c */ /* 0x000fe2000bf66270 */
[----:B------:R-:W-:Y:S01]  /*0e60*/  IMAD R77, R81, UR11, R72 ;  /* 0x0000000b514d7c24 */ /* 0x000fe2000f8e0248 */
[----:B------:R-:W-:Y:S02]  /*0e70*/  ISETP.GE.AND P4, PT, R80, UR6, PT ;  /* 0x0000000650007c0c */ /* 0x000fe4000bf86270 */
[----:B-1----:R-:W-:Y:S02]  /*0e80*/  LEA R72, P0, R70, UR8, 0x1 ;  /* 0x0000000846487c11 */ /* 0x002fe4000f8008ff */
[----:B------:R-:W-:-:S04]  /*0e90*/  IADD3 R71, PT, PT, R71, R77, RZ ;  /* 0x0000004d47477210 */ /* 0x000fc80007ffe0ff */
[----:B------:R-:W-:-:S05]  /*0ea0*/  LEA.HI.X R73, R70, UR9, R71, 0x1, P0 ;  /* 0x0000000946497c11 */ /* 0x000fca00080f0c47 */
[----:B------:R0:W5:Y:S04]  /*0eb0*/  @!P1 LDG.E.128 R60, desc[UR4][R72.64] ;  /* 0x00000004483c9981 */ /* 0x000168000c1e1d00 */
[----:B------:R0:W5:Y:S04]  /*0ec0*/  @!P2 LDG.E.128 R40, desc[UR4][R72.64+0x80] ;  /* 0x000080044828a981 */ /* 0x000168000c1e1d00 */
[----:B------:R0:W5:Y:S04]  /*0ed0*/  @!P3 LDG.E.128 R20, desc[UR4][R72.64+0x100] ;  /* 0x000100044814b981 */ /* 0x000168000c1e1d00 */
[----:B------:R0:W5:Y:S02]  /*0ee0*/  @!P4 LDG.E.128 R4, desc[UR4][R72.64+0x180] ;  /* 0x000180044804c981 */ /* 0x000164000c1e1d00 */
.L_x_517:
[----:B------:R-:W-:Y:S05]  /*0ef0*/  BSYNC.RECONVERGENT B0 ;  /* 0x0000000000007941 */ /* 0x000fea0003800200 */
.L_x_516:
[----:B-----5:R-:W-:Y:S01]  /*0f00*/  HADD2.F32 R71, -RZ, R64.H1_H1 ;  /* 0x30000040ff477230 */ /* 0x020fe20000004100 */
[----:B------:R-:W1:Y:S01]  /*0f10*/  LDCU.64 UR6, c[0x0][0x5e8] ;  /* 0x0000bd00ff0677ac */ /* 0x000e620008000a00 */
[----:B0-----:R-:W-:Y:S01]  /*0f20*/  HADD2.F32 R72, -RZ, R36.H1_H1 ;  /* 0x30000024ff487230 */ /* 0x001fe20000004100 */
[----:B------:R-:W-:Y:S01]  /*0f30*/  LEA R68, R69, R68, 0x6 ;  /* 0x0000004445447211 */ /* 0x000fe200078e30ff */
[----:B------:R-:W-:Y:S01]  /*0f40*/  HADD2.F32 R76, -RZ, R48.H1_H1 ;  /* 0x30000030ff4c7230 */ /* 0x000fe20000004100 */
[----:B------:R-:W0:Y:S01]  /*0f50*/  LDCU UR8, c[0x0][0x4f4] ;  /* 0x00009e80ff0877ac */ /* 0x000e220008000800 */
[----:B------:R-:W-:Y:S02]  /*0f60*/  HADD2.F32 R77, -RZ, R60.H1_H1 ;  /* 0x3000003cff4d7230 */ /* 0x000fe40000004100 */
[----:B------:R-:W-:Y:S01]  /*0f70*/  FMUL.FTZ R81, R71, R72 ;  /* 0x0000004847517220 */ /* 0x000fe20000410000 */
[----:B------:R-:W-:Y:S02]  /*0f80*/  HADD2.F32 R70, -RZ, R64.H0_H0 ;  /* 0x20000040ff467230 */ /* 0x000fe40000004100 */
[----:B------:R-:W-:-:S02]  /*0f90*/  HADD2.F32 R79, -RZ, R36.H0_H0 ;  /* 0x20000024ff4f7230 */ /* 0x000fc40000004100 */
[----:B------:R-:W-:Y:S01]  /*0fa0*/  FMUL.FTZ R72, R76, R77 ;  /* 0x0000004d4c487220 */ /* 0x000fe20000410000 */
[----:B------:R-:W-:Y:S02]  /*0fb0*/  HADD2.F32 R83, -RZ, R48.H0_H0 ;  /* 0x20000030ff537230 */ /* 0x000fe40000004100 */
[----:B------:R-:W-:Y:S02]  /*0fc0*/  HADD2.F32 R80, -RZ, R60.H0_H0 ;  /* 0x2000003cff507230 */ /* 0x000fe40000004100 */
[----:B------:R-:W-:Y:S01]  /*0fd0*/  FFMA.FTZ R78, R70, R79, R81 ;  /* 0x0000004f464e7223 */ /* 0x000fe20000010051 */
[----:B------:R-:W-:Y:S02]  /*0fe0*/  HADD2.F32 R73, -RZ, R65.H0_H0 ;  /* 0x20000041ff497230 */ /* 0x000fe40000004100 */
[----:B------:R-:W-:Y:S02]  /*0ff0*/  HADD2.F32 R76, -RZ, R37.H0_H0 ;  /* 0x20000025ff4c7230 */ /* 0x000fe40000004100 */
[----:B------:R-:W-:Y:S01]  /*1000*/  FFMA.FTZ R80, R83, R80, R72 ;  /* 0x0000005053507223 */ /* 0x000fe20000010048 */
[----:B------:R-:W-:-:S02]  /*1010*/  HADD2.F32 R81, -RZ, R49.H0_H0 ;  /* 0x20000031ff517230 */ /* 0x000fc40000004100 */
[--C-:B------:R-:W-:Y:S02]  /*1020*/  HADD2.F32 R82, -RZ, R61.reuse.H0_H0 ;  /* 0x2000003dff527230 */ /* 0x100fe40000004100 */
[----:B------:R-:W-:Y:S01]  /*1030*/  FFMA.FTZ R79, R73, R76, R78 ;  /* 0x0000004c494f7223 */ /* 0x000fe2000001004e */
[----:B------:R-:W-:Y:S02]  /*1040*/  HADD2.F32 R78, -RZ, R61.H1_H1 ;  /* 0x3000003dff4e7230 */ /* 0x000fe40000004100 */
[----:B------:R-:W-:Y:S02]  /*1050*/  HADD2.F32 R74, -RZ, R65.H1_H1 ;  /* 0x30000041ff4a7230 */ /* 0x000fe40000004100 */
[----:B------:R-:W-:Y:S01]  /*1060*/  FFMA.FTZ R80, R81, R82, R80 ;  /* 0x0000005251507223 */ /* 0x000fe20000010050 */
[----:B------:R-:W-:Y:S02]  /*1070*/  HADD2.F32 R81, -RZ, R49.H1_H1 ;  /* 0x30000031ff517230 */ /* 0x000fe40000004100 */
        /* <DEDUP_REMOVED lines=23> */
[----:B------:R-:W-:Y:S02]  /*11f0*/  HADD2.F32 R65, -RZ, R67.H0_H0 ;  /* 0x20000043ff417230 */ /* 0x000fe40000004100 */
[----:B------:R-:W-:Y:S02]  /*1200*/  HADD2.F32 R36, -RZ, R39.H0_H0 ;  /* 0x20000027ff247230 */ /* 0x000fe40000004100 */
[----:B------:R-:W-:Y:S02]  /*1210*/  HADD2.F32 R35, -RZ, R51.H0_H0 ;  /* 0x20000033ff237230 */ /* 0x000fe40000004100 */
[----:B------:R-:W-:Y:S02]  /*1220*/  HADD2.F32 R50, -RZ, R63.H0_H0 ;  /* 0x2000003fff327230 */ /* 0x000fe40000004100 */
[----:B------:R-:W-:Y:S01]  /*1230*/  FFMA.FTZ R66, R65, R36, R66 ;  /* 0x0000002441427223 */ /* 0x000fe20000010042 */
[----:B------:R-:W-:Y:S02]  /*1240*/  HADD2.F32 R67, -RZ, R67.H1_H1 ;  /* 0x30000043ff437230 */ /* 0x000fe40000004100 */
[----:B------:R-:W-:-:S02]  /*1250*/  HADD2.F32 R48, -RZ, R39.H1_H1 ;  /* 0x30000027ff307230 */ /* 0x000fc40000004100 */
[----:B------:R-:W-:Y:S01]  /*1260*/  FFMA.FTZ R80, R35, R50, R80 ;  /* 0x0000003223507223 */ /* 0x000fe20000010050 */
[----:B------:R-:W-:Y:S02]  /*1270*/  HADD2.F32 R85, -RZ, R51.H1_H1 ;  /* 0x30000033ff557230 */ /* 0x000fe40000004100 */
[----:B------:R-:W-:Y:S02]  /*1280*/  HADD2.F32 R63, -RZ, R63.H1_H1 ;  /* 0x3000003fff3f7230 */ /* 0x000fe40000004100 */
[----:B------:R-:W-:Y:S01]  /*1290*/  FFMA.FTZ R71, R67, R48, R66 ;  /* 0x0000003043477223 */ /* 0x000fe20000010042 */
[--C-:B------:R-:W-:Y:S02]  /*12a0*/  HADD2.F32 R39, -RZ, R45.reuse.H0_H0 ;  /* 0x2000002dff277230 */ /* 0x100fe40000004100 */
[----:B------:R-:W-:Y:S02]  /*12b0*/  HADD2.F32 R60, -RZ, R45.H1_H1 ;  /* 0x3000002dff3c7230 */ /* 0x000fe40000004100 */
[----:B------:R-:W-:Y:S01]  /*12c0*/  FFMA.FTZ R80, R85, R63, R80 ;  /* 0x0000003f55507223 */ /* 0x000fe20000010050 */
[----:B------:R-:W-:-:S02]  /*12d0*/  HADD2.F32 R45, -RZ, R46.H0_H0 ;  /* 0x2000002eff2d7230 */ /* 0x000fc40000004100 */
[----:B------:R-:W-:Y:S02]  /*12e0*/  HADD2.F32 R70, -RZ, R46.H1_H1 ;  /* 0x3000002eff467230 */ /* 0x000fe40000004100 */
[--C-:B------:R-:W-:Y:S02]  /*12f0*/  HADD2.F32 R46, -RZ, R47.reuse.H0_H0 ;  /* 0x2000002fff2e7230 */ /* 0x100fe40000004100 */
[----:B------:R-:W-:Y:S02]  /*1300*/  HADD2.F32 R72, -RZ, R47.H1_H1 ;  /* 0x3000002fff487230 */ /* 0x000fe40000004100 */
[----:B------:R-:W-:Y:S02]  /*1310*/  HADD2.F32 R38, -RZ, R44.H0_H0 ;  /* 0x2000002cff267230 */ /* 0x000fe40000004100 */
[----:B------:R-:W-:Y:S02]  /*1320*/  HADD2.F32 R47, -RZ, R52.H0_H0 ;  /* 0x20000034ff2f7230 */ /* 0x000fe40000004100 */
        /* <DEDUP_REMOVED lines=9> */
[----:B------:R-:W-:Y:S02]  /*13c0*/  HADD2.F32 R19, -RZ, R56.H1_H1 ;  /* 0x30000038ff137230 */ /* 0x000fe40000004100 */
[----:B------:R-:W-:Y:S02]  /*13d0*/  HADD2.F32 R40, -RZ, R40.H1_H1 ;  /* 0x30000028ff287230 */ /* 0x000fe40000004100 */
[----:B------:R-:W-:Y:S02]  /*13e0*/  HADD2.F32 R52, -RZ, R53.H0_H0 ;  /* 0x20000035ff347230 */ /* 0x000fe40000004100 */
        /* <DEDUP_REMOVED lines=8> */
[----:B------:R-:W-:Y:S01]  /*1470*/  FFMA.FTZ R60, R60, R53, R39 ;  /* 0x000000353c3c7223 */ /* 0x000fe20000010027 */
[----:B------:R-:W-:Y:S02]  /*1480*/  HADD2.F32 R76, -RZ, R54.H0_H0 ;  /* 0x20000036ff4c7230 */ /* 0x000fe40000004100 */
[----:B------:R-:W-:-:S02]  /*1490*/  HADD2.F32 R19, -RZ, R58.H0_H0 ;  /* 0x2000003aff137230 */ /* 0x000fc40000004100 */
[----:B------:R-:W-:Y:S01]  /*14a0*/  FFMA.FTZ R80, R57, R41, R80 ;  /* 0x0000002939507223 */ /* 0x000fe20000010050 */
[----:B------:R-:W-:Y:S02]  /*14b0*/  HADD2.F32 R38, -RZ, R42.H0_H0 ;  /* 0x2000002aff267230 */ /* 0x000fe40000004100 */
[----:B------:R-:W-:Y:S01]  /*14c0*/  FFMA.FTZ R45, R45, R76, R60 ;  /* 0x0000004c2d2d7223 */ /* 0x000fe2000001003c */
[----:B------:R-:W-:Y:S02]  /*14d0*/  HADD2.F32 R61, -RZ, R54.H1_H1 ;  /* 0x30000036ff3d7230 */ /* 0x000fe40000004100 */
[----:B------:R-:W-:Y:S02]  /*14e0*/  HADD2.F32 R39, -RZ, R58.H1_H1 ;  /* 0x3000003aff277230 */ /* 0x000fe40000004100 */
[----:B------:R-:W-:Y:S01]  /*14f0*/  FFMA.FTZ R80, R19, R38, R80 ;  /* 0x0000002613507223 */ /* 0x000fe20000010050 */
        /* <DEDUP_REMOVED lines=15> */
[----:B------:R-:W-:Y:S02]  /*15f0*/  HADD2.F32 R38, -RZ, R20.H0_H0 ;  /* 0x20000014ff267230 */ /* 0x000fe40000004100 */
[----:B------:R-:W-:Y:S01]  /*1600*/  FFMA.FTZ R37, R54, R37, R45 ;  /* 0x0000002536257223 */ /* 0x000fe2000001002d */
[----:B------:R-:W-:Y:S02]  /*1610*/  HADD2.F32 R74, -RZ, R28.H1_H1 ;  /* 0x3000001cff4a7230 */ /* 0x000fe40000004100 */
[----:B------:R-:W-:-:S02]  /*1620*/  HADD2.F32 R39, -RZ, R24.H1_H1 ;  /* 0x30000018ff277230 */ /* 0x000fc40000004100 */
[----:B------:R-:W-:Y:S01]  /*1630*/  FFMA.FTZ R80, R19, R38, R80 ;  /* 0x0000002613507223 */ /* 0x000fe20000010050 */
[----:B------:R-:W-:Y:S02]  /*1640*/  HADD2.F32 R20, -RZ, R20.H1_H1 ;  /* 0x30000014ff147230 */ /* 0x000fe40000004100 */
[----:B------:R-:W-:Y:S01]  /*1650*/  FFMA.FTZ R37, R74, R81, R37 ;  /* 0x000000514a257223 */ /* 0x000fe20000010025 */
[----:B------:R-:W-:Y:S02]  /*1660*/  HADD2.F32 R28, -RZ, R29.H0_H0 ;  /* 0x2000001dff1c7230 */ /* 0x000fe40000004100 */
[----:B------:R-:W-:Y:S02]  /*1670*/  HADD2.F32 R19, -RZ, R25.H0_H0 ;  /* 0x20000019ff137230 */ /* 0x000fe40000004100 */
[----:B------:R-:W-:Y:S01]  /*1680*/  FFMA.FTZ R80, R39, R20, R80 ;  /* 0x0000001427507223 */ /* 0x000fe20000010050 */
[----:B------:R-:W-:Y:S02]  /*1690*/  HADD2.F32 R24, -RZ, R21.H0_H0 ;  /* 0x20000015ff187230 */ /* 0x000fe40000004100 */
[----:B------:R-:W-:Y:S01]  /*16a0*/  FFMA.FTZ R28, R28, R79, R37 ;  /* 0x0000004f1c1c7223 */ /* 0x000fe20000010025 */
[----:B------:R-:W-:-:S02]  /*16b0*/  HADD2.F32 R77, -RZ, R29.H1_H1 ;  /* 0x3000001dff4d7230 */ /* 0x000fc40000004100 */
[----:B------:R-:W-:Y:S02]  /*16c0*/  HADD2.F32 R25, -RZ, R25.H1_H1 ;  /* 0x30000019ff197230 */ /* 0x000fe40000004100 */
[----:B------:R-:W-:Y:S01]  /*16d0*/  FFMA.FTZ R80, R19, R24, R80 ;  /* 0x0000001813507223 */ /* 0x000fe20000010050 */
[----:B------:R-:W-:Y:S02]  /*16e0*/  HADD2.F32 R21, -RZ, R21.H1_H1 ;  /* 0x30000015ff157230 */ /* 0x000fe40000004100 */
[----:B------:R-:W-:Y:S01]  /*16f0*/  FFMA.FTZ R28, R77, R64, R28 ;  /* 0x000000404d1c7223 */ /* 0x000fe2000001001c */
[----:B------:R-:W-:Y:S02]  /*1700*/  HADD2.F32 R29, -RZ, R30.H0_H0 ;  /* 0x2000001eff1d7230 */ /* 0x000fe40000004100 */
[----:B------:R-:W-:Y:S02]  /*1710*/  HADD2.F32 R19, -RZ, R26.H0_H0 ;  /* 0x2000001aff137230 */ /* 0x000fe40000004100 */
[----:B------:R-:W-:Y:S01]  /*1720*/  FFMA.FTZ R80, R25, R21, R80 ;  /* 0x0000001519507223 */ /* 0x000fe20000010050 */
[----:B------:R-:W-:-:S02]  /*1730*/  HADD2.F32 R20, -RZ, R22.H0_H0 ;  /* 0x20000016ff147230 */ /* 0x000fc40000004100 */
[----:B------:R-:W-:Y:S01]  /*1740*/  FFMA.FTZ R29, R29, R32, R28 ;  /* 0x000000201d1d7223 */ /* 0x000fe2000001001c */
[----:B------:R-:W-:Y:S01]  /*1750*/  HADD2.F32 R78, -RZ, R30.H1_H1 ;  /* 0x3000001eff4e7230 */ /* 0x000fe20000004100 */
[----:B------:R-:W2:Y:S01]  /*1760*/  S2R R28, SR_TID.X ;  /* 0x00000000001c7919 */ /* 0x000ea20000002100 */
        /* <DEDUP_REMOVED lines=26> */
[----:B------:R-:W-:Y:S01]  /*1910*/  HADD2.F32 R12, -RZ, R13.H0_H0 ;  /* 0x2000000dff0c7230 */ /* 0x000fe20000004100 */
[----:B--2---:R-:W-:Y:S01]  /*1920*/  SHF.R.U32.HI R29, RZ, 0x3, R28 ;  /* 0x00000003ff1d7819 */ /* 0x004fe2000001161c */
[----:B------:R-:W-:Y:S02]  /*1930*/  HADD2.F32 R63, -RZ, R17.H0_H0 ;  /* 0x20000011ff3f7230 */ /* 0x000fe40000004100 */
[----:B------:R-:W-:Y:S01]  /*1940*/  FFMA.FTZ R80, R21, R4, R80 ;  /* 0x0000000415507223 */ /* 0x000fe20000010050 */
[----:B------:R-:W-:Y:S01]  /*1950*/  HADD2.F32 R19, -RZ, R9.H0_H0 ;  /* 0x20000009ff137230 */ /* 0x000fe20000004100 */
[----:B------:R-:W-:Y:S01]  /*1960*/  IADD3 R29, P1, PT, R29, R68, RZ ;  /* 0x000000441d1d7210 */ /* 0x000fe20007f3e0ff */
[----:B------:R-:W-:-:S02]  /*1970*/  HADD2.F32 R8, -RZ, R5.H0_H0 ;  /* 0x20000005ff087230 */ /* 0x000fc40000004100 */
[----:B------:R-:W-:Y:S01]  /*1980*/  FFMA.FTZ R35, R12, R63, R35 ;  /* 0x0000003f0c237223 */ /* 0x000fe20000010023 */
[----:B------:R-:W-:Y:S01]  /*1990*/  HADD2.F32 R50, -RZ, R13.H1_H1 ;  /* 0x3000000dff327230 */ /* 0x000fe20000004100 */
[----:B------:R-:W-:Y:S01]  /*19a0*/  LEA.HI.X.SX32 R68, R68, RZ, 0x1, P1 ;  /* 0x000000ff44447211 */ /* 0x000fe200008f0eff */
[----:B------:R-:W-:Y:S02]  /*19b0*/  HADD2.F32 R17, -RZ, R17.H1_H1 ;  /* 0x30000011ff117230 */ /* 0x000fe40000004100 */
[----:B------:R-:W-:Y:S01]  /*19c0*/  FFMA.FTZ R80, R19, R8, R80 ;  /* 0x0000000813507223 */ /* 0x000fe20000010050 */
[----:B------:R-:W-:Y:S01]  /*19d0*/  HADD2.F32 R9, -RZ, R9.H1_H1 ;  /* 0x30000009ff097230 */ /* 0x000fe20000004100 */
[C---:B-1----:R-:W-:Y:S01]  /*19e0*/  LEA R28, P1, R29.reuse, UR6, 0x2 ;  /* 0x000000061d1c7c11 */ /* 0x042fe2000f8210ff */
[----:B------:R-:W-:Y:S02]  /*19f0*/  HADD2.F32 R4, -RZ, R5.H1_H1 ;  /* 0x30000005ff047230 */ /* 0x000fe40000004100 */
[----:B------:R-:W-:Y:S01]  /*1a00*/  FFMA.FTZ R50, R50, R17, R35 ;  /* 0x0000001132327223 */ /* 0x000fe20000010023 */
[----:B------:R-:W-:Y:S01]  /*1a10*/  HADD2.F32 R13, -RZ, R14.H0_H0 ;  /* 0x2000000eff0d7230 */ /* 0x000fe20000004100 */
[----:B------:R-:W-:Y:S01]  /*1a20*/  LEA.HI.X R29, R29, UR7, R68, 0x2, P1 ;  /* 0x000000071d1d7c11 */ /* 0x000fe200088f1444 */
        /* <DEDUP_REMOVED lines=21> */
[----:B------:R-:W-:Y:S02]  /*1b80*/  SHF.L.U32 R5, R0, 0x2, RZ ;  /* 0x0000000200057819 */ /* 0x000fe400000006ff */
[----:B------:R-:W-:Y:S02]  /*1b90*/  FFMA.FTZ R80, R11, R7, R80 ;  /* 0x000000070b507223 */ /* 0x000fe40000010050 */
[----:B------:R-:W1:Y:S01]  /*1ba0*/  SHFL.BFLY PT, R9, R14, 0x4, 0x1f ;  /* 0x0c801f000e097f89 */ /* 0x000e6200000e0000 */
[----:B------:R-:W-:-:S03]  /*1bb0*/  IMAD.WIDE R4, R5, 0x10, R2 ;  /* 0x0000001005047825 */ /* 0x000fc600078e0202 */
[----:B------:R-:W2:Y:S01]  /*1bc0*/  SHFL.BFLY PT, R11, R80, 0x4, 0x1f ;  /* 0x0c801f00500b7f89 */ /* 0x000ea200000e0000 */
[----:B------:R-:W-:-:S04]  /*1bd0*/  IMAD.WIDE R6, R0, 0x40, R4 ;  /* 0x0000004000067825 */ /* 0x000fc800078e0204 */
[----:B-1----:R-:W-:Y:S01]  /*1be0*/  FADD.FTZ R20, R14, R9 ;  /* 0x000000090e147221 */ /* 0x002fe20000010000 */
[----:B------:R-:W-:-:S04]  /*1bf0*/  IMAD.WIDE R8, R0, 0x40, R6 ;  /* 0x0000004000087825 */ /* 0x000fc800078e0206 */
[----:B--2---:R-:W-:Y:S01]  /*1c00*/  FADD.FTZ R21, R80, R11 ;  /* 0x0000000b50157221 */ /* 0x004fe20000010000 */
[----:B------:R-:W1:Y:S01]  /*1c10*/  SHFL.BFLY PT, R19, R20, 0x2, 0x1f ;  /* 0x0c401f0014137f89 */ /* 0x000e6200000e0000 */
[----:B------:R-:W-:-:S03]  /*1c20*/  IMAD.WIDE R10, R0, 0x80, RZ ;  /* 0x00000080000a7825 */ /* 0x000fc600078e02ff */
[----:B------:R-:W2:Y:S01]  /*1c30*/  SHFL.BFLY PT, R22, R21, 0x2, 0x1f ;  /* 0x0c401f0015167f89 */ /* 0x000ea200000e0000 */
[----:B------:R-:W-:-:S04]  /*1c40*/  IADD3 R12, P0, PT, R8, -R10, RZ ;  /* 0x8000000a080c7210 */ /* 0x000fc80007f1e0ff */
[----:B------:R-:W-:-:S03]  /*1c50*/  IADD3.X R13, PT, PT, R9, ~R11, RZ, P0, !PT ;  /* 0x8000000b090d7210 */ /* 0x000fc600007fe4ff */
[----:B------:R-:W-:-:S04]  /*1c60*/  IMAD.WIDE R14, R0, 0x40, R12 ;  /* 0x00000040000e7825 */ /* 0x000fc800078e020c */
[----:B------:R-:W-:-:S04]  /*1c70*/  IMAD.WIDE R16, R0, 0x40, R14 ;  /* 0x0000004000107825 */ /* 0x000fc800078e020e */
[----:B-1----:R-:W-:Y:S01]  /*1c80*/  FADD.FTZ R24, R20, R19 ;  /* 0x0000001314187221 */ /* 0x002fe20000010000 */
[----:B------:R-:W-:Y:S01]  /*1c90*/  IADD3 R18, P0, PT, -R10, R16, RZ ;  /* 0x000000100a127210 */ /* 0x000fe20007f1e1ff */
[----:B--2---:R-:W-:-:S03]  /*1ca0*/  FADD.FTZ R26, R21, R22 ;  /* 0x00000016151a7221 */ /* 0x004fc60000010000 */
[----:B------:R-:W1:Y:S01]  /*1cb0*/  SHFL.BFLY PT, R25, R24, 0x1, 0x1f ;  /* 0x0c201f0018197f89 */ /* 0x000e6200000e0000 */
[----:B------:R-:W-:Y:S02]  /*1cc0*/  IADD3.X R19, PT, PT, ~R11, R17, RZ, P0, !PT ;  /* 0x000000110b137210 */ /* 0x000fe400007fe5ff */
[----:B------:R-:W-:Y:S01]  /*1cd0*/  LOP3.LUT P0, RZ, R75, 0x7, RZ, 0xc0, !PT ;  /* 0x000000074bff7812 */ /* 0x000fe2000780c0ff */
[----:B------:R-:W2:Y:S01]  /*1ce0*/  SHFL.BFLY PT, R27, R26, 0x1, 0x1f ;  /* 0x0c201f001a1b7f89 */ /* 0x000ea200000e0000 */
[----:B------:R-:W-:-:S04]  /*1cf0*/  IMAD.WIDE R20, R0, 0x40, R18 ;  /* 0x0000004000147825 */ /* 0x000fc800078e0212 */
[----:B------:R-:W-:-:S03]  /*1d00*/  IMAD.WIDE R22, R0, 0x40, R20 ;  /* 0x0000004000167825 */ /* 0x000fc600078e0214 */
[----:B------:R-:W-:-:S04]  /*1d10*/  IADD3 R10, P2, PT, -R10, R22, RZ ;  /* 0x000000160a0a7210 */ /* 0x000fc80007f5e1ff */
[----:B------:R-:W-:Y:S01]  /*1d20*/  IADD3.X R11, PT, PT, ~R11, R23, RZ, P2, !PT ;  /* 0x000000170b0b7210 */ /* 0x000fe200017fe5ff */
[----:B-1----:R-:W-:Y:S02]  /*1d30*/  FADD.FTZ R31, R24, R25 ;  /* 0x00000019181f7221 */ /* 0x002fe40000010000 */
[----:B------:R-:W-:-:S04]  /*1d40*/  IMAD.WIDE R24, R0, 0x40, R10 ;  /* 0x0000004000187825 */ /* 0x000fc800078e020a */
[----:B--2---:R-:W-:Y:S01]  /*1d50*/  FADD.FTZ R27, R26, R27 ;  /* 0x0000001b1a1b7221 */ /* 0x004fe20000010000 */
[----:B0-----:R-:W-:-:S03]  /*1d60*/  @!P0 FMUL.FTZ R31, R31, UR8 ;  /* 0x000000081f1f8c20 */ /* 0x001fc60008410000 */
[----:B------:R-:W-:Y:S01]  /*1d70*/  FMUL.FTZ R33, R27, UR8 ;  /* 0x000000081b217c20 */ /* 0x000fe20008410000 */
[----:B------:R-:W-:Y:S01]  /*1d80*/  IMAD.WIDE R26, R0, 0x40, R24 ;  /* 0x00000040001a7825 */ /* 0x000fe200078e0218 */
[----:B------:R-:W-:Y:S04]  /*1d90*/  @!P0 STG.E desc[UR4][R28.64], R31 ;  /* 0x0000001f1c008986 */ /* 0x000fe8000c101904 */
[----:B------:R-:W-:Y:S04]  /*1da0*/  @!P0 STG.E desc[UR4][R28.64+0x80], R33 ;  /* 0x000080211c008986 */ /* 0x000fe8000c101904 */
[----:B------:R-:W-:Y:S04]  /*1db0*/  STG.E.128 desc[UR4][R2.64], RZ ;  /* 0x000000ff02007986 */ /* 0x000fe8000c101d04 */
        /* <DEDUP_REMOVED lines=14> */
[----:B------:R-:W-:Y:S01]  /*1ea0*/  STG.E.128 desc[UR4][R26.64+0x300], RZ ;  /* 0x000300ff1a007986 */ /* 0x000fe2000c101d04 */
[----:B------:R-:W-:Y:S05]  /*1eb0*/  EXIT ;  /* 0x000000000000794d */ /* 0x000fea0003800000 */
.L_x_518:
        /* <DEDUP_REMOVED lines=12> */
.L_x_2497:


//--------------------- .text._ZN5flash44flash_bwd_dq_dk_dv_loop_seqk_parallel_kernelI23Flash_bwd_kernel_traitsILi256ELi64ELi64ELi8ELi4ELi2ELi2ELb0ELb1EN7cutlass6half_tE19Flash_kernel_traitsILi256ELi64ELi64ELi8ES3_EELb0ELb0ELb0ELb0ELb0ELb0ELb0EEEvNS_16Flash_bwd_paramsE --------------------------
	.section	.text._ZN5flash44flash_bwd_dq_dk_dv_loop_seqk_parallel_kernelI23Flash_bwd_kernel_traitsILi256ELi64ELi64ELi8ELi4ELi2ELi2ELb0ELb1EN7cutlass6half_tE19Flash_kernel_traitsILi256ELi64ELi64ELi8ES3_EELb0ELb0ELb0ELb0ELb0ELb0ELb0EEEvNS_16Flash_bwd_paramsE,"ax",@progbits
	.align	128
        .global         _ZN5flash44flash_bwd_dq_dk_dv_loop_seqk_parallel_kernelI23Flash_bwd_kernel_traitsILi256ELi64ELi64ELi8ELi4ELi2ELi2ELb0ELb1EN7cutlass6half_tE19Flash_kernel_traitsILi256ELi64ELi64ELi8ES3_EELb0ELb0ELb0ELb0ELb0ELb0ELb0EEEvNS_16Flash_bwd_paramsE
        .type           _ZN5flash44flash_bwd_dq_dk_dv_loop_seqk_parallel_kernelI23Flash_bwd_kernel_traitsILi256ELi64ELi64ELi8ELi4ELi2ELi2ELb0ELb1EN7cutlass6half_tE19Flash_kernel_traitsILi256ELi64ELi64ELi8ES3_EELb0ELb0ELb0ELb0ELb0ELb0ELb0EEEvNS_16Flash_bwd_paramsE,@function
        .size           _ZN5flash44flash_bwd_dq_dk_dv_loop_seqk_parallel_kernelI23Flash_bwd_kernel_traitsILi256ELi64ELi64ELi8ELi4ELi2ELi2ELb0ELb1EN7cutlass6half_tE19Flash_kernel_traitsILi256ELi64ELi64ELi8ES3_EELb0ELb0ELb0ELb0ELb0ELb0ELb0EEEvNS_16Flash_bwd_paramsE,(.L_x_2498 - _ZN5flash44flash_bwd_dq_dk_dv_loop_seqk_parallel_kernelI23Flash_bwd_kernel_traitsILi256ELi64ELi64ELi8ELi4ELi2ELi2ELb0ELb1EN7cutlass6half_tE19Flash_kernel_traitsILi256ELi64ELi64ELi8ES3_EELb0ELb0ELb0ELb0ELb0ELb0ELb0EEEvNS_16Flash_bwd_paramsE)
        .other          _ZN5flash44flash_bwd_dq_dk_dv_loop_seqk_parallel_kernelI23Flash_bwd_kernel_traitsILi256ELi64ELi64ELi8ELi4ELi2ELi2ELb0ELb1EN7cutlass6half_tE19Flash_kernel_traitsILi256ELi64ELi64ELi8ES3_EELb0ELb0ELb0ELb0ELb0ELb0ELb0EEEvNS_16Flash_bwd_paramsE,@"STO_CUDA_ENTRY STV_DEFAULT"
_ZN5flash44flash_bwd_dq_dk_dv_loop_seqk_parallel_kernelI23Flash_bwd_kernel_traitsILi256ELi64ELi64ELi8ELi4ELi2ELi2ELb0ELb1EN7cutlass6half_tE19Flash_kernel_traitsILi256ELi64ELi64ELi8ES3_EELb0ELb0ELb0ELb0ELb0ELb0ELb0EEEvNS_16Flash_bwd_paramsE:
.text._ZN5flash44flash_bwd_dq_dk_dv_loop_seqk_parallel_kernelI23Flash_bwd_kernel_traitsILi256ELi64ELi64ELi8ELi4ELi2ELi2ELb0ELb1EN7cutlass6half_tE19Flash_kernel_traitsILi256ELi64ELi64ELi8ES3_EELb0ELb0ELb0ELb0ELb0ELb0ELb0EEEvNS_16Flash_bwd_paramsE:
        /* <DEDUP_REMOVED lines=12> */
[----:B------:R-:W-:Y:S01]  /*00c0*/  S2UR UR34, SR_CgaCtaId ;  /* 0x00000000002279c3 */ /* 0x000fe20000008800 */
[----:B------:R-:W3:Y:S01]  /*00d0*/  LDCU.64 UR6, c[0x0][0x460] ;  /* 0x00008c00ff0677ac */ /* 0x000ee20008000a00 */
[----:B------:R-:W4:Y:S06]  /*00e0*/  LDCU.U8 UR8, c[0x0][0x532] ;  /* 0x0000a640ff0877ac */ /* 0x000f2c0008000000 */
[----:B------:R-:W-:Y:S01]  /*00f0*/  S2UR UR23, SR_CTAID.Z ;  /* 0x00000000001779c3 */ /* 0x000fe20000002700 */
[----:B------:R-:W4:Y:S01]  /*0100*/  LDCU UR10, c[0x0][0x438] ;  /* 0x00008700ff0a77ac */ /* 0x000f220008000800 */
[----:B------:R-:W4:Y:S06]  /*0110*/  LDCU.64 UR32, c[0x0][0x358] ;  /* 0x00006b00ff2077ac */ /* 0x000f2c0008000a00 */
[----:B------:R-:W-:Y:S01]  /*0120*/  S2UR UR21, SR_CTAID.X ;  /* 0x00000000001579c3 */ /* 0x000fe20000002500 */
[----:B-1----:R-:W-:-:S02]  /*0130*/  ULEA UR38, UP0, UR40, UR38, 0x2 ;  /* 0x0000002628267291 */ /* 0x002fc4000f8010ff */
[----:B--2---:R-:W-:Y:S02]  /*0140*/  UISETP.EQ.U32.AND UP2, UPT, UR4, URZ, UPT ;  /* 0x000000ff0400728c */ /* 0x004fe4000bf42070 */
[----:B------:R-:W-:Y:S02]  /*0150*/  UISETP.NE.U32.AND UP6, UPT, UR4, URZ, UPT ;  /* 0x000000ff0400728c */ /* 0x000fe4000bfc5070 */
[----:B------:R-:W-:Y:S01]  /*0160*/  ULEA.HI.X UR39, UR40, UR39, URZ, 0x2, UP0 ;  /* 0x0000002728277291 */ /* 0x000fe200080f14ff */
[----:B------:R-:W1:Y:S01]  /*0170*/  S2UR UR4, SR_CgaCtaId ;  /* 0x00000000000479c3 */ /* 0x000e620000008800 */
[----:B---3--:R-:W-:Y:S02]  /*0180*/  UISETP.NE.U32.AND UP1, UPT, UR6, URZ, UPT ;  /* 0x000000ff0600728c */ /* 0x008fe4000bf25070 */
[----:B------:R-:W-:Y:S02]  /*0190*/  UISETP.NE.U32.AND UP0, UPT, UR6, URZ, UPT ;  /* 0x000000ff0600728c */ /* 0x000fe4000bf05070 */
[----:B------:R-:W-:-:S02]  /*01a0*/  UISETP.NE.AND.EX UP5, UPT, UR7, URZ, UPT, UP1 ;  /* 0x000000ff0700728c */ /* 0x000fc4000bfa5310 */
[----:B------:R-:W-:Y:S01]  /*01b0*/  UISETP.NE.AND.EX UP4, UPT, UR7, URZ, UPT, UP0 ;  /* 0x000000ff0700728c */ /* 0x000fe2000bf85300 */
[----:B------:R-:W2:Y:S01]  /*01c0*/  S2UR UR18, SR_CTAID.Y ;  /* 0x00000000001279c3 */ /* 0x000ea20000002600 */
[----:B------:R-:W3:Y:S01]  /*01d0*/  LDCU.64 UR6, c[0x0][0x470] ;  /* 0x00008e00ff0677ac */ /* 0x000ee20008000a00 */
[----:B----4-:R-:W-:Y:S02]  /*01e0*/  UISETP.NE.AND UP3, UPT, UR8, URZ, UPT ;  /* 0x000000ff0800728c */ /* 0x010fe4000bf65270 */
[----:B------:R-:W-:-:S04]  /*01f0*/  UISETP.NE.AND.EX UP6, UPT, UR5, URZ, UPT, UP6 ;  /* 0x000000ff0500728c */ /* 0x000fc8000bfc5360 */
[----:B------:R-:W4:Y:S01]  /*0200*/  S2UR UR20, SR_CTAID.Z ;  /* 0x00000000001479c3 */ /* 0x000f220000002700 */
[----:B------:R-:W-:Y:S01]  /*0210*/  UISETP.EQ.OR.EX UP0, UPT, UR5, URZ, !UP3, UP2 ;  /* 0x000000ff0500728c */ /* 0x000fe2000df02720 */
[----:B------:R-:W-:Y:S02]  /*0220*/  UMOV UR8, 0x400 ;  /* 0x0000040000087882 */ /* 0x000fe40000000000 */
[----:B------:R-:W-:Y:S01]  /*0230*/  UMOV UR5, 0x400 ;  /* 0x0000040000057882 */ /* 0x000fe20000000000 */
[----:B------:R-:W-:Y:S02]  /*0240*/  UP2UR UR25, UPR, URZ, 0x1 ;  /* 0x00000001ff197883 */ /* 0x000fe40008000000 */
[----:B------:R-:W-:Y:S02]  /*0250*/  UP2UR UR24, UPR, URZ, 0x8 ;  /* 0x00000008ff187883 */ /* 0x000fe40008000000 */
[----:B-1----:R-:W-:Y:S02]  /*0260*/  ULEA UR4, UR4, UR5, 0x18 ;  /* 0x0000000504047291 */ /* 0x002fe4000f8ec0ff */
[----:B---3--:R-:W-:Y:S01]  /*0270*/  UISETP.NE.U32.AND UP0, UPT, UR6, URZ, UPT ;  /* 0x000000ff0600728c */ /* 0x008fe2000bf05070 */
[----:B------:R-:W1:Y:S01]  /*0280*/  LDCU.64 UR26, c[0x0][0x460] ;  /* 0x00008c00ff1a77ac */ /* 0x000e620008000a00 */
[----:B------:R-:W3:Y:S01]  /*0290*/  LDCU UR19, c[0x0][0x438] ;  /* 0x00008700ff1377ac */ /* 0x000ee20008000800 */
[----:B------:R-:W1:Y:S01]  /*02a0*/  @!UP4 LDCU UR22, c[0x0][0x434] ;  /* 0x00008680ff16c7ac */ /* 0x000e620008000800 */
[----:B------:R-:W-:-:S02]  /*02b0*/  ULEA UR34, UR34, UR8, 0x18 ;  /* 0x0000000822227291 */ /* 0x000fc4000f8ec0ff */
[----:B------:R-:W-:Y:S02]  /*02c0*/  UIADD3 UR5, UPT, UPT, UR4, 0x22000, URZ ;  /* 0x0002200004057890 */ /* 0x000fe4000fffe0ff */
[----:B------:R-:W-:Y:S01]  /*02d0*/  UISETP.NE.AND.EX UP3, UPT, UR7, URZ, UPT, UP0 ;  /* 0x000000ff0700728c */ /* 0x000fe2000bf65300 */
[----:B------:R-:W-:Y:S01]  /*02e0*/  UMOV UR30, URZ ;  /* 0x000000ff001e7c82 */ /* 0x000fe20008000000 */
[----:B--2---:R-:W-:-:S09]  /*02f0*/  UMOV UR31, URZ ;  /* 0x000000ff001f7c82 */ /* 0x004fd20008000000 */
.L_x_576:
[----:B--2---:R-:W2:Y:S01]  /*0300*/  LDCU.64 UR8, c[0x0][0x478] ;  /* 0x00008f00ff0877ac */ /* 0x004ea20008000a00 */
[----:B------:R-:W-:Y:S02]  /*0310*/  PLOP3.LUT P1, PT, PT, PT, UP3, 0x80, 0x8 ;  /* 0x000000000008781c */ /* 0x000fe40003f2f038 */
[----:B------:R-:W-:Y:S01]  /*0320*/  PLOP3.LUT P4, PT, PT, PT, UP5, 0x80, 0x8 ;  /* 0x000000000008781c */ /* 0x000fe20003f8f058 */
[----:B------:R-:W-:Y:S01]  /*0330*/  @UP3 ULEA UR12, UP0, UR40, UR6, 0x2 ;  /* 0x00000006280c3291 */ /* 0x000fe2000f8010ff */
[----:B------:R-:W-:Y:S01]  /*0340*/  PLOP3.LUT P2, PT, PT, PT, UP4, 0x80, 0x8 ;  /* 0x000000000008781c */ /* 0x000fe20003f4f048 */
[----:B------:R-:W-:Y:S02]  /*0350*/  UISETP.NE.AND UP2, UPT, UR25, URZ, UPT ;  /* 0x000000ff1900728c */ /* 0x000fe4000bf45270 */
[----:B------:R-:W-:Y:S02]  /*0360*/  @UP3 ULEA.HI.X UR13, UR40, UR7, URZ, 0x2, UP0 ;  /* 0x00000007280d3291 */ /* 0x000fe400080f14ff */
[----:B-1----:R-:W-:-:S04]  /*0370*/  IMAD.U32 R2, RZ, RZ, UR12 ;  /* 0x0000000cff027e24 */ /* 0x002fc8000f8e00ff */
[----:B------:R-:W-:Y:S01]  /*0380*/  IMAD.U32 R3, RZ, RZ, UR13 ;  /* 0x0000000dff037e24 */ /* 0x000fe2000f8e00ff */
[----:B-1----:R-:W-:Y:S02]  /*0390*/  UIMAD.WIDE.U32 UR12, UR40, 0x4, UR26 ;  /* 0x00000004280c78a5 */ /* 0x002fe4000f8e001a */
[----:B--2---:R-:W-:Y:S01]  /*03a0*/  UISETP.NE.U32.AND UP0, UPT, UR8, URZ, UPT ;  /* 0x000000ff0800728c */ /* 0x004fe2000bf05070 */
[----:B------:R-:W-:Y:S02]  /*03b0*/  PLOP3.LUT P3, PT, PT, PT, UP2, 0x80, 0x8 ;  /* 0x000000000008781c */ /* 0x000fe40003f6f028 */
[----:B------:R-:W2:Y:S01]  /*03c0*/  @P1 LDG.E R3, desc[UR32][R2.64] ;  /* 0x0000002002031981 */ /* 0x000ea2000c1e1900 */
[----:B------:R-:W-:-:S06]  /*03d0*/  UISETP.NE.AND.EX UP0, UPT, UR9, URZ, UPT, UP0 ;  /* 0x000000ff0900728c */ /* 0x000fcc000bf05300 */
[----:B------:R-:W-:-:S05]  /*03e0*/  PLOP3.LUT P0, PT, PT, PT, UP0, 0x80, 0x8 ;  /* 0x000000000008781c */ /* 0x000fca0003f0f008 */
[----:B------:R-:W-:Y:S01]  /*03f0*/  @UP0 ULEA UR14, UP1, UR40, UR8, 0x2 ;  /* 0x00000008280e0291 */ /* 0x000fe2000f8210ff */
[----:B------:R-:W-:Y:S01]  /*0400*/  IMAD.U32 R6, RZ, RZ, UR12 ;  /* 0x0000000cff067e24 */ /* 0x000fe2000f8e00ff */
[----:B------:R-:W1:Y:S02]  /*0410*/  @!UP0 LDCU UR11, c[0x0][0x43c] ;  /* 0x00008780ff0b87ac */ /* 0x000e640008000800 */
[----:B------:R-:W-:Y:S02]  /*0420*/  @UP0 ULEA.HI.X UR15, UR40, UR9, URZ, 0x2, UP1 ;  /* 0x00000009280f0291 */ /* 0x000fe400088f14ff */
[----:B------:R-:W-:Y:S01]  /*0430*/  IMAD.U32 R4, RZ, RZ, UR14 ;  /* 0x0000000eff047e24 */ /* 0x000fe2000f8e00ff */
[----:B-----5:R-:W5:Y:S01]  /*0440*/  @!UP0 LDCU.64 UR8, c[0x0][0x488] ;  /* 0x00009100ff0887ac */ /* 0x020f620008000a00 */
[----:B------:R-:W-:Y:S02]  /*0450*/  IMAD.U32 R7, RZ, RZ, UR13 ;  /* 0x0000000dff077e24 */ /* 0x000fe4000f8e00ff */
[----:B------:R-:W-:-:S03]  /*0460*/  IMAD.U32 R5, RZ, RZ, UR15 ;  /* 0x0000000fff057e24 */ /* 0x000fc6000f8e00ff */
[----:B------:R-:W4:Y:S04]  /*0470*/  @P2 LDG.E R2, desc[UR32][R6.64+0x4] ;  /* 0x0000042006022981 */ /* 0x000f28000c1e1900 */
[----:B------:R-:W3:Y:S01]  /*0480*/  @P0 LDG.E R0, desc[UR32][R4.64] ;  /* 0x0000002004000981 */ /* 0x000ee2000c1e1900 */
[----:B------:R-:W-:Y:S01]  /*0490*/  UMOV UR37, URZ ;  /* 0x000000ff00257c82 */ /* 0x000fe20008000000 */
[----:B------:R-:W-:Y:S01]  /*04a0*/  UMOV UR16, 0xffffffff ;  /* 0xffffffff00107882 */ /* 0x000fe20000000000 */
[----:B------:R-:W-:Y:S01]  /*04b0*/  UMOV UR41, 0xffffffff ;  /* 0xffffffff00297882 */ /* 0x000fe20000000000 */
[----:B-----5:R-:W-:-:S04]  /*04c0*/  @!UP0 UISETP.NE.U32.AND UP1, UPT, UR8, URZ, UPT ;  /* 0x000000ff0800828c */ /* 0x020fc8000bf25070 */
[----:B------:R-:W-:Y:S02]  /*04d0*/  @!UP0 UISETP.NE.AND.EX UP1, UPT, UR9, URZ, UPT, UP1 ;  /* 0x000000ff0900828c */ /* 0x000fe4000bf25310 */
[----:B------:R-:W-:Y:S02]  /*04e0*/  USHF.L.U32 UR29, UR36, 0x6, URZ ;  /* 0x00000006241d7899 */ /* 0x000fe400080006ff */
[----:B-1----:R-:W-:Y:S01]  /*04f0*/  @!UP0 USEL UR9, UR11, URZ, UP1 ;  /* 0x000000ff0b098287 */ /* 0x002fe20008800000 */
[----:B------:R1:W5:Y:S02]  /*0500*/  @P4 LDG.E R4, desc[UR32][R6.64] ;  /* 0x0000002006044981 */ /* 0x000364000c1e1900 */
[----:B-1----:R-:W-:Y:S02]  /*0510*/  IMAD.U32 R6, RZ, RZ, UR38 ;  /* 0x00000026ff067e24 */ /* 0x002fe4000f8e00ff */
[----:B------:R-:W-:-:S05]  /*0520*/  IMAD.U32 R7, RZ, RZ, UR39 ;  /* 0x00000027ff077e24 */ /* 0x000fca000f8e00ff */
[----:B------:R-:W5:Y:S01]  /*0530*/  @!P3 LDG.E R6, desc[UR32][R6.64] ;  /* 0x000000200606b981 */ /* 0x000f62000c1e1900 */
[----:B--2---:R-:W-:Y:S02]  /*0540*/  @P1 R2UR UR37, R3 ;  /* 0x00000000032512ca */ /* 0x004fe400000e0000 */
[----:B----4-:R-:W-:Y:S02]  /*0550*/  @P2 R2UR UR8, R2 ;  /* 0x00000000020822ca */ /* 0x010fe400000e0000 */
[----:B---3--:R-:W-:-:S13]  /*0560*/  @P0 R2UR UR35, R0 ;  /* 0x00000000002302ca */ /* 0x008fda00000e0000 */
[----:B------:R-:W-:Y:S01]  /*0570*/  @UP0 UIADD3 UR35, UPT, UPT, UR35, -UR37, URZ ;  /* 0x8000002523230290 */ /* 0x000fe2000fffe0ff */
[----:B-----5:R-:W-:Y:S02]  /*0580*/  @P4 R2UR UR16, R4 ;  /* 0x00000000041042ca */ /* 0x020fe400000e0000 */
[----:B------:R-:W-:Y:S01]  /*0590*/  @!P3 R2UR UR41, R6 ;  /* 0x000000000629b2ca */ /* 0x000fe200000e0000 */
[----:B------:R-:W-:-:S14]  /*05a0*/  BRA.U !UP6, `(.L_x_519) ;  /* 0x000000010e247547 */ /* 0x000fdc000b800000 */
[----:B------:R-:W-:Y:S01]  /*05b0*/  UISETP.NE.AND UP1, UPT, UR24, URZ, UPT ;  /* 0x000000ff1800728c */ /* 0x000fe2000bf25270 */
[----:B------:R-:W-:Y:S02]  /*05c0*/  IMAD.U32 R2, RZ, RZ, UR38 ;  /* 0x00000026ff027e24 */ /* 0x000fe4000f8e00ff */
[----:B------:R-:W-:-:S03]  /*05d0*/  IMAD.U32 R3, RZ, RZ, UR39 ;  /* 0x00000027ff037e24 */ /* 0x000fc6000f8e00ff */
[----:B------:R-:W-:-:S13]  /*05e0*/  PLOP3.LUT P0, PT, PT, PT, UP1, 0x80, 0x8 ;  /* 0x000000000008781c */ /* 0x000fda0003f0f018 */
[----:B------:R-:W2:Y:S04]  /*05f0*/  @P0 LDG.E R0, desc[UR32][R2.64+0x4] ;  /* 0x0000042002000981 */ /* 0x000ea8000c1e1900 */
[----:B------:R-:W3:Y:S01]  /*0600*/  @!P0 LDG.E R2, desc[UR32][R2.64] ;  /* 0x0000002002028981 */ /* 0x000ee2000c1e1900 */
[----:B--2---:R-:W-:-:S13]  /*0610*/  @P0 R2UR UR10, R0 ;  /* 0x00000000000a02ca */ /* 0x004fda00000e0000 */
[----:B------:R-:W-:-:S07]  /*0620*/  @UP1 UIADD3 UR10, UPT, UPT, UR10, -UR41, URZ ;  /* 0x800000290a0a1290 */ /* 0x000fce000fffe0ff */
[----:B---3--:R-:W-:-:S15]  /*0630*/  @!P0 R2UR UR10, R2 ;  /* 0x00000000020a82ca */ /* 0x008fde00000e0000 */
.L_x_519:
        /* <DEDUP_REMOVED lines=13> */
[----:B------:R-:W-:-:S04]  /*0710*/  ULEA UR46, UR43, 0xffffffc0, 0x6 ;  /* 0xffffffc02b2e7891 */ /* 0x000fc8000f8e30ff */
[----:B------:R-:W-:Y:S02]  /*0720*/  USHF.R.S32.HI UR49, URZ, 0x1f, UR46 ;  /* 0x0000001fff317899 */ /* 0x000fe4000801142e */
[----:B-1----:R-:W-:Y:S02]  /*0730*/  @!UP1 UIMAD.WIDE.U32 UR50, UR40, UR10, URZ ;  /* 0x0000000a283292a5 */ /* 0x002fe4000f8e00ff */
[----:B--2---:R-:W-:Y:S02]  /*0740*/  @UP1 UIMAD.WIDE.U32 UR14, UR16, UR8, URZ ;  /* 0x00000008100e12a5 */ /* 0x004fe4000f8e00ff */
[----:B------:R-:W-:Y:S02]  /*0750*/  @!UP1 UIMAD UR47, UR40, UR11, UR51 ;  /* 0x0000000b282f92a4 */ /* 0x000fe4000f8e0233 */
[----:B------:R-:W-:-:S03]  /*0760*/  @UP1 UIMAD UR47, UR16, UR9, UR15 ;  /* 0x00000009102f12a4 */ /* 0x000fc6000f8e020f */
[----:B------:R-:W-:Y:S01]  /*0770*/  @UP1 UMOV UR50, UR14 ;  /* 0x0000000e00321c82 */ /* 0x000fe20008000000 */
[----:B------:R-:W-:Y:S08]  /*0780*/  BRA.U UP2, `(.L_x_521) ;  /* 0x0000000102347547 */ /* 0x000ff0000b800000 */
        /* <DEDUP_REMOVED lines=13> */
.L_x_521:
[----:B------:R-:W1:Y:S01]  /*0860*/  LDCU.64 UR14, c[0x0][0x3b8] ;  /* 0x00007700ff0e77ac */ /* 0x000e620008000a00 */
[----:B------:R-:W-:-:S04]  /*0870*/  UIADD3 UR8, UPT, UPT, UR37, UR41, URZ ;  /* 0x0000002925087290 */ /* 0x000fc8000fffe0ff */
[----:B-1----:R-:W-:Y:S02]  /*0880*/  UIMAD.WIDE.U32 UR10, UR8, UR14, URZ ;  /* 0x0000000e080a72a5 */ /* 0x002fe4000f8e00ff */
[----:B------:R-:W-:-:S04]  /*0890*/  UIMAD UR8, UR8, UR15, URZ ;  /* 0x0000000f080872a4 */ /* 0x000fc8000f8e02ff */
[----:B------:R-:W-:Y:S01]  /*08a0*/  UIADD3 UR8, UPT, UPT, UR11, UR8, URZ ;  /* 0x000000080b087290 */ /* 0x000fe2000fffe0ff */
[----:B------:R-:W-:-:S05]  /*08b0*/  UMOV UR48, UR10 ;  /* 0x0000000a00307c82 */ /* 0x000fca0008000000 */
[----:B------:R-:W-:Y:S02]  /*08c0*/  MOV R7, UR8 ;  /* 0x0000000800077c02 */ /* 0x000fe40008000f00 */
.L_x_522:
        /* <DEDUP_REMOVED lines=9> */
[----:B-1----:R-:W-:Y:S02]  /*0960*/  IMAD.MOV R3, RZ, RZ, -R9 ;  /* 0x000000ffff037224 */ /* 0x002fe400078e0a09 */
[----:B------:R-:W-:Y:S02]  /*0970*/  IMAD.MOV.U32 R8, RZ, RZ, RZ ;  /* 0x000000ffff087224 */ /* 0x000fe400078e00ff */
[----:B------:R-:W-:-:S04]  /*0980*/  IMAD R3, R3, R4, RZ ;  /* 0x0000000403037224 */ /* 0x000fc800078e02ff */
        /* <DEDUP_REMOVED lines=10> */
[----:B------:R-:W-:-:S04]  /*0a30*/  LOP3.LUT R2, R0, UR23, RZ, 0x3c, !PT ;  /* 0x0000001700027c12 */ /* 0x000fc8000f8e3cff */
[----:B------:R-:W-:-:S07]  /*0a40*/  ISETP.GE.AND P0, PT, R2, RZ, PT ;  /* 0x000000ff0200720c */ /* 0x000fce0003f06270 */
[----:B------:R-:W-:-:S06]  /*0a50*/  @P2 VIADD R6, R6, 0x1 ;  /* 0x0000000106062836 */ /* 0x000fcc0000000000 */
[----:B------:R-:W-:Y:S02]  /*0a60*/  @!P0 IADD3 R6, PT, PT, -R6, RZ, RZ ;  /* 0x000000ff06068210 */ /* 0x000fe40007ffe1ff */
[----:B------:R-:W-:-:S04]  /*0a70*/  @!P1 LOP3.LUT R6, RZ, R0, RZ, 0x33, !PT ;  /* 0x00000000ff069212 */ /* 0x000fc800078e33ff */
[----:B------:R-:W-:Y:S01]  /*0a80*/  SHF.R.S32.HI R5, RZ, 0x1f, R6 ;  /* 0x0000001fff057819 */ /* 0x000fe20000011406 */
[----:B------:R-:W-:Y:S06]  /*0a90*/  BRA.U UP2, `(.L_x_523) ;  /* 0x0000000102347547 */ /* 0x000fec000b800000 */
        /* <DEDUP_REMOVED lines=13> */
.L_x_523:
[----:B------:R-:W1:Y:S01]  /*0b70*/  LDCU.64 UR12, c[0x0][0x3c0] ;  /* 0x00007800ff0c77ac */ /* 0x000e620008000a00 */
[----:B------:R-:W-:-:S04]  /*0b80*/  UIADD3 UR8, UPT, UPT, UR37, UR41, URZ ;  /* 0x0000002925087290 */ /* 0x000fc8000fffe0ff */
[----:B-1----:R-:W-:Y:S02]  /*0b90*/  UIMAD.WIDE.U32 UR10, UR8, UR12, URZ ;  /* 0x0000000c080a72a5 */ /* 0x002fe4000f8e00ff */
[----:B------:R-:W-:-:S04]  /*0ba0*/  UIMAD UR8, UR8, UR13, URZ ;  /* 0x0000000d080872a4 */ /* 0x000fc8000f8e02ff */
[----:B------:R-:W-:Y:S01]  /*0bb0*/  UIADD3 UR8, UPT, UPT, UR11, UR8, URZ ;  /* 0x000000080b087290 */ /* 0x000fe2000fffe0ff */
[----:B------:R-:W-:-:S05]  /*0bc0*/  UMOV UR42, UR10 ;  /* 0x0000000a002a7c82 */ /* 0x000fca0008000000 */
[----:B------:R-:W-:-:S07]  /*0bd0*/  MOV R8, UR8 ;  /* 0x0000000800087c02 */ /* 0x000fce0008000f00 */
.L_x_524:
        /* <DEDUP_REMOVED lines=24> */
[----:B------:R-:W-:-:S04]  /*0d60*/  UIMAD UR8, UR9, UR10, UR8 ;  /* 0x0000000a090872a4 */ /* 0x000fc8000f8e0208 */
[----:B------:R-:W-:Y:S01]  /*0d70*/  UIADD3 UR8, UPT, UPT, UR53, UR8, URZ ;  /* 0x0000000835087290 */ /* 0x000fe2000fffe0ff */
[----:B------:R-:W-:Y:S11]  /*0d80*/  BRA `(.L_x_526) ;  /* 0x00000000000c7947 */ /* 0x000ff60003800000 */
.L_x_525:
[----:B------:R-:W-:Y:S02]  /*0d90*/  UIMAD.WIDE.U32 UR52, UR62, UR16, URZ ;  /* 0x000000103e3472a5 */ /* 0x000fe4000f8e00ff */
[----:B------:R-:W-:-:S04]  /*0da0*/  UIMAD UR8, UR63, UR16, URZ ;  /* 0x000000103f0872a4 */ /* 0x000fc8000f8e02ff */
[----:B------:R-:W-:Y:S02]  /*0db0*/  UIADD3 UR8, UPT, UPT, UR53, UR8, URZ ;  /* 0x0000000835087290 */ /* 0x000fe4000fffe0ff */
.L_x_526:
[----:B------:R-:W1:Y:S01]  /*0dc0*/  LDCU.U8 UR11, c[0x0][0x548] ;  /* 0x0000a900ff0b77ac */ /* 0x000e620008000000 */
[----:B------:R-:W-:Y:S01]  /*0dd0*/  USHF.L.U32 UR10, UR40, 0x7, URZ ;  /* 0x00000007280a7899 */ /* 0x000fe200080006ff */
[----:B------:R-:W2:Y:S03]  /*0de0*/  LDCU.U8 UR56, c[0x0][0x5f0] ;  /* 0x0000be00ff3877ac */ /* 0x000ea60008000000 */
        /* <DEDUP_REMOVED lines=17> */
.L_x_527:
[----:B------:R-:W1:Y:S01]  /*0f00*/  LDCU UR54, c[0x0][0x434] ;  /* 0x00008680ff3677ac */ /* 0x000e620008000800 */
[----:B------:R-:W-:-:S04]  /*0f10*/  UIMAD UR11, UR40, UR17, UR23 ;  /* 0x00000011280b72a4 */ /* 0x000fc8000f8e0217 */
[----:B-1----:R-:W-:Y:S02]  /*0f20*/  UIMAD UR54, UR11, UR54, URZ ;  /* 0x000000360b3672a4 */ /* 0x002fe4000f8e02ff */
.L_x_528:
        /* <DEDUP_REMOVED lines=11> */
.L_x_529:
[----:B------:R-:W1:Y:S01]  /*0fe0*/  LDCU UR53, c[0x0][0x444] ;  /* 0x00008880ff3577ac */ /* 0x000e620008000800 */
[----:B------:R-:W-:-:S04]  /*0ff0*/  UIMAD UR10, UR40, UR17, UR23 ;  /* 0x00000011280a72a4 */ /* 0x000fc8000f8e0217 */
[----:B-1----:R-:W-:-:S12]  /*1000*/  UIMAD UR53, UR10, UR53, URZ ;  /* 0x000000350a3572a4 */ /* 0x002fd8000f8e02ff */
.L_x_530:
[----:B------:R-:W1:Y:S01]  /*1010*/  S2R R0, SR_TID.X ;  /* 0x0000000000007919 */ /* 0x000e620000002100 */
[----:B------:R-:W-:Y:S01]  /*1020*/  USHF.R.S32.HI UR10, URZ, 0x1f, UR9 ;  /* 0x0000001fff0a7899 */ /* 0x000fe20008011409 */
[----:B------:R-:W-:Y:S01]  /*1030*/  IMAD.MOV.U32 R21, RZ, RZ, RZ ;  /* 0x000000ffff157224 */ /* 0x000fe200078e00ff */
[----:B------:R-:W-:Y:S01]  /*1040*/  UIADD3 UR52, UP1, UP0, UR60, UR52, UR9 ;  /* 0x000000343c347290 */ /* 0x000fe2000f83e009 */
[----:B------:R-:W-:Y:S01]  /*1050*/  ISETP.NE.AND P3, PT, RZ, UR56, PT ;  /* 0x00000038ff007c0c */ /* 0x000fe2000bf65270 */
[----:B------:R-:W-:Y:S01]  /*1060*/  UIMAD UR55, UR17, UR55, URZ ;  /* 0x00000037113772a4 */ /* 0x000fe2000f8e02ff */
[----:B------:R-:W-:Y:S01]  /*1070*/  BSSY.RECONVERGENT B1, `(.L_x_520) ;  /* 0x0000836000017945 */ /* 0x000fe20003800200 */
[----:B------:R-:W-:Y:S01]  /*1080*/  UIADD3.X UR51, UPT, UPT, UR51, UR8, UR10, UP1, UP0 ;  /* 0x0000000833337290 */ /* 0x000fe20008fe040a */
[----:B------:R-:W2:Y:S04]  /*1090*/  LDCU.64 UR56, c[0x0][0x420] ;  /* 0x00008400ff3877ac */ /* 0x000ea80008000a00 */
[----:B------:R-:W3:Y:S01]  /*10a0*/  LDCU.128 UR8, c[0x0][0x590] ;  /* 0x0000b200ff0877ac */ /* 0x000ee20008000c00 */
[----:B------:R-:W-:-:S02]  /*10b0*/  UISETP.GT.AND UP0, UPT, UR44, URZ, UPT ;  /* 0x000000ff2c00728c */ /* 0x000fc4000bf04270 */
[----:B------:R-:W-:Y:S02]  /*10c0*/  ULEA UR53, UR43, UR53, 0x6 ;  /* 0x000000352b357291 */ /* 0x000fe4000f8e30ff */
[----:B------:R-:W-:Y:S02]  /*10d0*/  ULEA UR54, UR43, UR54, 0x6 ;  /* 0x000000362b367291 */ /* 0x000fe4000f8e30ff */
        /* <DEDUP_REMOVED lines=10> */
[----:B------:R-:W3:Y:S04]  /*1180*/  LDCU.64 UR58, c[0x0][0x5e8] ;  /* 0x0000bd00ff3a77ac */ /* 0x000ee80008000a00 */
[----:B------:R-:W-:Y:S01]  /*1190*/  IMAD.X R3, RZ, RZ, UR45, P0 ;  /* 0x0000002dff037e24 */ /* 0x000fe200080e06ff */
[----:B------:R-:W-:Y:S01]  /*11a0*/  USHF.L.U64.HI UR45, UR8, 0x5, UR9 ;  /* 0x00000005082d7899 */ /* 0x000fe20008010209 */
[----:B------:R-:W-:-:S04]  /*11b0*/  IMAD.WIDE.U32 R10, R10, UR46, R2 ;  /* 0x0000002e0a0a7c25 */ /* 0x000fc8000f8e0002 */
[----:B------:R-:W4:Y:S01]  /*11c0*/  LDC.64 R2, c[0x0][0x3b0] ;  /* 0x0000ec00ff027b82 */ /* 0x000f220000000a00 */
[----:B------:R-:W-:Y:S01]  /*11d0*/  VIADD R11, R11, UR16 ;  /* 0x000000100b0b7c36 */ /* 0x000fe20008000000 */
[----:B------:R-:W5:Y:S01]  /*11e0*/  LDCU.64 UR16, c[0x0][0x3c8] ;  /* 0x00007900ff1077ac */ /* 0x000f620008000a00 */
[----:B------:R-:W-:-:S05]  /*11f0*/  IMAD.WIDE.U32 R12, R12, UR23, R10 ;  /* 0x000000170c0c7c25 */ /* 0x000fca000f8e000a */
[----:B------:R-:W2:Y:S01]  /*1200*/  LDC.64 R10, c[0x0][0x5f8] ;  /* 0x00017e00ff0a7b82 */ /* 0x000ea20000000a00 */
[----:B------:R-:W-:Y:S01]  /*1210*/  IMAD R17, R16, UR23, R13 ;  /* 0x0000001710117c24 */ /* 0x000fe2000f8e020d */
[----:B------:R-:W-:Y:S01]  /*1220*/  LOP3.LUT R13, R0, 0x1f, RZ, 0xc0, !PT ;  /* 0x0000001f000d7812 */ /* 0x000fe200078ec0ff */
[----:B------:R-:W-:Y:S01]  /*1230*/  IMAD.MOV.U32 R16, RZ, RZ, R12 ;  /* 0x000000ffff107224 */ /* 0x000fe200078e000c */
[----:B------:R-:W-:-:S03]  /*1240*/  SHF.R.U32.HI R12, RZ, 0x5, R0 ;  /* 0x00000005ff0c7819 */ /* 0x000fc60000011600 */
[----:B------:R-:W-:-:S04]  /*1250*/  IMAD.WIDE.U32 R16, R9, UR8, R16 ;  /* 0x0000000809107c25 */ /* 0x000fc8000f8e0010 */
[----:B------:R-:W-:Y:S01]  /*1260*/  IMAD R13, R12, UR55, R13 ;  /* 0x000000370c0d7c24 */ /* 0x000fe2000f8e020d */
[----:B------:R-:W-:Y:S01]  /*1270*/  USHF.L.U32 UR55, UR55, 0x6, URZ ;  /* 0x0000000637377899 */ /* 0x000fe200080006ff */
[C---:B------:R-:W-:Y:S01]  /*1280*/  IMAD R12, R9.reuse, UR9, R17 ;  /* 0x00000009090c7c24 */ /* 0x040fe2000f8e0211 */
[----:B-1----:R-:W-:Y:S01]  /*1290*/  LEA R244, P2, R16, UR10, 0x1 ;  /* 0x0000000a10f47c11 */ /* 0x002fe2000f8408ff */
[C---:B----4-:R-:W-:Y:S01]  /*12a0*/  IMAD R14, R2.reuse, UR49, RZ ;  /* 0x00000031020e7c24 */ /* 0x050fe2000f8e02ff */
[----:B------:R-:W-:Y:S01]  /*12b0*/  IADD3 R17, PT, PT, R9, 0x20, RZ ;  /* 0x0000002009117810 */ /* 0x000fe20007ffe0ff */
[----:B------:R-:W-:Y:S01]  /*12c0*/  IMAD.WIDE.U32 R18, R2, UR46, R20 ;  /* 0x0000002e02127c25 */ /* 0x000fe2000f8e0014 */
[----:B------:R-:W-:Y:S01]  /*12d0*/  LEA.HI.X R245, R16, UR11, R12, 0x1, P2 ;  /* 0x0000000b10f57c11 */ /* 0x000fe200090f0c0c */
[----:B---3--:R-:W-:Y:S02]  /*12e0*/  UIMAD.WIDE UR10, UR53, 0x4, UR58 ;  /* 0x00000004350a78a5 */ /* 0x008fe4000f8e023a */
[----:B------:R-:W-:Y:S01]  /*12f0*/  IMAD R14, R3, UR46, R14 ;  /* 0x0000002e030e7c24 */ /* 0x000fe2000f8e020e */
[----:B------:R-:W-:Y:S01]  /*1300*/  IADD3 R24, P0, PT, R18, UR50, RZ ;  /* 0x0000003212187c10 */ /* 0x000fe2000ff1e0ff */
[----:B--2---:R-:W-:Y:S01]  /*1310*/  IMAD.WIDE.U32 R22, R10, UR21, RZ ;  /* 0x000000150a167c25 */ /* 0x004fe2000f8e00ff */
[----:B------:R-:W-:-:S02]  /*1320*/  USHF.L.U32 UR46, UR8, 0x5, URZ ;  /* 0x00000005082e7899 */ /* 0x000fc400080006ff */
[----:B------:R-:W-:Y:S01]  /*1330*/  IADD3.X R25, PT, PT, R19, UR47, R14, P0, !PT ;  /* 0x0000002f13197c10 */ /* 0x000fe200087fe40e */
[----:B-----5:R-:W-:Y:S01]  /*1340*/  IMAD.U32 R18, RZ, RZ, UR16 ;  /* 0x00000010ff127e24 */ /* 0x020fe2000f8e00ff */
[----:B------:R-:W-:Y:S01]  /*1350*/  MOV R14, UR17 ;  /* 0x00000011000e7c02 */ /* 0x000fe20008000f00 */
[----:B------:R-:W1:Y:S01]  /*1360*/  LDCU.64 UR8, c[0x0][0x380] ;  /* 0x00007000ff0877ac */ /* 0x000e620008000a00 */
[----:B------:R-:W-:Y:S01]  /*1370*/  SEL R10, R22, RZ, P3 ;  /* 0x000000ff160a7207 */ /* 0x000fe20001800000 */
[----:B------:R-:W-:Y:S01]  /*1380*/  IMAD R11, R11, UR21, R23 ;  /* 0x000000150b0b7c24 */ /* 0x000fe2000f8e0217 */
[----:B------:R-:W2:Y:S01]  /*1390*/  LDCU.64 UR16, c[0x0][0x570] ;  /* 0x0000ae00ff1077ac */ /* 0x000ea20008000a00 */
[----:B------:R-:W-:Y:S01]  /*13a0*/  IMAD.WIDE.U32 R18, R18, UR23, R24 ;  /* 0x0000001712127c25 */ /* 0x000fe2000f8e0018 */
[----:B------:R-:W-:Y:S02]  /*13b0*/  IADD3 R10, P1, P0, R13, UR52, R10 ;  /* 0x000000340d0a7c10 */ /* 0x000fe4000f83e00a */
[----:B------:R-:W-:Y:S01]  /*13c0*/  SHF.R.S32.HI R13, RZ, 0x1f, R13 ;  /* 0x0000001fff0d7819 */ /* 0x000fe2000001140d */
[----:B------:R-:W-:Y:S01]  /*13d0*/  IMAD R15, R14, UR23, R19 ;  /* 0x000000170e0f7c24 */ /* 0x000fe2000f8e0213 */
[----:B------:R-:W-:Y:S01]  /*13e0*/  SEL R11, R11, RZ, P3 ;  /* 0x000000ff0b0b7207 */ /* 0x000fe20001800000 */
[----:B------:R-:W-:-:S02]  /*13f0*/  IMAD.MOV.U32 R14, RZ, RZ, R18 ;  /* 0x000000ffff0e7224 */ /* 0x000fc400078e0012 */
[----:B------:R-:W-:Y:S01]  /*1400*/  IMAD.U32 R12, RZ, RZ, UR55 ;  /* 0x00000037ff0c7e24 */ /* 0x000fe2000f8e00ff */
[----:B------:R-:W-:Y:S01]  /*1410*/  IADD3.X R13, PT, PT, R13, UR51, R11, P1, P0 ;  /* 0x000000330d0d7c10 */ /* 0x000fe20008fe040b */
[----:B------:R-:W-:Y:S01]  /*1420*/  IMAD.WIDE.U32 R14, R9, R2, R14 ;  /* 0x00000002090e7225 */ /* 0x000fe200078e000e */
[----:B------:R-:W-:-:S03]  /*1430*/  IADD3 R11, P0, PT, R10, UR55, RZ ;  /* 0x000000370a0b7c10 */ /* 0x000fc6000ff1e0ff */
[----:B------:R-:W-:Y:S01]  /*1440*/  IMAD R10, R9, R3, R15 ;  /* 0x00000003090a7224 */ /* 0x000fe200078e020f */
[----:B------:R-:W-:Y:S01]  /*1450*/  LEA.HI.X.SX32 R12, R12, R13, 0x1, P0 ;  /* 0x0000000d0c0c7211 */ /* 0x000fe200000f0eff */
[----:B------:R-:W-:Y:S01]  /*1460*/  IMAD.SHL.U32 R16, R2, 0x20, RZ ;  /* 0x0000002002107824 */ /* 0x000fe200078e00ff */
[C---:B-1----:R-:W-:Y:S02]  /*1470*/  LEA R246, P1, R14.reuse, UR8, 0x1 ;  /* 0x000000080ef67c11 */ /* 0x042fe4000f8208ff */
[C---:B--2---:R-:W-:Y:S02]  /*1480*/  LEA R238, P0, R11.reuse, UR16, 0x2 ;  /* 0x000000100bee7c11 */ /* 0x044fe4000f8010ff */
[----:B------:R-:W-:Y:S02]  /*1490*/  LEA.HI.X R247, R14, UR9, R10, 0x1, P1 ;  /* 0x000000090ef77c11 */ /* 0x000fe400088f0c0a */
[----:B------:R-:W-:Y:S01]  /*14a0*/  LEA.HI.X R239, R11, UR17, R12, 0x2, P0 ;  /* 0x000000110bef7c11 */ /* 0x000fe200080f140c */
[----:B------:R-:W-:Y:S01]  /*14b0*/  UIMAD.WIDE UR16, UR54, 0x4, UR56 ;  /* 0x00000004361078a5 */ /* 0x000fe2000f8e0238 */
[----:B------:R-:W-:-:S02]  /*14c0*/  IADD3 R10, P0, PT, R9, 0x20, RZ ;  /* 0x00000020090a7810 */ /* 0x000fc40007f1e0ff */
[----:B------:R-:W-:Y:S02]  /*14d0*/  SHF.L.U64.HI R11, R2, 0x5, R3 ;  /* 0x00000005020b7819 */ /* 0x000fe40000010203 */
[C---:B------:R-:W-:Y:S01]  /*14e0*/  LOP3.LUT R15, R20.reuse, 0xc0, RZ, 0xfc, !PT ;  /* 0x000000c0140f7812 */ /* 0x040fe200078efcff */
[----:B------:R-:W-:Y:S01]  /*14f0*/  IMAD.X R3, RZ, RZ, RZ, P0 ;  /* 0x000000ffff037224 */ /* 0x000fe200000e06ff */
        /* <DEDUP_REMOVED lines=16> */
.L_x_532:
[----:B------:R-:W1:Y:S01]  /*1600*/  LDCU.64 UR12, c[0x0][0x5c0] ;  /* 0x0000b800ff0c77ac */ /* 0x000e620008000a00 */
[----:B------:R-:W-:-:S04]  /*1610*/  UIADD3 UR8, UPT, UPT, UR37, UR41, URZ ;  /* 0x0000002925087290 */ /* 0x000fc8000fffe0ff */
[----:B-1----:R-:W-:Y:S02]  /*1620*/  UIMAD.WIDE.U32 UR16, UR8, UR12, URZ ;  /* 0x0000000c081072a5 */ /* 0x002fe4000f8e00ff */
[----:B------:R-:W-:-:S04]  /*1630*/  UIMAD UR8, UR8, UR13, URZ ;  /* 0x0000000d080872a4 */ /* 0x000fc8000f8e02ff */
[----:B------:R-:W-:-:S06]  /*1640*/  UIADD3 UR8, UPT, UPT, UR17, UR8, URZ ;  /* 0x0000000811087290 */ /* 0x000fcc000fffe0ff */
[----:B------:R-:W-:Y:S02]  /*1650*/  MOV R2, UR8 ;  /* 0x0000000800027c02 */ /* 0x000fe40008000f00 */
.L_x_533:
        /* <DEDUP_REMOVED lines=13> */
.L_x_534:
[----:B------:R-:W1:Y:S01]  /*1730*/  LDCU.64 UR10, c[0x0][0x5c8] ;  /* 0x0000b900ff0a77ac */ /* 0x000e620008000a00 */
[----:B------:R-:W-:-:S04]  /*1740*/  UIADD3 UR37, UPT, UPT, UR37, UR41, URZ ;  /* 0x0000002925257290 */ /* 0x000fc8000fffe0ff */
[----:B-1----:R-:W-:Y:S02]  /*1750*/  UIMAD.WIDE.U32 UR14, UR37, UR10, URZ ;  /* 0x0000000a250e72a5 */ /* 0x002fe4000f8e00ff */
[----:B------:R-:W-:-:S04]  /*1760*/  UIMAD UR37, UR37, UR11, URZ ;  /* 0x0000000b252572a4 */ /* 0x000fc8000f8e02ff */
[----:B------:R-:W-:-:S06]  /*1770*/  UIADD3 UR37, UPT, UPT, UR15, UR37, URZ ;  /* 0x000000250f257290 */ /* 0x000fcc000fffe0ff */
[----:B------:R-:W-:-:S07]  /*1780*/  MOV R0, UR37 ;  /* 0x0000002500007c02 */ /* 0x000fce0008000f00 */
.L_x_535:
[----:B------:R-:W1:Y:S01]  /*1790*/  LDCU.64 UR8, c[0x0][0x5d8] ;  /* 0x0000bb00ff0877ac */ /* 0x000e620008000a00 */
[----:B------:R-:W-:Y:S01]  /*17a0*/  IMAD.U32 R4, RZ, RZ, UR12 ;  /* 0x0000000cff047e24 */ /* 0x000fe2000f8e00ff */
[----:B------:R-:W-:Y:S01]  /*17b0*/  BSSY.RECONVERGENT B0, `(.L_x_536) ;  /* 0x000001e000007945 */ /* 0x000fe20003800200 */
[----:B------:R-:W-:Y:S02]  /*17c0*/  UIADD3 UR35, UPT, UPT, -UR29, UR35, URZ ;  /* 0x000000231d237290 */ /* 0x000fe4000fffe1ff */
[----:B------:R-:W-:Y:S01]  /*17d0*/  IMAD.WIDE.U32 R4, R4, UR29, R20 ;  /* 0x0000001d04047c25 */ /* 0x000fe2000f8e0014 */
[----:B------:R-:W-:-:S04]  /*17e0*/  UIMAD UR15, UR28, UR12, URZ ;  /* 0x0000000c1c0f72a4 */ /* 0x000fc8000f8e02ff */
[----:B------:R-:W-:Y:S01]  /*17f0*/  UIMAD UR15, UR29, UR13, UR15 ;  /* 0x0000000d1d0f72a4 */ /* 0x000fe2000f8e020f */
[----:B------:R-:W-:Y:S02]  /*1800*/  ISETP.GE.AND P6, PT, R9, UR35, PT ;  /* 0x0000002309007c0c */ /* 0x000fe4000bfc6270 */
[----:B------:R-:W-:Y:S02]  /*1810*/  IADD3 R4, P0, PT, R4, UR16, RZ ;  /* 0x0000001004047c10 */ /* 0x000fe4000ff1e0ff */
[----:B------:R-:W-:Y:S02]  /*1820*/  ISETP.GE.AND P5, PT, R17, UR35, PT ;  /* 0x0000002311007c0c */ /* 0x000fe4000bfa6270 */
[----:B------:R-:W-:Y:S01]  /*1830*/  IADD3.X R5, PT, PT, R2, UR15, R5, P0, !PT ;  /* 0x0000000f02057c10 */ /* 0x000fe200087fe405 */
[----:B-1----:R-:W-:Y:S01]  /*1840*/  IMAD.U32 R2, RZ, RZ, UR9 ;  /* 0x00000009ff027e24 */ /* 0x002fe2000f8e00ff */
[----:B------:R-:W-:-:S05]  /*1850*/  MOV R6, UR8 ;  /* 0x0000000800067c02 */ /* 0x000fca0008000f00 */
[----:B------:R-:W-:-:S04]  /*1860*/  IMAD.WIDE.U32 R6, R6, UR23, R4 ;  /* 0x0000001706067c25 */ /* 0x000fc8000f8e0004 */
[----:B------:R-:W-:Y:S01]  /*1870*/  IMAD R2, R2, UR23, R7 ;  /* 0x0000001702027c24 */ /* 0x000fe2000f8e0207 */
[----:B------:R-:W-:Y:S06]  /*1880*/  @P6 BRA `(.L_x_537) ;  /* 0x0000000000406947 */ /* 0x000fec0003800000 */
[----:B------:R-:W1:Y:S01]  /*1890*/  LDCU UR15, c[0x0][0x440] ;  /* 0x00008800ff0f77ac */ /* 0x000e620008000800 */
[----:B------:R-:W-:Y:S02]  /*18a0*/  IMAD.MOV.U32 R4, RZ, RZ, R6 ;  /* 0x000000ffff047224 */ /* 0x000fe400078e0006 */
[----:B------:R-:W-:Y:S01]  /*18b0*/  IMAD.MOV.U32 R5, RZ, RZ, R2 ;  /* 0x000000ffff057224 */ /* 0x000fe200078e0002 */
[----:B------:R-:W2:Y:S01]  /*18c0*/  LDCU.64 UR8, c[0x0][0x560] ;  /* 0x0000ac00ff0877ac */ /* 0x000ea20008000a00 */
        /* <DEDUP_REMOVED lines=8> */
[----:B------:R1:W-:Y:S04]  /*1950*/  @!P4 STG.E.128 desc[UR32][R16.64], RZ ;  /* 0x000000ff1000c986 */ /* 0x0003e8000c101d20 */
[----:B------:R1:W-:Y:S04]  /*1960*/  @!P3 STG.E.128 desc[UR32][R16.64+0x80], RZ ;  /* 0x000080ff1000b986 */ /* 0x0003e8000c101d20 */
[----:B------:R1:W-:Y:S04]  /*1970*/  @!P2 STG.E.128 desc[UR32][R16.64+0x100], RZ ;  /* 0x000100ff1000a986 */ /* 0x0003e8000c101d20 */
[----:B------:R1:W-:Y:S02]  /*1980*/  @!P1 STG.E.128 desc[UR32][R16.64+0x180], RZ ;  /* 0x000180ff10009986 */ /* 0x0003e4000c101d20 */
.L_x_537:
[----:B------:R-:W-:Y:S05]  /*1990*/  BSYNC.RECONVERGENT B0 ;  /* 0x0000000000007941 */ /* 0x000fea0003800200 */
.L_x_536:
[----:B------:R-:W-:Y:S04]  /*19a0*/  BSSY.RECONVERGENT B0, `(.L_x_538) ;  /* 0x0000013000007945 */ /* 0x000fe80003800200 */
[----:B------:R-:W-:Y:S05]  /*19b0*/  @P5 BRA `(.L_x_539) ;  /* 0x0000000000445947 */ /* 0x000fea0003800000 */
[----:B------:R-:W2:Y:S01]  /*19c0*/  LDCU UR15, c[0x0][0x440] ;  /* 0x00008800ff0f77ac */ /* 0x000ea20008000800 */
[----:B------:R-:W-:Y:S02]  /*19d0*/  IMAD R4, R3, UR12, RZ ;  /* 0x0000000c03047c24 */ /* 0x000fe4000f8e02ff */
[----:B------:R-:W-:Y:S01]  /*19e0*/  IMAD.MOV.U32 R7, RZ, RZ, R2 ;  /* 0x000000ffff077224 */ /* 0x000fe200078e0002 */
[----:B------:R-:W1:Y:S01]  /*19f0*/  LDCU.64 UR8, c[0x0][0x560] ;  /* 0x0000ac00ff0877ac */ /* 0x000e620008000a00 */
[C---:B------:R-:W-:Y:S02]  /*1a00*/  IMAD R4, R10.reuse, UR13, R4 ;  /* 0x0000000d0a047c24 */ /* 0x040fe4000f8e0204 */
[----:B------:R-:W-:-:S04]  /*1a10*/  IMAD.WIDE.U32 R6, R10, UR12, R6 ;  /* 0x0000000c0a067c25 */ /* 0x000fc8000f8e0006 */
[----:B------:R-:W-:Y:S01]  /*1a20*/  IMAD.IADD R4, R7, 0x1, R4 ;  /* 0x0000000107047824 */ /* 0x000fe200078e0204 */
[----:B--2---:R-:W-:Y:S02]  /*1a30*/  ISETP.GE.AND P3, PT, R20, UR15, PT ;  /* 0x0000000f14007c0c */ /* 0x004fe4000bf66270 */
[----:B------:R-:W-:Y:S02]  /*1a40*/  ISETP.GE.AND P2, PT, R13, UR15, PT ;  /* 0x0000000f0d007c0c */ /* 0x000fe4000bf46270 */
[----:B------:R-:W-:Y:S02]  /*1a50*/  ISETP.GE.AND P1, PT, R14, UR15, PT ;  /* 0x0000000f0e007c0c */ /* 0x000fe4000bf26270 */
[----:B------:R-:W-:Y:S02]  /*1a60*/  ISETP.GE.AND P0, PT, R15, UR15, PT ;  /* 0x0000000f0f007c0c */ /* 0x000fe4000bf06270 */
[----:B-1----:R-:W-:-:S04]  /*1a70*/  LEA R16, P4, R6, UR8, 0x1 ;  /* 0x0000000806107c11 */ /* 0x002fc8000f8808ff */
[----:B------:R-:W-:-:S05]  /*1a80*/  LEA.HI.X R17, R6, UR9, R4, 0x1, P4 ;  /* 0x0000000906117c11 */ /* 0x000fca000a0f0c04 */
[----:B------:R2:W-:Y:S04]  /*1a90*/  @!P3 STG.E.128 desc[UR32][R16.64], RZ ;  /* 0x000000ff1000b986 */ /* 0x0005e8000c101d20 */
[----:B------:R2:W-:Y:S04]  /*1aa0*/  @!P2 STG.E.128 desc[UR32][R16.64+0x80], RZ ;  /* 0x000080ff1000a986 */ /* 0x0005e8000c101d20 */
[----:B------:R2:W-:Y:S04]  /*1ab0*/  @!P1 STG.E.128 desc[UR32][R16.64+0x100], RZ ;  /* 0x000100ff10009986 */ /* 0x0005e8000c101d20 */
[----:B------:R2:W-:Y:S02]  /*1ac0*/  @!P0 STG.E.128 desc[UR32][R16.64+0x180], RZ ;  /* 0x000180ff10008986 */ /* 0x0005e4000c101d20 */
.L_x_539:
[----:B------:R-:W-:Y:S05]  /*1ad0*/  BSYNC.RECONVERGENT B0 ;  /* 0x0000000000007941 */ /* 0x000fea0003800200 */
.L_x_538:
[----:B------:R-:W3:Y:S01]  /*1ae0*/  LDCU.64 UR8, c[0x0][0x5e0] ;  /* 0x0000bc00ff0877ac */ /* 0x000ee20008000a00 */
[----:B------:R-:W-:Y:S01]  /*1af0*/  MOV R2, UR10 ;  /* 0x0000000a00027c02 */ /* 0x000fe20008000f00 */
[----:B------:R-:W-:Y:S01]  /*1b00*/  BSSY.RECONVERGENT B0, `(.L_x_540) ;  /* 0x000001b000007945 */ /* 0x000fe20003800200 */
[----:B------:R-:W-:-:S03]  /*1b10*/  UIMAD UR28, UR28, UR10, URZ ;  /* 0x0000000a1c1c72a4 */ /* 0x000fc6000f8e02ff */
[----:B------:R-:W-:Y:S01]  /*1b20*/  IMAD.WIDE.U32 R4, R2, UR29, R20 ;  /* 0x0000001d02047c25 */ /* 0x000fe2000f8e0014 */
[----:B------:R-:W-:Y:S02]  /*1b30*/  UIMAD UR28, UR29, UR11, UR28 ;  /* 0x0000000b1d1c72a4 */ /* 0x000fe4000f8e021c */
[----:B------:R-:W-:-:S04]  /*1b40*/  IADD3 R6, P0, PT, R4, UR14, RZ ;  /* 0x0000000e04067c10 */ /* 0x000fc8000ff1e0ff */
[----:B------:R-:W-:Y:S02]  /*1b50*/  IADD3.X R7, PT, PT, R0, UR28, R5, P0, !PT ;  /* 0x0000001c00077c10 */ /* 0x000fe400087fe405 */
[----:B---3--:R-:W-:Y:S02]  /*1b60*/  MOV R4, UR8 ;  /* 0x0000000800047c02 */ /* 0x008fe40008000f00 */
[----:B------:R-:W-:-:S03]  /*1b70*/  MOV R0, UR9 ;  /* 0x0000000900007c02 */ /* 0x000fc60008000f00 */
[----:B------:R-:W-:-:S04]  /*1b80*/  IMAD.WIDE.U32 R4, R4, UR23, R6 ;  /* 0x0000001704047c25 */ /* 0x000fc8000f8e0006 */
[----:B------:R-:W-:Y:S01]  /*1b90*/  IMAD R0, R0, UR23, R5 ;  /* 0x0000001700007c24 */ /* 0x000fe2000f8e0205 */
[----:B------:R-:W-:Y:S06]  /*1ba0*/  @P6 BRA `(.L_x_541) ;  /* 0x0000000000406947 */ /* 0x000fec0003800000 */
[----:B------:R-:W3:Y:S01]  /*1bb0*/  LDCU UR12, c[0x0][0x440] ;  /* 0x00008800ff0c77ac */ /* 0x000ee20008000800 */
[----:B------:R-:W-:Y:S02]  /*1bc0*/  IMAD.MOV.U32 R6, RZ, RZ, R4 ;  /* 0x000000ffff067224 */ /* 0x000fe400078e0004 */
[----:B------:R-:W-:Y:S01]  /*1bd0*/  IMAD.MOV.U32 R7, RZ, RZ, R0 ;  /* 0x000000ffff077224 */ /* 0x000fe200078e0000 */
[----:B------:R-:W4:Y:S01]  /*1be0*/  LDCU.64 UR8, c[0x0][0x568] ;  /* 0x0000ad00ff0877ac */ /* 0x000f220008000a00 */
[----:B------:R-:W-:-:S04]  /*1bf0*/  IMAD.WIDE.U32 R6, R9, UR10, R6 ;  /* 0x0000000a09067c25 */ /* 0x000fc8000f8e0006 */
[----:B------:R-:W-:Y:S01]  /*1c00*/  IMAD R9, R9, UR11, R7 ;  /* 0x0000000b09097c24 */ /* 0x000fe2000f8e0207 */
[----:B---3--:R-:W-:Y:S02]  /*1c10*/  ISETP.GE.AND P3, PT, R20, UR12, PT ;  /* 0x0000000c14007c0c */ /* 0x008fe4000bf66270 */
[----:B------:R-:W-:Y:S02]  /*1c20*/  ISETP.GE.AND P2, PT, R13, UR12, PT ;  /* 0x0000000c0d007c0c */ /* 0x000fe4000bf46270 */
[----:B------:R-:W-:Y:S02]  /*1c30*/  ISETP.GE.AND P1, PT, R14, UR12, PT ;  /* 0x0000000c0e007c0c */ /* 0x000fe4000bf26270 */
[----:B------:R-:W-:Y:S02]  /*1c40*/  ISETP.GE.AND P0, PT, R15, UR12, PT ;  /* 0x0000000c0f007c0c */ /* 0x000fe4000bf06270 */
[----:B----4-:R-:W-:-:S04]  /*1c50*/  LEA R8, P4, R6, UR8, 0x1 ;  /* 0x0000000806087c11 */ /* 0x010fc8000f8808ff */
[----:B------:R-:W-:-:S05]  /*1c60*/  LEA.HI.X R9, R6, UR9, R9, 0x1, P4 ;  /* 0x0000000906097c11 */ /* 0x000fca000a0f0c09 */
[----:B------:R3:W-:Y:S04]  /*1c70*/  @!P3 STG.E.128 desc[UR32][R8.64], RZ ;  /* 0x000000ff0800b986 */ /* 0x0007e8000c101d20 */
[----:B------:R3:W-:Y:S04]  /*1c80*/  @!P2 STG.E.128 desc[UR32][R8.64+0x80], RZ ;  /* 0x000080ff0800a986 */ /* 0x0007e8000c101d20 */
[----:B------:R3:W-:Y:S04]  /*1c90*/  @!P1 STG.E.128 desc[UR32][R8.64+0x100], RZ ;  /* 0x000100ff08009986 */ /* 0x0007e8000c101d20 */
[----:B------:R3:W-:Y:S02]  /*1ca0*/  @!P0 STG.E.128 desc[UR32][R8.64+0x180], RZ ;  /* 0x000180ff08008986 */ /* 0x0007e4000c101d20 */
.L_x_541:
[----:B------:R-:W-:Y:S05]  /*1cb0*/  BSYNC.RECONVERGENT B0 ;  /* 0x0000000000007941 */ /* 0x000fea0003800200 */
.L_x_540:
[----:B------:R-:W-:Y:S05]  /*1cc0*/  @P5 BRA `(.L_x_542) ;  /* 0x0000007400c05947 */ /* 0x000fea0003800000 */
[----:B------:R-:W4:Y:S01]  /*1cd0*/  LDCU UR12, c[0x0][0x440] ;  /* 0x00008800ff0c77ac */ /* 0x000f220008000800 */
[----:B------:R-:W-:Y:S02]  /*1ce0*/  IMAD R3, R3, UR10, RZ ;  /* 0x0000000a03037c24 */ /* 0x000fe4000f8e02ff */
[----:B------:R-:W-:Y:S01]  /*1cf0*/  IMAD.MOV.U32 R5, RZ, RZ, R0 ;  /* 0x000000ffff057224 */ /* 0x000fe200078e0000 */
[----:B------:R-:W5:Y:S01]  /*1d00*/  LDCU.64 UR8, c[0x0][0x568] ;  /* 0x0000ad00ff0877ac */ /* 0x000f620008000a00 */
[C---:B------:R-:W-:Y:S02]  /*1d10*/  IMAD R3, R10.reuse, UR11, R3 ;  /* 0x0000000b0a037c24 */ /* 0x040fe4000f8e0203 */
[----:B------:R-:W-:-:S04]  /*1d20*/  IMAD.WIDE.U32 R4, R10, UR10, R4 ;  /* 0x0000000a0a047c25 */ /* 0x000fc8000f8e0004 */
[----:B------:R-:W-:Y:S01]  /*1d30*/  IMAD.IADD R3, R5, 0x1, R3 ;  /* 0x0000000105037824 */ /* 0x000fe200078e0203 */
[----:B----4-:R-:W-:Y:S02]  /*1d40*/  ISETP.GE.AND P2, PT, R20, UR12, PT ;  /* 0x0000000c14007c0c */ /* 0x010fe4000bf46270 */
[----:B------:R-:W-:Y:S02]  /*1d50*/  ISETP.GE.AND P1, PT, R13, UR12, PT ;  /* 0x0000000c0d007c0c */ /* 0x000fe4000bf26270 */
[----:B------:R-:W-:Y:S02]  /*1d60*/  ISETP.GE.AND P0, PT, R14, UR12, PT ;  /* 0x0000000c0e007c0c */ /* 0x000fe4000bf06270 */
[----:B-----5:R-:W-:-:S04]  /*1d70*/  LEA R2, P3, R4, UR8, 0x1 ;  /* 0x0000000804027c11 */ /* 0x020fc8000f8608ff */
[----:B------:R-:W-:-:S05]  /*1d80*/  LEA.HI.X R3, R4, UR9, R3, 0x1, P3 ;  /* 0x0000000904037c11 */ /* 0x000fca00098f0c03 */
[----:B------:R4:W-:Y:S04]  /*1d90*/  @!P2 STG.E.128 desc[UR32][R2.64], RZ ;  /* 0x000000ff0200a986 */ /* 0x0009e8000c101d20 */
[----:B------:R4:W-:Y:S04]  /*1da0*/  @!P1 STG.E.128 desc[UR32][R2.64+0x80], RZ ;  /* 0x000080ff02009986 */ /* 0x0009e8000c101d20 */
[----:B------:R4:W-:Y:S01]  /*1db0*/  @!P0 STG.E.128 desc[UR32][R2.64+0x100], RZ ;  /* 0x000100ff02008986 */ /* 0x0009e2000c101d20 */
[----:B------:R-:W-:-:S13]  /*1dc0*/  ISETP.GE.AND P0, PT, R15, UR12, PT ;  /* 0x0000000c0f007c0c */ /* 0x000fda000bf06270 */
[----:B------:R-:W-:Y:S05]  /*1dd0*/  @P0 BRA `(.L_x_542) ;  /* 0x00000074007c0947 */ /* 0x000fea0003800000 */
[----:B------:R1:W-:Y:S01]  /*1de0*/  STG.E.128 desc[UR32][R2.64+0x180], RZ ;  /* 0x000180ff02007986 */ /* 0x0003e2000c101d20 */
[----:B------:R-:W-:Y:S05]  /*1df0*/  BRA `(.L_x_542) ;  /* 0x0000007400747947 */ /* 0x000fea0003800000 */
.L_x_531:
[----:B------:R-:W-:Y:S01]  /*1e00*/  UIMAD UR9, UR43, -0x40, UR44 ;  /* 0xffffffc02b0978a4 */ /* 0x000fe2000f8e022c */
        /* <DEDUP_REMOVED lines=8> */
[----:B------:R-:W1:Y:S02]  /*1e90*/  LDCU UR8, c[0x0][0x440] ;  /* 0x00008800ff0877ac */ /* 0x000e640008000800 */
        /* <DEDUP_REMOVED lines=25> */
.L_x_544:
[----:B------:R2:W-:Y:S04]  /*2030*/  STS.128 [R12+0x8000], RZ ;  /* 0x008000ff0c007388 */ /* 0x0005e80000000c00 */
[----:B------:R2:W-:Y:S04]  /*2040*/  STS.128 [R12+0xa000], RZ ;  /* 0x00a000ff0c007388 */ /* 0x0005e80000000c00 */
[----:B------:R2:W-:Y:S04]  /*2050*/  STS.128 [R12+0xc000], RZ ;  /* 0x00c000ff0c007388 */ /* 0x0005e80000000c00 */
[----:B------:R2:W-:Y:S02]  /*2060*/  STS.128 [R12+0xe000], RZ ;  /* 0x00e000ff0c007388 */ /* 0x0005e40000000c00 */
.L_x_545:
[----:B------:R-:W-:Y:S05]  /*2070*/  BSYNC.RECONVERGENT B0 ;  /* 0x0000000000007941 */ /* 0x000fea0003800200 */
.L_x_543:
[----:B------:R-:W-:Y:S01]  /*2080*/  ISETP.GE.AND P5, PT, R17, UR9, PT ;  /* 0x0000000911007c0c */ /* 0x000fe2000bfa6270 */
[----:B------:R-:W-:-:S12]  /*2090*/  BSSY.RECONVERGENT B0, `(.L_x_546) ;  /* 0x0000024000007945 */ /* 0x000fd80003800200 */
[----:B------:R3:W-:Y:S04]  /*20a0*/  @P5 STS.128 [R12+0x9000], RZ ;  /* 0x009000ff0c005388 */ /* 0x0007e80000000c00 */
[----:B------:R3:W-:Y:S04]  /*20b0*/  @P5 STS.128 [R12+0xb000], RZ ;  /* 0x00b000ff0c005388 */ /* 0x0007e80000000c00 */
[----:B------:R3:W-:Y:S04]  /*20c0*/  @P5 STS.128 [R12+0xd000], RZ ;  /* 0x00d000ff0c005388 */ /* 0x0007e80000000c00 */
[----:B------:R3:W-:Y:S01]  /*20d0*/  @P5 STS.128 [R12+0xf000], RZ ;  /* 0x00f000ff0c005388 */ /* 0x0007e20000000c00 */
[----:B------:R-:W-:Y:S05]  /*20e0*/  @P5 BRA `(.L_x_547) ;  /* 0x0000000000785947 */ /* 0x000fea0003800000 */
[----:B------:R-:W4:Y:S01]  /*20f0*/  LDCU UR8, c[0x0][0x440] ;  /* 0x00008800ff0877ac */ /* 0x000f220008000800 */
[----:B------:R-:W-:Y:S02]  /*2100*/  IMAD.U32 R19, RZ, RZ, UR46 ;  /* 0x0000002eff137e24 */ /* 0x000fe4000f8e00ff */
[----:B------:R-:W-:Y:S02]  /*2110*/  IMAD.U32 R18, RZ, RZ, UR46 ;  /* 0x0000002eff127e24 */ /* 0x000fe4000f8e00ff */
[----:B------:R-:W-:Y:S01]  /*2120*/  IMAD.U32 R2, RZ, RZ, UR45 ;  /* 0x0000002dff027e24 */ /* 0x000fe2000f8e00ff */
[----:B------:R-:W-:-:S04]  /*2130*/  LEA R22, P4, R19, R244, 0x1 ;  /* 0x000000f413167211 */ /* 0x000fc800078808ff */
[----:B------:R-:W-:Y:S02]  /*2140*/  LEA.HI.X R23, R18, R245, R2, 0x1, P4 ;  /* 0x000000f512177211 */ /* 0x000fe400020f0c02 */
        /* <DEDUP_REMOVED lines=24> */
.L_x_547:
[----:B------:R-:W-:Y:S05]  /*22d0*/  BSYNC.RECONVERGENT B0 ;  /* 0x0000000000007941 */ /* 0x000fea0003800200 */
.L_x_546:
        /* <DEDUP_REMOVED lines=28> */
.L_x_549:
[----:B------:R1:W-:Y:S04]  /*24a0*/  STS.128 [R12], RZ ;  /* 0x000000ff0c007388 */ /* 0x0003e80000000c00 */
[----:B------:R1:W-:Y:S04]  /*24b0*/  STS.128 [R12+0x2000], RZ ;  /* 0x002000ff0c007388 */ /* 0x0003e80000000c00 */
[----:B------:R1:W-:Y:S04]  /*24c0*/  STS.128 [R12+0x4000], RZ ;  /* 0x004000ff0c007388 */ /* 0x0003e80000000c00 */
[----:B------:R1:W-:Y:S02]  /*24d0*/  STS.128 [R12+0x6000], RZ ;  /* 0x006000ff0c007388 */ /* 0x0003e40000000c00 */
.L_x_550:
[----:B------:R-:W-:Y:S05]  /*24e0*/  BSYNC.RECONVERGENT B0 ;  /* 0x0000000000007941 */ /* 0x000fea0003800200 */
.L_x_548:
        /* <DEDUP_REMOVED lines=46> */
.L_x_552:
[----:B------:R-:W-:Y:S05]  /*27d0*/  BSYNC.RECONVERGENT B0 ;  /* 0x0000000000007941 */ /* 0x000fea0003800200 */
.L_x_551:
[----:B------:R-:W2:Y:S01]  /*27e0*/  LDCU.64 UR8, c[0x0][0x3d0] ;  /* 0x00007a00ff0877ac */ /* 0x000ea20008000a00 */
[----:B------:R-:W-:Y:S01]  /*27f0*/  MOV R11, UR14 ;  /* 0x0000000e000b7c02 */ /* 0x000fe20008000f00 */
[----:B------:R-:W-:Y:S01]  /*2800*/  BSSY.RECONVERGENT B0, `(.L_x_553) ;  /* 0x0000032000007945 */ /* 0x000fe20003800200 */
[----:B------:R-:W-:Y:S02]  /*2810*/  UIADD3 UR40, UPT, UPT, -UR29, UR35, URZ ;  /* 0x000000231d287290 */ /* 0x000fe4000fffe1ff */
[----:B------:R-:W-:Y:S01]  /*2820*/  UIMAD UR44, UR28, UR14, URZ ;  /* 0x0000000e1c2c72a4 */ /* 0x000fe2000f8e02ff */
[----:B-1----:R-:W-:-:S03]  /*2830*/  IMAD.WIDE.U32 R18, R11, UR29, R20 ;  /* 0x0000001d0b127c25 */ /* 0x002fc6000f8e0014 */
[----:B------:R-:W-:Y:S01]  /*2840*/  UIMAD UR44, UR29, UR15, UR44 ;  /* 0x0000000f1d2c72a4 */ /* 0x000fe2000f8e022c */
[----:B------:R-:W-:Y:S02]  /*2850*/  ISETP.GE.AND P6, PT, R9, UR40, PT ;  /* 0x0000002809007c0c */ /* 0x000fe4000bfc6270 */
[----:B------:R-:W-:-:S04]  /*2860*/  IADD3 R18, P0, PT, R18, UR48, RZ ;  /* 0x0000003012127c10 */ /* 0x000fc8000ff1e0ff */
[----:B------:R-:W-:Y:S01]  /*2870*/  IADD3.X R19, PT, PT, R7, UR44, R19, P0, !PT ;  /* 0x0000002c07137c10 */ /* 0x000fe200087fe413 */
[----:B--2---:R-:W-:-:S04]  /*2880*/  IMAD R7, R5, UR8, RZ ;  /* 0x0000000805077c24 */ /* 0x004fc8000f8e02ff */
[C---:B------:R-:W-:Y:S02]  /*2890*/  IMAD R7, R6.reuse, UR9, R7 ;  /* 0x0000000906077c24 */ /* 0x040fe4000f8e0207 */
[----:B------:R-:W-:-:S05]  /*28a0*/  IMAD.WIDE.U32 R18, R6, UR8, R18 ;  /* 0x0000000806127c25 */ /* 0x000fca000f8e0012 */
[----:B------:R-:W-:Y:S01]  /*28b0*/  IADD3 R7, PT, PT, R19, R7, RZ ;  /* 0x0000000713077210 */ /* 0x000fe20007ffe0ff */
[----:B------:R-:W-:Y:S06]  /*28c0*/  @P6 BRA `(.L_x_554) ;  /* 0x0000000000846947 */ /* 0x000fec0003800000 */
[----:B------:R-:W1:Y:S01]  /*28d0*/  LDCU UR44, c[0x0][0x440] ;  /* 0x00008800ff2c77ac */ /* 0x000e620008000800 */
[----:B----4-:R-:W-:Y:S02]  /*28e0*/  IMAD.MOV.U32 R22, RZ, RZ, R18 ;  /* 0x000000ffff167224 */ /* 0x010fe400078e0012 */
[----:B------:R-:W-:Y:S01]  /*28f0*/  IMAD.MOV.U32 R23, RZ, RZ, R7 ;  /* 0x000000ffff177224 */ /* 0x000fe200078e0007 */
[----:B------:R-:W2:Y:S01]  /*2900*/  LDCU.64 UR8, c[0x0][0x388] ;  /* 0x00007100ff0877ac */ /* 0x000ea20008000a00 */
[----:B------:R-:W-:-:S04]  /*2910*/  IMAD.WIDE.U32 R24, R9, UR14, R22 ;  /* 0x0000000e09187c25 */ /* 0x000fc8000f8e0016 */
[----:B------:R-:W-:Y:S01]  /*2920*/  IMAD R11, R9, UR15, R25 ;  /* 0x0000000f090b7c24 */ /* 0x000fe2000f8e0219 */
[----:B-1----:R-:W-:Y:S02]  /*2930*/  ISETP.GE.AND P3, PT, R20, UR44, PT ;  /* 0x0000002c14007c0c */ /* 0x002fe4000bf66270 */
[----:B------:R-:W-:Y:S02]  /*2940*/  ISETP.GE.AND P2, PT, R13, UR44, PT ;  /* 0x0000002c0d007c0c */ /* 0x000fe4000bf46270 */
[----:B--2---:R-:W-:Y:S02]  /*2950*/  LEA R22, P4, R24, UR8, 0x1 ;  /* 0x0000000818167c11 */ /* 0x004fe4000f8808ff */
[----:B------:R-:W-:Y:S02]  /*2960*/  ISETP.GE.AND P1, PT, R14, UR44, PT ;  /* 0x0000002c0e007c0c */ /* 0x000fe4000bf26270 */
[----:B------:R-:W-:Y:S02]  /*2970*/  ISETP.GE.AND P0, PT, R15, UR44, PT ;  /* 0x0000002c0f007c0c */ /* 0x000fe4000bf06270 */
        /* <DEDUP_REMOVED lines=22> */
.L_x_554:
[----:B------:R2:W-:Y:S04]  /*2ae0*/  STS.128 [R12+0x10000], RZ ;  /* 0x010000ff0c007388 */ /* 0x0005e80000000c00 */
[----:B------:R2:W-:Y:S04]  /*2af0*/  STS.128 [R12+0x12000], RZ ;  /* 0x012000ff0c007388 */ /* 0x0005e80000000c00 */
[----:B------:R2:W-:Y:S04]  /*2b00*/  STS.128 [R12+0x14000], RZ ;  /* 0x014000ff0c007388 */ /* 0x0005e80000000c00 */
[----:B------:R2:W-:Y:S02]  /*2b10*/  STS.128 [R12+0x16000], RZ ;  /* 0x016000ff0c007388 */ /* 0x0005e40000000c00 */
.L_x_555:
[----:B------:R-:W-:Y:S05]  /*2b20*/  BSYNC.RECONVERGENT B0 ;  /* 0x0000000000007941 */ /* 0x000fea0003800200 */
.L_x_553:
[----:B------:R-:W-:Y:S01]  /*2b30*/  ISETP.GE.AND P5, PT, R17, UR40, PT ;  /* 0x0000002811007c0c */ /* 0x000fe2000bfa6270 */
[----:B------:R-:W-:-:S12]  /*2b40*/  BSSY.RECONVERGENT B0, `(.L_x_556) ;  /* 0x0000028000007945 */ /* 0x000fd80003800200 */
[----:B------:R1:W-:Y:S04]  /*2b50*/  @P5 STS.128 [R12+0x11000], RZ ;  /* 0x011000ff0c005388 */ /* 0x0003e80000000c00 */
[----:B------:R1:W-:Y:S04]  /*2b60*/  @P5 STS.128 [R12+0x13000], RZ ;  /* 0x013000ff0c005388 */ /* 0x0003e80000000c00 */
[----:B------:R1:W-:Y:S04]  /*2b70*/  @P5 STS.128 [R12+0x15000], RZ ;  /* 0x015000ff0c005388 */ /* 0x0003e80000000c00 */
[----:B------:R1:W-:Y:S01]  /*2b80*/  @P5 STS.128 [R12+0x17000], RZ ;  /* 0x017000ff0c005388 */ /* 0x0003e20000000c00 */
[----:B------:R-:W-:Y:S05]  /*2b90*/  @P5 BRA `(.L_x_557) ;  /* 0x0000000000885947 */ /* 0x000fea0003800000 */
[----:B------:R-:W2:Y:S01]  /*2ba0*/  LDCU UR40, c[0x0][0x440] ;  /* 0x00008800ff2877ac */ /* 0x000ea20008000800 */
[----:B------:R-:W-:Y:S02]  /*2bb0*/  IMAD R11, R3, UR14, RZ ;  /* 0x0000000e030b7c24 */ /* 0x000fe4000f8e02ff */
[----:B------:R-:W-:Y:S01]  /*2bc0*/  IMAD.MOV.U32 R16, RZ, RZ, R18 ;  /* 0x000000ffff107224 */ /* 0x000fe200078e0012 */
[----:B------:R-:W3:Y:S01]  /*2bd0*/  LDCU.64 UR8, c[0x0][0x388] ;  /* 0x00007100ff0877ac */ /* 0x000ee20008000a00 */
[----:B------:R-:W-:Y:S02]  /*2be0*/  IMAD.MOV.U32 R17, RZ, RZ, R7 ;  /* 0x000000ffff117224 */ /* 0x000fe400078e0007 */
[C---:B------:R-:W-:Y:S02]  /*2bf0*/  IMAD R11, R10.reuse, UR15, R11 ;  /* 0x0000000f0a0b7c24 */ /* 0x040fe4000f8e020b */
[----:B------:R-:W-:-:S04]  /*2c00*/  IMAD.WIDE.U32 R16, R10, UR14, R16 ;  /* 0x0000000e0a107c25 */ /* 0x000fc8000f8e0010 */
[----:B------:R-:W-:Y:S01]  /*2c10*/  IMAD.IADD R11, R17, 0x1, R11 ;  /* 0x00000001110b7824 */ /* 0x000fe200078e020b */
[----:B--2---:R-:W-:Y:S02]  /*2c20*/  ISETP.GE.AND P3, PT, R20, UR40, PT ;  /* 0x0000002814007c0c */ /* 0x004fe4000bf66270 */
[----:B------:R-:W-:Y:S02]  /*2c30*/  ISETP.GE.AND P2, PT, R13, UR40, PT ;  /* 0x000000280d007c0c */ /* 0x000fe4000bf46270 */
[----:B---3--:R-:W-:Y:S02]  /*2c40*/  LEA R18, P4, R16, UR8, 0x1 ;  /* 0x0000000810127c11 */ /* 0x008fe4000f8808ff */
        /* <DEDUP_REMOVED lines=23> */
.L_x_557:
[----:B------:R-:W-:Y:S05]  /*2dc0*/  BSYNC.RECONVERGENT B0 ;  /* 0x0000000000007941 */ /* 0x000fea0003800200 */
.L_x_556:
[----:B------:R-:W3:Y:S01]  /*2dd0*/  LDCU.64 UR8, c[0x0][0x3d8] ;  /* 0x00007b00ff0877ac */ /* 0x000ee20008000a00 */
[----:B------:R-:W-:Y:S01]  /*2de0*/  MOV R7, UR12 ;  /* 0x0000000c00077c02 */ /* 0x000fe20008000f00 */
[----:B------:R-:W-:Y:S01]  /*2df0*/  BSSY.RECONVERGENT B0, `(.L_x_558) ;  /* 0x0000030000007945 */ /* 0x000fe20003800200 */
[----:B------:R-:W-:-:S03]  /*2e00*/  UIMAD UR14, UR28, UR12, URZ ;  /* 0x0000000c1c0e72a4 */ /* 0x000fc6000f8e02ff */
[----:B------:R-:W-:Y:S01]  /*2e10*/  IMAD.WIDE.U32 R16, R7, UR29, R20 ;  /* 0x0000001d07107c25 */ /* 0x000fe2000f8e0014 */
[----:B------:R-:W-:Y:S02]  /*2e20*/  UIMAD UR14, UR29, UR13, UR14 ;  /* 0x0000000d1d0e72a4 */ /* 0x000fe4000f8e020e */
[----:B------:R-:W-:-:S04]  /*2e30*/  IADD3 R16, P0, PT, R16, UR42, RZ ;  /* 0x0000002a10107c10 */ /* 0x000fc8000ff1e0ff */
[----:B------:R-:W-:Y:S01]  /*2e40*/  IADD3.X R17, PT, PT, R8, UR14, R17, P0, !PT ;  /* 0x0000000e08117c10 */ /* 0x000fe200087fe411 */
[----:B---3--:R-:W-:Y:S02]  /*2e50*/  IMAD R5, R5, UR8, RZ ;  /* 0x0000000805057c24 */ /* 0x008fe4000f8e02ff */
[----:B------:R-:W-:-:S04]  /*2e60*/  IMAD.WIDE.U32 R16, R6, UR8, R16 ;  /* 0x0000000806107c25 */ /* 0x000fc8000f8e0010 */
[----:B------:R-:W-:-:S05]  /*2e70*/  IMAD R5, R6, UR9, R5 ;  /* 0x0000000906057c24 */ /* 0x000fca000f8e0205 */
[----:B------:R-:W-:Y:S01]  /*2e80*/  IADD3 R5, PT, PT, R17, R5, RZ ;  /* 0x0000000511057210 */ /* 0x000fe20007ffe0ff */
[----:B------:R-:W-:Y:S06]  /*2e90*/  @P6 BRA `(.L_x_559) ;  /* 0x0000000000846947 */ /* 0x000fec0003800000 */
[----:B------:R-:W3:Y:S01]  /*2ea0*/  LDCU UR14, c[0x0][0x440] ;  /* 0x00008800ff0e77ac */ /* 0x000ee20008000800 */
[----:B------:R-:W-:Y:S02]  /*2eb0*/  IMAD.MOV.U32 R6, RZ, RZ, R16 ;  /* 0x000000ffff067224 */ /* 0x000fe400078e0010 */
[----:B------:R-:W-:Y:S01]  /*2ec0*/  IMAD.MOV.U32 R7, RZ, RZ, R5 ;  /* 0x000000ffff077224 */ /* 0x000fe200078e0005 */
[----:B------:R-:W1:Y:S01]  /*2ed0*/  LDCU.64 UR8, c[0x0][0x390] ;  /* 0x00007200ff0877ac */ /* 0x000e620008000a00 */
[----:B------:R-:W-:-:S04]  /*2ee0*/  IMAD.WIDE.U32 R6, R9, UR12, R6 ;  /* 0x0000000c09067c25 */ /* 0x000fc8000f8e0006 */
[----:B------:R-:W-:Y:S01]  /*2ef0*/  IMAD R9, R9, UR13, R7 ;  /* 0x0000000d09097c24 */ /* 0x000fe2000f8e0207 */
[----:B---3--:R-:W-:Y:S02]  /*2f00*/  ISETP.GE.AND P3, PT, R20, UR14, PT ;  /* 0x0000000e14007c0c */ /* 0x008fe4000bf66270 */
[----:B------:R-:W-:Y:S02]  /*2f10*/  ISETP.GE.AND P2, PT, R13, UR14, PT ;  /* 0x0000000e0d007c0c */ /* 0x000fe4000bf46270 */
[----:B-1----:R-:W-:Y:S02]  /*2f20*/  LEA R8, P4, R6, UR8, 0x1 ;  /* 0x0000000806087c11 */ /* 0x002fe4000f8808ff */
        /* <DEDUP_REMOVED lines=24> */
.L_x_559:
[----:B------:R3:W-:Y:S04]  /*30b0*/  STS.128 [R12+0x18000], RZ ;  /* 0x018000ff0c007388 */ /* 0x0007e80000000c00 */
[----:B------:R3:W-:Y:S04]  /*30c0*/  STS.128 [R12+0x1a000], RZ ;  /* 0x01a000ff0c007388 */ /* 0x0007e80000000c00 */
[----:B------:R3:W-:Y:S04]  /*30d0*/  STS.128 [R12+0x1c000], RZ ;  /* 0x01c000ff0c007388 */ /* 0x0007e80000000c00 */
[----:B------:R3:W-:Y:S02]  /*30e0*/  STS.128 [R12+0x1e000], RZ ;  /* 0x01e000ff0c007388 */ /* 0x0007e40000000c00 */
.L_x_560:
[----:B------:R-:W-:Y:S05]  /*30f0*/  BSYNC.RECONVERGENT B0 ;  /* 0x0000000000007941 */ /* 0x000fea0003800200 */
.L_x_558:
[----:B------:R-:W1:Y:S01]  /*3100*/  S2R R218, SR_TID.X ;  /* 0x0000000000da7919 */ /* 0x000e620000002100 */
[----:B------:R-:W-:Y:S01]  /*3110*/  BSSY.RECONVERGENT B0, `(.L_x_561) ;  /* 0x000002a000007945 */ /* 0x000fe20003800200 */
[C---:B------:R-:W-:Y:S01]  /*3120*/  SHF.L.U32 R7, R0.reuse, 0x6, RZ ;  /* 0x0000000600077819 */ /* 0x040fe200000006ff */
[----:B------:R1:W-:Y:S01]  /*3130*/  @P5 STS.128 [R12+0x19000], RZ ;  /* 0x019000ff0c005388 */ /* 0x0003e20000000c00 */
[----:B------:R-:W-:-:S03]  /*3140*/  SHF.L.U32 R6, R0, 0x5, RZ ;  /* 0x0000000500067819 */ /* 0x000fc600000006ff */
[----:B------:R1:W-:Y:S04]  /*3150*/  @P5 STS.128 [R12+0x1b000], RZ ;  /* 0x01b000ff0c005388 */ /* 0x0003e80000000c00 */
[----:B------:R1:W-:Y:S04]  /*3160*/  @P5 STS.128 [R12+0x1d000], RZ ;  /* 0x01d000ff0c005388 */ /* 0x0003e80000000c00 */
[----:B------:R1:W-:Y:S01]  /*3170*/  @P5 STS.128 [R12+0x1f000], RZ ;  /* 0x01f000ff0c005388 */ /* 0x0003e20000000c00 */
[----:B------:R-:W-:Y:S05]  /*3180*/  @P5 BRA `(.L_x_562) ;  /* 0x0000000000885947 */ /* 0x000fea0003800000 */
[----:B------:R-:W2:Y:S01]  /*3190*/  LDCU UR14, c[0x0][0x440] ;  /* 0x00008800ff0e77ac */ /* 0x000ea20008000800 */
[----:B------:R-:W-:Y:S02]  /*31a0*/  IMAD R3, R3, UR12, RZ ;  /* 0x0000000c03037c24 */ /* 0x000fe4000f8e02ff */
[----:B-1----:R-:W-:Y:S01]  /*31b0*/  IMAD.MOV.U32 R8, RZ, RZ, R16 ;  /* 0x000000ffff087224 */ /* 0x002fe200078e0010 */
[----:B------:R-:W1:Y:S01]  /*31c0*/  LDCU.64 UR8, c[0x0][0x390] ;  /* 0x00007200ff0877ac */ /* 0x000e620008000a00 */
[----:B------:R-:W-:Y:S02]  /*31d0*/  IMAD.MOV.U32 R9, RZ, RZ, R5 ;  /* 0x000000ffff097224 */ /* 0x000fe400078e0005 */
[C---:B------:R-:W-:Y:S02]  /*31e0*/  IMAD R3, R10.reuse, UR13, R3 ;  /* 0x0000000d0a037c24 */ /* 0x040fe4000f8e0203 */
[----:B------:R-:W-:-:S04]  /*31f0*/  IMAD.WIDE.U32 R8, R10, UR12, R8 ;  /* 0x0000000c0a087c25 */ /* 0x000fc8000f8e0008 */
[----:B------:R-:W-:Y:S01]  /*3200*/  IMAD.IADD R3, R9, 0x1, R3 ;  /* 0x0000000109037824 */ /* 0x000fe200078e0203 */
[----:B--2---:R-:W-:Y:S02]  /*3210*/  ISETP.GE.AND P3, PT, R20, UR14, PT ;  /* 0x0000000e14007c0c */ /* 0x004fe4000bf66270 */
        /* <DEDUP_REMOVED lines=25> */
.L_x_562:
[----:B------:R-:W-:Y:S05]  /*33b0*/  BSYNC.RECONVERGENT B0 ;  /* 0x0000000000007941 */ /* 0x000fea0003800200 */
.L_x_561:
[C---:B------:R-:W-:Y:S01]  /*33c0*/  LOP3.LUT R5, R7.reuse, 0x1c0, RZ, 0xc0, !PT ;  /* 0x000001c007057812 */ /* 0x040fe200078ec0ff */
[----:B------:R-:W-:Y:S01]  /*33d0*/  IMAD.SHL.U32 R227, R0, 0x10, RZ ;  /* 0x0000001000e37824 */ /* 0x000fe200078e00ff */
[----:B------:R-:W-:Y:S01]  /*33e0*/  LOP3.LUT R3, R6, 0x200, RZ, 0xc0, !PT ;  /* 0x0000020006037812 */ /* 0x000fe200078ec0ff */
[C---:B-1----:R-:W-:Y:S01]  /*33f0*/  IMAD.SHL.U32 R234, R218.reuse, 0x2, RZ ;  /* 0x00000002daea7824 */ /* 0x042fe200078e00ff */
[----:B------:R-:W-:Y:S01]  /*3400*/  LOP3.LUT R228, R7, 0x200, RZ, 0xc0, !PT ;  /* 0x0000020007e47812 */ /* 0x000fe200078ec0ff */
[C---:B------:R-:W-:Y:S01]  /*3410*/  IMAD.SHL.U32 R217, R218.reuse, 0x40, RZ ;  /* 0x00000040dad97824 */ /* 0x040fe200078e00ff */
[----:B------:R-:W-:Y:S01]  /*3420*/  LOP3.LUT R5, R5, 0x38, R4, 0xf8, !PT ;  /* 0x0000003805057812 */ /* 0x000fe200078ef804 */
[----:B------:R-:W1:Y:S01]  /*3430*/  LDC R240, c[0x0][0x44c] ;  /* 0x00011300fff07b82 */ /* 0x000e620000000800 */
[----:B------:R-:W-:Y:S01]  /*3440*/  LOP3.LUT R227, R3, 0x3800, R227, 0xf8, !PT ;  /* 0x0000380003e37812 */ /* 0x000fe200078ef8e3 */
[----:B------:R-:W0:Y:S01]  /*3450*/  LDGDEPBAR ;  /* 0x00000000000079af */ /* 0x000e220000000000 */
[----:B------:R-:W-:Y:S01]  /*3460*/  SHF.R.U32.HI R220, RZ, 0x3, R218 ;  /* 0x00000003ffdc7819 */ /* 0x000fe200000116da */
[----:B------:R-:W-:Y:S01]  /*3470*/  IMAD.SHL.U32 R232, R218, 0x8, RZ ;  /* 0x00000008dae87824 */ /* 0x000fe200078e00ff */
[----:B------:R-:W-:Y:S01]  /*3480*/  LOP3.LUT R4, R234, 0x20, RZ, 0xc0, !PT ;  /* 0x00000020ea047812 */ /* 0x000fe200078ec0ff */
[----:B------:R-:W-:Y:S01]  /*3490*/  IMAD.SHL.U32 R242, R218, 0x10, RZ ;  /* 0x00000010daf27824 */ /* 0x000fe200078e00ff */
[----:B------:R-:W-:Y:S01]  /*34a0*/  LOP3.LUT R228, R228, 0xc00, R6, 0xf8, !PT ;  /* 0x00000c00e4e47812 */ /* 0x000fe200078ef806 */
[----:B------:R-:W2:Y:S01]  /*34b0*/  LDCU UR13, c[0x0][0x590] ;  /* 0x0000b200ff0d77ac */ /* 0x000ea20008000800 */
[C---:B------:R-:W-:Y:S01]  /*34c0*/  LOP3.LUT R3, R5.reuse, 0x8, R0, 0x78, !PT ;  /* 0x0000000805037812 */ /* 0x040fe200078e7800 */
[----:B------:R-:W-:Y:S01]  /*34d0*/  IMAD.MOV.U32 R224, RZ, RZ, 0x40 ;  /* 0x00000040ffe07424 */ /* 0x000fe200078e00ff */
[----:B------:R-:W-:Y:S01]  /*34e0*/  LOP3.LUT R2, R5, 0x8, R2, 0x78, !PT ;  /* 0x0000000805027812 */ /* 0x000fe200078e7802 */
[----:B------:R-:W-:Y:S01]  /*34f0*/  IMAD.MOV.U32 R223, RZ, RZ, 0x20 ;  /* 0x00000020ffdf7424 */ /* 0x000fe200078e00ff */
[----:B------:R-:W-:Y:S01]  /*3500*/  LOP3.LUT R220, R4, 0x18, R220, 0xf8, !PT ;  /* 0x0000001804dc7812 */ /* 0x000fe200078ef8dc */
[----:B------:R-:W-:Y:S01]  /*3510*/  IMAD.MOV.U32 R216, RZ, RZ, 0x40 ;  /* 0x00000040ffd87424 */ /* 0x000fe200078e00ff */
[----:B------:R-:W-:Y:S01]  /*3520*/  LOP3.LUT R227, R227, R3, RZ, 0xfc, !PT ;  /* 0x00000003e3e37212 */ /* 0x000fe200078efcff */
[----:B------:R-:W-:Y:S01]  /*3530*/  IMAD.SHL.U32 R3, R218, 0x20, RZ ;  /* 0x00000020da037824 */ /* 0x000fe200078e00ff */
[----:B------:R-:W-:Y:S01]  /*3540*/  LOP3.LUT R228, R228, R2, RZ, 0xfc, !PT ;  /* 0x00000002e4e47212 */ /* 0x000fe200078efcff */
[----:B------:R-:W-:Y:S01]  /*3550*/  IMAD.MOV.U32 R248, RZ, RZ, 0x10 ;  /* 0x00000010fff87424 */ /* 0x000fe200078e00ff */
[--C-:B------:R-:W-:Y:S01]  /*3560*/  SHF.R.U32.HI R2, RZ, 0x1, R218.reuse ;  /* 0x00000001ff027819 */ /* 0x100fe200000116da */
[----:B------:R-:W-:Y:S01]  /*3570*/  UIADD3 UR29, UPT, UPT, UR29, 0x40, URZ ;  /* 0x000000401d1d7890 */ /* 0x000fe2000fffe0ff */
[----:B------:R-:W-:-:S02]  /*3580*/  SHF.R.U32.HI R233, RZ, 0x2, R218 ;  /* 0x00000002ffe97819 */ /* 0x000fc400000116da */
[----:B------:R-:W-:Y:S02]  /*3590*/  CS2R R190, SRZ ;  /* 0x0000000000be7805 */ /* 0x000fe4000001ff00 */
[----:B------:R-:W-:Y:S02]  /*35a0*/  LOP3.LUT R4, R234, 0x38, RZ, 0xc0, !PT ;  /* 0x00000038ea047812 */ /* 0x000fe400078ec0ff */
[----:B------:R-:W-:Y:S02]  /*35b0*/  CS2R R188, SRZ ;  /* 0x0000000000bc7805 */ /* 0x000fe4000001ff00 */
[----:B------:R-:W-:Y:S02]  /*35c0*/  LOP3.LUT R220, R220, 0x1c0, R217, 0xf8, !PT ;  /* 0x000001c0dcdc7812 */ /* 0x000fe400078ef8d9 */
[----:B------:R-:W-:Y:S02]  /*35d0*/  CS2R R194, SRZ ;  /* 0x0000000000c27805 */ /* 0x000fe4000001ff00 */
[----:B------:R-:W-:-:S02]  /*35e0*/  R2P PR, R0, 0x6 ;  /* 0x0000000600007804 */ /* 0x000fc40000000000 */
[----:B------:R-:W-:Y:S02]  /*35f0*/  CS2R R192, SRZ ;  /* 0x0000000000c07805 */ /* 0x000fe4000001ff00 */
[----:B------:R-:W-:Y:S02]  /*3600*/  LOP3.LUT R0, R217, 0x1c0, RZ, 0xc0, !PT ;  /* 0x000001c0d9007812 */ /* 0x000fe400078ec0ff */
[----:B------:R-:W-:Y:S02]  /*3610*/  CS2R R186, SRZ ;  /* 0x0000000000ba7805 */ /* 0x000fe4000001ff00 */
[----:B------:R-:W-:Y:S02]  /*3620*/  LOP3.LUT R219, R2, 0x10, RZ, 0xc0, !PT ;  /* 0x0000001002db7812 */ /* 0x000fe400078ec0ff */
[----:B------:R-:W-:Y:S02]  /*3630*/  CS2R R184, SRZ ;  /* 0x0000000000b87805 */ /* 0x000fe4000001ff00 */
[----:B------:R-:W-:-:S02]  /*3640*/  LOP3.LUT R5, R3, 0x200, RZ, 0xc0, !PT ;  /* 0x0000020003057812 */ /* 0x000fc400078ec0ff */
[----:B------:R-:W-:Y:S02]  /*3650*/  CS2R R182, SRZ ;  /* 0x0000000000b67805 */ /* 0x000fe4000001ff00 */
[----:B------:R-:W-:Y:S02]  /*3660*/  LOP3.LUT R4, R4, 0x20, R233, 0x78, !PT ;  /* 0x0000002004047812 */ /* 0x000fe400078e78e9 */
[----:B------:R-:W-:Y:S02]  /*3670*/  CS2R R180, SRZ ;  /* 0x0000000000b47805 */ /* 0x000fe4000001ff00 */
[--C-:B------:R-:W-:Y:S02]  /*3680*/  LOP3.LUT R220, R220, 0x38, R232.reuse, 0x78, !PT ;  /* 0x00000038dcdc7812 */ /* 0x100fe400078e78e8 */
[----:B------:R-:W-:Y:S02]  /*3690*/  CS2R R174, SRZ ;  /* 0x0000000000ae7805 */ /* 0x000fe4000001ff00 */
[----:B------:R-:W-:-:S02]  /*36a0*/  LOP3.LUT R0, R0, 0x38, R232, 0xf8, !PT ;  /* 0x0000003800007812 */ /* 0x000fc400078ef8e8 */
[----:B------:R-:W-:Y:S02]  /*36b0*/  CS2R R172, SRZ ;  /* 0x0000000000ac7805 */ /* 0x000fe4000001ff00 */
[----:B------:R-:W-:Y:S02]  /*36c0*/  LOP3.LUT R219, R219, 0x8, R218, 0xf8, !PT ;  /* 0x00000008dbdb7812 */ /* 0x000fe400078ef8da */
[----:B------:R-:W-:Y:S02]  /*36d0*/  CS2R R178, SRZ ;  /* 0x0000000000b27805 */ /* 0x000fe4000001ff00 */
[----:B------:R-:W-:Y:S02]  /*36e0*/  LOP3.LUT R5, R5, 0x3800, R242, 0xf8, !PT ;  /* 0x0000380005057812 */ /* 0x000fe400078ef8f2 */
[----:B------:R-:W-:Y:S02]  /*36f0*/  CS2R R176, SRZ ;  /* 0x0000000000b07805 */ /* 0x000fe4000001ff00 */
[----:B------:R-:W-:-:S02]  /*3700*/  SEL R224, R224, 0xffffffc0, !P2 ;  /* 0xffffffc0e0e07807 */ /* 0x000fc40005000000 */
[----:B------:R-:W-:Y:S02]  /*3710*/  CS2R R170, SRZ ;  /* 0x0000000000aa7805 */ /* 0x000fe4000001ff00 */
[----:B------:R-:W-:Y:S02]  /*3720*/  LEA R227, R227, UR34, 0x1 ;  /* 0x00000022e3e37c11 */ /* 0x000fe4000f8e08ff */
[----:B------:R-:W-:Y:S02]  /*3730*/  CS2R R168, SRZ ;  /* 0x0000000000a87805 */ /* 0x000fe4000001ff00 */
[----:B------:R-:W-:Y:S02]  /*3740*/  LOP3.LUT R242, R4, 0x1c0, R242, 0xf8, !PT ;  /* 0x000001c004f27812 */ /* 0x000fe400078ef8f2 */
[----:B------:R-:W-:Y:S02]  /*3750*/  CS2R R166, SRZ ;  /* 0x0000000000a67805 */ /* 0x000fe4000001ff00 */
[----:B------:R-:W-:Y:S01]  /*3760*/  LOP3.LUT R220, R220, 0x200, R217, 0xf8, !PT ;  /* 0x00000200dcdc7812 */ /* 0x000fe200078ef8d9 */
[----:B------:R-:W-:Y:S01]  /*3770*/  IMAD.IADD R222, R224, 0x1, R227 ;  /* 0x00000001e0de7824 */ /* 0x000fe200078e02e3 */
[----:B------:R-:W-:-:S02]  /*3780*/  LEA R228, R228, UR34, 0x1 ;  /* 0x00000022e4e47c11 */ /* 0x000fc4000f8e08ff */
[----:B------:R-:W-:Y:S02]  /*3790*/  CS2R R164, SRZ ;  /* 0x0000000000a47805 */ /* 0x000fe4000001ff00 */
[----:B------:R-:W-:Y:S02]  /*37a0*/  LOP3.LUT R4, R3, 0xc00, RZ, 0xc0, !PT ;  /* 0x00000c0003047812 */ /* 0x000fe400078ec0ff */
[----:B------:R-:W-:Y:S02]  /*37b0*/  CS2R R158, SRZ ;  /* 0x00000000009e7805 */ /* 0x000fe4000001ff00 */
[----:B------:R-:W-:Y:S01]  /*37c0*/  LOP3.LUT R217, R217, 0x200, RZ, 0xc0, !PT ;  /* 0x00000200d9d97812 */ /* 0x000fe200078ec0ff */
[----:B------:R-:W-:Y:S01]  /*37d0*/  IMAD.IADD R224, R224, 0x1, R228 ;  /* 0x00000001e0e07824 */ /* 0x000fe200078e02e4 */
[----:B------:R-:W-:Y:S02]  /*37e0*/  LOP3.LUT R241, R0, 0x8, R218, 0x78, !PT ;  /* 0x0000000800f17812 */ /* 0x000fe400078e78da */
[----:B------:R-:W-:-:S02]  /*37f0*/  CS2R R156, SRZ ;  /* 0x00000000009c7805 */ /* 0x000fc4000001ff00 */
[----:B------:R-:W-:Y:S02]  /*3800*/  LOP3.LUT R219, R219, R0, RZ, 0x3c, !PT ;  /* 0x00000000dbdb7212 */ /* 0x000fe400078e3cff */
[----:B------:R-:W-:Y:S02]  /*3810*/  CS2R R162, SRZ ;  /* 0x0000000000a27805 */ /* 0x000fe4000001ff00 */
[----:B------:R-:W-:Y:S01]  /*3820*/  LOP3.LUT R0, R0, 0x8, R2, 0x78, !PT ;  /* 0x0000000800007812 */ /* 0x000fe200078e7802 */
[----:B------:R-:W-:Y:S01]  /*3830*/  IMAD.MOV.U32 R2, RZ, RZ, 0x20 ;  /* 0x00000020ff027424 */ /* 0x000fe200078e00ff */
[----:B------:R-:W-:Y:S02]  /*3840*/  SEL R223, R223, 0xffffffe0, !P1 ;  /* 0xffffffe0dfdf7807 */ /* 0x000fe40004800000 */
[----:B------:R-:W-:Y:S02]  /*3850*/  CS2R R160, SRZ ;  /* 0x0000000000a07805 */ /* 0x000fe4000001ff00 */
[----:B------:R-:W-:-:S02]  /*3860*/  LOP3.LUT R4, R4, 0x6, R234, 0xf8, !PT ;  /* 0x0000000604047812 */ /* 0x000fc400078ef8ea */
[----:B------:R-:W-:Y:S02]  /*3870*/  CS2R R154, SRZ ;  /* 0x00000000009a7805 */ /* 0x000fe4000001ff00 */
[C---:B------:R-:W-:Y:S01]  /*3880*/  LOP3.LUT P3, RZ, R218.reuse, 0x4, RZ, 0xc0, !PT ;  /* 0x00000004daff7812 */ /* 0x040fe2000786c0ff */
[----:B------:R-:W-:Y:S01]  /*3890*/  IMAD.IADD R225, R227, 0x1, R223 ;  /* 0x00000001e3e17824 */ /* 0x000fe200078e02df */
[----:B------:R-:W-:Y:S01]  /*38a0*/  LOP3.LUT P0, RZ, R218, 0x2, RZ, 0xc0, !PT ;  /* 0x00000002daff7812 */ /* 0x000fe2000780c0ff */
[----:B------:R-:W-:Y:S01]  /*38b0*/  IMAD.IADD R226, R223, 0x1, R228 ;  /* 0x00000001dfe27824 */ /* 0x000fe200078e02e4 */
[----:B------:R-:W-:Y:S01]  /*38c0*/  LOP3.LUT R249, R217, 0xc00, R3, 0xf8, !PT ;  /* 0x00000c00d9f97812 */ /* 0x000fe200078ef803 */
[----:B------:R-:W-:Y:S01]  /*38d0*/  IMAD.IADD R221, R223, 0x1, R222 ;  /* 0x00000001dfdd7824 */ /* 0x000fe200078e02de */
[----:B------:R-:W-:Y:S02]  /*38e0*/  LOP3.LUT R241, R5, R241, RZ, 0xfc, !PT ;  /* 0x000000f105f17212 */ /* 0x000fe400078efcff */
[----:B------:R-:W-:-:S02]  /*38f0*/  CS2R R152, SRZ ;  /* 0x0000000000987805 */ /* 0x000fc4000001ff00 */
[----:B------:R-:W-:Y:S02]  /*3900*/  LOP3.LUT R242, R4, R242, RZ, 0xfc, !PT ;  /* 0x000000f204f27212 */ /* 0x000fe400078efcff */
        /* <DEDUP_REMOVED lines=40> */
[----:B----4-:R-:W-:-:S02]  /*3b90*/  CS2R R22, SRZ ;  /* 0x0000000000167805 */ /* 0x010fc4000001ff00 */
[----:B------:R-:W-:Y:S02]  /*3ba0*/  CS2R R20, SRZ ;  /* 0x0000000000147805 */ /* 0x000fe4000001ff00 */
[----:B------:R-:W-:Y:S01]  /*3bb0*/  LOP3.LUT P4, RZ, R218, 0x8, RZ, 0xc0, !PT ;  /* 0x00000008daff7812 */ /* 0x000fe2000788c0ff */
[----:B------:R-:W-:Y:S01]  /*3bc0*/  IMAD.IADD R223, R223, 0x1, R224 ;  /* 0x00000001dfdf7824 */ /* 0x000fe200078e02e0 */
[----:B------:R-:W-:Y:S01]  /*3bd0*/  SEL R216, R216, 0xffffffc0, !P3 ;  /* 0xffffffc0d8d87807 */ /* 0x000fe20005800000 */
[----:B------:R-:W4:Y:S01]  /*3be0*/  LDCU UR8, c[0x0][0x440] ;  /* 0x00008800ff0877ac */ /* 0x000f220008000800 */
[----:B------:R-:W-:Y:S02]  /*3bf0*/  SEL R2, R2, 0xffffffe0, !P0 ;  /* 0xffffffe002027807 */ /* 0x000fe40004000000 */
[----:B------:R-:W-:Y:S01]  /*3c00*/  SEL R248, R248, 0xfffffff0, !P3 ;  /* 0xfffffff0f8f87807 */ /* 0x000fe20005800000 */
[----:B------:R-:W1:Y:S01]  /*3c10*/  LDCU UR9, c[0x0][0x3e0] ;  /* 0x00007c00ff0977ac */ /* 0x000e620008000800 */
[----:B------:R-:W-:-:S02]  /*3c20*/  LOP3.LUT R243, R232, 0x38, RZ, 0xc0, !PT ;  /* 0x00000038e8f37812 */ /* 0x000fc400078ec0ff */
[----:B------:R-:W-:Y:S01]  /*3c30*/  LOP3.LUT R219, R219, 0x200, R3, 0xf8, !PT ;  /* 0x00000200dbdb7812 */ /* 0x000fe200078ef803 */
[----:B------:R-:W1:Y:S01]  /*3c40*/  LDCU UR12, c[0x0][0x45c] ;  /* 0x00008b80ff0c77ac */ /* 0x000e620008000800 */
[----:B------:R-:W-:Y:S01]  /*3c50*/  LOP3.LUT R249, R249, R0, RZ, 0xfc, !PT ;  /* 0x00000000f9f97212 */ /* 0x000fe200078efcff */
[----:B--2---:R-:W-:Y:S02]  /*3c60*/  USHF.L.U32 UR13, UR13, 0x6, URZ ;  /* 0x000000060d0d7899 */ /* 0x004fe400080006ff */
[----:B------:R-:W-:-:S11]  /*3c70*/  UISETP.GE.AND UP1, UPT, UR29, UR35, UPT ;  /* 0x000000231d00728c */ /* 0x000fd6000bf26270 */
.L_x_565:
[----:B------:R-:W0:Y:S01]  /*3c80*/  LDGDEPBAR ;  /* 0x00000000000079af */ /* 0x000e220000000000 */
[----:B------:R-:W-:Y:S01]  /*3c90*/  IMAD.U32 R116, RZ, RZ, UR10 ;  /* 0x0000000aff747e24 */ /* 0x000fe2000f8e00ff */
[----:B------:R-:W-:Y:S01]  /*3ca0*/  LEA R230, R219, UR4, 0x1 ;  /* 0x00000004dbe67c11 */ /* 0x000fe2000f8e08ff */
[----:B------:R-:W-:Y:S01]  /*3cb0*/  IMAD.U32 R117, RZ, RZ, UR11 ;  /* 0x0000000bff757e24 */ /* 0x000fe2000f8e00ff */
[----:B------:R-:W-:Y:S01]  /*3cc0*/  LEA R229, R220, UR4, 0x1 ;  /* 0x00000004dce57c11 */ /* 0x000fe2000f8e08ff */
[----:B------:R-:W-:Y:S01]  /*3cd0*/  UISETP.NE.AND UP2, UPT, UR43, URZ, UPT ;  /* 0x000000ff2b00728c */ /* 0x000fe2000bf45270 */
[C---:B------:R-:W-:Y:S02]  /*3ce0*/  LEA R198, R242.reuse, UR4, 0x1 ;  /* 0x00000004f2c67c11 */ /* 0x040fe4000f8e08ff */
[----:B------:R-:W-:Y:S02]  /*3cf0*/  PLOP3.LUT P0, PT, PT, PT, UP1, 0x80, 0x8 ;  /* 0x000000000008781c */ /* 0x000fe40003f0f018 */
[----:B------:R-:W-:Y:S02]  /*3d00*/  PLOP3.LUT P1, PT, PT, PT, UP1, 0x80, 0x8 ;  /* 0x000000000008781c */ /* 0x000fe40003f2f018 */
[----:B------:R-:W-:Y:S02]  /*3d10*/  LEA R199, R242, UR5, 0x1 ;  /* 0x00000005f2c77c11 */ /* 0x000fe4000f8e08ff */
[----:B------:R-:W-:Y:S02]  /*3d20*/  PLOP3.LUT P2, PT, PT, PT, UP1, 0x80, 0x8 ;  /* 0x000000000008781c */ /* 0x000fe40003f4f018 */
[----:B------:R-:W-:Y:S01]  /*3d30*/  PLOP3.LUT P6, PT, PT, PT, UP1, 0x80, 0x8 ;  /* 0x000000000008781c */ /* 0x000fe20003fcf018 */
[C---:B------:R-:W-:Y:S01]  /*3d40*/  VIADD R196, R199.reuse, 0x20 ;  /* 0x00000020c7c47836 */ /* 0x040fe20000000000 */
[----:B------:R-:W-:Y:S01]  /*3d50*/  PLOP3.LUT P5, PT, PT, PT, UP1, 0x80, 0x8 ;  /* 0x000000000008781c */ /* 0x000fe20003faf018 */
[----:B------:R-:W-:Y:S01]  /*3d60*/  @P4 VIADD R196, R199, 0xffffffe0 ;  /* 0xffffffe0c7c44836 */ /* 0x000fe20000000000 */
[----:B------:R-:W-:Y:S01]  /*3d70*/  LOP3.LUT R231, R217, 0x400, R3, 0xf8, !PT ;  /* 0x00000400d9e77812 */ /* 0x000fe200078ef803 */
[----:B------:R-:W-:Y:S01]  /*3d80*/  IMAD.IADD R199, R199, 0x1, R248 ;  /* 0x00000001c7c77824 */ /* 0x000fe200078e02f8 */
[----:B------:R-:W-:Y:S01]  /*3d90*/  @UP2 UIADD3 UR15, UP0, UPT, UR16, -0x100, URZ ;  /* 0xffffff00100f2890 */ /* 0x000fe2000ff1e0ff */
[----:B------:R-:W-:Y:S01]  /*3da0*/  IMAD.IADD R130, R248, 0x1, R196 ;  /* 0x00000001f8827824 */ /* 0x000fe200078e02c4 */
[----:B------:R-:W-:Y:S04]  /*3db0*/  DEPBAR.LE SB0, 0x0 ;  /* 0x000080000000791a */ /* 0x000fe80000000000 */
[----:B------:R-:W-:Y:S01]  /*3dc0*/  BAR.SYNC.DEFER_BLOCKING 0x0 ;  /* 0x0000000000007b1d */ /* 0x000fe20000010000 */
[----:B------:R-:W-:Y:S01]  /*3dd0*/  LOP3.LUT R231, R231, R0, RZ, 0xfc, !PT ;  /* 0x00000000e7e77212 */ /* 0x000fe200078efcff */
[----:B------:R-:W-:Y:S02]  /*3de0*/  @UP2 UIADD3.X UR14, UPT, UPT, UR17, -0x1, URZ, UP0, !UPT ;  /* 0xffffffff110e2890 */ /* 0x000fe400087fe4ff */
[----:B------:R-:W-:Y:S01]  /*3df0*/  @UP2 UIADD3 UR10, UP0, UPT, UR10, -0x100, URZ ;  /* 0xffffff000a0a2890 */ /* 0x000fe2000ff1e0ff */
[----:B------:R-:W-:Y:S03]  /*3e00*/  LEA R231, R231, UR4, 0x1 ;  /* 0x00000004e7e77c11 */ /* 0x000fe6000f8e08ff */
[----:B------:R-:W-:Y:S01]  /*3e10*/  @UP2 UIADD3.X UR11, UPT, UPT, UR11, -0x1, URZ, UP0, !UPT ;  /* 0xffffffff0b0b2890 */ /* 0x000fe200087fe4ff */
[----:B------:R-:W-:Y:S05]  /*3e20*/  LDSM.16.M88.4 R16, [R228] ;  /* 0x00000000e410783b */ /* 0x000fea0000000200 */
[----:B-1----:R-:W2:Y:S05]  /*3e30*/  LDSM.16.M88.4 R8, [R227+0x10000] ;  /* 0x01000000e308783b */ /* 0x002eaa0000000200 */
[----:B------:R-:W3:Y:S05]  /*3e40*/  LDSM.16.M88.4 R84, [R227+0x10800] ;  /* 0x01080000e354783b */ /* 0x000eea0000000200 */
[----:B------:R-:W-:Y:S05]  /*3e50*/  LDSM.16.M88.4 R88, [R226] ;  /* 0x00000000e258783b */ /* 0x000fea0000000200 */
[----:B------:R-:W4:Y:S05]  /*3e60*/  LDSM.16.M88.4 R92, [R225+0x10000] ;  /* 0x01000000e15c783b */ /* 0x000f2a0000000200 */
[----:B------:R-:W1:Y:S05]  /*3e70*/  LDSM.16.M88.4 R96, [R225+0x10800] ;  /* 0x01080000e160783b */ /* 0x000e6a0000000200 */
[----:B------:R-:W-:Y:S05]  /*3e80*/  LDSM.16.M88.4 R100, [R224] ;  /* 0x00000000e064783b */ /* 0x000fea0000000200 */
[----:B------:R-:W1:Y:S05]  /*3e90*/  LDSM.16.M88.4 R104, [R222+0x10000] ;  /* 0x01000000de68783b */ /* 0x000e6a0000000200 */
[----:B------:R-:W-:Y:S01]  /*3ea0*/  LDSM.16.M88.4 R108, [R223] ;  /* 0x00000000df6c783b */ /* 0x000fe20000000200 */
[C---:B--2---:R-:W-:Y:S04]  /*3eb0*/  HMMA.16816.F32 R4, R16.reuse, R8, RZ ;  /* 0x000000081004723c */ /* 0x044fe800000018ff */
[----:B------:R-:W-:Y:S04]  /*3ec0*/  LDSM.16.M88.4 R112, [R221+0x10000] ;  /* 0x01000000dd70783b */ /* 0x000fe80000000200 */
[C---:B------:R-:W-:Y:S08]  /*3ed0*/  HMMA.16816.F32 R8, R16.reuse, R10, RZ ;  /* 0x0000000a1008723c */ /* 0x040ff000000018ff */
[C---:B---3--:R-:W-:Y:S08]  /*3ee0*/  HMMA.16816.F32 R12, R16.reuse, R84, RZ ;  /* 0x00000054100c723c */ /* 0x048ff000000018ff */
[----:B------:R-:W-:Y:S01]  /*3ef0*/  HMMA.16816.F32 R16, R16, R86, RZ ;  /* 0x000000561010723c */ /* 0x000fe200000018ff */
[----:B------:R-:W2:Y:S07]  /*3f00*/  LDSM.16.M88.4 R84, [R222+0x10800] ;  /* 0x01080000de54783b */ /* 0x000eae0000000200 */
[C---:B----4-:R-:W-:Y:S08]  /*3f10*/  HMMA.16816.F32 R4, R88.reuse, R92, R4 ;  /* 0x0000005c5804723c */ /* 0x050ff00000001804 */
[C---:B------:R-:W-:Y:S01]  /*3f20*/  HMMA.16816.F32 R8, R88.reuse, R94, R8 ;  /* 0x0000005e5808723c */ /* 0x040fe20000001808 */
[----:B------:R-:W-:Y:S07]  /*3f30*/  LDSM.16.M88.4 R92, [R228+0x2000] ;  /* 0x00200000e45c783b */ /* 0x000fee0000000200 */
[C---:B-1----:R-:W-:Y:S08]  /*3f40*/  HMMA.16816.F32 R12, R88.reuse, R96, R12 ;  /* 0x00000060580c723c */ /* 0x042ff0000000180c */
[----:B------:R-:W-:Y:S01]  /*3f50*/  HMMA.16816.F32 R16, R88, R98, R16 ;  /* 0x000000625810723c */ /* 0x000fe20000001810 */
[----:B------:R-:W1:Y:S05]  /*3f60*/  LDSM.16.M88.4 R88, [R221+0x10800] ;  /* 0x01080000dd58783b */ /* 0x000e6a0000000200 */
[----:B------:R-:W3:Y:S02]  /*3f70*/  LDSM.16.M88.4 R96, [R227+0x12000] ;  /* 0x01200000e360783b */ /* 0x000ee40000000200 */
[C---:B------:R-:W-:Y:S08]  /*3f80*/  HMMA.16816.F32 R4, R100.reuse, R104, R4 ;  /* 0x000000686404723c */ /* 0x040ff00000001804 */
[C---:B------:R-:W-:Y:S01]  /*3f90*/  HMMA.16816.F32 R8, R100.reuse, R106, R8 ;  /* 0x0000006a6408723c */ /* 0x040fe20000001808 */
[----:B------:R-:W-:Y:S07]  /*3fa0*/  LDSM.16.M88.4 R104, [R225+0x12000] ;  /* 0x01200000e168783b */ /* 0x000fee0000000200 */
[C---:B--2---:R-:W-:Y:S08]  /*3fb0*/  HMMA.16816.F32 R12, R100.reuse, R84, R12 ;  /* 0x00000054640c723c */ /* 0x044ff0000000180c */
[----:B------:R-:W-:Y:S01]  /*3fc0*/  HMMA.16816.F32 R16, R100, R86, R16 ;  /* 0x000000566410723c */ /* 0x000fe20000001810 */
[----:B------:R-:W2:Y:S05]  /*3fd0*/  LDSM.16.M88.4 R84, [R227+0x12800] ;  /* 0x01280000e354783b */ /* 0x000eaa0000000200 */
[----:B------:R-:W4:Y:S02]  /*3fe0*/  LDSM.16.M88.4 R100, [R226+0x2000] ;  /* 0x00200000e264783b */ /* 0x000f240000000200 */
[C---:B------:R-:W-:Y:S08]  /*3ff0*/  HMMA.16816.F32 R4, R108.reuse, R112, R4 ;  /* 0x000000706c04723c */ /* 0x040ff00000001804 */
[C---:B------:R-:W-:Y:S01]  /*4000*/  HMMA.16816.F32 R8, R108.reuse, R114, R8 ;  /* 0x000000726c08723c */ /* 0x040fe20000001808 */
[----:B------:R-:W-:Y:S07]  /*4010*/  LDSM.16.M88.4 R112, [R222+0x12000] ;  /* 0x01200000de70783b */ /* 0x000fee0000000200 */
[C---:B-1----:R-:W-:Y:S08]  /*4020*/  HMMA.16816.F32 R12, R108.reuse, R88, R12 ;  /* 0x000000586c0c723c */ /* 0x042ff0000000180c */
[----:B------:R-:W-:Y:S01]  /*4030*/  HMMA.16816.F32 R16, R108, R90, R16 ;  /* 0x0000005a6c10723c */ /* 0x000fe20000001810 */
[----:B------:R-:W1:Y:S05]  /*4040*/  LDSM.16.M88.4 R88, [R225+0x12800] ;  /* 0x01280000e158783b */ /* 0x000e6a0000000200 */
[----:B------:R-:W1:Y:S02]  /*4050*/  LDSM.16.M88.4 R108, [R224+0x2000] ;  /* 0x00200000e06c783b */ /* 0x000e640000000200 */
[C---:B---3--:R-:W-:Y:S08]  /*4060*/  HMMA.16816.F32 R4, R92.reuse, R96, R4 ;  /* 0x000000605c04723c */ /* 0x048ff00000001804 */
[C---:B------:R-:W-:Y:S01]  /*4070*/  HMMA.16816.F32 R8, R92.reuse, R98, R8 ;  /* 0x000000625c08723c */ /* 0x040fe20000001808 */
[----:B------:R-:W-:Y:S07]  /*4080*/  LDSM.16.M88.4 R96, [R221+0x12000] ;  /* 0x01200000dd60783b */ /* 0x000fee0000000200 */
[C---:B--2---:R-:W-:Y:S08]  /*4090*/  HMMA.16816.F32 R12, R92.reuse, R84, R12 ;  /* 0x000000545c0c723c */ /* 0x044ff0000000180c */
[----:B------:R-:W-:Y:S01]  /*40a0*/  HMMA.16816.F32 R16, R92, R86, R16 ;  /* 0x000000565c10723c */ /* 0x000fe20000001810 */
[----:B------:R-:W2:Y:S05]  /*40b0*/  LDSM.16.M88.4 R84, [R222+0x12800] ;  /* 0x01280000de54783b */ /* 0x000eaa0000000200 */
[----:B------:R-:W3:Y:S02]  /*40c0*/  LDSM.16.M88.4 R92, [R223+0x2000] ;  /* 0x00200000df5c783b */ /* 0x000ee40000000200 */
[C---:B----4-:R-:W-:Y:S08]  /*40d0*/  HMMA.16816.F32 R4, R100.reuse, R104, R4 ;  /* 0x000000686404723c */ /* 0x050ff00000001804 */
[C---:B------:R-:W-:Y:S01]  /*40e0*/  HMMA.16816.F32 R8, R100.reuse, R106, R8 ;  /* 0x0000006a6408723c */ /* 0x040fe20000001808 */
[----:B------:R-:W-:Y:S07]  /*40f0*/  LDSM.16.M88.4 R104, [R227+0x14000] ;  /* 0x01400000e368783b */ /* 0x000fee0000000200 */
[C---:B-1----:R-:W-:Y:S08]  /*4100*/  HMMA.16816.F32 R12, R100.reuse, R88, R12 ;  /* 0x00000058640c723c */ /* 0x042ff0000000180c */
[----:B------:R-:W-:Y:S01]  /*4110*/  HMMA.16816.F32 R16, R100, R90, R16 ;  /* 0x0000005a6410723c */ /* 0x000fe20000001810 */
[----:B------:R-:W1:Y:S05]  /*4120*/  LDSM.16.M88.4 R88, [R221+0x12800] ;  /* 0x01280000dd58783b */ /* 0x000e6a0000000200 */
[----:B------:R-:W4:Y:S02]  /*4130*/  LDSM.16.M88.4 R100, [R228+0x4000] ;  /* 0x00400000e464783b */ /* 0x000f240000000200 */
[C---:B------:R-:W-:Y:S08]  /*4140*/  HMMA.16816.F32 R4, R108.reuse, R112, R4 ;  /* 0x000000706c04723c */ /* 0x040ff00000001804 */
[C---:B------:R-:W-:Y:S01]  /*4150*/  HMMA.16816.F32 R8, R108.reuse, R114, R8 ;  /* 0x000000726c08723c */ /* 0x040fe20000001808 */
[----:B------:R-:W-:Y:S07]  /*4160*/  LDSM.16.M88.4 R112, [R225+0x14000] ;  /* 0x01400000e170783b */ /* 0x000fee0000000200 */
[C---:B--2---:R-:W-:Y:S08]  /*4170*/  HMMA.16816.F32 R12, R108.reuse, R84, R12 ;  /* 0x000000546c0c723c */ /* 0x044ff0000000180c */
[----:B------:R-:W-:Y:S01]  /*4180*/  HMMA.16816.F32 R16, R108, R86, R16 ;  /* 0x000000566c10723c */ /* 0x000fe20000001810 */
[----:B------:R-:W2:Y:S05]  /*4190*/  LDSM.16.M88.4 R84, [R227+0x14800] ;  /* 0x01480000e354783b */ /* 0x000eaa0000000200 */
[----:B------:R-:W2:Y:S02]  /*41a0*/  LDSM.16.M88.4 R108, [R226+0x4000] ;  /* 0x00400000e26c783b */ /* 0x000ea40000000200 */
[C---:B---3--:R-:W-:Y:S08]  /*41b0*/  HMMA.16816.F32 R4, R92.reuse, R96, R4 ;  /* 0x000000605c04723c */ /* 0x048ff00000001804 */
[C---:B------:R-:W-:Y:S01]  /*41c0*/  HMMA.16816.F32 R8, R92.reuse, R98, R8 ;  /* 0x000000625c08723c */ /* 0x040fe20000001808 */
[----:B------:R-:W-:Y:S07]  /*41d0*/  LDSM.16.M88.4 R96, [R222+0x14000] ;  /* 0x01400000de60783b */ /* 0x000fee0000000200 */
[C---:B-1----:R-:W-:Y:S08]  /*41e0*/  HMMA.16816.F32 R12, R92.reuse, R88, R12 ;  /* 0x000000585c0c723c */ /* 0x042ff0000000180c */
[----:B------:R-:W-:Y:S01]  /*41f0*/  HMMA.16816.F32 R16, R92, R90, R16 ;  /* 0x0000005a5c10723c */ /* 0x000fe20000001810 */
[----:B------:R-:W1:Y:S05]  /*4200*/  LDSM.16.M88.4 R88, [R225+0x14800] ;  /* 0x01480000e158783b */ /* 0x000e6a0000000200 */
[----:B------:R-:W3:Y:S02]  /*4210*/  LDSM.16.M88.4 R92, [R224+0x4000] ;  /* 0x00400000e05c783b */ /* 0x000ee40000000200 */
[C---:B----4-:R-:W-:Y:S08]  /*4220*/  HMMA.16816.F32 R4, R100.reuse, R104, R4 ;  /* 0x000000686404723c */ /* 0x050ff00000001804 */
        /* <DEDUP_REMOVED lines=12> */
[----:B------:R-:W-:Y:S02]  /*42f0*/  LDSM.16.M88.4 R108, [R227+0x16000] ;  /* 0x01600000e36c783b */ /* 0x000fe40000000200 */
[C---:B---3--:R-:W-:Y:S08]  /*4300*/  HMMA.16816.F32 R4, R92.reuse, R96, R4 ;  /* 0x000000605c04723c */ /* 0x048ff00000001804 */
[C---:B------:R-:W-:Y:S01]  /*4310*/  HMMA.16816.F32 R8, R92.reuse, R98, R8 ;  /* 0x000000625c08723c */ /* 0x040fe20000001808 */
[----:B------:R3:W1:Y:S07]  /*4320*/  LDSM.16.M88.4 R96, [R228+0x6000] ;  /* 0x00600000e460783b */ /* 0x00066e0000000200 */
[C---:B--2---:R-:W-:Y:S08]  /*4330*/  HMMA.16816.F32 R12, R92.reuse, R84, R12 ;  /* 0x000000545c0c723c */ /* 0x044ff0000000180c */
[----:B------:R-:W-:Y:S01]  /*4340*/  HMMA.16816.F32 R16, R92, R86, R16 ;  /* 0x000000565c10723c */ /* 0x000fe20000001810 */
[----:B------:R2:W2:Y:S05]  /*4350*/  LDSM.16.M88.4 R84, [R227+0x16800] ;  /* 0x01680000e354783b */ /* 0x0004aa0000000200 */
[----:B------:R2:W-:Y:S02]  /*4360*/  LDSM.16.M88.4 R92, [R226+0x6000] ;  /* 0x00600000e25c783b */ /* 0x0005e40000000200 */
[C---:B----4-:R-:W-:Y:S05]  /*4370*/  HMMA.16816.F32 R4, R100.reuse, R104, R4 ;  /* 0x000000686404723c */ /* 0x050fea0000001804 */
[----:B---3--:R-:W-:Y:S03]  /*4380*/  LEA R228, R249, UR4, 0x1 ;  /* 0x00000004f9e47c11 */ /* 0x008fe6000f8e08ff */
[C---:B------:R-:W-:Y:S01]  /*4390*/  HMMA.16816.F32 R8, R100.reuse, R106, R8 ;  /* 0x0000006a6408723c */ /* 0x040fe20000001808 */
[----:B------:R-:W3:Y:S07]  /*43a0*/  LDSM.16.M88.4 R104, [R225+0x16000] ;  /* 0x01600000e168783b */ /* 0x000eee0000000200 */
[C---:B-1----:R-:W-:Y:S03]  /*43b0*/  HMMA.16816.F32 R12, R100.reuse, R88, R12 ;  /* 0x00000058640c723c */ /* 0x042fe6000000180c */
[----:B--2---:R-:W-:Y:S01]  /*43c0*/  LEA R227, R241, UR4, 0x1 ;  /* 0x00000004f1e37c11 */ /* 0x004fe2000f8e08ff */
[----:B------:R-:W-:Y:S04]  /*43d0*/  IMAD.IADD R226, R2, 0x1, R228 ;  /* 0x0000000102e27824 */ /* 0x000fe800078e02e4 */
[----:B------:R-:W-:Y:S01]  /*43e0*/  HMMA.16816.F32 R16, R100, R90, R16 ;  /* 0x0000005a6410723c */ /* 0x000fe20000001810 */
[----:B------:R1:W2:Y:S05]  /*43f0*/  LDSM.16.M88.4 R88, [R225+0x16800] ;  /* 0x01680000e158783b */ /* 0x0002aa0000000200 */
[----:B------:R4:W-:Y:S02]  /*4400*/  LDSM.16.M88.4 R100, [R224+0x6000] ;  /* 0x00600000e064783b */ /* 0x0009e40000000200 */
[C---:B------:R-:W-:Y:S08]  /*4410*/  HMMA.16816.F32 R4, R96.reuse, R108, R4 ;  /* 0x0000006c6004723c */ /* 0x040ff00000001804 */
[C---:B------:R-:W-:Y:S01]  /*4420*/  HMMA.16816.F32 R8, R96.reuse, R110, R8 ;  /* 0x0000006e6008723c */ /* 0x040fe20000001808 */
[----:B------:R2:W2:Y:S07]  /*4430*/  LDSM.16.M88.4 R108, [R222+0x16000] ;  /* 0x01600000de6c783b */ /* 0x0004ae0000000200 */
[C---:B------:R-:W-:Y:S03]  /*4440*/  HMMA.16816.F32 R12, R96.reuse, R84, R12 ;  /* 0x00000054600c723c */ /* 0x040fe6000000180c */
[----:B-1----:R-:W-:Y:S02]  /*4450*/  IMAD.IADD R225, R227, 0x1, R2 ;  /* 0x00000001e3e17824 */ /* 0x002fe400078e0202 */
[C---:B----4-:R-:W-:Y:S03]  /*4460*/  IMAD.IADD R224, R216.reuse, 0x1, R228 ;  /* 0x00000001d8e07824 */ /* 0x050fe600078e02e4 */
[----:B------:R-:W-:Y:S01]  /*4470*/  HMMA.16816.F32 R16, R96, R86, R16 ;  /* 0x000000566010723c */ /* 0x000fe20000001810 */
[----:B------:R1:W-:Y:S05]  /*4480*/  LDSM.16.M88.4 R84, [R223+0x6000] ;  /* 0x00600000df54783b */ /* 0x0003ea0000000200 */
[----:B------:R-:W4:Y:S02]  /*4490*/  LDSM.16.M88.4 R96, [R221+0x16000] ;  /* 0x01600000dd60783b */ /* 0x000f240000000200 */
[C---:B---3--:R-:W-:Y:S05]  /*44a0*/  HMMA.16816.F32 R4, R92.reuse, R104, R4 ;  /* 0x000000685c04723c */ /* 0x048fea0000001804 */
[----:B--2---:R-:W-:Y:S03]  /*44b0*/  IMAD.IADD R222, R216, 0x1, R227 ;  /* 0x00000001d8de7824 */ /* 0x004fe600078e02e3 */
[C---:B------:R-:W-:Y:S08]  /*44c0*/  HMMA.16816.F32 R8, R92.reuse, R106, R8 ;  /* 0x0000006a5c08723c */ /* 0x040ff00000001808 */
[C---:B------:R-:W-:Y:S03]  /*44d0*/  HMMA.16816.F32 R12, R92.reuse, R88, R12 ;  /* 0x000000585c0c723c */ /* 0x040fe6000000180c */
[----:B-1----:R-:W-:Y:S01]  /*44e0*/  IMAD.IADD R223, R2, 0x1, R224 ;  /* 0x0000000102df7824 */ /* 0x002fe200078e02e0 */
[----:B------:R-:W-:Y:S02]  /*44f0*/  @P2 LOP3.LUT R88, R234, 0x6, RZ, 0xc0, !PT ;  /* 0x00000006ea582812 */ /* 0x000fe400078ec0ff */
[----:B------:R-:W-:Y:S02]  /*4500*/  PLOP3.LUT P2, PT, PT, PT, UP1, 0x80, 0x8 ;  /* 0x000000000008781c */ /* 0x000fe40003f4f018 */
[----:B------:R-:W-:Y:S01]  /*4510*/  HMMA.16816.F32 R16, R92, R90, R16 ;  /* 0x0000005a5c10723c */ /* 0x000fe20000001810 */
[----:B------:R-:W-:Y:S02]  /*4520*/  IMAD.U32 R92, RZ, RZ, UR36 ;  /* 0x00000024ff5c7e24 */ /* 0x000fe4000f8e00ff */
[----:B------:R-:W-:Y:S02]  /*4530*/  @P0 LOP3.LUT R88, R88, 0xe0, R233, 0xf8, !PT ;  /* 0x000000e058580812 */ /* 0x000fe400078ef8e9 */
[----:B------:R-:W-:Y:S03]  /*4540*/  PLOP3.LUT P0, PT, PT, PT, UP1, 0x80, 0x8 ;  /* 0x000000000008781c */ /* 0x000fe60003f0f018 */
[C---:B------:R-:W-:Y:S05]  /*4550*/  HMMA.16816.F32 R4, R100.reuse, R108, R4 ;  /* 0x0000006c6404723c */ /* 0x040fea0000001804 */
[----:B------:R-:W-:Y:S01]  /*4560*/  @P1 IMAD R92, R92, 0x40, R88 ;  /* 0x000000405c5c1824 */ /* 0x000fe200078e0258 */
[----:B------:R-:W-:Y:S01]  /*4570*/  PLOP3.LUT P1, PT, PT, PT, UP1, 0x80, 0x8 ;  /* 0x000000000008781c */ /* 0x000fe20003f2f018 */
[----:B------:R1:W2:Y:S01]  /*4580*/  LDSM.16.M88.4 R88, [R221+0x16800] ;  /* 0x01680000dd58783b */ /* 0x0002a20000000200 */
[C---:B------:R-:W-:Y:S03]  /*4590*/  HMMA.16816.F32 R8, R100.reuse, R110, R8 ;  /* 0x0000006e6408723c */ /* 0x040fe60000001808 */
[C---:B------:R-:W-:Y:S05]  /*45a0*/  @P6 ISETP.GE.AND P6, PT, R92.reuse, UR35, PT ;  /* 0x000000235c006c0c */ /* 0x040fea000bfc6270 */
[C---:B------:R-:W-:Y:S03]  /*45b0*/  HMMA.16816.F32 R12, R100.reuse, R112, R12 ;  /* 0x00000070640c723c */ /* 0x040fe6000000180c */
[----:B------:R-:W-:Y:S01]  /*45c0*/  @P1 VIADD R93, R92, 0x1 ;  /* 0x000000015c5d1836 */ /* 0x000fe20000000000 */
[----:B------:R-:W-:Y:S04]  /*45d0*/  PLOP3.LUT P1, PT, PT, PT, UP1, 0x80, 0x8 ;  /* 0x000000000008781c */ /* 0x000fe80003f2f018 */
[----:B------:R-:W-:Y:S03]  /*45e0*/  HMMA.16816.F32 R16, R100, R114, R16 ;  /* 0x000000726410723c */ /* 0x000fe60000001810 */
[----:B------:R-:W-:Y:S01]  /*45f0*/  @P2 ISETP.GE.AND P2, PT, R93, UR35, PT ;  /* 0x000000235d002c0c */ /* 0x000fe2000bf46270 */
[----:B-1----:R-:W-:Y:S04]  /*4600*/  IMAD.IADD R221, R2, 0x1, R222 ;  /* 0x0000000102dd7824 */ /* 0x002fe800078e02de */
[C---:B----4-:R-:W-:Y:S08]  /*4610*/  HMMA.16816.F32 R4, R84.reuse, R96, R4 ;  /* 0x000000605404723c */ /* 0x050ff00000001804 */
[C---:B------:R-:W-:Y:S08]  /*4620*/  HMMA.16816.F32 R8, R84.reuse, R98, R8 ;  /* 0x000000625408723c */ /* 0x040ff00000001808 */
[C---:B--2---:R-:W-:Y:S03]  /*4630*/  HMMA.16816.F32 R12, R84.reuse, R88, R12 ;  /* 0x00000058540c723c */ /* 0x044fe6000000180c */
[----:B------:R-:W-:Y:S01]  /*4640*/  @P5 FSEL R4, R4, -INF , !P6 ;  /* 0xff80000004045808 */ /* 0x000fe20007000000 */
[----:B-----5:R-:W-:Y:S01]  /*4650*/  FMUL.FTZ R89, R236, 1.4426950216293334961 ;  /* 0x3fb8aa3bec597820 */ /* 0x020fe20000410000 */
[----:B------:R-:W-:Y:S01]  /*4660*/  PLOP3.LUT P5, PT, PT, PT, UP1, 0x80, 0x8 ;  /* 0x000000000008781c */ /* 0x000fe20003faf018 */
[----:B------:R-:W-:Y:S01]  /*4670*/  FMUL.FTZ R88, R235, 1.4426950216293334961 ;  /* 0x3fb8aa3beb587820 */ /* 0x000fe20000410000 */
[----:B------:R-:W-:Y:S01]  /*4680*/  @P0 FSEL R6, R6, -INF , !P6 ;  /* 0xff80000006060808 */ /* 0x000fe20007000000 */
[----:B------:R-:W-:Y:S01]  /*4690*/  HMMA.16816.F32 R16, R84, R90, R16 ;  /* 0x0000005a5410723c */ /* 0x000fe20000001810 */
[----:B------:R-:W-:Y:S02]  /*46a0*/  PLOP3.LUT P0, PT, PT, PT, UP1, 0x80, 0x8 ;  /* 0x000000000008781c */ /* 0x000fe40003f0f018 */
[----:B------:R-:W-:Y:S02]  /*46b0*/  PLOP3.LUT P6, PT, PT, PT, UP1, 0x80, 0x8 ;  /* 0x000000000008781c */ /* 0x000fe40003fcf018 */
[----:B------:R-:W-:Y:S02]  /*46c0*/  @P1 FSEL R7, R7, -INF , !P2 ;  /* 0xff80000007071808 */ /* 0x000fe40005000000 */
[----:B------:R-:W-:Y:S03]  /*46d0*/  PLOP3.LUT P1, PT, PT, PT, UP1, 0x80, 0x8 ;  /* 0x000000000008781c */ /* 0x000fe60003f2f018 */
[----:B------:R-:W-:Y:S01]  /*46e0*/  @P5 VIADD R93, R92, 0x8 ;  /* 0x000000085c5d5836 */ /* 0x000fe20000000000 */
[----:B------:R-:W-:Y:S03]  /*46f0*/  PLOP3.LUT P5, PT, PT, PT, UP1, 0x80, 0x8 ;  /* 0x000000000008781c */ /* 0x000fe60003faf018 */
[----:B------:R-:W-:Y:S02]  /*4700*/  @P0 FSEL R5, R5, -INF , !P2 ;  /* 0xff80000005050808 */ /* 0x000fe40005000000 */
[----:B------:R-:W-:Y:S02]  /*4710*/  PLOP3.LUT P2, PT, PT, PT, UP1, 0x80, 0x8 ;  /* 0x000000000008781c */ /* 0x000fe40003f4f018 */
[----:B------:R-:W-:Y:S02]  /*4720*/  PLOP3.LUT P0, PT, PT, PT, UP1, 0x80, 0x8 ;  /* 0x000000000008781c */ /* 0x000fe40003f0f018 */
[----:B------:R-:W-:Y:S04]  /*4730*/  @P6 ISETP.GE.AND P6, PT, R93, UR35, PT ;  /* 0x000000235d006c0c */ /* 0x000fe8000bfc6270 */
[----:B------:R-:W-:Y:S02]  /*4740*/  @P5 FSEL R8, R8, -INF , !P6 ;  /* 0xff80000008085808 */ /* 0x000fe40007000000 */
[----:B------:R-:W-:Y:S03]  /*4750*/  PLOP3.LUT P5, PT, PT, PT, UP1, 0x80, 0x8 ;  /* 0x000000000008781c */ /* 0x000fe60003faf018 */
[----:B------:R-:W-:Y:S01]  /*4760*/  @P2 VIADD R93, R92, 0x9 ;  /* 0x000000095c5d2836 */ /* 0x000fe20000000000 */
[----:B------:R-:W-:Y:S02]  /*4770*/  PLOP3.LUT P2, PT, PT, PT, UP1, 0x80, 0x8 ;  /* 0x000000000008781c */ /* 0x000fe40003f4f018 */
[----:B------:R-:W-:Y:S02]  /*4780*/  @P0 FSEL R10, R10, -INF , !P6 ;  /* 0xff8000000a0a0808 */ /* 0x000fe40007000000 */
[----:B------:R-:W-:Y:S02]  /*4790*/  PLOP3.LUT P6, PT, PT, PT, UP1, 0x80, 0x8 ;  /* 0x000000000008781c */ /* 0x000fe40003fcf018 */
[----:B------:R-:W-:Y:S02]  /*47a0*/  PLOP3.LUT P0, PT, PT, PT, UP1, 0x80, 0x8 ;  /* 0x000000000008781c */ /* 0x000fe40003f0f018 */
[----:B------:R-:W-:Y:S01]  /*47b0*/  @P1 ISETP.GE.AND P1, PT, R93, UR35, PT ;  /* 0x000000235d001c0c */ /* 0x000fe2000bf26270 */
[----:B------:R-:W-:Y:S01]  /*47c0*/  @P5 VIADD R93, R92, 0x10 ;  /* 0x000000105c5d5836 */ /* 0x000fe20000000000 */
[----:B------:R-:W-:Y:S04]  /*47d0*/  PLOP3.LUT P5, PT, PT, PT, UP1, 0x80, 0x8 ;  /* 0x000000000008781c */ /* 0x000fe80003faf018 */
[----:B------:R-:W-:Y:S03]  /*47e0*/  @P2 ISETP.GE.AND P2, PT, R93, UR35, PT ;  /* 0x000000235d002c0c */ /* 0x000fe6000bf46270 */
[----:B------:R-:W-:Y:S02]  /*47f0*/  @P6 FSEL R9, R9, -INF , !P1 ;  /* 0xff80000009096808 */ /* 0x000fe40004800000 */
[----:B------:R-:W-:Y:S02]  /*4800*/  @P0 FSEL R11, R11, -INF , !P1 ;  /* 0xff8000000b0b0808 */ /* 0x000fe40004800000 */
[----:B------:R-:W-:Y:S02]  /*4810*/  PLOP3.LUT P1, PT, PT, PT, UP1, 0x80, 0x8 ;  /* 0x000000000008781c */ /* 0x000fe40003f2f018 */
[----:B------:R-:W-:Y:S01]  /*4820*/  FSETP.NEU.FTZ.AND P0, PT, R236, -INF , PT ;  /* 0xff800000ec00780b */ /* 0x000fe20003f1d000 */
[----:B------:R-:W-:Y:S01]  /*4830*/  @P5 VIADD R93, R92, 0x11 ;  /* 0x000000115c5d5836 */ /* 0x000fe20000000000 */
[----:B------:R-:W-:Y:S02]  /*4840*/  FSETP.NEU.FTZ.AND P5, PT, R235, -INF , PT ;  /* 0xff800000eb00780b */ /* 0x000fe40003fbd000 */
[----:B------:R-:W-:Y:S02]  /*4850*/  FSEL R89, R89, RZ, P0 ;  /* 0x000000ff59597208 */ /* 0x000fe40000000000 */
[----:B------:R-:W-:Y:S02]  /*4860*/  PLOP3.LUT P0, PT, PT, PT, UP1, 0x80, 0x8 ;  /* 0x000000000008781c */ /* 0x000fe40003f0f018 */
[----:B------:R-:W-:Y:S01]  /*4870*/  PLOP3.LUT P6, PT, PT, PT, UP1, 0x80, 0x8 ;  /* 0x000000000008781c */ /* 0x000fe20003fcf018 */
[--C-:B------:R-:W-:Y:S01]  /*4880*/  FFMA.FTZ R118, R4, UR12, -R89.reuse ;  /* 0x0000000c04767c23 */ /* 0x100fe20008010859 */
[----:B------:R-:W-:Y:S01]  /*4890*/  FSEL R88, R88, RZ, P5 ;  /* 0x000000ff58587208 */ /* 0x000fe20002800000 */
[--C-:B------:R-:W-:Y:S01]  /*48a0*/  FFMA.FTZ R120, R5, UR12, -R89.reuse ;  /* 0x0000000c05787c23 */ /* 0x100fe20008010859 */
[----:B------:R-:W-:Y:S01]  /*48b0*/  PLOP3.LUT P5, PT, PT, PT, UP1, 0x80, 0x8 ;  /* 0x000000000008781c */ /* 0x000fe20003faf018 */
[--C-:B------:R-:W-:Y:S01]  /*48c0*/  FFMA.FTZ R123, R9, UR12, -R89.reuse ;  /* 0x0000000c097b7c23 */ /* 0x100fe20008010859 */
[----:B------:R-:W-:Y:S01]  /*48d0*/  @P1 FSEL R12, R12, -INF , !P2 ;  /* 0xff8000000c0c1808 */ /* 0x000fe20005000000 */
[--C-:B------:R-:W-:Y:S01]  /*48e0*/  FFMA.FTZ R119, R6, UR12, -R88.reuse ;  /* 0x0000000c06777c23 */ /* 0x100fe20008010858 */
[----:B------:R-:W-:Y:S01]  /*48f0*/  PLOP3.LUT P1, PT, PT, PT, UP1, 0x80, 0x8 ;  /* 0x000000000008781c */ /* 0x000fe20003f2f018 */
[--C-:B------:R-:W-:Y:S01]  /*4900*/  FFMA.FTZ R121, R7, UR12, -R88.reuse ;  /* 0x0000000c07797c23 */ /* 0x100fe20008010858 */
[--C-:B------:R-:W-:Y:S01]  /*4910*/  FFMA.FTZ R124, R10, UR12, -R88.reuse ;  /* 0x0000000c0a7c7c23 */ /* 0x100fe20008010858 */
[----:B------:R-:W-:Y:S01]  /*4920*/  @P0 FSEL R14, R14, -INF , !P2 ;  /* 0xff8000000e0e0808 */ /* 0x000fe20005000000 */
[--C-:B------:R-:W-:Y:S01]  /*4930*/  FFMA.FTZ R125, R11, UR12, -R88.reuse ;  /* 0x0000000c0b7d7c23 */ /* 0x100fe20008010858 */
[----:B------:R-:W-:Y:S01]  /*4940*/  @P6 ISETP.GE.AND P6, PT, R93, UR35, PT ;  /* 0x000000235d006c0c */ /* 0x000fe2000bfc6270 */
[--C-:B------:R-:W-:Y:S01]  /*4950*/  FFMA.FTZ R122, R8, UR12, -R89.reuse ;  /* 0x0000000c087a7c23 */ /* 0x100fe20008010859 */
[----:B------:R-:W-:Y:S01]  /*4960*/  PLOP3.LUT P0, PT, PT, PT, UP1, 0x80, 0x8 ;  /* 0x000000000008781c */ /* 0x000fe20003f0f018 */
[----:B------:R-:W-:Y:S01]  /*4970*/  MUFU.EX2 R118, R118 ;  /* 0x0000007600767308 */ /* 0x000fe20000000800 */
[----:B------:R-:W-:Y:S01]  /*4980*/  @P5 FSEL R13, R13, -INF , !P6 ;  /* 0xff8000000d0d5808 */ /* 0x000fe20007000000 */
[--C-:B------:R-:W-:Y:S01]  /*4990*/  FFMA.FTZ R126, R12, UR12, -R89.reuse ;  /* 0x0000000c0c7e7c23 */ /* 0x100fe20008010859 */
[----:B------:R-:W-:Y:S07]  /*49a0*/  PLOP3.LUT P5, PT, PT, PT, UP1, 0x80, 0x8 ;  /* 0x000000000008781c */ /* 0x000fee0003faf018 */
[----:B------:R-:W-:Y:S01]  /*49b0*/  MUFU.EX2 R119, R119 ;  /* 0x0000007700777308 */ /* 0x000fe20000000800 */
[----:B------:R-:W-:Y:S01]  /*49c0*/  PLOP3.LUT P2, PT, PT, PT, UP1, 0x80, 0x8 ;  /* 0x000000000008781c */ /* 0x000fe20003f4f018 */
[--C-:B------:R-:W-:Y:S01]  /*49d0*/  FFMA.FTZ R127, R13, UR12, -R89.reuse ;  /* 0x0000000c0d7f7c23 */ /* 0x100fe20008010859 */
[----:B------:R-:W-:Y:S07]  /*49e0*/  @P1 FSEL R15, R15, -INF , !P6 ;  /* 0xff8000000f0f1808 */ /* 0x000fee0007000000 */
[----:B------:R-:W1:Y:S01]  /*49f0*/  MUFU.EX2 R120, R120 ;  /* 0x0000007800787308 */ /* 0x000e620000000800 */
[----:B------:R-:W-:Y:S01]  /*4a00*/  PLOP3.LUT P1, PT, PT, PT, UP1, 0x80, 0x8 ;  /* 0x000000000008781c */ /* 0x000fe20003f2f018 */
[--C-:B------:R-:W-:Y:S01]  /*4a10*/  FFMA.FTZ R128, R14, UR12, -R88.reuse ;  /* 0x0000000c0e807c23 */ /* 0x100fe20008010858 */
[----:B------:R-:W-:Y:S07]  /*4a20*/  PLOP3.LUT P6, PT, PT, PT, UP1, 0x80, 0x8 ;  /* 0x000000000008781c */ /* 0x000fee0003fcf018 */
[----:B------:R-:W2:Y:S01]  /*4a30*/  MUFU.EX2 R121, R121 ;  /* 0x0000007900797308 */ /* 0x000ea20000000800 */
[----:B------:R-:W-:Y:S01]  /*4a40*/  @P0 VIADD R4, R92, 0x18 ;  /* 0x000000185c040836 */ /* 0x000fe20000000000 */
[----:B------:R-:W-:Y:S01]  /*4a50*/  PLOP3.LUT P0, PT, PT, PT, UP1, 0x80, 0x8 ;  /* 0x000000000008781c */ /* 0x000fe20003f0f018 */
[--C-:B------:R-:W-:Y:S07]  /*4a60*/  FFMA.FTZ R129, R15, UR12, -R88.reuse ;  /* 0x0000000c0f817c23 */ /* 0x100fee0008010858 */
[----:B------:R-:W-:Y:S01]  /*4a70*/  MUFU.EX2 R122, R122 ;  /* 0x0000007a007a7308 */ /* 0x000fe20000000800 */
[----:B------:R-:W-:Y:S01]  /*4a80*/  @P5 ISETP.GE.AND P5, PT, R4, UR35, PT ;  /* 0x0000002304005c0c */ /* 0x000fe2000bfa6270 */
[----:B------:R-:W-:Y:S08]  /*4a90*/  @P2 VIADD R92, R92, 0x19 ;  /* 0x000000195c5c2836 */ /* 0x000ff00000000000 */
[----:B------:R-:W3:Y:S01]  /*4aa0*/  MUFU.EX2 R123, R123 ;  /* 0x0000007b007b7308 */ /* 0x000ee20000000800 */
[----:B------:R-:W-:Y:S02]  /*4ab0*/  PLOP3.LUT P2, PT, PT, PT, UP1, 0x80, 0x8 ;  /* 0x000000000008781c */ /* 0x000fe40003f4f018 */
[----:B-1----:R-:W-:Y:S07]  /*4ac0*/  F2FP.F16.F32.PACK_AB R8, R120, R118 ;  /* 0x000000767808723e */ /* 0x002fee00000000ff */
[----:B------:R-:W-:Y:S01]  /*4ad0*/  MUFU.EX2 R124, R124 ;  /* 0x0000007c007c7308 */ /* 0x000fe20000000800 */
[----:B------:R-:W-:Y:S02]  /*4ae0*/  @P1 FSEL R16, R16, -INF , !P5 ;  /* 0xff80000010101808 */ /* 0x000fe40006800000 */
[----:B--2---:R-:W-:Y:S07]  /*4af0*/  F2FP.F16.F32.PACK_AB R7, R121, R119 ;  /* 0x000000777907723e */ /* 0x004fee00000000ff */
[----:B------:R-:W1:Y:S01]  /*4b00*/  MUFU.EX2 R125, R125 ;  /* 0x0000007d007d7308 */ /* 0x000e620000000800 */
[----:B------:R-:W-:Y:S01]  /*4b10*/  PLOP3.LUT P1, PT, PT, PT, UP1, 0x80, 0x8 ;  /* 0x000000000008781c */ /* 0x000fe20003f2f018 */
[----:B------:R-:W-:Y:S01]  /*4b20*/  STS [R198+0x22000], R8 ;  /* 0x02200008c6007388 */ /* 0x000fe20000000800 */
[----:B------:R-:W-:Y:S07]  /*4b30*/  @P6 ISETP.GE.AND P6, PT, R92, UR35, PT ;  /* 0x000000235c006c0c */ /* 0x000fee000bfc6270 */
[----:B------:R-:W-:Y:S01]  /*4b40*/  MUFU.EX2 R126, R126 ;  /* 0x0000007e007e7308 */ /* 0x000fe20000000800 */
[--C-:B------:R-:W-:Y:S01]  /*4b50*/  FFMA.FTZ R131, R16, UR12, -R89.reuse ;  /* 0x0000000c10837c23 */ /* 0x100fe20008010859 */
[----:B---3--:R-:W-:Y:S01]  /*4b60*/  F2FP.F16.F32.PACK_AB R6, R123, R122 ;  /* 0x0000007a7b06723e */ /* 0x008fe200000000ff */
[----:B------:R-:W-:Y:S07]  /*4b70*/  STS [R198+0x22400], R7 ;  /* 0x02240007c6007388 */ /* 0x000fee0000000800 */
[----:B------:R-:W2:Y:S01]  /*4b80*/  MUFU.EX2 R127, R127 ;  /* 0x0000007f007f7308 */ /* 0x000ea20000000800 */
[----:B------:R-:W-:Y:S01]  /*4b90*/  @P2 FSEL R18, R18, -INF , !P5 ;  /* 0xff80000012122808 */ /* 0x000fe20006800000 */
[----:B------:R3:W-:Y:S01]  /*4ba0*/  STS [R199], R6 ;  /* 0x00000006c7007388 */ /* 0x0007e20000000800 */
[----:B------:R-:W-:Y:S07]  /*4bb0*/  @P0 FSEL R17, R17, -INF , !P6 ;  /* 0xff80000011110808 */ /* 0x000fee0007000000 */
[----:B------:R-:W-:Y:S01]  /*4bc0*/  MUFU.EX2 R128, R128 ;  /* 0x0000008000807308 */ /* 0x000fe20000000800 */
[----:B-1----:R-:W-:Y:S01]  /*4bd0*/  F2FP.F16.F32.PACK_AB R5, R125, R124 ;  /* 0x0000007c7d05723e */ /* 0x002fe200000000ff */
[--C-:B------:R-:W-:Y:S01]  /*4be0*/  FFMA.FTZ R201, R18, UR12, -R88.reuse ;  /* 0x0000000c12c97c23 */ /* 0x100fe20008010858 */
[----:B------:R-:W-:Y:S01]  /*4bf0*/  @P1 FSEL R19, R19, -INF , !P6 ;  /* 0xff80000013131808 */ /* 0x000fe20007000000 */
[----:B------:R-:W-:Y:S06]  /*4c00*/  FFMA.FTZ R89, R17, UR12, -R89 ;  /* 0x0000000c11597c23 */ /* 0x000fec0008010859 */
[----:B------:R-:W3:Y:S01]  /*4c10*/  MUFU.EX2 R129, R129 ;  /* 0x0000008100817308 */ /* 0x000ee20000000800 */
[----:B------:R1:W-:Y:S01]  /*4c20*/  STS [R199+0x400], R5 ;  /* 0x00040005c7007388 */ /* 0x0003e20000000800 */
[----:B------:R-:W-:Y:S01]  /*4c30*/  LEA R202, P0, R237, R116, 0x2 ;  /* 0x00000074edca7211 */ /* 0x000fe200078010ff */
[----:B------:R-:W-:Y:S01]  /*4c40*/  FFMA.FTZ R88, R19, UR12, -R88 ;  /* 0x0000000c13587c23 */ /* 0x000fe20008010858 */
[----:B--2---:R-:W-:Y:S06]  /*4c50*/  F2FP.F16.F32.PACK_AB R4, R127, R126 ;  /* 0x0000007e7f04723e */ /* 0x004fec00000000ff */
[----:B------:R-:W-:Y:S01]  /*4c60*/  MUFU.EX2 R197, R89 ;  /* 0x0000005900c57308 */ /* 0x000fe20000000800 */
[----:B------:R-:W-:Y:S01]  /*4c70*/  LEA.HI.X R203, R237, R117, RZ, 0x2, P0 ;  /* 0x00000075edcb7211 */ /* 0x000fe200000f14ff */
[----:B------:R2:W-:Y:S08]  /*4c80*/  STS [R196], R4 ;  /* 0x00000004c4007388 */ /* 0x0005f00000000800 */
[----:B------:R-:W-:Y:S01]  /*4c90*/  MUFU.EX2 R200, R88 ;  /* 0x0000005800c87308 */ /* 0x000fe20000000800 */
[----:B------:R-:W4:Y:S09]  /*4ca0*/  LDG.E R116, desc[UR32][R202.64] ;  /* 0x00000020ca747981 */ /* 0x000f32000c1e1900 */
[----:B------:R-:W1:Y:S01]  /*4cb0*/  MUFU.EX2 R131, R131 ;  /* 0x0000008300837308 */ /* 0x000e620000000800 */
[----:B------:R-:W4:Y:S09]  /*4cc0*/  LDG.E R117, desc[UR32][R202.64+0x20] ;  /* 0x00002020ca757981 */ /* 0x000f32000c1e1900 */
[----:B------:R-:W2:Y:S01]  /*4cd0*/  MUFU.EX2 R201, R201 ;  /* 0x000000c900c97308 */ /* 0x000ea20000000800 */
[----:B---3--:R-:W-:Y:S05]  /*4ce0*/  F2FP.F16.F32.PACK_AB R6, R129, R128 ;  /* 0x000000808106723e */ /* 0x008fea00000000ff */
[----:B------:R-:W-:Y:S01]  /*4cf0*/  STS [R196+0x400], R6 ;  /* 0x00040006c4007388 */ /* 0x000fe20000000800 */
[----:B-1----:R-:W-:Y:S05]  /*4d00*/  F2FP.F16.F32.PACK_AB R5, R197, R131 ;  /* 0x00000083c505723e */ /* 0x002fea00000000ff */
[----:B------:R-:W-:Y:S01]  /*4d10*/  STS [R130], R5 ;  /* 0x0000000582007388 */ /* 0x000fe20000000800 */
[----:B--2---:R-:W-:Y:S05]  /*4d20*/  F2FP.F16.F32.PACK_AB R4, R200, R201 ;  /* 0x000000c9c804723e */ /* 0x004fea00000000ff */
[----:B------:R-:W-:Y:S05]  /*4d30*/  STS [R130+0x400], R4 ;  /* 0x0004000482007388 */ /* 0x000fea0000000800 */
[----:B------:R-:W-:Y:S05]  /*4d40*/  LDSM.16.M88.4 R16, [R228+0x8000] ;  /* 0x00800000e410783b */ /* 0x000fea0000000200 */
[----:B------:R-:W1:Y:S05]  /*4d50*/  LDSM.16.M88.4 R8, [R227+0x18000] ;  /* 0x01800000e308783b */ /* 0x000e6a0000000200 */
[----:B------:R-:W2:Y:S05]  /*4d60*/  LDSM.16.M88.4 R84, [R227+0x18800] ;  /* 0x01880000e354783b */ /* 0x000eaa0000000200 */
[----:B------:R-:W-:Y:S05]  /*4d70*/  LDSM.16.M88.4 R88, [R226+0x8000] ;  /* 0x00800000e258783b */ /* 0x000fea0000000200 */
[----:B------:R-:W3:Y:S05]  /*4d80*/  LDSM.16.M88.4 R92, [R225+0x18000] ;  /* 0x01800000e15c783b */ /* 0x000eea0000000200 */
[----:B------:R-:W3:Y:S05]  /*4d90*/  LDSM.16.M88.4 R96, [R225+0x18800] ;  /* 0x01880000e160783b */ /* 0x000eea0000000200 */
[----:B------:R-:W-:Y:S05]  /*4da0*/  LDSM.16.M88.4 R100, [R224+0x8000] ;  /* 0x00800000e064783b */ /* 0x000fea0000000200 */
[----:B------:R-:W3:Y:S05]  /*4db0*/  LDSM.16.M88.4 R104, [R222+0x18000] ;  /* 0x01800000de68783b */ /* 0x000eea0000000200 */
[----:B------:R-:W-:Y:S01]  /*4dc0*/  LDSM.16.M88.4 R108, [R221+0x18000] ;  /* 0x01800000dd6c783b */ /* 0x000fe20000000200 */
[C---:B-1----:R-:W-:Y:S04]  /*4dd0*/  HMMA.16816.F32 R4, R16.reuse, R8, RZ ;  /* 0x000000081004723c */ /* 0x042fe800000018ff */
[----:B------:R-:W-:Y:S04]  /*4de0*/  LDSM.16.M88.4 R112, [R227+0x1a000] ;  /* 0x01a00000e370783b */ /* 0x000fe80000000200 */
[C---:B------:R-:W-:Y:S08]  /*4df0*/  HMMA.16816.F32 R8, R16.reuse, R10, RZ ;  /* 0x0000000a1008723c */ /* 0x040ff000000018ff */
[C---:B--2---:R-:W-:Y:S08]  /*4e00*/  HMMA.16816.F32 R12, R16.reuse, R84, RZ ;  /* 0x00000054100c723c */ /* 0x044ff000000018ff */
[----:B------:R-:W-:Y:S01]  /*4e10*/  HMMA.16816.F32 R16, R16, R86, RZ ;  /* 0x000000561010723c */ /* 0x000fe200000018ff */
[----:B------:R-:W1:Y:S07]  /*4e20*/  LDSM.16.M88.4 R84, [R222+0x18800] ;  /* 0x01880000de54783b */ /* 0x000e6e0000000200 */
[C---:B---3--:R-:W-:Y:S08]  /*4e30*/  HMMA.16816.F32 R4, R88.reuse, R92, R4 ;  /* 0x0000005c5804723c */ /* 0x048ff00000001804 */
[C---:B------:R-:W-:Y:S01]  /*4e40*/  HMMA.16816.F32 R8, R88.reuse, R94, R8 ;  /* 0x0000005e5808723c */ /* 0x040fe20000001808 */
[----:B------:R-:W2:Y:S07]  /*4e50*/  LDSM.16.M88.4 R92, [R223+0x8000] ;  /* 0x00800000df5c783b */ /* 0x000eae0000000200 */
[C---:B------:R-:W-:Y:S08]  /*4e60*/  HMMA.16816.F32 R12, R88.reuse, R96, R12 ;  /* 0x00000060580c723c */ /* 0x040ff0000000180c */
[----:B------:R-:W-:Y:S01]  /*4e70*/  HMMA.16816.F32 R16, R88, R98, R16 ;  /* 0x000000625810723c */ /* 0x000fe20000001810 */
[----:B------:R-:W3:Y:S05]  /*4e80*/  LDSM.16.M88.4 R88, [R221+0x18800] ;  /* 0x01880000dd58783b */ /* 0x000eea0000000200 */
[----:B------:R-:W3:Y:S02]  /*4e90*/  LDSM.16.M88.4 R96, [R228+0xa000] ;  /* 0x00a00000e460783b */ /* 0x000ee40000000200 */
[C---:B------:R-:W-:Y:S08]  /*4ea0*/  HMMA.16816.F32 R4, R100.reuse, R104, R4 ;  /* 0x000000686404723c */ /* 0x040ff00000001804 */
[C---:B------:R-:W-:Y:S01]  /*4eb0*/  HMMA.16816.F32 R8, R100.reuse, R106, R8 ;  /* 0x0000006a6408723c */ /* 0x040fe20000001808 */
[----:B------:R-:W-:Y:S07]  /*4ec0*/  LDSM.16.M88.4 R104, [R225+0x1a000] ;  /* 0x01a00000e168783b */ /* 0x000fee0000000200 */
[C---:B-1----:R-:W-:Y:S08]  /*4ed0*/  HMMA.16816.F32 R12, R100.reuse, R84, R12 ;  /* 0x00000054640c723c */ /* 0x042ff0000000180c */
[----:B------:R-:W-:Y:S01]  /*4ee0*/  HMMA.16816.F32 R16, R100, R86, R16 ;  /* 0x000000566410723c */ /* 0x000fe20000001810 */
[----:B------:R-:W1:Y:S05]  /*4ef0*/  LDSM.16.M88.4 R84, [R227+0x1a800] ;  /* 0x01a80000e354783b */ /* 0x000e6a0000000200 */
[----:B------:R-:W1:Y:S02]  /*4f00*/  LDSM.16.M88.4 R100, [R226+0xa000] ;  /* 0x00a00000e264783b */ /* 0x000e640000000200 */
[C---:B--2---:R-:W-:Y:S08]  /*4f10*/  HMMA.16816.F32 R4, R92.reuse, R108, R4 ;  /* 0x0000006c5c04723c */ /* 0x044ff00000001804 */
[C---:B------:R-:W-:Y:S01]  /*4f20*/  HMMA.16816.F32 R8, R92.reuse, R110, R8 ;  /* 0x0000006e5c08723c */ /* 0x040fe20000001808 */
[----:B------:R-:W-:Y:S07]  /*4f30*/  LDSM.16.M88.4 R108, [R222+0x1a000] ;  /* 0x01a00000de6c783b */ /* 0x000fee0000000200 */
[C---:B---3--:R-:W-:Y:S08]  /*4f40*/  HMMA.16816.F32 R12, R92.reuse, R88, R12 ;  /* 0x000000585c0c723c */ /* 0x048ff0000000180c */
[----:B------:R-:W-:Y:S01]  /*4f50*/  HMMA.16816.F32 R16, R92, R90, R16 ;  /* 0x0000005a5c10723c */ /* 0x000fe20000001810 */
[----:B------:R-:W2:Y:S05]  /*4f60*/  LDSM.16.M88.4 R88, [R225+0x1a800] ;  /* 0x01a80000e158783b */ /* 0x000eaa0000000200 */
        /* <DEDUP_REMOVED lines=8> */
[C---:B------:R-:W-:Y:S08]  /*4ff0*/  HMMA.16816.F32 R4, R100.reuse, R104, R4 ;  /* 0x000000686404723c */ /* 0x040ff00000001804 */
[C---:B------:R-:W-:Y:S01]  /*5000*/  HMMA.16816.F32 R8, R100.reuse, R106, R8 ;  /* 0x0000006a6408723c */ /* 0x040fe20000001808 */
[----:B------:R-:W-:Y:S07]  /*5010*/  LDSM.16.M88.4 R104, [R227+0x1c000] ;  /* 0x01c00000e368783b */ /* 0x000fee0000000200 */
[C---:B--2---:R-:W-:Y:S08]  /*5020*/  HMMA.16816.F32 R12, R100.reuse, R88, R12 ;  /* 0x00000058640c723c */ /* 0x044ff0000000180c */
[----:B------:R-:W-:Y:S01]  /*5030*/  HMMA.16816.F32 R16, R100, R90, R16 ;  /* 0x0000005a6410723c */ /* 0x000fe20000001810 */
[----:B------:R-:W2:Y:S05]  /*5040*/  LDSM.16.M88.4 R88, [R221+0x1a800] ;  /* 0x01a80000dd58783b */ /* 0x000eaa0000000200 */
[----:B------:R-:W4:Y:S02]  /*5050*/  LDSM.16.M88.4 R100, [R228+0xc000] ;  /* 0x00c00000e464783b */ /* 0x000f240000000200 */
[C---:B---3--:R-:W-:Y:S08]  /*5060*/  HMMA.16816.F32 R4, R92.reuse, R108, R4 ;  /* 0x0000006c5c04723c */ /* 0x048ff00000001804 */
        /* <DEDUP_REMOVED lines=12> */
[----:B------:R-:W2:Y:S02]  /*5130*/  LDSM.16.M88.4 R96, [R224+0xc000] ;  /* 0x00c00000e060783b */ /* 0x000ea40000000200 */
[C---:B----4-:R-:W-:Y:S08]  /*5140*/  HMMA.16816.F32 R4, R100.reuse, R104, R4 ;  /* 0x000000686404723c */ /* 0x050ff00000001804 */
[C---:B------:R-:W-:Y:S01]  /*5150*/  HMMA.16816.F32 R8, R100.reuse, R106, R8 ;  /* 0x0000006a6408723c */ /* 0x040fe20000001808 */
[----:B------:R-:W-:Y:S07]  /*5160*/  LDSM.16.M88.4 R104, [R221+0x1c000] ;  /* 0x01c00000dd68783b */ /* 0x000fee0000000200 */
[C---:B-1----:R-:W-:Y:S08]  /*5170*/  HMMA.16816.F32 R12, R100.reuse, R84, R12 ;  /* 0x00000054640c723c */ /* 0x042ff0000000180c */
[----:B------:R-:W-:Y:S01]  /*5180*/  HMMA.16816.F32 R16, R100, R86, R16 ;  /* 0x000000566410723c */ /* 0x000fe20000001810 */
[----:B------:R-:W1:Y:S05]  /*5190*/  LDSM.16.M88.4 R84, [R222+0x1c800] ;  /* 0x01c80000de54783b */ /* 0x000e6a0000000200 */
[----:B------:R-:W4:Y:S02]  /*51a0*/  LDSM.16.M88.4 R100, [R223+0xc000] ;  /* 0x00c00000df64783b */ /* 0x000f240000000200 */
[C---:B---3--:R-:W-:Y:S08]  /*51b0*/  HMMA.16816.F32 R4, R92.reuse, R108, R4 ;  /* 0x0000006c5c04723c */ /* 0x048ff00000001804 */
[C---:B------:R-:W-:Y:S01]  /*51c0*/  HMMA.16816.F32 R8, R92.reuse, R110, R8 ;  /* 0x0000006e5c08723c */ /* 0x040fe20000001808 */
[----:B------:R-:W-:Y:S07]  /*51d0*/  LDSM.16.M88.4 R108, [R227+0x1e000] ;  /* 0x01e00000e36c783b */ /* 0x000fee0000000200 */
[C---:B--2---:R-:W-:Y:S08]  /*51e0*/  HMMA.16816.F32 R12, R92.reuse, R88, R12 ;  /* 0x000000585c0c723c */ /* 0x044ff0000000180c */
        /* <DEDUP_REMOVED lines=10> */
[C---:B----4-:R-:W-:Y:S08]  /*5290*/  HMMA.16816.F32 R4, R100.reuse, R104, R4 ;  /* 0x000000686404723c */ /* 0x050ff00000001804 */
        /* <DEDUP_REMOVED lines=13> */
[C---:B------:R-:W-:Y:S05]  /*5370*/  HMMA.16816.F32 R4, R96.reuse, R112, R4 ;  /* 0x000000706004723c */ /* 0x040fea0000001804 */
[----:B------:R-:W-:Y:S03]  /*5380*/  LEA R112, R219, UR5, 0x1 ;  /* 0x00000005db707c11 */ /* 0x000fe6000f8e08ff */
[C---:B------:R-:W-:Y:S03]  /*5390*/  HMMA.16816.F32 R8, R96.reuse, R114, R8 ;  /* 0x000000726008723c */ /* 0x040fe60000001808 */
[----:B------:R-:W-:Y:S05]  /*53a0*/  IMAD.IADD R112, R216, 0x1, R112 ;  /* 0x00000001d8707824 */ /* 0x000fea00078e0270 */
[C---:B--2---:R-:W-:Y:S08]  /*53b0*/  HMMA.16816.F32 R12, R96.reuse, R88, R12 ;  /* 0x00000058600c723c */ /* 0x044ff0000000180c */
[----:B------:R-:W-:Y:S01]  /*53c0*/  HMMA.16816.F32 R16, R96, R90, R16 ;  /* 0x0000005a6010723c */ /* 0x000fe20000001810 */
[----:B------:R-:W2:Y:S07]  /*53d0*/  LDSM.16.M88.4 R88, [R221+0x1e800] ;  /* 0x01e80000dd58783b */ /* 0x000eae0000000200 */
[C---:B----4-:R-:W-:Y:S08]  /*53e0*/  HMMA.16816.F32 R4, R100.reuse, R104, R4 ;  /* 0x000000686404723c */ /* 0x050ff00000001804 */
[C---:B------:R-:W-:Y:S08]  /*53f0*/  HMMA.16816.F32 R8, R100.reuse, R106, R8 ;  /* 0x0000006a6408723c */ /* 0x040ff00000001808 */
[C---:B-1----:R-:W-:Y:S08]  /*5400*/  HMMA.16816.F32 R12, R100.reuse, R84, R12 ;  /* 0x00000054640c723c */ /* 0x042ff0000000180c */
[----:B------:R-:W-:Y:S08]  /*5410*/  HMMA.16816.F32 R16, R100, R86, R16 ;  /* 0x000000566410723c */ /* 0x000ff00000001810 */
[C---:B---3--:R-:W-:Y:S08]  /*5420*/  HMMA.16816.F32 R4, R92.reuse, R108, R4 ;  /* 0x0000006c5c04723c */ /* 0x048ff00000001804 */
[C---:B------:R-:W-:Y:S08]  /*5430*/  HMMA.16816.F32 R8, R92.reuse, R110, R8 ;  /* 0x0000006e5c08723c */ /* 0x040ff00000001808 */
[C---:B--2---:R-:W-:Y:S03]  /*5440*/  HMMA.16816.F32 R12, R92.reuse, R88, R12 ;  /* 0x000000585c0c723c */ /* 0x044fe6000000180c */
[C---:B------:R-:W-:Y:S01]  /*5450*/  FADD.FTZ R4, -R116.reuse, R4 ;  /* 0x0000000474047221 */ /* 0x040fe20000010100 */
[----:B------:R-:W-:Y:S01]  /*5460*/  FADD.FTZ R5, -R116, R5 ;  /* 0x0000000574057221 */ /* 0x000fe20000010100 */
[C---:B------:R-:W-:Y:S01]  /*5470*/  FADD.FTZ R6, -R117.reuse, R6 ;  /* 0x0000000675067221 */ /* 0x040fe20000010100 */
[----:B------:R-:W-:Y:S01]  /*5480*/  FADD.FTZ R7, -R117, R7 ;  /* 0x0000000775077221 */ /* 0x000fe20000010100 */
[----:B------:R-:W-:Y:S01]  /*5490*/  FMUL.FTZ R4, R118, R4 ;  /* 0x0000000476047220 */ /* 0x000fe20000410000 */
[----:B------:R-:W-:Y:S03]  /*54a0*/  HMMA.16816.F32 R16, R92, R90, R16 ;  /* 0x0000005a5c10723c */ /* 0x000fe60000001810 */
[----:B------:R-:W-:Y:S01]  /*54b0*/  FMUL.FTZ R5, R120, R5 ;  /* 0x0000000578057220 */ /* 0x000fe20000410000 */
[C---:B------:R-:W-:Y:S01]  /*54c0*/  FADD.FTZ R8, -R116.reuse, R8 ;  /* 0x0000000874087221 */ /* 0x040fe20000010100 */
[C---:B------:R-:W-:Y:S01]  /*54d0*/  FADD.FTZ R9, -R116.reuse, R9 ;  /* 0x0000000974097221 */ /* 0x040fe20000010100 */
[----:B------:R-:W-:Y:S01]  /*54e0*/  FMUL.FTZ R6, R119, R6 ;  /* 0x0000000677067220 */ /* 0x000fe20000410000 */
[----:B------:R-:W-:Y:S01]  /*54f0*/  FMUL.FTZ R7, R121, R7 ;  /* 0x0000000779077220 */ /* 0x000fe20000410000 */
[C---:B------:R-:W-:Y:S01]  /*5500*/  FADD.FTZ R10, -R117.reuse, R10 ;  /* 0x0000000a750a7221 */ /* 0x040fe20000010100 */
[----:B------:R-:W-:Y:S01]  /*5510*/  FADD.FTZ R11, -R117, R11 ;  /* 0x0000000b750b7221 */ /* 0x000fe20000010100 */
[----:B------:R-:W-:Y:S01]  /*5520*/  FMUL.FTZ R9, R123, R9 ;  /* 0x000000097b097220 */ /* 0x000fe20000410000 */
[C---:B------:R-:W-:Y:S01]  /*5530*/  FADD.FTZ R12, -R116.reuse, R12 ;  /* 0x0000000c740c7221 */ /* 0x040fe20000010100 */
[----:B------:R-:W-:Y:S01]  /*5540*/  FADD.FTZ R13, -R116, R13 ;  /* 0x0000000d740d7221 */ /* 0x000fe20000010100 */
[----:B------:R-:W-:Y:S01]  /*5550*/  FMUL.FTZ R11, R125, R11 ;  /* 0x0000000b7d0b7220 */ /* 0x000fe20000410000 */
[C---:B------:R-:W-:Y:S01]  /*5560*/  FADD.FTZ R14, -R117.reuse, R14 ;  /* 0x0000000e750e7221 */ /* 0x040fe20000010100 */
[----:B------:R-:W-:Y:S01]  /*5570*/  FADD.FTZ R15, -R117, R15 ;  /* 0x0000000f750f7221 */ /* 0x000fe20000010100 */
[----:B------:R-:W-:Y:S01]  /*5580*/  FMUL.FTZ R8, R122, R8 ;  /* 0x000000087a087220 */ /* 0x000fe20000410000 */
[----:B------:R-:W-:Y:S01]  /*5590*/  FMUL.FTZ R10, R124, R10 ;  /* 0x0000000a7c0a7220 */ /* 0x000fe20000410000 */
[----:B------:R-:W-:Y:S01]  /*55a0*/  F2FP.F16.F32.PACK_AB R4, R5, R4 ;  /* 0x000000040504723e */ /* 0x000fe200000000ff */
[C---:B------:R-:W-:Y:S01]  /*55b0*/  FADD.FTZ R16, -R116.reuse, R16 ;  /* 0x0000001074107221 */ /* 0x040fe20000010100 */
[----:B------:R-:W-:Y:S01]  /*55c0*/  F2FP.F16.F32.PACK_AB R6, R7, R6 ;  /* 0x000000060706723e */ /* 0x000fe200000000ff */
[----:B------:R-:W-:Y:S01]  /*55d0*/  FADD.FTZ R17, -R116, R17 ;  /* 0x0000001174117221 */ /* 0x000fe20000010100 */
[----:B------:R-:W-:Y:S01]  /*55e0*/  FMUL.FTZ R13, R127, R13 ;  /* 0x0000000d7f0d7220 */ /* 0x000fe20000410000 */
[C---:B------:R-:W-:Y:S01]  /*55f0*/  FADD.FTZ R18, -R117.reuse, R18 ;  /* 0x0000001275127221 */ /* 0x040fe20000010100 */
[----:B------:R-:W-:Y:S01]  /*5600*/  FADD.FTZ R19, -R117, R19 ;  /* 0x0000001375137221 */ /* 0x000fe20000010100 */
[----:B------:R-:W-:Y:S01]  /*5610*/  FMUL.FTZ R15, R129, R15 ;  /* 0x0000000f810f7220 */ /* 0x000fe20000410000 */
[----:B------:R-:W-:Y:S01]  /*5620*/  FMUL.FTZ R12, R126, R12 ;  /* 0x0000000c7e0c7220 */ /* 0x000fe20000410000 */
[----:B------:R-:W-:Y:S01]  /*5630*/  FMUL.FTZ R14, R128, R14 ;  /* 0x0000000e800e7220 */ /* 0x000fe20000410000 */
[----:B------:R-:W-:Y:S01]  /*5640*/  F2FP.F16.F32.PACK_AB R8, R9, R8 ;  /* 0x000000080908723e */ /* 0x000fe200000000ff */
[----:B------:R-:W-:Y:S01]  /*5650*/  STS [R198+0x20000], R4 ;  /* 0x02000004c6007388 */ /* 0x000fe20000000800 */
[----:B------:R-:W-:Y:S01]  /*5660*/  F2FP.F16.F32.PACK_AB R10, R11, R10 ;  /* 0x0000000a0b0a723e */ /* 0x000fe200000000ff */
[----:B------:R-:W-:Y:S01]  /*5670*/  FMUL.FTZ R17, R197, R17 ;  /* 0x00000011c5117220 */ /* 0x000fe20000410000 */
[----:B------:R-:W-:Y:S02]  /*5680*/  FMUL.FTZ R19, R200, R19 ;  /* 0x00000013c8137220 */ /* 0x000fe40000410000 */
[----:B------:R-:W-:Y:S01]  /*5690*/  STS [R198+0x20400], R6 ;  /* 0x02040006c6007388 */ /* 0x000fe20000000800 */
[----:B------:R-:W-:Y:S01]  /*56a0*/  FMUL.FTZ R16, R131, R16 ;  /* 0x0000001083107220 */ /* 0x000fe20000410000 */
[----:B------:R-:W-:Y:S01]  /*56b0*/  FMUL.FTZ R18, R201, R18 ;  /* 0x00000012c9127220 */ /* 0x000fe20000410000 */
[----:B------:R-:W-:Y:S02]  /*56c0*/  F2FP.F16.F32.PACK_AB R12, R13, R12 ;  /* 0x0000000c0d0c723e */ /* 0x000fe400000000ff */
[----:B------:R-:W-:Y:S01]  /*56d0*/  STS [R199+-0x2000], R8 ;  /* 0xffe00008c7007388 */ /* 0x000fe20000000800 */
[----:B------:R-:W-:Y:S02]  /*56e0*/  F2FP.F16.F32.PACK_AB R14, R15, R14 ;  /* 0x0000000e0f0e723e */ /* 0x000fe400000000ff */
[----:B------:R-:W-:Y:S02]  /*56f0*/  F2FP.F16.F32.PACK_AB R16, R17, R16 ;  /* 0x000000101110723e */ /* 0x000fe400000000ff */
[----:B------:R-:W-:Y:S01]  /*5700*/  STS [R199+-0x1c00], R10 ;  /* 0xffe4000ac7007388 */ /* 0x000fe20000000800 */
[----:B------:R-:W-:Y:S04]  /*5710*/  F2FP.F16.F32.PACK_AB R18, R19, R18 ;  /* 0x000000121312723e */ /* 0x000fe800000000ff */
[----:B------:R-:W-:Y:S05]  /*5720*/  STS [R196+-0x2000], R12 ;  /* 0xffe0000cc4007388 */ /* 0x000fea0000000800 */
        /* <DEDUP_REMOVED lines=8> */
[----:B------:R-:W4:Y:S05]  /*57b0*/  LDSM.16.MT88.4 R84, [R229+0xc000] ;  /* 0x00c00000e554783b */ /* 0x000f2a0000004200 */
[----:B------:R-:W4:Y:S05]  /*57c0*/  LDSM.16.MT88.4 R88, [R229+0xe000] ;  /* 0x00e00000e558783b */ /* 0x000f2a0000004200 */
[----:B------:R-:W-:Y:S05]  /*57d0*/  LDSM.16.MT88.4 R92, [R230+0x22800] ;  /* 0x02280000e65c783b */ /* 0x000fea0000004200 */
[----:B------:R-:W4:Y:S05]  /*57e0*/  LDSM.16.MT88.4 R96, [R229+0x8800] ;  /* 0x00880000e560783b */ /* 0x000f2a0000004200 */
[----:B------:R-:W4:Y:S01]  /*57f0*/  LDSM.16.MT88.4 R100, [R112+0x800] ;  /* 0x000800007064783b */ /* 0x000f220000004200 */
[-C--:B-1----:R-:W-:Y:S04]  /*5800*/  HMMA.16816.F32 R20, R4, R8.reuse, R20 ;  /* 0x000000080414723c */ /* 0x082fe80000001814 */
[----:B------:R-:W1:Y:S05]  /*5810*/  LDSM.16.MT88.4 R104, [R229+0xa800] ;  /* 0x00a80000e568783b */ /* 0x000e6a0000004200 */
[----:B------:R-:W1:Y:S01]  /*5820*/  LDSM.16.MT88.4 R108, [R229+0xc800] ;  /* 0x00c80000e56c783b */ /* 0x000e620000004200 */
[C---:B--2---:R-:W-:Y:S04]  /*5830*/  HMMA.16816.F32 R24, R12.reuse, R8, R24 ;  /* 0x000000080c18723c */ /* 0x044fe80000001818 */
[----:B------:R-:W-:Y:S04]  /*5840*/  LDSM.16.MT88.4 R116, [R229+0xd800] ;  /* 0x00d80000e574783b */ /* 0x000fe80000004200 */
[-C--:B------:R-:W-:Y:S08]  /*5850*/  HMMA.16816.F32 R28, R12, R10.reuse, R28 ;  /* 0x0000000a0c1c723c */ /* 0x080ff0000000181c */
[C---:B------:R-:W-:Y:S01]  /*5860*/  HMMA.16816.F32 R32, R4.reuse, R10, R32 ;  /* 0x0000000a0420723c */ /* 0x040fe20000001820 */
[----:B------:R-:W2:Y:S07]  /*5870*/  LDSM.16.MT88.4 R8, [R229+0xe800] ;  /* 0x00e80000e508783b */ /* 0x000eae0000004200 */
[-C--:B---3--:R-:W-:Y:S08]  /*5880*/  HMMA.16816.F32 R36, R4, R16.reuse, R36 ;  /* 0x000000100424723c */ /* 0x088ff00000001824 */
[C---:B------:R-:W-:Y:S08]  /*5890*/  HMMA.16816.F32 R40, R12.reuse, R16, R40 ;  /* 0x000000100c28723c */ /* 0x040ff00000001828 */
[-C--:B------:R-:W-:Y:S08]  /*58a0*/  HMMA.16816.F32 R44, R12, R18.reuse, R44 ;  /* 0x000000120c2c723c */ /* 0x080ff0000000182c */
[C---:B------:R-:W-:Y:S01]  /*58b0*/  HMMA.16816.F32 R48, R4.reuse, R18, R48 ;  /* 0x000000120430723c */ /* 0x040fe20000001830 */
[----:B------:R-:W-:Y:S05]  /*58c0*/  LDSM.16.MT88.4 R16, [R112+0x1000] ;  /* 0x001000007010783b */ /* 0x000fea0000004200 */
[----:B------:R-:W-:Y:S02]  /*58d0*/  LDSM.16.MT88.4 R112, [R112+0x1800] ;  /* 0x001800007070783b */ /* 0x000fe40000004200 */
[-C--:B----4-:R-:W-:Y:S08]  /*58e0*/  HMMA.16816.F32 R52, R4, R84.reuse, R52 ;  /* 0x000000540434723c */ /* 0x090ff00000001834 */
[C---:B------:R-:W-:Y:S08]  /*58f0*/  HMMA.16816.F32 R56, R12.reuse, R84, R56 ;  /* 0x000000540c38723c */ /* 0x040ff00000001838 */
[-C--:B------:R-:W-:Y:S08]  /*5900*/  HMMA.16816.F32 R60, R12, R86.reuse, R60 ;  /* 0x000000560c3c723c */ /* 0x080ff0000000183c */
[C---:B------:R-:W-:Y:S01]  /*5910*/  HMMA.16816.F32 R64, R4.reuse, R86, R64 ;  /* 0x000000560440723c */ /* 0x040fe20000001840 */
[----:B------:R-:W-:Y:S07]  /*5920*/  LDSM.16.MT88.4 R84, [R229+0xb000] ;  /* 0x00b00000e554783b */ /* 0x000fee0000004200 */
[-C--:B------:R-:W-:Y:S08]  /*5930*/  HMMA.16816.F32 R68, R4, R88.reuse, R68 ;  /* 0x000000580444723c */ /* 0x080ff00000001844 */
[C---:B------:R-:W-:Y:S08]  /*5940*/  HMMA.16816.F32 R72, R12.reuse, R88, R72 ;  /* 0x000000580c48723c */ /* 0x040ff00000001848 */
[-C--:B------:R-:W-:Y:S01]  /*5950*/  HMMA.16816.F32 R76, R12, R90.reuse, R76 ;  /* 0x0000005a0c4c723c */ /* 0x080fe2000000184c */
[----:B------:R-:W-:Y:S07]  /*5960*/  LDSM.16.MT88.4 R12, [R229+0x9000] ;  /* 0x00900000e50c783b */ /* 0x000fee0000004200 */
[----:B------:R-:W-:Y:S01]  /*5970*/  HMMA.16816.F32 R80, R4, R90, R80 ;  /* 0x0000005a0450723c */ /* 0x000fe20000001850 */
[----:B------:R-:W3:Y:S05]  /*5980*/  LDSM.16.MT88.4 R4, [R230+0x23000] ;  /* 0x02300000e604783b */ /* 0x000eea0000004200 */
[----:B------:R-:W4:Y:S02]  /*5990*/  LDSM.16.MT88.4 R88, [R229+0xd000] ;  /* 0x00d00000e558783b */ /* 0x000f240000004200 */
[-C--:B------:R-:W-:Y:S08]  /*59a0*/  HMMA.16816.F32 R20, R92, R96.reuse, R20 ;  /* 0x000000605c14723c */ /* 0x080ff00000001814 */
[C---:B------:R-:W-:Y:S08]  /*59b0*/  HMMA.16816.F32 R24, R100.reuse, R96, R24 ;  /* 0x000000606418723c */ /* 0x040ff00000001818 */
[-C--:B------:R-:W-:Y:S08]  /*59c0*/  HMMA.16816.F32 R28, R100, R98.reuse, R28 ;  /* 0x00000062641c723c */ /* 0x080ff0000000181c */
[C---:B------:R-:W-:Y:S01]  /*59d0*/  HMMA.16816.F32 R32, R92.reuse, R98, R32 ;  /* 0x000000625c20723c */ /* 0x040fe20000001820 */
[----:B------:R-:W4:Y:S07]  /*59e0*/  LDSM.16.MT88.4 R96, [R229+0xf000] ;  /* 0x00f00000e560783b */ /* 0x000f2e0000004200 */
[-C--:B-1----:R-:W-:Y:S08]  /*59f0*/  HMMA.16816.F32 R36, R92, R104.reuse, R36 ;  /* 0x000000685c24723c */ /* 0x082ff00000001824 */
[C---:B------:R-:W-:Y:S08]  /*5a00*/  HMMA.16816.F32 R40, R100.reuse, R104, R40 ;  /* 0x000000686428723c */ /* 0x040ff00000001828 */
[-C--:B------:R-:W-:Y:S08]  /*5a10*/  HMMA.16816.F32 R44, R100, R106.reuse, R44 ;  /* 0x0000006a642c723c */ /* 0x080ff0000000182c */
[C---:B------:R-:W-:Y:S01]  /*5a20*/  HMMA.16816.F32 R48, R92.reuse, R106, R48 ;  /* 0x0000006a5c30723c */ /* 0x040fe20000001830 */
[----:B------:R-:W-:Y:S07]  /*5a30*/  LDSM.16.MT88.4 R104, [R230+0x23800] ;  /* 0x02380000e668783b */ /* 0x000fee0000004200 */
[-C--:B------:R-:W-:Y:S08]  /*5a40*/  HMMA.16816.F32 R52, R92, R108.reuse, R52 ;  /* 0x0000006c5c34723c */ /* 0x080ff00000001834 */
[C---:B------:R-:W-:Y:S08]  /*5a50*/  HMMA.16816.F32 R56, R100.reuse, R108, R56 ;  /* 0x0000006c6438723c */ /* 0x040ff00000001838 */
[-C--:B------:R-:W-:Y:S08]  /*5a60*/  HMMA.16816.F32 R60, R100, R110.reuse, R60 ;  /* 0x0000006e643c723c */ /* 0x080ff0000000183c */
[C---:B------:R-:W-:Y:S01]  /*5a70*/  HMMA.16816.F32 R64, R92.reuse, R110, R64 ;  /* 0x0000006e5c40723c */ /* 0x040fe20000001840 */
[----:B------:R-:W1:Y:S07]  /*5a80*/  LDSM.16.MT88.4 R108, [R229+0x9800] ;  /* 0x00980000e56c783b */ /* 0x000e6e0000004200 */
[-C--:B--2---:R-:W-:Y:S08]  /*5a90*/  HMMA.16816.F32 R68, R92, R8.reuse, R68 ;  /* 0x000000085c44723c */ /* 0x084ff00000001844 */
[C---:B------:R-:W-:Y:S08]  /*5aa0*/  HMMA.16816.F32 R72, R100.reuse, R8, R72 ;  /* 0x000000086448723c */ /* 0x040ff00000001848 */
[-C--:B------:R-:W-:Y:S01]  /*5ab0*/  HMMA.16816.F32 R76, R100, R10.reuse, R76 ;  /* 0x0000000a644c723c */ /* 0x080fe2000000184c */
[----:B------:R-:W2:Y:S07]  /*5ac0*/  LDSM.16.MT88.4 R100, [R229+0xb800] ;  /* 0x00b80000e564783b */ /* 0x000eae0000004200 */
[----:B------:R-:W-:Y:S01]  /*5ad0*/  HMMA.16816.F32 R80, R92, R10, R80 ;  /* 0x0000000a5c50723c */ /* 0x000fe20000001850 */
[----:B------:R-:W2:Y:S01]  /*5ae0*/  LDSM.16.MT88.4 R8, [R229+0xf800] ;  /* 0x00f80000e508783b */ /* 0x000ea20000004200 */
[----:B------:R-:W-:Y:S06]  /*5af0*/  BAR.SYNC.DEFER_BLOCKING 0x0 ;  /* 0x0000000000007b1d */ /* 0x000fec0000010000 */
[-C--:B---3--:R-:W-:Y:S08]  /*5b00*/  HMMA.16816.F32 R20, R4, R12.reuse, R20 ;  /* 0x0000000c0414723c */ /* 0x088ff00000001814 */
[C---:B------:R-:W-:Y:S08]  /*5b10*/  HMMA.16816.F32 R24, R16.reuse, R12, R24 ;  /* 0x0000000c1018723c */ /* 0x040ff00000001818 */
[-C--:B------:R-:W-:Y:S08]  /*5b20*/  HMMA.16816.F32 R28, R16, R14.reuse, R28 ;  /* 0x0000000e101c723c */ /* 0x080ff0000000181c */
[C---:B------:R-:W-:Y:S08]  /*5b30*/  HMMA.16816.F32 R32, R4.reuse, R14, R32 ;  /* 0x0000000e0420723c */ /* 0x040ff00000001820 */
[-C--:B------:R-:W-:Y:S08]  /*5b40*/  HMMA.16816.F32 R36, R4, R84.reuse, R36 ;  /* 0x000000540424723c */ /* 0x080ff00000001824 */
[C---:B------:R-:W-:Y:S08]  /*5b50*/  HMMA.16816.F32 R40, R16.reuse, R84, R40 ;  /* 0x000000541028723c */ /* 0x040ff00000001828 */
[-C--:B------:R-:W-:Y:S08]  /*5b60*/  HMMA.16816.F32 R44, R16, R86.reuse, R44 ;  /* 0x00000056102c723c */ /* 0x080ff0000000182c */
[C---:B------:R-:W-:Y:S08]  /*5b70*/  HMMA.16816.F32 R48, R4.reuse, R86, R48 ;  /* 0x000000560430723c */ /* 0x040ff00000001830 */
[-C--:B----4-:R-:W-:Y:S08]  /*5b80*/  HMMA.16816.F32 R52, R4, R88.reuse, R52 ;  /* 0x000000580434723c */ /* 0x090ff00000001834 */
[C---:B------:R-:W-:Y:S08]  /*5b90*/  HMMA.16816.F32 R56, R16.reuse, R88, R56 ;  /* 0x000000581038723c */ /* 0x040ff00000001838 */
[-C--:B------:R-:W-:Y:S08]  /*5ba0*/  HMMA.16816.F32 R60, R16, R90.reuse, R60 ;  /* 0x0000005a103c723c */ /* 0x080ff0000000183c */
[C---:B------:R-:W-:Y:S08]  /*5bb0*/  HMMA.16816.F32 R64, R4.reuse, R90, R64 ;  /* 0x0000005a0440723c */ /* 0x040ff00000001840 */
        /* <DEDUP_REMOVED lines=8> */
[-C--:B--2---:R-:W-:Y:S08]  /*5c40*/  HMMA.16816.F32 R36, R104, R100.reuse, R36 ;  /* 0x000000646824723c */ /* 0x084ff00000001824 */
[C---:B------:R-:W-:Y:S08]  /*5c50*/  HMMA.16816.F32 R40, R112.reuse, R100, R40 ;  /* 0x000000647028723c */ /* 0x040ff00000001828 */
[-C--:B------:R-:W-:Y:S08]  /*5c60*/  HMMA.16816.F32 R44, R112, R102.reuse, R44 ;  /* 0x00000066702c723c */ /* 0x080ff0000000182c */
        /* <DEDUP_REMOVED lines=11> */
[----:B------:R-:W-:Y:S02]  /*5d20*/  IADD3 R7, P0, PT, RZ, -UR30, RZ ;  /* 0x8000001eff077c10 */ /* 0x000fe4000ff1e0ff */
[----:B------:R-:W-:Y:S02]  /*5d30*/  LOP3.LUT R8, R232, 0x1f8, RZ, 0xc0, !PT ;  /* 0x000001f8e8087812 */ /* 0x000fe400078ec0ff */
[C---:B------:R-:W-:Y:S01]  /*5d40*/  ISETP.GE.AND P6, PT, R243.reuse, UR8, PT ;  /* 0x00000008f3007c0c */ /* 0x040fe2000bfc6270 */
        /* <DEDUP_REMOVED lines=59> */
.L_x_563:
[----:B------:R-:W-:Y:S01]  /*6100*/  LDSM.16.M88.4 R128, [R231+0x20000] ;  /* 0x02000000e780783b */ /* 0x000fe20000000200 */
[--C-:B------:R-:W-:Y:S01]  /*6110*/  IMAD.IADD R208, R2, 0x1, R231.reuse ;  /* 0x0000000102d07824 */ /* 0x100fe200078e02e7 */
[----:B------:R-:W-:Y:S02]  /*6120*/  PLOP3.LUT P5, PT, PT, PT, UP2, 0x80, 0x8 ;  /* 0x000000000008781c */ /* 0x000fe40003faf028 */
[----:B------:R-:W1:Y:S01]  /*6130*/  LDSM.16.MT88.4 R16, [R229+0x10000] ;  /* 0x01000000e510783b */ /* 0x000e620000004200 */
[----:B------:R-:W-:Y:S03]  /*6140*/  PLOP3.LUT P2, PT, PT, PT, UP2, 0x80, 0x8 ;  /* 0x000000000008781c */ /* 0x000fe60003f4f028 */
[----:B------:R2:W3:Y:S04]  /*6150*/  LDSM.16.M88.4 R124, [R231+0x21000] ;  /* 0x02100000e77c783b */ /* 0x0004e80000000200 */
[----:B------:R-:W4:Y:S04]  /*6160*/  LDSM.16.MT88.4 R96, [R229+0x12000] ;  /* 0x01200000e560783b */ /* 0x000f280000004200 */
[----:B------:R-:W4:Y:S04]  /*6170*/  LDSM.16.MT88.4 R112, [R229+0x14000] ;  /* 0x01400000e570783b */ /* 0x000f280000004200 */
[----:B------:R-:W4:Y:S04]  /*6180*/  LDSM.16.MT88.4 R196, [R229+0x16000] ;  /* 0x01600000e5c4783b */ /* 0x000f280000004200 */
[----:B------:R-:W-:Y:S04]  /*6190*/  LDSM.16.M88.4 R200, [R208+0x20000] ;  /* 0x02000000d0c8783b */ /* 0x000fe80000000200 */
[----:B------:R-:W4:Y:S01]  /*61a0*/  LDSM.16.MT88.4 R204, [R229+0x10800] ;  /* 0x01080000e5cc783b */ /* 0x000f220000004200 */
[----:B--2---:R-:W-:Y:S03]  /*61b0*/  IMAD.IADD R231, R216, 0x1, R231 ;  /* 0x00000001d8e77824 */ /* 0x004fe600078e02e7 */
[----:B------:R-:W2:Y:S04]  /*61c0*/  LDSM.16.M88.4 R208, [R208+0x21000] ;  /* 0x02100000d0d0783b */ /* 0x000ea80000000200 */
[----:B------:R-:W-:Y:S01]  /*61d0*/  LDSM.16.MT88.4 R212, [R229+0x14800] ;  /* 0x01480000e5d4783b */ /* 0x000fe20000004200 */
[-C--:B-1----:R-:W-:Y:S08]  /*61e0*/  HMMA.16816.F32 R4, R128, R16.reuse, RZ ;  /* 0x000000108004723c */ /* 0x082ff000000018ff */
        /* <DEDUP_REMOVED lines=17> */
[C---:B--2---:R-:W-:Y:S08]  /*6300*/  HMMA.16816.F32 R8, R208.reuse, R204, R8 ;  /* 0x000000ccd008723c */ /* 0x044ff00000001808 */
[-C--:B------:R-:W-:Y:S08]  /*6310*/  HMMA.16816.F32 R12, R208, R206.reuse, R12 ;  /* 0x000000ced00c723c */ /* 0x080ff0000000180c */
[C---:B------:R-:W-:Y:S01]  /*6320*/  HMMA.16816.F32 R16, R200.reuse, R206, R16 ;  /* 0x000000cec810723c */ /* 0x040fe20000001810 */
[----:B------:R-:W2:Y:S07]  /*6330*/  LDSM.16.MT88.4 R204, [R229+0x16800] ;  /* 0x01680000e5cc783b */ /* 0x000eae0000004200 */
[-C--:B-1----:R-:W-:Y:S08]  /*6340*/  HMMA.16816.F32 R84, R200, R196.reuse, R84 ;  /* 0x000000c4c854723c */ /* 0x082ff00000001854 */
[C---:B------:R-:W-:Y:S08]  /*6350*/  HMMA.16816.F32 R88, R208.reuse, R196, R88 ;  /* 0x000000c4d058723c */ /* 0x040ff00000001858 */
[-C--:B------:R-:W-:Y:S08]  /*6360*/  HMMA.16816.F32 R92, R208, R198.reuse, R92 ;  /* 0x000000c6d05c723c */ /* 0x080ff0000000185c */
[C---:B------:R-:W-:Y:S01]  /*6370*/  HMMA.16816.F32 R96, R200.reuse, R198, R96 ;  /* 0x000000c6c860723c */ /* 0x040fe20000001860 */
[----:B------:R-:W-:Y:S07]  /*6380*/  LDSM.16.M88.4 R196, [R231+0x20000] ;  /* 0x02000000e7c4783b */ /* 0x000fee0000000200 */
[-C--:B------:R-:W-:Y:S08]  /*6390*/  HMMA.16816.F32 R100, R200, R212.reuse, R100 ;  /* 0x000000d4c864723c */ /* 0x080ff00000001864 */
[C---:B------:R-:W-:Y:S08]  /*63a0*/  HMMA.16816.F32 R104, R208.reuse, R212, R104 ;  /* 0x000000d4d068723c */ /* 0x040ff00000001868 */
[-C--:B------:R-:W-:Y:S08]  /*63b0*/  HMMA.16816.F32 R108, R208, R214.reuse, R108 ;  /* 0x000000d6d06c723c */ /* 0x080ff0000000186c */
[C---:B------:R-:W-:Y:S01]  /*63c0*/  HMMA.16816.F32 R112, R200.reuse, R214, R112 ;  /* 0x000000d6c870723c */ /* 0x040fe20000001870 */
[----:B------:R1:W-:Y:S07]  /*63d0*/  LDSM.16.M88.4 R212, [R231+0x21000] ;  /* 0x02100000e7d4783b */ /* 0x0003ee0000000200 */
[-C--:B--2---:R-:W-:Y:S08]  /*63e0*/  HMMA.16816.F32 R116, R200, R204.reuse, R116 ;  /* 0x000000ccc874723c */ /* 0x084ff00000001874 */
[C---:B------:R-:W-:Y:S08]  /*63f0*/  HMMA.16816.F32 R120, R208.reuse, R204, R120 ;  /* 0x000000ccd078723c */ /* 0x040ff00000001878 */
[-C--:B------:R-:W-:Y:S01]  /*6400*/  HMMA.16816.F32 R124, R208, R206.reuse, R124 ;  /* 0x000000ced07c723c */ /* 0x080fe2000000187c */
[----:B------:R-:W2:Y:S02]  /*6410*/  LDSM.16.MT88.4 R208, [R229+0x11000] ;  /* 0x01100000e5d0783b */ /* 0x000ea40000004200 */
[----:B-1----:R-:W-:Y:S05]  /*6420*/  IMAD.IADD R231, R2, 0x1, R231 ;  /* 0x0000000102e77824 */ /* 0x002fea00078e02e7 */
[----:B------:R-:W-:Y:S01]  /*6430*/  HMMA.16816.F32 R128, R200, R206, R128 ;  /* 0x000000cec880723c */ /* 0x000fe20000001880 */
[----:B------:R-:W1:Y:S04]  /*6440*/  LDSM.16.MT88.4 R200, [R229+0x13000] ;  /* 0x01300000e5c8783b */ /* 0x000e680000004200 */
[----:B------:R-:W3:Y:S03]  /*6450*/  LDSM.16.MT88.4 R204, [R229+0x15000] ;  /* 0x01500000e5cc783b */ /* 0x000ee60000004200 */
[-C--:B--2---:R-:W-:Y:S08]  /*6460*/  HMMA.16816.F32 R4, R196, R208.reuse, R4 ;  /* 0x000000d0c404723c */ /* 0x084ff00000001804 */
[C---:B------:R-:W-:Y:S08]  /*6470*/  HMMA.16816.F32 R8, R212.reuse, R208, R8 ;  /* 0x000000d0d408723c */ /* 0x040ff00000001808 */
        /* <DEDUP_REMOVED lines=8> */
[-C--:B---3--:R-:W-:Y:S08]  /*6500*/  HMMA.16816.F32 R100, R196, R204.reuse, R100 ;  /* 0x000000ccc464723c */ /* 0x088ff00000001864 */
[C---:B------:R-:W-:Y:S08]  /*6510*/  HMMA.16816.F32 R104, R212.reuse, R204, R104 ;  /* 0x000000ccd468723c */ /* 0x040ff00000001868 */
[-C--:B------:R-:W-:Y:S08]  /*6520*/  HMMA.16816.F32 R108, R212, R206.reuse, R108 ;  /* 0x000000ced46c723c */ /* 0x080ff0000000186c */
[C---:B------:R-:W-:Y:S01]  /*6530*/  HMMA.16816.F32 R112, R196.reuse, R206, R112 ;  /* 0x000000cec470723c */ /* 0x040fe20000001870 */
[----:B------:R-:W1:Y:S07]  /*6540*/  LDSM.16.MT88.4 R204, [R229+0x11800] ;  /* 0x01180000e5cc783b */ /* 0x000e6e0000004200 */
[-C--:B--2---:R-:W-:Y:S08]  /*6550*/  HMMA.16816.F32 R116, R196, R208.reuse, R116 ;  /* 0x000000d0c474723c */ /* 0x084ff00000001874 */
[C---:B------:R-:W-:Y:S08]  /*6560*/  HMMA.16816.F32 R120, R212.reuse, R208, R120 ;  /* 0x000000d0d478723c */ /* 0x040ff00000001878 */
[-C--:B------:R-:W-:Y:S01]  /*6570*/  HMMA.16816.F32 R124, R212, R210.reuse, R124 ;  /* 0x000000d2d47c723c */ /* 0x080fe2000000187c */
[----:B------:R2:W3:Y:S07]  /*6580*/  LDSM.16.M88.4 R212, [R231+0x21000] ;  /* 0x02100000e7d4783b */ /* 0x0004ee0000000200 */
[----:B------:R-:W-:Y:S01]  /*6590*/  HMMA.16816.F32 R128, R196, R210, R128 ;  /* 0x000000d2c480723c */ /* 0x000fe20000001880 */
[----:B------:R-:W4:Y:S04]  /*65a0*/  LDSM.16.MT88.4 R196, [R229+0x13800] ;  /* 0x01380000e5c4783b */ /* 0x000f280000004200 */
[----:B------:R-:W4:Y:S03]  /*65b0*/  LDSM.16.MT88.4 R208, [R229+0x15800] ;  /* 0x01580000e5d0783b */ /* 0x000f260000004200 */
[-C--:B-1----:R-:W-:Y:S05]  /*65c0*/  HMMA.16816.F32 R4, R200, R204.reuse, R4 ;  /* 0x000000ccc804723c */ /* 0x082fea0000001804 */
[----:B--2---:R-:W-:Y:S03]  /*65d0*/  IMAD R231, R240, UR9, RZ ;  /* 0x00000009f0e77c24 */ /* 0x004fe6000f8e02ff */
[C---:B---3--:R-:W-:Y:S04]  /*65e0*/  HMMA.16816.F32 R8, R212.reuse, R204, R8 ;  /* 0x000000ccd408723c */ /* 0x048fe80000001808 */
[C---:B------:R-:W-:Y:S04]  /*65f0*/  IMAD.U32 R204, R231.reuse, -0x40, RZ ;  /* 0xffffffc0e7cc7824 */ /* 0x040fe800078e00ff */
[-C--:B------:R-:W-:Y:S03]  /*6600*/  HMMA.16816.F32 R12, R212, R206.reuse, R12 ;  /* 0x000000ced40c723c */ /* 0x080fe6000000180c */
[C---:B------:R-:W-:Y:S04]  /*6610*/  LEA R238, P0, R204.reuse, R238, 0x2 ;  /* 0x000000eeccee7211 */ /* 0x040fe800078010ff */
[----:B------:R-:W-:Y:S01]  /*6620*/  LEA.HI.X.SX32 R239, R204, R239, 0x2, P0 ;  /* 0x000000efccef7211 */ /* 0x000fe200000f16ff */
[C---:B------:R-:W-:Y:S01]  /*6630*/  HMMA.16816.F32 R16, R200.reuse, R206, R16 ;  /* 0x000000cec810723c */ /* 0x040fe20000001810 */
[----:B------:R-:W1:Y:S07]  /*6640*/  LDSM.16.MT88.4 R204, [R229+0x17800] ;  /* 0x01780000e5cc783b */ /* 0x000e6e0000004200 */
[-C--:B----4-:R-:W-:Y:S08]  /*6650*/  HMMA.16816.F32 R84, R200, R196.reuse, R84 ;  /* 0x000000c4c854723c */ /* 0x090ff00000001854 */
[C---:B------:R-:W-:Y:S04]  /*6660*/  HMMA.16816.F32 R88, R212.reuse, R196, R88 ;  /* 0x000000c4d458723c */ /* 0x040fe80000001858 */
[----:B------:R-:W-:Y:S04]  /*6670*/  IMAD.SHL.U32 R197, R231, 0x8, RZ ;  /* 0x00000008e7c57824 */ /* 0x000fe800078e00ff */
[-C--:B------:R-:W-:Y:S03]  /*6680*/  HMMA.16816.F32 R92, R212, R198.reuse, R92 ;  /* 0x000000c6d45c723c */ /* 0x080fe6000000185c */
[C---:B------:R-:W-:Y:S04]  /*6690*/  LEA R196, P0, R197.reuse, R238, 0x2 ;  /* 0x000000eec5c47211 */ /* 0x040fe800078010ff */
[----:B------:R-:W-:Y:S01]  /*66a0*/  LEA.HI.X.SX32 R197, R197, R239, 0x2, P0 ;  /* 0x000000efc5c57211 */ /* 0x000fe200000f16ff */
        /* <DEDUP_REMOVED lines=13> */
[C---:B------:R-:W-:Y:S04]  /*6780*/  LEA R204, P0, R231.reuse, R210, 0x5 ;  /* 0x000000d2e7cc7211 */ /* 0x040fe800078028ff */
[-C--:B------:R-:W-:Y:S03]  /*6790*/  HMMA.16816.F32 R124, R212, R206.reuse, R124 ;  /* 0x000000ced47c723c */ /* 0x080fe6000000187c */
[C---:B------:R-:W-:Y:S02]  /*67a0*/  LEA.HI.X.SX32 R205, R231.reuse, R211, 0x5, P0 ;  /* 0x000000d3e7cd7211 */ /* 0x040fe400000f2eff */
[----:B------:R-:W-:Y:S02]  /*67b0*/  PLOP3.LUT P0, PT, PT, PT, UP2, 0x80, 0x8 ;  /* 0x000000000008781c */ /* 0x000fe40003f0f028 */
[C---:B------:R-:W-:Y:S01]  /*67c0*/  LEA R214, P1, R231.reuse, R204, 0x5 ;  /* 0x000000cce7d67211 */ /* 0x040fe200078228ff */
[----:B------:R-:W-:Y:S04]  /*67d0*/  HMMA.16816.F32 R128, R200, R206, R128 ;  /* 0x000000cec880723c */ /* 0x000fe80000001880 */
[C---:B------:R-:W-:Y:S02]  /*67e0*/  LEA.HI.X.SX32 R215, R231.reuse, R205, 0x5, P1 ;  /* 0x000000cde7d77211 */ /* 0x040fe400008f2eff */
[C---:B------:R-:W-:Y:S02]  /*67f0*/  LEA R212, P1, R231.reuse, R214, 0x5 ;  /* 0x000000d6e7d47211 */ /* 0x040fe400078228ff */
[--C-:B------:R-:W-:Y:S02]  /*6800*/  SHF.R.U32.HI R201, RZ, 0x1, R218.reuse ;  /* 0x00000001ffc97819 */ /* 0x100fe400000116da */
[----:B------:R-:W-:Y:S02]  /*6810*/  LEA.HI.X.SX32 R213, R231, R215, 0x5, P1 ;  /* 0x000000d7e7d57211 */ /* 0x000fe400008f2eff */
[----:B------:R-:W-:Y:S02]  /*6820*/  @P0 LOP3.LUT R201, R201, 0x30, RZ, 0xc0, !PT ;  /* 0x00000030c9c90812 */ /* 0x000fe400078ec0ff */
[----:B------:R-:W-:Y:S01]  /*6830*/  SHF.R.U32.HI R200, RZ, 0x2, R218 ;  /* 0x00000002ffc87819 */ /* 0x000fe200000116da */
[----:B------:R-:W-:Y:S01]  /*6840*/  IMAD.WIDE R202, R231, -0xc0, R212 ;  /* 0xffffff40e7ca7825 */ /* 0x000fe200078e02d4 */
[----:B------:R-:W-:Y:S02]  /*6850*/  PLOP3.LUT P0, PT, PT, PT, UP2, 0x80, 0x8 ;  /* 0x000000000008781c */ /* 0x000fe40003f0f028 */
[----:B------:R-:W-:Y:S02]  /*6860*/  PLOP3.LUT P1, PT, PT, PT, UP2, 0x80, 0x8 ;  /* 0x000000000008781c */ /* 0x000fe40003f2f028 */
[----:B------:R-:W-:Y:S01]  /*6870*/  @P5 LOP3.LUT R237, R201, 0x7, R200, 0xf8, !PT ;  /* 0x00000007c9ed5812 */ /* 0x000fe200078ef8c8 */
[----:B------:R-:W-:Y:S01]  /*6880*/  IMAD.MOV.U32 R200, RZ, RZ, 0x4 ;  /* 0x00000004ffc87424 */ /* 0x000fe200078e00ff */
[----:B------:R-:W-:Y:S03]  /*6890*/  LEA R206, P5, R231, R202, 0x5 ;  /* 0x000000cae7ce7211 */ /* 0x000fe600078a28ff */
[----:B------:R-:W-:Y:S01]  /*68a0*/  @P2 IMAD.WIDE.U32 R200, R237, R200, UR16 ;  /* 0x00000010edc82e25 */ /* 0x000fe2000f8e00c8 */
[C---:B------:R-:W-:Y:S01]  /*68b0*/  LEA.HI.X.SX32 R207, R231.reuse, R203, 0x5, P5 ;  /* 0x000000cbe7cf7211 */ /* 0x040fe200028f2eff */
[----:B------:R-:W-:Y:S01]  /*68c0*/  @UP2 UMOV UR16, UR15 ;  /* 0x0000000f00102c82 */ /* 0x000fe20008000000 */
[----:B------:R-:W-:Y:S02]  /*68d0*/  @UP2 UMOV UR17, UR14 ;  /* 0x0000000e00112c82 */ /* 0x000fe40008000000 */
        /* <DEDUP_REMOVED lines=35> */
[C---:B------:R-:W-:Y:S01]  /*6b10*/  LEA R204, P0, R231.reuse, R8, 0x5 ;  /* 0x00000008e7cc7211 */ /* 0x040fe200078028ff */
[----:B------:R-:W-:Y:S03]  /*6b20*/  REDG.E.ADD.F32.FTZ.RN.STRONG.GPU desc[UR32][R210.64+0x100], R86 ;  /* 0x00010056d20079a6 */ /* 0x000fe6000c12f320 */
[C---:B------:R-:W-:Y:S01]  /*6b30*/  LEA.HI.X.SX32 R205, R231.reuse, R9, 0x5, P0 ;  /* 0x00000009e7cd7211 */ /* 0x040fe200000f2eff */
[----:B------:R4:W-:Y:S01]  /*6b40*/  REDG.E.ADD.F32.FTZ.RN.STRONG.GPU desc[UR32][R8.64+0x100], R87 ;  /* 0x00010057080079a6 */ /* 0x0009e2000c12f320 */
[C---:B-1----:R-:W-:Y:S03]  /*6b50*/  LEA R214, P0, R231.reuse, R204, 0x5 ;  /* 0x000000cce7d67211 */ /* 0x042fe600078028ff */
[----:B------:R1:W-:Y:S01]  /*6b60*/  REDG.E.ADD.F32.FTZ.RN.STRONG.GPU desc[UR32][R204.64+0x100], R88 ;  /* 0x00010058cc0079a6 */ /* 0x0003e2000c12f320 */
[C---:B------:R-:W-:Y:S02]  /*6b70*/  LEA.HI.X.SX32 R215, R231.reuse, R205, 0x5, P0 ;  /* 0x000000cde7d77211 */ /* 0x040fe400000f2eff */
[C---:B------:R-:W-:Y:S03]  /*6b80*/  LEA R10, P0, R231.reuse, R214, 0x5 ;  /* 0x000000d6e70a7211 */ /* 0x040fe600078028ff */
[----:B------:R1:W-:Y:S01]  /*6b90*/  REDG.E.ADD.F32.FTZ.RN.STRONG.GPU desc[UR32][R214.64+0x100], R89 ;  /* 0x00010059d60079a6 */ /* 0x0003e2000c12f320 */
[C---:B--2---:R-:W-:Y:S02]  /*6ba0*/  LEA.HI.X.SX32 R11, R231.reuse, R215, 0x5, P0 ;  /* 0x000000d7e70b7211 */ /* 0x044fe400000f2eff */
        /* <DEDUP_REMOVED lines=65> */
[C---:B--2---:R-:W-:Y:S01]  /*6fc0*/  LEA R10, P0, R231.reuse, R214, 0x5 ;  /* 0x000000d6e70a7211 */ /* 0x044fe200078028ff */
[C---:B---3--:R-:W-:Y:S02]  /*6fd0*/  VIADD R112, R230.reuse, 0x40 ;  /* 0x00000040e6707836 */ /* 0x048fe40000000000 */
[----:B------:R-:W-:Y:S01]  /*6fe0*/  REDG.E.ADD.F32.FTZ.RN.STRONG.GPU desc[UR32][R214.64+0x280], R110 ;  /* 0x0002806ed60079a6 */ /* 0x000fe2000c12f320 */
[C---:B------:R-:W-:Y:S01]  /*6ff0*/  LEA.HI.X.SX32 R11, R231.reuse, R215, 0x5, P0 ;  /* 0x000000d7e70b7211 */ /* 0x040fe200000f2eff */
[----:B------:R-:W-:Y:S02]  /*7000*/  @P3 VIADD R112, R230, 0xffffffc0 ;  /* 0xffffffc0e6703836 */ /* 0x000fe40000000000 */
[C---:B------:R-:W-:Y:S02]  /*7010*/  IMAD.WIDE R90, R231.reuse, -0xc0, R10 ;  /* 0xffffff40e75a7825 */ /* 0x040fe400078e020a */
[----:B------:R2:W-:Y:S01]  /*7020*/  REDG.E.ADD.F32.FTZ.RN.STRONG.GPU desc[UR32][R10.64+0x280], R111 ;  /* 0x0002806f0a0079a6 */ /* 0x0005e2000c12f320 */
        /* <DEDUP_REMOVED lines=38> */
[C---:B-1----:R-:W-:Y:S01]  /*7290*/  LEA R8, P0, R231.reuse, R6, 0x5 ;  /* 0x00000006e7087211 */ /* 0x042fe200078028ff */
[----:B------:R-:W-:Y:S03]  /*72a0*/  LDSM.16.MT88.4 R92, [R230+0x20800] ;  /* 0x02080000e65c783b */ /* 0x000fe60000004200 */
[C---:B------:R-:W-:Y:S01]  /*72b0*/  LEA.HI.X.SX32 R9, R231.reuse, R7, 0x5, P0 ;  /* 0x00000007e7097211 */ /* 0x040fe200000f2eff */
[----:B------:R-:W-:Y:S01]  /*72c0*/  REDG.E.ADD.F32.FTZ.RN.STRONG.GPU desc[UR32][R6.64+0x380], R125 ;  /* 0x0003807d060079a6 */ /* 0x000fe2000c12f320 */
[C---:B--2---:R-:W-:Y:S03]  /*72d0*/  LEA R10, P0, R231.reuse, R8, 0x5 ;  /* 0x00000008e70a7211 */ /* 0x044fe600078028ff */
[----:B------:R-:W-:Y:S01]  /*72e0*/  REDG.E.ADD.F32.FTZ.RN.STRONG.GPU desc[UR32][R8.64+0x380], R126 ;  /* 0x0003807e080079a6 */ /* 0x000fe2000c12f320 */
[----:B------:R-:W-:Y:S03]  /*72f0*/  LEA.HI.X.SX32 R11, R231, R9, 0x5, P0 ;  /* 0x00000009e70b7211 */ /* 0x000fe600000f2eff */
[----:B------:R-:W-:Y:S04]  /*7300*/  LDSM.16.MT88.4 R4, [R230+0x20000] ;  /* 0x02000000e604783b */ /* 0x000fe80000004200 */
[----:B------:R-:W-:Y:S04]  /*7310*/  REDG.E.ADD.F32.FTZ.RN.STRONG.GPU desc[UR32][R10.64+0x380], R127 ;  /* 0x0003807f0a0079a6 */ /* 0x000fe8000c12f320 */
[----:B------:R-:W1:Y:S04]  /*7320*/  LDSM.16.MT88.4 R8, [R229] ;  /* 0x00000000e508783b */ /* 0x000e680000004200 */
[----:B------:R-:W2:Y:S04]  /*7330*/  LDSM.16.MT88.4 R100, [R112+0x20800] ;  /* 0x020800007064783b */ /* 0x000ea80000004200 */
[----:B------:R-:W3:Y:S04]  /*7340*/  LDSM.16.MT88.4 R108, [R229+0x4800] ;  /* 0x00480000e56c783b */ /* 0x000ee80000004200 */
[----:B------:R-:W-:Y:S01]  /*7350*/  LDSM.16.MT88.4 R116, [R229+0x5800] ;  /* 0x00580000e574783b */ /* 0x000fe20000004200 */
[-C--:B-1----:R-:W-:Y:S08]  /*7360*/  HMMA.16816.F32 R132, R4, R8.reuse, R132 ;  /* 0x000000080484723c */ /* 0x082ff00000001884 */
[C---:B------:R-:W-:Y:S08]  /*7370*/  HMMA.16816.F32 R136, R12.reuse, R8, R136 ;  /* 0x000000080c88723c */ /* 0x040ff00000001888 */
[-C--:B------:R-:W-:Y:S08]  /*7380*/  HMMA.16816.F32 R140, R12, R10.reuse, R140 ;  /* 0x0000000a0c8c723c */ /* 0x080ff0000000188c */
[C---:B------:R-:W-:Y:S01]  /*7390*/  HMMA.16816.F32 R144, R4.reuse, R10, R144 ;  /* 0x0000000a0490723c */ /* 0x040fe20000001890 */
[----:B------:R-:W1:Y:S07]  /*73a0*/  LDSM.16.MT88.4 R8, [R229+0x6800] ;  /* 0x00680000e508783b */ /* 0x000e6e0000004200 */
[-C--:B------:R-:W-:Y:S08]  /*73b0*/  HMMA.16816.F32 R148, R4, R16.reuse, R148 ;  /* 0x000000100494723c */ /* 0x080ff00000001894 */
[C---:B------:R-:W-:Y:S08]  /*73c0*/  HMMA.16816.F32 R152, R12.reuse, R16, R152 ;  /* 0x000000100c98723c */ /* 0x040ff00000001898 */
[-C--:B------:R-:W-:Y:S08]  /*73d0*/  HMMA.16816.F32 R156, R12, R18.reuse, R156 ;  /* 0x000000120c9c723c */ /* 0x080ff0000000189c */
[C---:B------:R-:W-:Y:S01]  /*73e0*/  HMMA.16816.F32 R160, R4.reuse, R18, R160 ;  /* 0x0000001204a0723c */ /* 0x040fe200000018a0 */
[----:B------:R-:W-:Y:S04]  /*73f0*/  LDSM.16.MT88.4 R16, [R112+0x21000] ;  /* 0x021000007010783b */ /* 0x000fe80000004200 */
[----:B------:R-:W-:Y:S03]  /*7400*/  LDSM.16.MT88.4 R112, [R112+0x21800] ;  /* 0x021800007070783b */ /* 0x000fe60000004200 */
[-C--:B------:R-:W-:Y:S08]  /*7410*/  HMMA.16816.F32 R164, R4, R84.reuse, R164 ;  /* 0x0000005404a4723c */ /* 0x080ff000000018a4 */
        /* <DEDUP_REMOVED lines=9> */
[----:B------:R-:W4:Y:S04]  /*74b0*/  LDSM.16.MT88.4 R4, [R230+0x21000] ;  /* 0x02100000e604783b */ /* 0x000f280000004200 */
        /* <DEDUP_REMOVED lines=9> */
[C---:B------:R-:W-:Y:S01]  /*7550*/  HMMA.16816.F32 R160, R92.reuse, R106, R160 ;  /* 0x0000006a5ca0723c */ /* 0x040fe200000018a0 */
[----:B------:R-:W-:Y:S07]  /*7560*/  LDSM.16.MT88.4 R104, [R230+0x21800] ;  /* 0x02180000e668783b */ /* 0x000fee0000004200 */
[-C--:B---3--:R-:W-:Y:S08]  /*7570*/  HMMA.16816.F32 R164, R92, R108.reuse, R164 ;  /* 0x0000006c5ca4723c */ /* 0x088ff000000018a4 */
[C---:B------:R-:W-:Y:S08]  /*7580*/  HMMA.16816.F32 R168, R100.reuse, R108, R168 ;  /* 0x0000006c64a8723c */ /* 0x040ff000000018a8 */
[-C--:B------:R-:W-:Y:S08]  /*7590*/  HMMA.16816.F32 R172, R100, R110.reuse, R172 ;  /* 0x0000006e64ac723c */ /* 0x080ff000000018ac */
[C---:B------:R-:W-:Y:S01]  /*75a0*/  HMMA.16816.F32 R176, R92.reuse, R110, R176 ;  /* 0x0000006e5cb0723c */ /* 0x040fe200000018b0 */
[----:B------:R-:W3:Y:S07]  /*75b0*/  LDSM.16.MT88.4 R108, [R229+0x1800] ;  /* 0x00180000e56c783b */ /* 0x000eee0000004200 */
[-C--:B-1----:R-:W-:Y:S08]  /*75c0*/  HMMA.16816.F32 R180, R92, R8.reuse, R180 ;  /* 0x000000085cb4723c */ /* 0x082ff000000018b4 */
[C---:B------:R-:W-:Y:S08]  /*75d0*/  HMMA.16816.F32 R184, R100.reuse, R8, R184 ;  /* 0x0000000864b8723c */ /* 0x040ff000000018b8 */
[-C--:B------:R-:W-:Y:S01]  /*75e0*/  HMMA.16816.F32 R188, R100, R10.reuse, R188 ;  /* 0x0000000a64bc723c */ /* 0x080fe200000018bc */
[----:B------:R-:W1:Y:S07]  /*75f0*/  LDSM.16.MT88.4 R100, [R229+0x3800] ;  /* 0x00380000e564783b */ /* 0x000e6e0000004200 */
[----:B------:R-:W-:Y:S01]  /*7600*/  HMMA.16816.F32 R192, R92, R10, R192 ;  /* 0x0000000a5cc0723c */ /* 0x000fe200000018c0 */
[----:B------:R-:W1:Y:S07]  /*7610*/  LDSM.16.MT88.4 R8, [R229+0x7800] ;  /* 0x00780000e508783b */ /* 0x000e6e0000004200 */
[-C--:B----4-:R-:W-:Y:S08]  /*7620*/  HMMA.16816.F32 R132, R4, R12.reuse, R132 ;  /* 0x0000000c0484723c */ /* 0x090ff00000001884 */
        /* <DEDUP_REMOVED lines=11> */
[-C--:B--2---:R-:W-:Y:S08]  /*76e0*/  HMMA.16816.F32 R180, R4, R96.reuse, R180 ;  /* 0x0000006004b4723c */ /* 0x084ff000000018b4 */
[C---:B------:R-:W-:Y:S08]  /*76f0*/  HMMA.16816.F32 R184, R16.reuse, R96, R184 ;  /* 0x0000006010b8723c */ /* 0x040ff000000018b8 */
[-C--:B------:R-:W-:Y:S08]  /*7700*/  HMMA.16816.F32 R188, R16, R98.reuse, R188 ;  /* 0x0000006210bc723c */ /* 0x080ff000000018bc */
[----:B------:R-:W-:Y:S04]  /*7710*/  HMMA.16816.F32 R192, R4, R98, R192 ;  /* 0x0000006204c0723c */ /* 0x000fe800000018c0 */
[----:B------:R-:W-:Y:S02]  /*7720*/  LOP3.LUT R6, R232, 0x1f8, RZ, 0xc0, !PT ;  /* 0x000001f8e8067812 */ /* 0x000fe400078ec0ff */
[C---:B------:R-:W-:Y:S02]  /*7730*/  LOP3.LUT R7, R243.reuse, 0x40, RZ, 0xfc, !PT ;  /* 0x00000040f3077812 */ /* 0x040fe400078efcff */
[-C--:B---3--:R-:W-:Y:S05]  /*7740*/  HMMA.16816.F32 R132, R104, R108.reuse, R132 ;  /* 0x0000006c6884723c */ /* 0x088fea0000001884 */
[----:B------:R-:W-:Y:S03]  /*7750*/  LOP3.LUT R6, R6, 0x38, R218, 0x78, !PT ;  /* 0x0000003806067812 */ /* 0x000fe600078e78da */
[C---:B------:R-:W-:Y:S04]  /*7760*/  HMMA.16816.F32 R136, R112.reuse, R108, R136 ;  /* 0x0000006c7088723c */ /* 0x040fe80000001888 */
[----:B------:R-:W-:Y:S04]  /*7770*/  LOP3.LUT R6, R6, 0x1e00, R232, 0xf8, !PT ;  /* 0x00001e0006067812 */ /* 0x000fe800078ef8e8 */
[-C--:B------:R-:W-:Y:S03]  /*7780*/  HMMA.16816.F32 R140, R112, R110.reuse, R140 ;  /* 0x0000006e708c723c */ /* 0x080fe6000000188c */
[----:B------:R-:W-:Y:S05]  /*7790*/  LEA R6, R6, UR4, 0x1 ;  /* 0x0000000406067c11 */ /* 0x000fea000f8e08ff */
[C---:B------:R-:W-:Y:S08]  /*77a0*/  HMMA.16816.F32 R144, R104.reuse, R110, R144 ;  /* 0x0000006e6890723c */ /* 0x040ff00000001890 */
[-C--:B-1----:R-:W-:Y:S08]  /*77b0*/  HMMA.16816.F32 R148, R104, R100.reuse, R148 ;  /* 0x000000646894723c */ /* 0x082ff00000001894 */
        /* <DEDUP_REMOVED lines=8> */
[C---:B------:R-:W-:Y:S04]  /*7840*/  HMMA.16816.F32 R184, R112.reuse, R8, R184 ;  /* 0x0000000870b8723c */ /* 0x040fe800000018b8 */
[C---:B------:R-:W-:Y:S02]  /*7850*/  LOP3.LUT R9, R243.reuse, 0xc0, RZ, 0xfc, !PT ;  /* 0x000000c0f3097812 */ /* 0x040fe400078efcff */
[----:B------:R-:W-:Y:S02]  /*7860*/  LOP3.LUT R8, R243, 0x80, RZ, 0xfc, !PT ;  /* 0x00000080f3087812 */ /* 0x000fe400078efcff */
        /* <DEDUP_REMOVED lines=60> */
.L_x_564:
[----:B------:R-:W-:Y:S02]  /*7c30*/  UISETP.GT.AND UP0, UPT, UR43, URZ, UPT ;  /* 0x000000ff2b00728c */ /* 0x000fe4000bf04270 */
[----:B------:R-:W-:Y:S07]  /*7c40*/  UIADD3 UR14, UPT, UPT, UR43, -0x1, URZ ;  /* 0xffffffff2b0e7890 */ /* 0x000fee000fffe0ff */
[----:B------:R-:W-:Y:S01]  /*7c50*/  UMOV UR43, UR14 ;  /* 0x0000000e002b7c82 */ /* 0x000fe20008000000 */
[----:B------:R-:W-:Y:S05]  /*7c60*/  BRA.U UP0, `(.L_x_565) ;  /* 0xffffffc100047547 */ /* 0x000fea000b83ffff */
[----:B------:R-:W2:Y:S01]  /*7c70*/  S2R R0, SR_TID.X ;  /* 0x0000000000007919 */ /* 0x000ea20000002100 */
[C---:B------:R-:W-:Y:S01]  /*7c80*/  IMAD.SHL.U32 R2, R218.reuse, 0x10, RZ ;  /* 0x00000010da027824 */ /* 0x040fe200078e00ff */
[----:B------:R-:W3:Y:S01]  /*7c90*/  LDCU UR8, c[0x0][0x500] ;  /* 0x0000a000ff0877ac */ /* 0x000ee20008000800 */
[C---:B------:R-:W-:Y:S01]  /*7ca0*/  IMAD.SHL.U32 R3, R218.reuse, 0x20, RZ ;  /* 0x00000020da037824 */ /* 0x040fe200078e00ff */
[C---:B------:R-:W-:Y:S01]  /*7cb0*/  LOP3.LUT P0, RZ, R218.reuse, 0x10, RZ, 0xc0, !PT ;  /* 0x00000010daff7812 */ /* 0x040fe2000780c0ff */
[----:B------:R-:W-:Y:S01]  /*7cc0*/  IMAD.SHL.U32 R218, R218, 0x2, RZ ;  /* 0x00000002dada7824 */ /* 0x000fe200078e00ff */
[----:B------:R-:W-:Y:S01]  /*7cd0*/  LOP3.LUT R2, R2, 0x1c0, RZ, 0xc0, !PT ;  /* 0x000001c002027812 */ /* 0x000fe200078ec0ff */
[----:B------:R-:W-:Y:S01]  /*7ce0*/  UISETP.NE.AND UP0, UPT, UR41, -0x1, UPT ;  /* 0xffffffff2900788c */ /* 0x000fe2000bf05270 */
[----:B------:R-:W-:Y:S01]  /*7cf0*/  LOP3.LUT R3, R3, 0x400, RZ, 0xc0, !PT ;  /* 0x0000040003037812 */ /* 0x000fe200078ec0ff */
[----:B------:R-:W-:Y:S01]  /*7d00*/  UMOV UR40, UR18 ;  /* 0x0000001200287c82 */ /* 0x000fe20008000000 */
[----:B------:R-:W-:-:S02]  /*7d10*/  F2FP.F16.F32.PACK_AB R20, R21, R20 ;  /* 0x000000141514723e */ /* 0x000fc400000000ff */
[----:B------:R-:W-:Y:S02]  /*7d20*/  LOP3.LUT R3, R3, 0x6, R218, 0xf8, !PT ;  /* 0x0000000603037812 */ /* 0x000fe400078ef8da */
        /* <DEDUP_REMOVED lines=15> */
[----:B--2---:R-:W-:Y:S01]  /*7e20*/  SHF.R.U32.HI R0, RZ, 0x3, R0 ;  /* 0x00000003ff007819 */ /* 0x004fe20000011600 */
        /* <DEDUP_REMOVED lines=11> */
[----:B------:R-:W-:Y:S01]  /*7ee0*/  LOP3.LUT R2, R3, R2, RZ, 0xfc, !PT ;  /* 0x0000000203027212 */ /* 0x000fe200078efcff */
[----:B------:R-:W-:Y:S01]  /*7ef0*/  FMUL.FTZ R161, R161, UR8 ;  /* 0x00000008a1a17c20 */ /* 0x000fe20008410000 */
[----:B------:R-:W-:Y:S01]  /*7f00*/  FMUL.FTZ R162, R162, UR8 ;  /* 0x00000008a2a27c20 */ /* 0x000fe20008410000 */
[----:B------:R-:W-:Y:S01]  /*7f10*/  FMUL.FTZ R163, R163, UR8 ;  /* 0x00000008a3a37c20 */ /* 0x000fe20008410000 */
[----:B------:R-:W-:Y:S01]  /*7f20*/  LEA R2, R2, UR4, 0x1 ;  /* 0x0000000402027c11 */ /* 0x000fe2000f8e08ff */
[----:B------:R-:W-:Y:S01]  /*7f30*/  FMUL.FTZ R152, R152, UR8 ;  /* 0x0000000898987c20 */ /* 0x000fe20008410000 */
[----:B------:R-:W-:Y:S01]  /*7f40*/  F2FP.F16.F32.PACK_AB R132, R133, R132 ;  /* 0x000000848584723e */ /* 0x000fe200000000ff */
[----:B------:R-:W-:Y:S01]  /*7f50*/  BAR.SYNC.DEFER_BLOCKING 0x0 ;  /* 0x0000000000007b1d */ /* 0x000fe20000010000 */
[----:B------:R-:W-:Y:S01]  /*7f60*/  F2FP.F16.F32.PACK_AB R134, R135, R134 ;  /* 0x000000868786723e */ /* 0x000fe200000000ff */
[----:B------:R-:W-:-:S02]  /*7f70*/  VIADD R4, R2, 0x10000 ;  /* 0x0001000002047836 */ /* 0x000fc40000000000 */
[----:B------:R-:W-:Y:S01]  /*7f80*/  FMUL.FTZ R153, R153, UR8 ;  /* 0x0000000899997c20 */ /* 0x000fe20008410000 */
[----:B------:R-:W-:Y:S02]  /*7f90*/  VIADD R3, R2, 0x10040 ;  /* 0x0001004002037836 */ /* 0x000fe40000000000 */
[----:B------:R-:W-:Y:S01]  /*7fa0*/  FMUL.FTZ R154, R154, UR8 ;  /* 0x000000089a9a7c20 */ /* 0x000fe20008410000 */
[----:B------:R-:W-:Y:S01]  /*7fb0*/  FMUL.FTZ R155, R155, UR8 ;  /* 0x000000089b9b7c20 */ /* 0x000fe20008410000 */
[----:B------:R-:W-:Y:S01]  /*7fc0*/  F2FP.F16.F32.PACK_AB R144, R145, R144 ;  /* 0x000000909190723e */ /* 0x000fe200000000ff */
[----:B------:R-:W-:Y:S01]  /*7fd0*/  @P0 VIADD R3, R4, 0xffffffc0 ;  /* 0xffffffc004030836 */ /* 0x000fe20000000000 */
[----:B------:R-:W-:Y:S01]  /*7fe0*/  F2FP.F16.F32.PACK_AB R146, R147, R146 ;  /* 0x000000929392723e */ /* 0x000fe200000000ff */
[----:B------:R-:W-:Y:S01]  /*7ff0*/  FMUL.FTZ R156, R156, UR8 ;  /* 0x000000089c9c7c20 */ /* 0x000fe20008410000 */
[----:B------:R-:W-:Y:S01]  /*8000*/  FMUL.FTZ R157, R157, UR8 ;  /* 0x000000089d9d7c20 */ /* 0x000fe20008410000 */
[----:B------:R-:W-:Y:S01]  /*8010*/  FMUL.FTZ R158, R158, UR8 ;  /* 0x000000089e9e7c20 */ /* 0x000fe20008410000 */
[----:B------:R-:W-:Y:S01]  /*8020*/  FMUL.FTZ R159, R159, UR8 ;  /* 0x000000089f9f7c20 */ /* 0x000fe20008410000 */
[----:B------:R-:W-:Y:S01]  /*8030*/  F2FP.F16.F32.PACK_AB R136, R137, R136 ;  /* 0x000000888988723e */ /* 0x000fe200000000ff */
[----:B------:R-:W-:Y:S01]  /*8040*/  FMUL.FTZ R164, R164, UR8 ;  /* 0x00000008a4a47c20 */ /* 0x000fe20008410000 */
[----:B------:R-:W-:Y:S01]  /*8050*/  F2FP.F16.F32.PACK_AB R138, R139, R138 ;  /* 0x0000008a8b8a723e */ /* 0x000fe200000000ff */
        /* <DEDUP_REMOVED lines=16> */
[----:B------:R2:W-:Y:S01]  /*8160*/  STS [R2+0x10000], R132 ;  /* 0x0100008402007388 */ /* 0x0005e20000000800 */
[----:B------:R-:W-:Y:S01]  /*8170*/  F2FP.F16.F32.PACK_AB R162, R163, R162 ;  /* 0x000000a2a3a2723e */ /* 0x000fe200000000ff */
[----:B------:R-:W-:Y:S01]  /*8180*/  FMUL.FTZ R172, R172, UR8 ;  /* 0x00000008acac7c20 */ /* 0x000fe20008410000 */
[----:B------:R-:W-:Y:S01]  /*8190*/  FMUL.FTZ R173, R173, UR8 ;  /* 0x00000008adad7c20 */ /* 0x000fe20008410000 */
[----:B------:R2:W-:Y:S01]  /*81a0*/  STS [R2+0x10400], R134 ;  /* 0x0104008602007388 */ /* 0x0005e20000000800 */
[----:B------:R-:W-:Y:S01]  /*81b0*/  FMUL.FTZ R174, R174, UR8 ;  /* 0x00000008aeae7c20 */ /* 0x000fe20008410000 */
[----:B------:R-:W-:Y:S01]  /*81c0*/  FMUL.FTZ R175, R175, UR8 ;  /* 0x00000008afaf7c20 */ /* 0x000fe20008410000 */
[----:B------:R-:W-:Y:S01]  /*81d0*/  F2FP.F16.F32.PACK_AB R152, R153, R152 ;  /* 0x000000989998723e */ /* 0x000fe200000000ff */
[----:B------:R2:W-:Y:S01]  /*81e0*/  STS [R3], R144 ;  /* 0x0000009003007388 */ /* 0x0005e20000000800 */
[----:B------:R-:W-:Y:S01]  /*81f0*/  F2FP.F16.F32.PACK_AB R154, R155, R154 ;  /* 0x0000009a9b9a723e */ /* 0x000fe200000000ff */
[----:B------:R-:W-:Y:S01]  /*8200*/  FMUL.FTZ R180, R180, UR8 ;  /* 0x00000008b4b47c20 */ /* 0x000fe20008410000 */
[----:B------:R-:W-:Y:S01]  /*8210*/  FMUL.FTZ R181, R181, UR8 ;  /* 0x00000008b5b57c20 */ /* 0x000fe20008410000 */
[----:B------:R2:W-:Y:S01]  /*8220*/  STS [R3+0x400], R146 ;  /* 0x0004009203007388 */ /* 0x0005e20000000800 */
        /* <DEDUP_REMOVED lines=28> */
[----:B------:R-:W-:-:S02]  /*83f0*/  F2FP.F16.F32.PACK_AB R170, R171, R170 ;  /* 0x000000aaabaa723e */ /* 0x000fc400000000ff */
[----:B------:R-:W-:Y:S01]  /*8400*/  F2FP.F16.F32.PACK_AB R172, R173, R172 ;  /* 0x000000acadac723e */ /* 0x000fe200000000ff */
[----:B------:R2:W-:Y:S01]  /*8410*/  STS [R3+0x2400], R162 ;  /* 0x002400a203007388 */ /* 0x0005e20000000800 */
[----:B------:R-:W-:Y:S02]  /*8420*/  F2FP.F16.F32.PACK_AB R174, R175, R174 ;  /* 0x000000aeafae723e */ /* 0x000fe400000000ff */
[----:B------:R-:W-:Y:S01]  /*8430*/  F2FP.F16.F32.PACK_AB R180, R181, R180 ;  /* 0x000000b4b5b4723e */ /* 0x000fe200000000ff */
[----:B------:R2:W-:Y:S01]  /*8440*/  STS [R2+0x13000], R152 ;  /* 0x0130009802007388 */ /* 0x0005e20000000800 */
[----:B------:R-:W-:Y:S02]  /*8450*/  F2FP.F16.F32.PACK_AB R182, R183, R182 ;  /* 0x000000b6b7b6723e */ /* 0x000fe400000000ff */
        /* <DEDUP_REMOVED lines=50> */
[----:B------:R-:W-:-:S03]  /*8780*/  F2FP.F16.F32.PACK_AB R78, R79, R78 ;  /* 0x0000004e4f4e723e */ /* 0x000fc600000000ff */
        /* <DEDUP_REMOVED lines=45> */
[----:B-1----:R-:W-:Y:S01]  /*8a60*/  MOV R11, UR9 ;  /* 0x00000009000b7c02 */ /* 0x002fe20008000f00 */
[----:B------:R-:W-:Y:S05]  /*8a70*/  BRA `(.L_x_567) ;  /* 0x0000000000187947 */ /* 0x000fea0003800000 */
.L_x_566:
[----:B------:R-:W3:Y:S01]  /*8a80*/  LDCU.64 UR10, c[0x0][0x5c0] ;  /* 0x0000b800ff0a77ac */ /* 0x000ee20008000a00 */
[----:B------:R-:W-:-:S04]  /*8a90*/  UIADD3 UR8, UPT, UPT, UR37, UR41, URZ ;  /* 0x0000002925087290 */ /* 0x000fc8000fffe0ff */
[----:B---3--:R-:W-:Y:S02]  /*8aa0*/  UIMAD.WIDE.U32 UR16, UR8, UR10, URZ ;  /* 0x0000000a081072a5 */ /* 0x008fe4000f8e00ff */
[----:B------:R-:W-:-:S04]  /*8ab0*/  UIMAD UR8, UR8, UR11, URZ ;  /* 0x0000000b080872a4 */ /* 0x000fc8000f8e02ff */
[----:B------:R-:W-:-:S06]  /*8ac0*/  UIADD3 UR8, UPT, UPT, UR17, UR8, URZ ;  /* 0x0000000811087290 */ /* 0x000fcc000fffe0ff */
[----:B-1----:R-:W-:Y:S02]  /*8ad0*/  MOV R11, UR8 ;  /* 0x00000008000b7c02 */ /* 0x002fe40008000f00 */
.L_x_567:
[----:B------:R-:W-:Y:S05]  /*8ae0*/  BRA.U UP0, `(.L_x_568) ;  /* 0x00000001002c7547 */ /* 0x000fea000b800000 */
[----:B------:R-:W1:Y:S01]  /*8af0*/  LDCU.64 UR8, c[0x0][0x5c8] ;  /* 0x0000b900ff0877ac */ /* 0x000e620008000a00 */
[----:B------:R-:W3:Y:S01]  /*8b00*/  LDCU.64 UR12, c[0x0][0x5b0] ;  /* 0x0000b600ff0c77ac */ /* 0x000ee20008000a00 */
[----:B------:R-:W-:-:S04]  /*8b10*/  USHF.R.S32.HI UR14, URZ, 0x1f, UR37 ;  /* 0x0000001fff0e7899 */ /* 0x000fc80008011425 */
[----:B-1----:R-:W-:Y:S02]  /*8b20*/  UIMAD UR14, UR14, UR8, URZ ;  /* 0x000000080e0e72a4 */ /* 0x002fe4000f8e02ff */
[----:B------:R-:W-:Y:S02]  /*8b30*/  UIMAD.WIDE.U32 UR28, UR37, UR8, URZ ;  /* 0x00000008251c72a5 */ /* 0x000fe4000f8e00ff */
[----:B------:R-:W-:-:S04]  /*8b40*/  UIMAD UR14, UR37, UR9, UR14 ;  /* 0x00000009250e72a4 */ /* 0x000fc8000f8e020e */
[----:B------:R-:W-:-:S04]  /*8b50*/  UIADD3 UR29, UPT, UPT, UR29, UR14, URZ ;  /* 0x0000000e1d1d7290 */ /* 0x000fc8000fffe0ff */
[----:B---3--:R-:W-:-:S04]  /*8b60*/  UIMAD.WIDE.U32 UR28, UR40, UR12, UR28 ;  /* 0x0000000c281c72a5 */ /* 0x008fc8000f8e001c */
[----:B------:R-:W-:-:S06]  /*8b70*/  UIMAD UR13, UR40, UR13, UR29 ;  /* 0x0000000d280d72a4 */ /* 0x000fcc000f8e021d */
[----:B------:R-:W-:Y:S01]  /*8b80*/  MOV R10, UR13 ;  /* 0x0000000d000a7c02 */ /* 0x000fe20008000f00 */
[----:B------:R-:W-:Y:S06]  /*8b90*/  BRA `(.L_x_569) ;  /* 0x0000000000187947 */ /* 0x000fec0003800000 */
.L_x_568:
[----:B------:R-:W1:Y:S01]  /*8ba0*/  LDCU.64 UR8, c[0x0][0x5c8] ;  /* 0x0000b900ff0877ac */ /* 0x000e620008000a00 */
[----:B------:R-:W-:-:S04]  /*8bb0*/  UIADD3 UR12, UPT, UPT, UR37, UR41, URZ ;  /* 0x00000029250c7290 */ /* 0x000fc8000fffe0ff */
[----:B-1----:R-:W-:Y:S02]  /*8bc0*/  UIMAD.WIDE.U32 UR28, UR12, UR8, URZ ;  /* 0x000000080c1c72a5 */ /* 0x002fe4000f8e00ff */
[----:B------:R-:W-:-:S04]  /*8bd0*/  UIMAD UR12, UR12, UR9, URZ ;  /* 0x000000090c0c72a4 */ /* 0x000fc8000f8e02ff */
[----:B------:R-:W-:-:S06]  /*8be0*/  UIADD3 UR12, UPT, UPT, UR29, UR12, URZ ;  /* 0x0000000c1d0c7290 */ /* 0x000fcc000fffe0ff */
[----:B------:R-:W-:-:S07]  /*8bf0*/  MOV R10, UR12 ;  /* 0x0000000c000a7c02 */ /* 0x000fce0008000f00 */
.L_x_569:
[----:B------:R-:W-:Y:S01]  /*8c00*/  BAR.SYNC.DEFER_BLOCKING 0x0 ;  /* 0x0000000000007b1d */ /* 0x000fe20000010000 */
[----:B------:R-:W-:Y:S01]  /*8c10*/  USHF.L.U32 UR14, UR36, 0x6, URZ ;  /* 0x00000006240e7899 */ /* 0x000fe200080006ff */
[----:B------:R-:W-:Y:S01]  /*8c20*/  IADD3 R57, PT, PT, R0, 0x20, RZ ;  /* 0x0000002000397810 */ /* 0x000fe20007ffe0ff */
[----:B------:R-:W-:Y:S02]  /*8c30*/  USHF.L.U32 UR13, UR36, 0x6, URZ ;  /* 0x00000006240d7899 */ /* 0x000fe400080006ff */
[----:B------:R-:W-:-:S03]  /*8c40*/  UIMAD.WIDE.U32 UR42, UR14, UR10, URZ ;  /* 0x0000000a0e2a72a5 */ /* 0x000fc6000f8e00ff */
[----:B--2---:R-:W1:Y:S01]  /*8c50*/  LDC.64 R2, c[0x0][0x5d8] ;  /* 0x00017600ff027b82 */ /* 0x004e620000000a00 */
[----:B------:R-:W-:Y:S01]  /*8c60*/  USHF.R.S32.HI UR15, URZ, 0x1f, UR14 ;  /* 0x0000001fff0f7899 */ /* 0x000fe2000801140e */
[----:B------:R-:W-:Y:S01]  /*8c70*/  BSSY.RECONVERGENT B0, `(.L_x_570) ;  /* 0x0000032000007945 */ /* 0x000fe20003800200 */
[----:B------:R-:W-:Y:S01]  /*8c80*/  UIADD3 UR35, UPT, UPT, -UR13, UR35, URZ ;  /* 0x000000230d237290 */ /* 0x000fe2000fffe1ff */
[----:B------:R-:W-:Y:S01]  /*8c90*/  IMAD.U32 R4, RZ, RZ, UR42 ;  /* 0x0000002aff047e24 */ /* 0x000fe2000f8e00ff */
[----:B------:R-:W-:Y:S01]  /*8ca0*/  UIMAD UR12, UR15, UR10, URZ ;  /* 0x0000000a0f0c72a4 */ /* 0x000fe2000f8e02ff */
[----:B------:R-:W-:-:S03]  /*8cb0*/  IMAD.U32 R5, RZ, RZ, UR43 ;  /* 0x0000002bff057e24 */ /* 0x000fc6000f8e00ff */
[----:B------:R-:W-:Y:S01]  /*8cc0*/  ISETP.GE.AND P4, PT, R0, UR35, PT ;  /* 0x0000002300007c0c */ /* 0x000fe2000bf86270 */
[----:B------:R-:W-:Y:S01]  /*8cd0*/  UIMAD UR12, UR14, UR11, UR12 ;  /* 0x0000000b0e0c72a4 */ /* 0x000fe2000f8e020c */
[----:B------:R-:W-:Y:S02]  /*8ce0*/  LOP3.LUT R232, R4, 0x38, R232, 0xf8, !PT ;  /* 0x0000003804e87812 */ /* 0x000fe400078ef8e8 */
[----:B------:R-:W2:Y:S01]  /*8cf0*/  LDC.64 R4, c[0x0][0x5e0] ;  /* 0x00017800ff047b82 */ /* 0x000ea20000000a00 */
[----:B------:R-:W-:Y:S02]  /*8d00*/  ISETP.GE.AND P6, PT, R57, UR35, PT ;  /* 0x0000002339007c0c */ /* 0x000fe4000bfc6270 */
[----:B------:R-:W-:Y:S01]  /*8d10*/  IMAD.U32 R56, RZ, RZ, UR12 ;  /* 0x0000000cff387e24 */ /* 0x000fe2000f8e00ff */
[----:B------:R-:W-:Y:S01]  /*8d20*/  IADD3 R74, P0, PT, R232, UR16, RZ ;  /* 0x00000010e84a7c10 */ /* 0x000fe2000ff1e0ff */
[----:B------:R3:W4:Y:S03]  /*8d30*/  LDS.128 R52, [R6+0x11000] ;  /* 0x0110000006347984 */ /* 0x0007260000000c00 */
[----:B------:R-:W-:Y:S01]  /*8d40*/  IADD3.X R75, PT, PT, R11, UR43, R56, P0, !PT ;  /* 0x0000002b0b4b7c10 */ /* 0x000fe200087fe438 */
[----:B------:R3:W2:Y:S01]  /*8d50*/  LDS.128 R48, [R6+0x13000] ;  /* 0x0130000006307984 */ /* 0x0006a20000000c00 */
[----:B------:R-:W-:-:S03]  /*8d60*/  IADD3 R11, P0, PT, R0, 0x20, RZ ;  /* 0x00000020000b7810 */ /* 0x000fc60007f1e0ff */
[----:B------:R3:W2:Y:S01]  /*8d70*/  LDS.128 R44, [R6+0x15000] ;  /* 0x01500000062c7984 */ /* 0x0006a20000000c00 */
[----:B-1----:R-:W-:Y:S01]  /*8d80*/  IMAD.WIDE.U32 R74, R2, UR20, R74 ;  /* 0x00000014024a7c25 */ /* 0x002fe2000f8e004a */
[----:B------:R-:W-:Y:S02]  /*8d90*/  IADD3.X R72, PT, PT, RZ, RZ, RZ, P0, !PT ;  /* 0x000000ffff487210 */ /* 0x000fe400007fe4ff */
[----:B------:R3:W1:Y:S01]  /*8da0*/  LDS.128 R40, [R6+0x18000] ;  /* 0x0180000006287984 */ /* 0x0006620000000c00 */
[----:B------:R-:W-:Y:S02]  /*8db0*/  IMAD.U32 R2, RZ, RZ, UR8 ;  /* 0x00000008ff027e24 */ /* 0x000fe4000f8e00ff */
[----:B------:R-:W-:Y:S01]  /*8dc0*/  IMAD R3, R3, UR20, R75 ;  /* 0x0000001403037c24 */ /* 0x000fe2000f8e024b */
[----:B------:R3:W1:Y:S04]  /*8dd0*/  LDS.128 R36, [R6+0x19000] ;  /* 0x0190000006247984 */ /* 0x0006680000000c00 */
[----:B------:R3:W1:Y:S04]  /*8de0*/  LDS.128 R32, [R6+0x1a000] ;  /* 0x01a0000006207984 */ /* 0x0006680000000c00 */
[----:B------:R3:W1:Y:S04]  /*8df0*/  LDS.128 R28, [R6+0x1b000] ;  /* 0x01b00000061c7984 */ /* 0x0006680000000c00 */
[----:B------:R3:W1:Y:S04]  /*8e00*/  LDS.128 R24, [R6+0x1c000] ;  /* 0x01c0000006187984 */ /* 0x0006680000000c00 */
[----:B------:R3:W1:Y:S04]  /*8e10*/  LDS.128 R20, [R6+0x1d000] ;  /* 0x01d0000006147984 */ /* 0x0006680000000c00 */
[----:B------:R3:W1:Y:S04]  /*8e20*/  LDS.128 R16, [R6+0x1e000] ;  /* 0x01e0000006107984 */ /* 0x0006680000000c00 */
[----:B------:R3:W1:Y:S01]  /*8e30*/  LDS.128 R12, [R6+0x1f000] ;  /* 0x01f00000060c7984 */ /* 0x0006620000000c00 */
[----:B--2-4-:R-:W-:Y:S05]  /*8e40*/  @P4 BRA `(.L_x_571) ;  /* 0x0000000000504947 */ /* 0x014fea0003800000 */
[----:B------:R-:W2:Y:S01]  /*8e50*/  LDCU UR16, c[0x0][0x440] ;  /* 0x00008800ff1077ac */ /* 0x000ea20008000800 */
[----:B------:R-:W4:Y:S01]  /*8e60*/  LDS.128 R68, [R6+0x12000] ;  /* 0x0120000006447984 */ /* 0x000f220000000c00 */
[----:B------:R-:W-:Y:S01]  /*8e70*/  IMAD.MOV.U32 R76, RZ, RZ, R74 ;  /* 0x000000ffff4c7224 */ /* 0x000fe200078e004a */
[----:B------:R-:W3:Y:S02]  /*8e80*/  LDCU.64 UR12, c[0x0][0x560] ;  /* 0x0000ac00ff0c77ac */ /* 0x000ee40008000a00 */
[----:B------:R-:W1:Y:S01]  /*8e90*/  LDS.128 R64, [R6+0x14000] ;  /* 0x0140000006407984 */ /* 0x000e620000000c00 */
[----:B------:R-:W-:-:S03]  /*8ea0*/  IMAD.MOV.U32 R77, RZ, RZ, R3 ;  /* 0x000000ffff4d7224 */ /* 0x000fc600078e0003 */
[----:B------:R-:W1:Y:S01]  /*8eb0*/  LDS.128 R60, [R6+0x16000] ;  /* 0x01600000063c7984 */ /* 0x000e620000000c00 */
[----:B------:R-:W-:-:S04]  /*8ec0*/  IMAD.WIDE.U32 R78, R0, UR10, R76 ;  /* 0x0000000a004e7c25 */ /* 0x000fc8000f8e004c */
[----:B------:R-:W-:Y:S01]  /*8ed0*/  IMAD R73, R0, UR11, R79 ;  /* 0x0000000b00497c24 */ /* 0x000fe2000f8e024f */
[----:B--2---:R-:W-:Y:S02]  /*8ee0*/  ISETP.GE.AND P3, PT, R243, UR16, PT ;  /* 0x00000010f3007c0c */ /* 0x004fe4000bf66270 */
[----:B------:R-:W-:Y:S02]  /*8ef0*/  ISETP.GE.AND P2, PT, R7, UR16, PT ;  /* 0x0000001007007c0c */ /* 0x000fe4000bf46270 */
[----:B------:R-:W-:Y:S02]  /*8f00*/  ISETP.GE.AND P1, PT, R8, UR16, PT ;  /* 0x0000001008007c0c */ /* 0x000fe4000bf26270 */
[----:B------:R-:W-:Y:S02]  /*8f10*/  ISETP.GE.AND P0, PT, R9, UR16, PT ;  /* 0x0000001009007c0c */ /* 0x000fe4000bf06270 */
[----:B---3--:R-:W-:-:S04]  /*8f20*/  LEA R76, P5, R78, UR12, 0x1 ;  /* 0x0000000c4e4c7c11 */ /* 0x008fc8000f8a08ff */
[----:B------:R-:W-:Y:S01]  /*8f30*/  LEA.HI.X R77, R78, UR13, R73, 0x1, P5 ;  /* 0x0000000d4e4d7c11 */ /* 0x000fe2000a8f0c49 */
[----:B------:R-:W2:Y:S04]  /*8f40*/  @!P3 LDS.128 R56, [R6+0x10000] ;  /* 0x010000000638b984 */ /* 0x000ea80000000c00 */
[----:B----4-:R4:W-:Y:S04]  /*8f50*/  @!P2 STG.E.128 desc[UR32][R76.64+0x80], R68 ;  /* 0x000080444c00a986 */ /* 0x0109e8000c101d20 */
[----:B-1----:R4:W-:Y:S04]  /*8f60*/  @!P1 STG.E.128 desc[UR32][R76.64+0x100], R64 ;  /* 0x000100404c009986 */ /* 0x0029e8000c101d20 */
[----:B------:R4:W-:Y:S04]  /*8f70*/  @!P0 STG.E.128 desc[UR32][R76.64+0x180], R60 ;  /* 0x0001803c4c008986 */ /* 0x0009e8000c101d20 */
[----:B--2---:R4:W-:Y:S02]  /*8f80*/  @!P3 STG.E.128 desc[UR32][R76.64], R56 ;  /* 0x000000384c00b986 */ /* 0x0049e4000c101d20 */
.L_x_571:
[----:B------:R-:W-:Y:S05]  /*8f90*/  BSYNC.RECONVERGENT B0 ;  /* 0x0000000000007941 */ /* 0x000fea0003800200 */
.L_x_570:
[----:B----4-:R2:W4:Y:S01]  /*8fa0*/  LDS.128 R56, [R6+0x17000] ;  /* 0x0170000006387984 */ /* 0x0105220000000c00 */
[----:B------:R-:W-:Y:S04]  /*8fb0*/  BSSY.RECONVERGENT B0, `(.L_x_572) ;  /* 0x0000014000007945 */ /* 0x000fe80003800200 */
[----:B------:R-:W-:Y:S05]  /*8fc0*/  @P6 BRA `(.L_x_573) ;  /* 0x0000000000486947 */ /* 0x000fea0003800000 */
[----:B------:R-:W1:Y:S01]  /*8fd0*/  LDCU UR16, c[0x0][0x440] ;  /* 0x00008800ff1077ac */ /* 0x000e620008000800 */
[----:B--23--:R-:W-:Y:S02]  /*8fe0*/  IMAD R6, R72, UR10, RZ ;  /* 0x0000000a48067c24 */ /* 0x00cfe4000f8e02ff */
[----:B------:R-:W-:Y:S01]  /*8ff0*/  IMAD.MOV.U32 R60, RZ, RZ, R74 ;  /* 0x000000ffff3c7224 */ /* 0x000fe200078e004a */
[----:B------:R-:W2:Y:S01]  /*9000*/  LDCU.64 UR12, c[0x0][0x560] ;  /* 0x0000ac00ff0c77ac */ /* 0x000ea20008000a00 */
[----:B------:R-:W-:Y:S02]  /*9010*/  IMAD.MOV.U32 R61, RZ, RZ, R3 ;  /* 0x000000ffff3d7224 */ /* 0x000fe400078e0003 */
[C---:B------:R-:W-:Y:S02]  /*9020*/  IMAD R6, R11.reuse, UR11, R6 ;  /* 0x0000000b0b067c24 */ /* 0x040fe4000f8e0206 */
[----:B------:R-:W-:-:S04]  /*9030*/  IMAD.WIDE.U32 R60, R11, UR10, R60 ;  /* 0x0000000a0b3c7c25 */ /* 0x000fc8000f8e003c */
[----:B------:R-:W-:Y:S01]  /*9040*/  IMAD.IADD R6, R6, 0x1, R61 ;  /* 0x0000000106067824 */ /* 0x000fe200078e023d */
[----:B-1----:R-:W-:Y:S02]  /*9050*/  ISETP.GE.AND P3, PT, R243, UR16, PT ;  /* 0x00000010f3007c0c */ /* 0x002fe4000bf66270 */
[----:B------:R-:W-:Y:S02]  /*9060*/  ISETP.GE.AND P2, PT, R7, UR16, PT ;  /* 0x0000001007007c0c */ /* 0x000fe4000bf46270 */
[----:B------:R-:W-:Y:S02]  /*9070*/  ISETP.GE.AND P1, PT, R8, UR16, PT ;  /* 0x0000001008007c0c */ /* 0x000fe4000bf26270 */
[----:B------:R-:W-:Y:S02]  /*9080*/  ISETP.GE.AND P0, PT, R9, UR16, PT ;  /* 0x0000001009007c0c */ /* 0x000fe4000bf06270 */
[----:B--2---:R-:W-:-:S04]  /*9090*/  LEA R62, P5, R60, UR12, 0x1 ;  /* 0x0000000c3c3e7c11 */ /* 0x004fc8000f8a08ff */
[----:B------:R-:W-:-:S05]  /*90a0*/  LEA.HI.X R63, R60, UR13, R6, 0x1, P5 ;  /* 0x0000000d3c3f7c11 */ /* 0x000fca000a8f0c06 */
[----:B------:R1:W-:Y:S04]  /*90b0*/  @!P3 STG.E.128 desc[UR32][R62.64], R52 ;  /* 0x000000343e00b986 */ /* 0x0003e8000c101d20 */
[----:B------:R1:W-:Y:S04]  /*90c0*/  @!P2 STG.E.128 desc[UR32][R62.64+0x80], R48 ;  /* 0x000080303e00a986 */ /* 0x0003e8000c101d20 */
[----:B------:R1:W-:Y:S04]  /*90d0*/  @!P1 STG.E.128 desc[UR32][R62.64+0x100], R44 ;  /* 0x0001002c3e009986 */ /* 0x0003e8000c101d20 */
[----:B----4-:R1:W-:Y:S02]  /*90e0*/  @!P0 STG.E.128 desc[UR32][R62.64+0x180], R56 ;  /* 0x000180383e008986 */ /* 0x0103e4000c101d20 */
.L_x_573:
[----:B------:R-:W-:Y:S05]  /*90f0*/  BSYNC.RECONVERGENT B0 ;  /* 0x0000000000007941 */ /* 0x000fea0003800200 */
.L_x_572:
[----:B-1----:R-:W-:Y:S01]  /*9100*/  MOV R44, R243 ;  /* 0x000000f3002c7202 */ /* 0x002fe20000000f00 */
[----:B------:R-:W-:Y:S01]  /*9110*/  UIMAD UR15, UR15, UR8, URZ ;  /* 0x000000080f0f72a4 */ /* 0x000fe2000f8e02ff */
[----:B------:R-:W-:Y:S01]  /*9120*/  MOV R45, RZ ;  /* 0x000000ff002d7202 */ /* 0x000fe20000000f00 */
[----:B------:R-:W-:Y:S02]  /*9130*/  BSSY.RECONVERGENT B0, `(.L_x_574) ;  /* 0x0000017000007945 */ /* 0x000fe40003800200 */
[----:B------:R-:W-:Y:S01]  /*9140*/  UIMAD UR15, UR14, UR9, UR15 ;  /* 0x000000090e0f72a4 */ /* 0x000fe2000f8e020f */
[----:B------:R-:W-:-:S03]  /*9150*/  IMAD.WIDE.U32 R2, R2, UR14, R44 ;  /* 0x0000000e02027c25 */ /* 0x000fc6000f8e002c */
[----:B------:R-:W-:-:S04]  /*9160*/  IADD3 R2, P0, PT, R2, UR28, RZ ;  /* 0x0000001c02027c10 */ /* 0x000fc8000ff1e0ff */
[----:B------:R-:W-:-:S03]  /*9170*/  IADD3.X R3, PT, PT, R10, UR15, R3, P0, !PT ;  /* 0x0000000f0a037c10 */ /* 0x000fc600087fe403 */
[----:B------:R-:W-:-:S04]  /*9180*/  IMAD.WIDE.U32 R2, R4, UR20, R2 ;  /* 0x0000001404027c25 */ /* 0x000fc8000f8e0002 */
[----:B------:R-:W-:Y:S01]  /*9190*/  IMAD R5, R5, UR20, R3 ;  /* 0x0000001405057c24 */ /* 0x000fe2000f8e0203 */
[----:B------:R-:W-:Y:S06]  /*91a0*/  @P4 BRA `(.L_x_575) ;  /* 0x00000000003c4947 */ /* 0x000fec0003800000 */
[----:B------:R-:W1:Y:S01]  /*91b0*/  LDCU UR12, c[0x0][0x440] ;  /* 0x00008800ff0c77ac */ /* 0x000e620008000800 */
[----:B------:R-:W-:Y:S01]  /*91c0*/  IMAD.MOV.U32 R4, RZ, RZ, R2 ;  /* 0x000000ffff047224 */ /* 0x000fe200078e0002 */
[----:B------:R-:W2:Y:S03]  /*91d0*/  LDCU.64 UR10, c[0x0][0x568] ;  /* 0x0000ad00ff0a77ac */ /* 0x000ea60008000a00 */
        /* <DEDUP_REMOVED lines=11> */
[----:B------:R1:W-:Y:S02]  /*9290*/  @!P0 STG.E.128 desc[UR32][R46.64+0x180], R16 ;  /* 0x000180102e008986 */ /* 0x0003e4000c101d20 */
.L_x_575:
[----:B------:R-:W-:Y:S05]  /*92a0*/  BSYNC.RECONVERGENT B0 ;  /* 0x0000000000007941 */ /* 0x000fea0003800200 */
.L_x_574:
[----:B------:R-:W-:Y:S05]  /*92b0*/  @P6 BRA `(.L_x_542) ;  /* 0x0000000000446947 */ /* 0x000fea0003800000 */
[----:B------:R-:W2:Y:S01]  /*92c0*/  LDCU UR12, c[0x0][0x440] ;  /* 0x00008800ff0c77ac */ /* 0x000ea20008000800 */
[----:B------:R-:W-:Y:S02]  /*92d0*/  IMAD R72, R72, UR8, RZ ;  /* 0x0000000848487c24 */ /* 0x000fe4000f8e02ff */
[----:B------:R-:W-:Y:S01]  /*92e0*/  IMAD.MOV.U32 R3, RZ, RZ, R5 ;  /* 0x000000ffff037224 */ /* 0x000fe200078e0005 */
[----:B------:R-:W3:Y:S01]  /*92f0*/  LDCU.64 UR10, c[0x0][0x568] ;  /* 0x0000ad00ff0a77ac */ /* 0x000ee20008000a00 */
[C---:B------:R-:W-:Y:S02]  /*9300*/  IMAD R72, R11.reuse, UR9, R72 ;  /* 0x000000090b487c24 */ /* 0x040fe4000f8e0248 */
[----:B------:R-:W-:-:S04]  /*9310*/  IMAD.WIDE.U32 R2, R11, UR8, R2 ;  /* 0x000000080b027c25 */ /* 0x000fc8000f8e0002 */
[----:B------:R-:W-:Y:S01]  /*9320*/  IMAD.IADD R72, R72, 0x1, R3 ;  /* 0x0000000148487824 */ /* 0x000fe200078e0203 */
[----:B--2---:R-:W-:Y:S02]  /*9330*/  ISETP.GE.AND P3, PT, R243, UR12, PT ;  /* 0x0000000cf3007c0c */ /* 0x004fe4000bf66270 */
[----:B------:R-:W-:Y:S02]  /*9340*/  ISETP.GE.AND P2, PT, R7, UR12, PT ;  /* 0x0000000c07007c0c */ /* 0x000fe4000bf46270 */
[----:B------:R-:W-:Y:S02]  /*9350*/  ISETP.GE.AND P1, PT, R8, UR12, PT ;  /* 0x0000000c08007c0c */ /* 0x000fe4000bf26270 */
[----:B------:R-:W-:Y:S02]  /*9360*/  ISETP.GE.AND P0, PT, R9, UR12, PT ;  /* 0x0000000c09007c0c */ /* 0x000fe4000bf06270 */
[----:B---3--:R-:W-:-:S04]  /*9370*/  LEA R4, P4, R2, UR10, 0x1 ;  /* 0x0000000a02047c11 */ /* 0x008fc8000f8808ff */
[----:B------:R-:W-:-:S05]  /*9380*/  LEA.HI.X R5, R2, UR11, R72, 0x1, P4 ;  /* 0x0000000b02057c11 */ /* 0x000fca000a0f0c48 */
[----:B------:R2:W-:Y:S04]  /*9390*/  @!P3 STG.E.128 desc[UR32][R4.64], R36 ;  /* 0x000000240400b986 */ /* 0x0005e8000c101d20 */
[----:B------:R2:W-:Y:S04]  /*93a0*/  @!P2 STG.E.128 desc[UR32][R4.64+0x80], R28 ;  /* 0x0000801c0400a986 */ /* 0x0005e8000c101d20 */
[----:B------:R2:W-:Y:S04]  /*93b0*/  @!P1 STG.E.128 desc[UR32][R4.64+0x100], R20 ;  /* 0x0001001404009986 */ /* 0x0005e8000c101d20 */
[----:B------:R2:W-:Y:S02]  /*93c0*/  @!P0 STG.E.128 desc[UR32][R4.64+0x180], R12 ;  /* 0x0001800c04008986 */ /* 0x0005e4000c101d20 */
.L_x_542:
[----:B------:R-:W-:Y:S05]  /*93d0*/  BSYNC.RECONVERGENT B1 ;  /* 0x0000000000017941 */ /* 0x000fea0003800200 */
.L_x_520:
[----:B------:R-:W4:Y:S01]  /*93e0*/  LDCU UR9, c[0x0][0x438] ;  /* 0x00008700ff0977ac */ /* 0x000f220008000800 */
[----:B------:R-:W3:Y:S01]  /*93f0*/  LDCU UR10, c[0x0][0x370] ;  /* 0x00006e00ff0a77ac */ /* 0x000ee20008000800 */
[----:B----4-:R-:W-:-:S04]  /*9400*/  UIADD3 UR9, UPT, UPT, UR9, 0x3f, URZ ;  /* 0x0000003f09097890 */ /* 0x010fc8000fffe0ff */
        /* <DEDUP_REMOVED lines=8> */
.L_x_577:
        /* <DEDUP_REMOVED lines=15> */
.L_x_2498:


//--------------------- .text._ZN5flash44flash_bwd_dq_dk_dv_loop_seqk_parallel_kernelI23Flash_bwd_kernel_traitsILi256ELi64ELi64ELi8ELi4ELi2ELi2ELb0ELb1EN7cutlass6half_tE19Flash_kernel_traitsILi256ELi64ELi64ELi8ES3_EELb0ELb0ELb1ELb0ELb0ELb0ELb0EEEvNS_16Flash_bwd_paramsE --------------------------
	.section	.text._ZN5flash44flash_bwd_dq_dk_dv_loop_seqk_parallel_kernelI23Flash_bwd_kernel_traitsILi256ELi64ELi64ELi8ELi4ELi2ELi2ELb0ELb1EN7cutlass6half_tE19Flash_kernel_traitsILi256ELi64ELi64ELi8ES3_EELb0ELb0ELb1ELb0ELb0ELb0ELb0EEEvNS_16Flash_bwd_paramsE,"ax",@progbits
	.align	128
        .global         _ZN5flash44flash_bwd_dq_dk_dv_loop_seqk_parallel_kernelI23Flash_bwd_kernel_traitsILi256ELi64ELi64ELi8ELi4ELi2ELi2ELb0ELb1EN7cutlass6half_tE19Flash_kernel_traitsILi256ELi64ELi64ELi8ES3_EELb0ELb0ELb1ELb0ELb0ELb0ELb0EEEvNS_16Flash_bwd_paramsE
        .type           _ZN5flash44flash_bwd_dq_dk_dv_loop_seqk_parallel_kernelI23Flash_bwd_kernel_traitsILi256ELi64ELi64ELi8ELi4ELi2ELi2ELb0ELb1EN7cutlass6half_tE19Flash_kernel_traitsILi256ELi64ELi64ELi8ES3_EELb0ELb0ELb1ELb0ELb0ELb0ELb0EEEvNS_16Flash_bwd_paramsE,@function
        .size           _ZN5flash44flash_bwd_dq_dk_dv_loop_seqk_parallel_kernelI23Flash_bwd_kernel_traitsILi256ELi64ELi64ELi8ELi4ELi2ELi2ELb0ELb1EN7cutlass6half_tE19Flash_kernel_traitsILi256ELi64ELi64ELi8ES3_EELb0ELb0ELb1ELb0ELb0ELb0ELb0EEEvNS_16Flash_bwd_paramsE,(.L_x_2499 - _ZN5flash44flash_bwd_dq_dk_dv_loop_seqk_parallel_kernelI23Flash_bwd_kernel_traitsILi256ELi64ELi64ELi8ELi4ELi2ELi2ELb0ELb1EN7cutlass6half_tE19Flash_kernel_traitsILi256ELi64ELi64ELi8ES3_EELb0ELb0ELb1ELb0ELb0ELb0ELb0EEEvNS_16Flash_bwd_paramsE)
        .other          _ZN5flash44flash_bwd_dq_dk_dv_loop_seqk_parallel_kernelI23Flash_bwd_kernel_traitsILi256ELi64ELi64ELi8ELi4ELi2ELi2ELb0ELb1EN7cutlass6half_tE19Flash_kernel_traitsILi256ELi64ELi64ELi8ES3_EELb0ELb0ELb1ELb0ELb0ELb0ELb0EEEvNS_16Flash_bwd_paramsE,@"STO_CUDA_ENTRY STV_DEFAULT"
_ZN5flash44flash_bwd_dq_dk_dv_loop_seqk_parallel_kernelI23Flash_bwd_kernel_traitsILi256ELi64ELi64ELi8ELi4ELi2ELi2ELb0ELb1EN7cutlass6half_tE19Flash_kernel_traitsILi256ELi64ELi64ELi8ES3_EELb0ELb0ELb1ELb0ELb0ELb0ELb0EEEvNS_16Flash_bwd_paramsE:
.text._ZN5flash44flash_bwd_dq_dk_dv_loop_seqk_parallel_kernelI23Flash_bwd_kernel_traitsILi256ELi64ELi64ELi8ELi4ELi2ELi2ELb0ELb1EN7cutlass6half_tE19Flash_kernel_traitsILi256ELi64ELi64ELi8ES3_EELb0ELb0ELb1ELb0ELb0ELb0ELb0EEEvNS_16Flash_bwd_paramsE:
        /* <DEDUP_REMOVED lines=49> */
.L_x_636:
[----:B--2---:R-:W2:Y:S01]  /*0310*/  LDCU.64 UR8, c[0x0][0x478] ;  /* 0x00008f00ff0877ac */ /* 0x004ea20008000a00 */
[----:B------:R-:W-:Y:S02]  /*0320*/  PLOP3.LUT P1, PT, PT, PT, UP3, 0x80, 0x8 ;  /* 0x000000000008781c */ /* 0x000fe40003f2f038 */
[----:B------:R-:W-:Y:S01]  /*0330*/  PLOP3.LUT P4, PT, PT, PT, UP5, 0x80, 0x8 ;  /* 0x000000000008781c */ /* 0x000fe20003f8f058 */
[----:B------:R-:W-:Y:S01]  /*0340*/  @UP3 ULEA UR12, UP0, UR42, UR6, 0x2 ;  /* 0x000000062a0c3291 */ /* 0x000fe2000f8010ff */
[----:B------:R-:W-:Y:S01]  /*0350*/  PLOP3.LUT P2, PT, PT, PT, UP4, 0x80, 0x8 ;  /* 0x000000000008781c */ /* 0x000fe20003f4f048 */
[----:B------:R-:W-:Y:S02]  /*0360*/  UISETP.NE.AND UP2, UPT, UR25, URZ, UPT ;  /* 0x000000ff1900728c */ /* 0x000fe4000bf45270 */
[----:B------:R-:W-:Y:S02]  /*0370*/  @UP3 ULEA.HI.X UR13, UR42, UR7, URZ, 0x2, UP0 ;  /* 0x000000072a0d3291 */ /* 0x000fe400080f14ff */
[----:B------:R-:W-:-:S04]  /*0380*/  IMAD.U32 R2, RZ, RZ, UR12 ;  /* 0x0000000cff027e24 */ /* 0x000fc8000f8e00ff */
        /* <DEDUP_REMOVED lines=8> */
[----:B---3--:R-:W-:Y:S01]  /*0410*/  IMAD.U32 R6, RZ, RZ, UR12 ;  /* 0x0000000cff067e24 */ /* 0x008fe2000f8e00ff */
[----:B------:R-:W1:Y:S02]  /*0420*/  @!UP0 LDCU UR11, c[0x0][0x43c] ;  /* 0x00008780ff0b87ac */ /* 0x000e640008000800 */
[----:B------:R-:W-:Y:S02]  /*0430*/  @UP0 ULEA.HI.X UR15, UR42, UR9, URZ, 0x2, UP1 ;  /* 0x000000092a0f0291 */ /* 0x000fe400088f14ff */
[----:B------:R-:W-:Y:S01]  /*0440*/  IMAD.U32 R4, RZ, RZ, UR14 ;  /* 0x0000000eff047e24 */ /* 0x000fe2000f8e00ff */
[----:B------:R-:W5:Y:S01]  /*0450*/  @!UP0 LDCU.64 UR8, c[0x0][0x488] ;  /* 0x00009100ff0887ac */ /* 0x000f620008000a00 */
        /* <DEDUP_REMOVED lines=31> */
.L_x_578:
        /* <DEDUP_REMOVED lines=44> */
.L_x_580:
[----:B------:R-:W1:Y:S01]  /*0910*/  LDCU.64 UR14, c[0x0][0x3b8] ;  /* 0x00007700ff0e77ac */ /* 0x000e620008000a00 */
[----:B------:R-:W-:-:S04]  /*0920*/  UIADD3 UR8, UPT, UPT, UR36, UR40, URZ ;  /* 0x0000002824087290 */ /* 0x000fc8000fffe0ff */
[----:B-1----:R-:W-:Y:S02]  /*0930*/  UIMAD.WIDE.U32 UR10, UR8, UR14, URZ ;  /* 0x0000000e080a72a5 */ /* 0x002fe4000f8e00ff */
[----:B------:R-:W-:-:S04]  /*0940*/  UIMAD UR8, UR8, UR15, URZ ;  /* 0x0000000f080872a4 */ /* 0x000fc8000f8e02ff */
[----:B------:R-:W-:Y:S01]  /*0950*/  UIADD3 UR8, UPT, UPT, UR11, UR8, URZ ;  /* 0x000000080b087290 */ /* 0x000fe2000fffe0ff */
[----:B------:R-:W-:-:S05]  /*0960*/  UMOV UR52, UR10 ;  /* 0x0000000a00347c82 */ /* 0x000fca0008000000 */
[----:B------:R-:W-:Y:S02]  /*0970*/  MOV R5, UR8 ;  /* 0x0000000800057c02 */ /* 0x000fe40008000f00 */
.L_x_581:
        /* <DEDUP_REMOVED lines=42> */
.L_x_582:
[----:B------:R-:W1:Y:S01]  /*0c20*/  LDCU.64 UR12, c[0x0][0x3c0] ;  /* 0x00007800ff0c77ac */ /* 0x000e620008000a00 */
[----:B------:R-:W-:-:S04]  /*0c30*/  UIADD3 UR8, UPT, UPT, UR36, UR40, URZ ;  /* 0x0000002824087290 */ /* 0x000fc8000fffe0ff */
[----:B-1----:R-:W-:Y:S02]  /*0c40*/  UIMAD.WIDE.U32 UR46, UR8, UR12, URZ ;  /* 0x0000000c082e72a5 */ /* 0x002fe4000f8e00ff */
[----:B------:R-:W-:-:S04]  /*0c50*/  UIMAD UR8, UR8, UR13, URZ ;  /* 0x0000000d080872a4 */ /* 0x000fc8000f8e02ff */
[----:B------:R-:W-:-:S06]  /*0c60*/  UIADD3 UR8, UPT, UPT, UR47, UR8, URZ ;  /* 0x000000082f087290 */ /* 0x000fcc000fffe0ff */
[----:B------:R-:W-:-:S07]  /*0c70*/  MOV R6, UR8 ;  /* 0x0000000800067c02 */ /* 0x000fce0008000f00 */
.L_x_583:
        /* <DEDUP_REMOVED lines=27> */
.L_x_584:
[----:B------:R-:W-:Y:S02]  /*0e30*/  UIMAD.WIDE.U32 UR56, UR66, UR17, URZ ;  /* 0x00000011423872a5 */ /* 0x000fe4000f8e00ff */
[----:B------:R-:W-:-:S04]  /*0e40*/  UIMAD UR8, UR67, UR17, URZ ;  /* 0x00000011430872a4 */ /* 0x000fc8000f8e02ff */
[----:B------:R-:W-:Y:S02]  /*0e50*/  UIADD3 UR8, UPT, UPT, UR57, UR8, URZ ;  /* 0x0000000839087290 */ /* 0x000fe4000fffe0ff */
.L_x_585:
        /* <DEDUP_REMOVED lines=20> */
.L_x_586:
[----:B------:R-:W1:Y:S01]  /*0fa0*/  LDCU UR58, c[0x0][0x434] ;  /* 0x00008680ff3a77ac */ /* 0x000e620008000800 */
[----:B------:R-:W-:-:S04]  /*0fb0*/  UIMAD UR10, UR42, UR16, UR23 ;  /* 0x000000102a0a72a4 */ /* 0x000fc8000f8e0217 */
[----:B-1----:R-:W-:Y:S02]  /*0fc0*/  UIMAD UR58, UR10, UR58, URZ ;  /* 0x0000003a0a3a72a4 */ /* 0x002fe4000f8e02ff */
.L_x_587:
        /* <DEDUP_REMOVED lines=11> */
.L_x_588:
[----:B------:R-:W1:Y:S01]  /*1080*/  LDCU UR57, c[0x0][0x444] ;  /* 0x00008880ff3977ac */ /* 0x000e620008000800 */
[----:B------:R-:W-:-:S04]  /*1090*/  UIMAD UR10, UR42, UR16, UR23 ;  /* 0x000000102a0a72a4 */ /* 0x000fc8000f8e0217 */
[----:B-1----:R-:W-:-:S12]  /*10a0*/  UIMAD UR57, UR10, UR57, URZ ;  /* 0x000000390a3972a4 */ /* 0x002fd8000f8e02ff */
.L_x_589:
[----:B------:R-:W1:Y:S01]  /*10b0*/  LDCU UR47, c[0x0][0x508] ;  /* 0x0000a100ff2f77ac */ /* 0x000e620008000800 */
[----:B------:R-:W2:Y:S01]  /*10c0*/  S2R R7, SR_TID.X ;  /* 0x0000000000077919 */ /* 0x000ea20000002100 */
[----:B------:R-:W-:Y:S01]  /*10d0*/  IMAD.MOV.U32 R21, RZ, RZ, RZ ;  /* 0x000000ffff157224 */ /* 0x000fe200078e00ff */
[----:B------:R-:W-:Y:S01]  /*10e0*/  ISETP.NE.AND P3, PT, RZ, UR60, PT ;  /* 0x0000003cff007c0c */ /* 0x000fe2000bf65270 */
[----:B------:R-:W-:Y:S01]  /*10f0*/  USHF.R.S32.HI UR10, URZ, 0x1f, UR9 ;  /* 0x0000001fff0a7899 */ /* 0x000fe20008011409 */
[----:B------:R-:W-:Y:S01]  /*1100*/  BSSY.RECONVERGENT B1, `(.L_x_579) ;  /* 0x0000861000017945 */ /* 0x000fe20003800200 */
[----:B------:R-:W-:Y:S02]  /*1110*/  UIADD3 UR56, UP1, UP0, UR64, UR56, UR9 ;  /* 0x0000003840387290 */ /* 0x000fe4000f83e009 */
[----:B------:R-:W-:Y:S02]  /*1120*/  UIMAD UR59, UR16, UR59, URZ ;  /* 0x0000003b103b72a4 */ /* 0x000fe4000f8e02ff */
[----:B------:R-:W-:Y:S01]  /*1130*/  UIADD3.X UR55, UPT, UPT, UR55, UR8, UR10, UP1, UP0 ;  /* 0x0000000837377290 */ /* 0x000fe20008fe040a */
[----:B------:R-:W3:Y:S01]  /*1140*/  LDCU.64 UR60, c[0x0][0x420] ;  /* 0x00008400ff3c77ac */ /* 0x000ee20008000a00 */
[----:B------:R-:W-:-:S02]  /*1150*/  ULEA UR57, UR48, UR57, 0x6 ;  /* 0x0000003930397291 */ /* 0x000fc4000f8e30ff */
[----:B-1----:R-:W-:Y:S02]  /*1160*/  UIADD3 UR47, UPT, UPT, UR35, UR47, URZ ;  /* 0x0000002f232f7290 */ /* 0x002fe4000fffe0ff */
[----:B------:R-:W-:Y:S02]  /*1170*/  ULEA UR58, UR48, UR58, 0x6 ;  /* 0x0000003a303a7291 */ /* 0x000fe4000f8e30ff */
[----:B------:R-:W-:-:S04]  /*1180*/  UIADD3 UR9, UPT, UPT, UR41, -0x40, -UR47 ;  /* 0xffffffc029097890 */ /* 0x000fc8000fffe82f */
[----:B------:R-:W-:-:S04]  /*1190*/  USHF.R.S32.HI UR8, URZ, 0x1f, UR9 ;  /* 0x0000001fff087899 */ /* 0x000fc80008011409 */
[----:B------:R-:W-:Y:S01]  /*11a0*/  ULEA.HI UR8, UR8, UR9, URZ, 0x6 ;  /* 0x0000000908087291 */ /* 0x000fe2000f8f30ff */
[----:B--2---:R-:W-:-:S03]  /*11b0*/  IMAD.SHL.U32 R9, R7, 0x8, RZ ;  /* 0x0000000807097824 */ /* 0x004fc600078e00ff */
[----:B------:R-:W-:Y:S01]  /*11c0*/  USHF.R.S32.HI UR44, URZ, 0x6, UR8 ;  /* 0x00000006ff2c7899 */ /* 0x000fe20008011408 */
[----:B------:R-:W-:Y:S02]  /*11d0*/  SHF.R.U32.HI R8, RZ, 0x3, R7 ;  /* 0x00000003ff087819 */ /* 0x000fe40000011607 */
[----:B------:R-:W-:Y:S01]  /*11e0*/  LOP3.LUT R20, R9, 0x38, RZ, 0xc0, !PT ;  /* 0x0000003809147812 */ /* 0x000fe200078ec0ff */
[----:B------:R-:W-:-:S03]  /*11f0*/  UISETP.LT.AND UP0, UPT, URZ, UR44, UPT ;  /* 0x0000002cff00728c */ /* 0x000fc6000bf01270 */
[----:B------:R-:W1:Y:S01]  /*1200*/  LDCU.128 UR8, c[0x0][0x590] ;  /* 0x0000b200ff0877ac */ /* 0x000e620008000c00 */
[----:B------:R-:W-:Y:S01]  /*1210*/  IADD3 R2, P0, PT, R20, UR62, RZ ;  /* 0x0000003e14027c10 */ /* 0x000fe2000ff1e0ff */
[----:B------:R-:W-:-:S04]  /*1220*/  USEL UR44, URZ, UR44, !UP0 ;  /* 0x0000002cff2c7287 */ /* 0x000fc8000c000000 */
[----:B------:R-:W-:Y:S01]  /*1230*/  IMAD.X R3, RZ, RZ, UR49, P0 ;  /* 0x00000031ff037e24 */ /* 0x000fe200080e06ff */
[----:B------:R-:W2:Y:S01]  /*1240*/  LDCU.64 UR62, c[0x0][0x5e8] ;  /* 0x0000bd00ff3e77ac */ /* 0x000ea20008000a00 */
[----:B------:R-:W-:Y:S02]  /*1250*/  UISETP.GT.AND UP0, UPT, UR45, UR44, UPT ;  /* 0x0000002c2d00728c */ /* 0x000fe4000bf04270 */
[----:B-1----:R-:W-:Y:S01]  /*1260*/  UIMAD UR17, UR53, UR8, URZ ;  /* 0x00000008351172a4 */ /* 0x002fe2000f8e02ff */
[----:B------:R-:W-:Y:S01]  /*1270*/  IMAD.U32 R10, RZ, RZ, UR8 ;  /* 0x00000008ff0a7e24 */ /* 0x000fe2000f8e00ff */
[----:B------:R-:W-:Y:S01]  /*1280*/  MOV R16, UR11 ;  /* 0x0000000b00107c02 */ /* 0x000fe20008000f00 */
[----:B------:R-:W-:Y:S01]  /*1290*/  IMAD.U32 R12, RZ, RZ, UR10 ;  /* 0x0000000aff0c7e24 */ /* 0x000fe2000f8e00ff */
[----:B------:R-:W-:Y:S01]  /*12a0*/  UIMAD UR17, UR50, UR9, UR17 ;  /* 0x00000009321172a4 */ /* 0x000fe2000f8e0211 */
[----:B------:R-:W-:Y:S01]  /*12b0*/  IMAD.WIDE.U32 R10, R10, UR50, R2 ;  /* 0x000000320a0a7c25 */ /* 0x000fe2000f8e0002 */
[----:B------:R-:W1:Y:S01]  /*12c0*/  LDCU.64 UR10, c[0x0][0x550] ;  /* 0x0000aa00ff0a77ac */ /* 0x000e620008000a00 */
[----:B------:R-:W4:Y:S03]  /*12d0*/  LDC.64 R2, c[0x0][0x3b0] ;  /* 0x0000ec00ff027b82 */ /* 0x000f260000000a00 */
[----:B------:R-:W-:Y:S01]  /*12e0*/  VIADD R11, R11, UR17 ;  /* 0x000000110b0b7c36 */ /* 0x000fe20008000000 */
[----:B------:R-:W-:Y:S01]  /*12f0*/  USHF.L.U64.HI UR49, UR8, 0x5, UR9 ;  /* 0x0000000508317899 */ /* 0x000fe20008010209 */
[----:B------:R-:W-:-:S03]  /*1300*/  IMAD.WIDE.U32 R12, R12, UR23, R10 ;  /* 0x000000170c0c7c25 */ /* 0x000fc6000f8e000a */
[----:B------:R-:W5:Y:S01]  /*1310*/  LDCU.64 UR16, c[0x0][0x3c8] ;  /* 0x00007900ff1077ac */ /* 0x000f620008000a00 */
[----:B------:R-:W3:Y:S01]  /*1320*/  LDC.64 R10, c[0x0][0x5f8] ;  /* 0x00017e00ff0a7b82 */ /* 0x000ee20000000a00 */
[----:B------:R-:W-:Y:S01]  /*1330*/  IMAD R17, R16, UR23, R13 ;  /* 0x0000001710117c24 */ /* 0x000fe2000f8e020d */
[----:B------:R-:W-:Y:S01]  /*1340*/  LOP3.LUT R13, R7, 0x1f, RZ, 0xc0, !PT ;  /* 0x0000001f070d7812 */ /* 0x000fe200078ec0ff */
[----:B------:R-:W-:Y:S01]  /*1350*/  IMAD.MOV.U32 R16, RZ, RZ, R12 ;  /* 0x000000ffff107224 */ /* 0x000fe200078e000c */
[----:B------:R-:W-:-:S03]  /*1360*/  SHF.R.U32.HI R12, RZ, 0x5, R7 ;  /* 0x00000005ff0c7819 */ /* 0x000fc60000011607 */
[----:B------:R-:W-:-:S04]  /*1370*/  IMAD.WIDE.U32 R16, R8, UR8, R16 ;  /* 0x0000000808107c25 */ /* 0x000fc8000f8e0010 */
[----:B------:R-:W-:Y:S01]  /*1380*/  IMAD R13, R12, UR59, R13 ;  /* 0x0000003b0c0d7c24 */ /* 0x000fe2000f8e020d */
[----:B------:R-:W-:Y:S01]  /*1390*/  USHF.L.U32 UR59, UR59, 0x6, URZ ;  /* 0x000000063b3b7899 */ /* 0x000fe200080006ff */
[----:B------:R-:W-:Y:S01]  /*13a0*/  IMAD R12, R8, UR9, R17 ;  /* 0x00000009080c7c24 */ /* 0x000fe2000f8e0211 */
[----:B-1----:R-:W-:Y:S01]  /*13b0*/  LEA R246, P2, R16, UR10, 0x1 ;  /* 0x0000000a10f67c11 */ /* 0x002fe2000f8408ff */
[----:B----4-:R-:W-:Y:S01]  /*13c0*/  IMAD R14, R2, UR53, RZ ;  /* 0x00000035020e7c24 */ /* 0x010fe2000f8e02ff */
[----:B------:R-:W-:Y:S01]  /*13d0*/  LOP3.LUT R17, R20, 0xc0, RZ, 0xfc, !PT ;  /* 0x000000c014117812 */ /* 0x000fe200078efcff */
[----:B------:R-:W-:Y:S01]  /*13e0*/  IMAD.WIDE.U32 R18, R2, UR50, R20 ;  /* 0x0000003202127c25 */ /* 0x000fe2000f8e0014 */
[----:B------:R-:W-:Y:S01]  /*13f0*/  LEA.HI.X R247, R16, UR11, R12, 0x1, P2 ;  /* 0x0000000b10f77c11 */ /* 0x000fe200090f0c0c */
[----:B--2---:R-:W-:Y:S01]  /*1400*/  UIMAD.WIDE UR10, UR57, 0x4, UR62 ;  /* 0x00000004390a78a5 */ /* 0x004fe2000f8e023e */
[----:B------:R-:W-:Y:S01]  /*1410*/  LOP3.LUT R16, R20, 0x40, RZ, 0xfc, !PT ;  /* 0x0000004014107812 */ /* 0x000fe200078efcff */
[----:B------:R-:W-:Y:S01]  /*1420*/  IMAD R14, R3, UR50, R14 ;  /* 0x00000032030e7c24 */ /* 0x000fe2000f8e020e */
[----:B------:R-:W-:Y:S01]  /*1430*/  IADD3 R24, P0, PT, R18, UR54, RZ ;  /* 0x0000003612187c10 */ /* 0x000fe2000ff1e0ff */
[----:B---3--:R-:W-:Y:S01]  /*1440*/  IMAD.WIDE.U32 R22, R10, UR21, RZ ;  /* 0x000000150a167c25 */ /* 0x008fe2000f8e00ff */
        /* <DEDUP_REMOVED lines=13> */
[----:B------:R-:W-:Y:S01]  /*1520*/  IMAD.MOV.U32 R14, RZ, RZ, R18 ;  /* 0x000000ffff0e7224 */ /* 0x000fe200078e0012 */
[----:B------:R-:W-:Y:S01]  /*1530*/  LOP3.LUT R18, R20, 0x80, RZ, 0xfc, !PT ;  /* 0x0000008014127812 */ /* 0x000fe200078efcff */
[----:B------:R-:W-:Y:S01]  /*1540*/  IMAD.U32 R12, RZ, RZ, UR59 ;  /* 0x0000003bff0c7e24 */ /* 0x000fe2000f8e00ff */
[----:B------:R-:W-:Y:S01]  /*1550*/  IADD3.X R13, PT, PT, R13, UR55, R11, P1, P0 ;  /* 0x000000370d0d7c10 */ /* 0x000fe20008fe040b */
[----:B------:R-:W-:Y:S01]  /*1560*/  IMAD.WIDE.U32 R14, R8, R2, R14 ;  /* 0x00000002080e7225 */ /* 0x000fe200078e000e */
[----:B------:R-:W-:-:S03]  /*1570*/  IADD3 R11, P0, PT, R10, UR59, RZ ;  /* 0x0000003b0a0b7c10 */ /* 0x000fc6000ff1e0ff */
[----:B------:R-:W-:Y:S01]  /*1580*/  IMAD R10, R8, R3, R15 ;  /* 0x00000003080a7224 */ /* 0x000fe200078e020f */
[----:B------:R-:W-:Y:S02]  /*1590*/  LEA.HI.X.SX32 R12, R12, R13, 0x1, P0 ;  /* 0x0000000d0c0c7211 */ /* 0x000fe400000f0eff */
[C---:B-1----:R-:W-:Y:S02]  /*15a0*/  LEA R248, P1, R14.reuse, UR8, 0x1 ;  /* 0x000000080ef87c11 */ /* 0x042fe4000f8208ff */
[C---:B--2---:R-:W-:Y:S02]  /*15b0*/  LEA R244, P0, R11.reuse, UR16, 0x2 ;  /* 0x000000100bf47c11 */ /* 0x044fe4000f8010ff */
[----:B------:R-:W-:Y:S02]  /*15c0*/  LEA.HI.X R249, R14, UR9, R10, 0x1, P1 ;  /* 0x000000090ef97c11 */ /* 0x000fe400088f0c0a */
[----:B------:R-:W-:Y:S01]  /*15d0*/  LEA.HI.X R245, R11, UR17, R12, 0x2, P0 ;  /* 0x000000110bf57c11 */ /* 0x000fe200080f140c */
[----:B------:R-:W-:Y:S01]  /*15e0*/  IMAD.SHL.U32 R11, R2, 0x20, RZ ;  /* 0x00000020020b7824 */ /* 0x000fe200078e00ff */
[----:B------:R-:W-:Y:S01]  /*15f0*/  IADD3 R10, P0, PT, R8, 0x20, RZ ;  /* 0x00000020080a7810 */ /* 0x000fe20007f1e0ff */
[----:B------:R-:W-:Y:S01]  /*1600*/  UIMAD.WIDE UR16, UR58, 0x4, UR60 ;  /* 0x000000043a1078a5 */ /* 0x000fe2000f8e023c */
[----:B------:R-:W-:-:S02]  /*1610*/  SHF.L.U64.HI R3, R2, 0x5, R3 ;  /* 0x0000000502037819 */ /* 0x000fc40000010203 */
[----:B------:R-:W-:Y:S01]  /*1620*/  IADD3 R15, PT, PT, R8, 0x20, RZ ;  /* 0x00000020080f7810 */ /* 0x000fe20007ffe0ff */
[----:B------:R-:W-:Y:S01]  /*1630*/  IMAD.X R2, RZ, RZ, RZ, P0 ;  /* 0x000000ffff027224 */ /* 0x000fe200000e06ff */
[----:B------:R-:W-:Y:S07]  /*1640*/  BRA.U UP0, `(.L_x_590) ;  /* 0x0000000900347547 */ /* 0x000fee000b800000 */
        /* <DEDUP_REMOVED lines=13> */
.L_x_591:
[----:B------:R-:W1:Y:S01]  /*1720*/  LDCU.64 UR12, c[0x0][0x5c0] ;  /* 0x0000b800ff0c77ac */ /* 0x000e620008000a00 */
[----:B------:R-:W-:-:S04]  /*1730*/  UIADD3 UR8, UPT, UPT, UR36, UR40, URZ ;  /* 0x0000002824087290 */ /* 0x000fc8000fffe0ff */
[----:B-1----:R-:W-:Y:S02]  /*1740*/  UIMAD.WIDE.U32 UR16, UR8, UR12, URZ ;  /* 0x0000000c081072a5 */ /* 0x002fe4000f8e00ff */
[----:B------:R-:W-:-:S04]  /*1750*/  UIMAD UR8, UR8, UR13, URZ ;  /* 0x0000000d080872a4 */ /* 0x000fc8000f8e02ff */
[----:B------:R-:W-:-:S06]  /*1760*/  UIADD3 UR8, UPT, UPT, UR17, UR8, URZ ;  /* 0x0000000811087290 */ /* 0x000fcc000fffe0ff */
[----:B------:R-:W-:Y:S02]  /*1770*/  MOV R3, UR8 ;  /* 0x0000000800037c02 */ /* 0x000fe40008000f00 */
.L_x_592:
        /* <DEDUP_REMOVED lines=13> */
.L_x_593:
[----:B------:R-:W1:Y:S01]  /*1850*/  LDCU.64 UR10, c[0x0][0x5c8] ;  /* 0x0000b900ff0a77ac */ /* 0x000e620008000a00 */
[----:B------:R-:W-:-:S04]  /*1860*/  UIADD3 UR36, UPT, UPT, UR36, UR40, URZ ;  /* 0x0000002824247290 */ /* 0x000fc8000fffe0ff */
[----:B-1----:R-:W-:Y:S02]  /*1870*/  UIMAD.WIDE.U32 UR14, UR36, UR10, URZ ;  /* 0x0000000a240e72a5 */ /* 0x002fe4000f8e00ff */
[----:B------:R-:W-:-:S04]  /*1880*/  UIMAD UR36, UR36, UR11, URZ ;  /* 0x0000000b242472a4 */ /* 0x000fc8000f8e02ff */
[----:B------:R-:W-:-:S06]  /*1890*/  UIADD3 UR36, UPT, UPT, UR15, UR36, URZ ;  /* 0x000000240f247290 */ /* 0x000fcc000fffe0ff */
[----:B------:R-:W-:-:S07]  /*18a0*/  MOV R0, UR36 ;  /* 0x0000002400007c02 */ /* 0x000fce0008000f00 */
.L_x_594:
        /* <DEDUP_REMOVED lines=32> */
.L_x_596:
[----:B------:R-:W-:Y:S05]  /*1ab0*/  BSYNC.RECONVERGENT B0 ;  /* 0x0000000000007941 */ /* 0x000fea0003800200 */
.L_x_595:
        /* <DEDUP_REMOVED lines=19> */
.L_x_598:
[----:B------:R-:W-:Y:S05]  /*1bf0*/  BSYNC.RECONVERGENT B0 ;  /* 0x0000000000007941 */ /* 0x000fea0003800200 */
.L_x_597:
        /* <DEDUP_REMOVED lines=21> */
[----:B------:R-:W-:Y:S02]  /*1d50*/  ISETP.GE.AND P1, PT, R18, UR12, PT ;  /* 0x0000000c12007c0c */ /* 0x000fe4000bf26270 */
[----:B------:R-:W-:Y:S02]  /*1d60*/  ISETP.GE.AND P0, PT, R17, UR12, PT ;  /* 0x0000000c11007c0c */ /* 0x000fe4000bf06270 */
[----:B-12---:R-:W-:-:S04]  /*1d70*/  LEA R12, P4, R6, UR8, 0x1 ;  /* 0x00000008060c7c11 */ /* 0x006fc8000f8808ff */
[----:B------:R-:W-:-:S05]  /*1d80*/  LEA.HI.X R13, R6, UR9, R8, 0x1, P4 ;  /* 0x00000009060d7c11 */ /* 0x000fca000a0f0c08 */
[----:B------:R3:W-:Y:S04]  /*1d90*/  @!P3 STG.E.128 desc[UR32][R12.64], RZ ;  /* 0x000000ff0c00b986 */ /* 0x0007e8000c101d20 */
[----:B------:R3:W-:Y:S04]  /*1da0*/  @!P2 STG.E.128 desc[UR32][R12.64+0x80], RZ ;  /* 0x000080ff0c00a986 */ /* 0x0007e8000c101d20 */
[----:B------:R3:W-:Y:S04]  /*1db0*/  @!P1 STG.E.128 desc[UR32][R12.64+0x100], RZ ;  /* 0x000100ff0c009986 */ /* 0x0007e8000c101d20 */
[----:B------:R3:W-:Y:S02]  /*1dc0*/  @!P0 STG.E.128 desc[UR32][R12.64+0x180], RZ ;  /* 0x000180ff0c008986 */ /* 0x0007e4000c101d20 */
.L_x_600:
[----:B------:R-:W-:Y:S05]  /*1dd0*/  BSYNC.RECONVERGENT B0 ;  /* 0x0000000000007941 */ /* 0x000fea0003800200 */
.L_x_599:
        /* <DEDUP_REMOVED lines=20> */
.L_x_590:
        /* <DEDUP_REMOVED lines=35> */
.L_x_603:
[----:B------:R2:W-:Y:S04]  /*2150*/  STS.128 [R14+0x8000], RZ ;  /* 0x008000ff0e007388 */ /* 0x0005e80000000c00 */
[----:B------:R2:W-:Y:S04]  /*2160*/  STS.128 [R14+0xa000], RZ ;  /* 0x00a000ff0e007388 */ /* 0x0005e80000000c00 */
[----:B------:R2:W-:Y:S04]  /*2170*/  STS.128 [R14+0xc000], RZ ;  /* 0x00c000ff0e007388 */ /* 0x0005e80000000c00 */
[----:B------:R2:W-:Y:S02]  /*2180*/  STS.128 [R14+0xe000], RZ ;  /* 0x00e000ff0e007388 */ /* 0x0005e40000000c00 */
.L_x_604:
[----:B------:R-:W-:Y:S05]  /*2190*/  BSYNC.RECONVERGENT B0 ;  /* 0x0000000000007941 */ /* 0x000fea0003800200 */
.L_x_602:
        /* <DEDUP_REMOVED lines=37> */
.L_x_606:
[----:B------:R-:W-:Y:S05]  /*23f0*/  BSYNC.RECONVERGENT B0 ;  /* 0x0000000000007941 */ /* 0x000fea0003800200 */
.L_x_605:
        /* <DEDUP_REMOVED lines=28> */
.L_x_608:
[----:B------:R1:W-:Y:S04]  /*25c0*/  STS.128 [R14], RZ ;  /* 0x000000ff0e007388 */ /* 0x0003e80000000c00 */
[----:B------:R1:W-:Y:S04]  /*25d0*/  STS.128 [R14+0x2000], RZ ;  /* 0x002000ff0e007388 */ /* 0x0003e80000000c00 */
[----:B------:R1:W-:Y:S04]  /*25e0*/  STS.128 [R14+0x4000], RZ ;  /* 0x004000ff0e007388 */ /* 0x0003e80000000c00 */
[----:B------:R1:W-:Y:S02]  /*25f0*/  STS.128 [R14+0x6000], RZ ;  /* 0x006000ff0e007388 */ /* 0x0003e40000000c00 */
.L_x_609:
[----:B------:R-:W-:Y:S05]  /*2600*/  BSYNC.RECONVERGENT B0 ;  /* 0x0000000000007941 */ /* 0x000fea0003800200 */
.L_x_607:
        /* <DEDUP_REMOVED lines=10> */
[----:B----4-:R-:W-:-:S05]  /*26b0*/  IMAD.WIDE.U32 R22, R242, R19, UR16 ;  /* 0x00000010f2167e25 */ /* 0x010fca000f8e0013 */
        /* <DEDUP_REMOVED lines=9> */
[----:B----4-:R-:W-:-:S04]  /*2750*/  LEA R22, P4, R11, R248, 0x1 ;  /* 0x000000f80b167211 */ /* 0x010fc800078808ff */
        /* <DEDUP_REMOVED lines=25> */
.L_x_611:
[----:B------:R-:W-:Y:S05]  /*28f0*/  BSYNC.RECONVERGENT B0 ;  /* 0x0000000000007941 */ /* 0x000fea0003800200 */
.L_x_610:
[----:B------:R-:W2:Y:S01]  /*2900*/  LDCU.64 UR8, c[0x0][0x3d0] ;  /* 0x00007a00ff0877ac */ /* 0x000ea20008000a00 */
[----:B------:R-:W-:Y:S01]  /*2910*/  MOV R3, UR14 ;  /* 0x0000000e00037c02 */ /* 0x000fe20008000f00 */
[----:B------:R-:W-:Y:S01]  /*2920*/  BSSY.RECONVERGENT B0, `(.L_x_612) ;  /* 0x0000032000007945 */ /* 0x000fe20003800200 */
[----:B------:R-:W-:Y:S02]  /*2930*/  UIADD3 UR42, UPT, UPT, -UR29, UR35, URZ ;  /* 0x000000231d2a7290 */ /* 0x000fe4000fffe1ff */
[----:B------:R-:W-:Y:S01]  /*2940*/  UIMAD UR45, UR28, UR14, URZ ;  /* 0x0000000e1c2d72a4 */ /* 0x000fe2000f8e02ff */
[----:B-1--4-:R-:W-:-:S03]  /*2950*/  IMAD.WIDE.U32 R22, R3, UR29, R20 ;  /* 0x0000001d03167c25 */ /* 0x012fc6000f8e0014 */
        /* <DEDUP_REMOVED lines=42> */
.L_x_613:
[----:B------:R2:W-:Y:S04]  /*2c00*/  STS.128 [R14+0x10000], RZ ;  /* 0x010000ff0e007388 */ /* 0x0005e80000000c00 */
[----:B------:R2:W-:Y:S04]  /*2c10*/  STS.128 [R14+0x12000], RZ ;  /* 0x012000ff0e007388 */ /* 0x0005e80000000c00 */
[----:B------:R2:W-:Y:S04]  /*2c20*/  STS.128 [R14+0x14000], RZ ;  /* 0x014000ff0e007388 */ /* 0x0005e80000000c00 */
[----:B------:R2:W-:Y:S02]  /*2c30*/  STS.128 [R14+0x16000], RZ ;  /* 0x016000ff0e007388 */ /* 0x0005e40000000c00 */
.L_x_614:
[----:B------:R-:W-:Y:S05]  /*2c40*/  BSYNC.RECONVERGENT B0 ;  /* 0x0000000000007941 */ /* 0x000fea0003800200 */
.L_x_612:
[----:B------:R-:W-:Y:S01]  /*2c50*/  ISETP.GE.AND P5, PT, R15, UR42, PT ;  /* 0x0000002a0f007c0c */ /* 0x000fe2000bfa6270 */
[----:B------:R-:W-:-:S12]  /*2c60*/  BSSY.RECONVERGENT B0, `(.L_x_615) ;  /* 0x0000027000007945 */ /* 0x000fd80003800200 */
[----:B------:R4:W-:Y:S04]  /*2c70*/  @P5 STS.128 [R14+0x11000], RZ ;  /* 0x011000ff0e005388 */ /* 0x0009e80000000c00 */
[----:B------:R4:W-:Y:S04]  /*2c80*/  @P5 STS.128 [R14+0x13000], RZ ;  /* 0x013000ff0e005388 */ /* 0x0009e80000000c00 */
[----:B------:R4:W-:Y:S04]  /*2c90*/  @P5 STS.128 [R14+0x15000], RZ ;  /* 0x015000ff0e005388 */ /* 0x0009e80000000c00 */
[----:B------:R4:W-:Y:S01]  /*2ca0*/  @P5 STS.128 [R14+0x17000], RZ ;  /* 0x017000ff0e005388 */ /* 0x0009e20000000c00 */
[----:B------:R-:W-:Y:S05]  /*2cb0*/  @P5 BRA `(.L_x_616) ;  /* 0x0000000000845947 */ /* 0x000fea0003800000 */
[----:B------:R-:W1:Y:S01]  /*2cc0*/  LDCU UR42, c[0x0][0x440] ;  /* 0x00008800ff2a77ac */ /* 0x000e620008000800 */
[----:B------:R-:W-:Y:S02]  /*2cd0*/  IMAD R5, R2, UR14, RZ ;  /* 0x0000000e02057c24 */ /* 0x000fe4000f8e02ff */
[----:B------:R-:W-:Y:S01]  /*2ce0*/  IMAD.MOV.U32 R23, RZ, RZ, R3 ;  /* 0x000000ffff177224 */ /* 0x000fe200078e0003 */
[----:B------:R-:W2:Y:S01]  /*2cf0*/  LDCU.64 UR8, c[0x0][0x388] ;  /* 0x00007100ff0877ac */ /* 0x000ea20008000a00 */
[C---:B------:R-:W-:Y:S02]  /*2d00*/  IMAD R5, R10.reuse, UR15, R5 ;  /* 0x0000000f0a057c24 */ /* 0x040fe4000f8e0205 */
[----:B------:R-:W-:-:S04]  /*2d10*/  IMAD.WIDE.U32 R22, R10, UR14, R22 ;  /* 0x0000000e0a167c25 */ /* 0x000fc8000f8e0016 */
[----:B------:R-:W-:Y:S01]  /*2d20*/  IMAD.IADD R5, R23, 0x1, R5 ;  /* 0x0000000117057824 */ /* 0x000fe200078e0205 */
        /* <DEDUP_REMOVED lines=26> */
.L_x_616:
[----:B------:R-:W-:Y:S05]  /*2ed0*/  BSYNC.RECONVERGENT B0 ;  /* 0x0000000000007941 */ /* 0x000fea0003800200 */
.L_x_615:
[----:B------:R-:W2:Y:S01]  /*2ee0*/  LDCU.64 UR8, c[0x0][0x3d8] ;  /* 0x00007b00ff0877ac */ /* 0x000ea20008000a00 */
[----:B------:R-:W-:Y:S01]  /*2ef0*/  MOV R3, UR12 ;  /* 0x0000000c00037c02 */ /* 0x000fe20008000f00 */
[----:B------:R-:W-:Y:S01]  /*2f00*/  BSSY.RECONVERGENT B0, `(.L_x_617) ;  /* 0x0000030000007945 */ /* 0x000fe20003800200 */
[----:B------:R-:W-:-:S03]  /*2f10*/  UIMAD UR28, UR28, UR12, URZ ;  /* 0x0000000c1c1c72a4 */ /* 0x000fc6000f8e02ff */
[----:B------:R-:W-:Y:S01]  /*2f20*/  IMAD.WIDE.U32 R22, R3, UR29, R20 ;  /* 0x0000001d03167c25 */ /* 0x000fe2000f8e0014 */
[----:B------:R-:W-:Y:S02]  /*2f30*/  UIMAD UR28, UR29, UR13, UR28 ;  /* 0x0000000d1d1c72a4 */ /* 0x000fe4000f8e021c */
[----:B------:R-:W-:-:S04]  /*2f40*/  IADD3 R22, P0, PT, R22, UR46, RZ ;  /* 0x0000002e16167c10 */ /* 0x000fc8000ff1e0ff */
[----:B------:R-:W-:Y:S01]  /*2f50*/  IADD3.X R23, PT, PT, R6, UR28, R23, P0, !PT ;  /* 0x0000001c06177c10 */ /* 0x000fe200087fe417 */
[----:B--2---:R-:W-:Y:S02]  /*2f60*/  IMAD R0, R0, UR8, RZ ;  /* 0x0000000800007c24 */ /* 0x004fe4000f8e02ff */
[----:B------:R-:W-:-:S04]  /*2f70*/  IMAD.WIDE.U32 R22, R4, UR8, R22 ;  /* 0x0000000804167c25 */ /* 0x000fc8000f8e0016 */
[----:B------:R-:W-:-:S05]  /*2f80*/  IMAD R0, R4, UR9, R0 ;  /* 0x0000000904007c24 */ /* 0x000fca000f8e0200 */
[----:B------:R-:W-:Y:S01]  /*2f90*/  IADD3 R0, PT, PT, R23, R0, RZ ;  /* 0x0000000017007210 */ /* 0x000fe20007ffe0ff */
[----:B------:R-:W-:Y:S06]  /*2fa0*/  @P6 BRA `(.L_x_618) ;  /* 0x0000000000846947 */ /* 0x000fec0003800000 */
[----:B------:R-:W2:Y:S01]  /*2fb0*/  LDCU UR14, c[0x0][0x440] ;  /* 0x00008800ff0e77ac */ /* 0x000ea20008000800 */
[----:B------:R-:W-:Y:S02]  /*2fc0*/  IMAD.MOV.U32 R4, RZ, RZ, R22 ;  /* 0x000000ffff047224 */ /* 0x000fe400078e0016 */
[----:B------:R-:W-:Y:S01]  /*2fd0*/  IMAD.MOV.U32 R5, RZ, RZ, R0 ;  /* 0x000000ffff057224 */ /* 0x000fe200078e0000 */
[----:B------:R-:W1:Y:S01]  /*2fe0*/  LDCU.64 UR8, c[0x0][0x390] ;  /* 0x00007200ff0877ac */ /* 0x000e620008000a00 */
[----:B------:R-:W-:-:S04]  /*2ff0*/  IMAD.WIDE.U32 R4, R8, UR12, R4 ;  /* 0x0000000c08047c25 */ /* 0x000fc8000f8e0004 */
[----:B------:R-:W-:Y:S01]  /*3000*/  IMAD R8, R8, UR13, R5 ;  /* 0x0000000d08087c24 */ /* 0x000fe2000f8e0205 */
        /* <DEDUP_REMOVED lines=27> */
.L_x_618:
[----:B------:R2:W-:Y:S04]  /*31c0*/  STS.128 [R14+0x18000], RZ ;  /* 0x018000ff0e007388 */ /* 0x0005e80000000c00 */
[----:B------:R2:W-:Y:S04]  /*31d0*/  STS.128 [R14+0x1a000], RZ ;  /* 0x01a000ff0e007388 */ /* 0x0005e80000000c00 */
[----:B------:R2:W-:Y:S04]  /*31e0*/  STS.128 [R14+0x1c000], RZ ;  /* 0x01c000ff0e007388 */ /* 0x0005e80000000c00 */
[----:B------:R2:W-:Y:S02]  /*31f0*/  STS.128 [R14+0x1e000], RZ ;  /* 0x01e000ff0e007388 */ /* 0x0005e40000000c00 */
.L_x_619:
[----:B------:R-:W-:Y:S05]  /*3200*/  BSYNC.RECONVERGENT B0 ;  /* 0x0000000000007941 */ /* 0x000fea0003800200 */
.L_x_617:
[----:B------:R1:W-:Y:S01]  /*3210*/  @P5 STS.128 [R14+0x19000], RZ ;  /* 0x019000ff0e005388 */ /* 0x0003e20000000c00 */
[----:B------:R-:W-:Y:S01]  /*3220*/  SHF.L.U32 R4, R7, 0x6, RZ ;  /* 0x0000000607047819 */ /* 0x000fe200000006ff */
[----:B------:R-:W1:Y:S01]  /*3230*/  LDCU UR14, c[0x0][0x440] ;  /* 0x00008800ff0e77ac */ /* 0x000e620008000800 */
[----:B------:R-:W-:Y:S01]  /*3240*/  BSSY.RECONVERGENT B0, `(.L_x_620) ;  /* 0x0000027000007945 */ /* 0x000fe20003800200 */
[----:B------:R1:W-:Y:S01]  /*3250*/  @P5 STS.128 [R14+0x1b000], RZ ;  /* 0x01b000ff0e005388 */ /* 0x0003e20000000c00 */
[----:B------:R-:W-:-:S03]  /*3260*/  LOP3.LUT R3, R4, 0x1c0, RZ, 0xc0, !PT ;  /* 0x000001c004037812 */ /* 0x000fc600078ec0ff */
[----:B------:R1:W-:Y:S04]  /*3270*/  @P5 STS.128 [R14+0x1d000], RZ ;  /* 0x01d000ff0e005388 */ /* 0x0003e80000000c00 */
[----:B------:R1:W-:Y:S01]  /*3280*/  @P5 STS.128 [R14+0x1f000], RZ ;  /* 0x01f000ff0e005388 */ /* 0x0003e20000000c00 */
        /* <DEDUP_REMOVED lines=34> */
.L_x_621:
[----:B-1----:R-:W-:Y:S05]  /*34b0*/  BSYNC.RECONVERGENT B0 ;  /* 0x0000000000007941 */ /* 0x002fea0003800200 */
.L_x_620:
[----:B------:R-:W-:Y:S01]  /*34c0*/  IMAD.SHL.U32 R6, R7, 0x20, RZ ;  /* 0x0000002007067824 */ /* 0x000fe200078e00ff */
[----:B------:R-:W-:Y:S01]  /*34d0*/  LOP3.LUT R3, R3, 0x38, R9, 0xf8, !PT ;  /* 0x0000003803037812 */ /* 0x000fe200078ef809 */
[C---:B------:R-:W-:Y:S01]  /*34e0*/  IMAD.SHL.U32 R2, R7.reuse, 0x10, RZ ;  /* 0x0000001007027824 */ /* 0x040fe200078e00ff */
[----:B------:R-:W-:Y:S01]  /*34f0*/  LOP3.LUT R4, R4, 0x200, RZ, 0xc0, !PT ;  /* 0x0000020004047812 */ /* 0x000fe200078ec0ff */
[----:B------:R-:W0:Y:S01]  /*3500*/  LDGDEPBAR ;  /* 0x00000000000079af */ /* 0x000e220000000000 */
[----:B------:R-:W-:Y:S01]  /*3510*/  LOP3.LUT R5, R6, 0x200, RZ, 0xc0, !PT ;  /* 0x0000020006057812 */ /* 0x000fe200078ec0ff */
[----:B------:R-:W-:Y:S01]  /*3520*/  IMAD.SHL.U32 R0, R7, 0x2, RZ ;  /* 0x0000000207007824 */ /* 0x000fe200078e00ff */
[----:B------:R-:W-:Y:S01]  /*3530*/  LOP3.LUT R231, R3, 0x8, R7, 0x78, !PT ;  /* 0x0000000803e77812 */ /* 0x000fe200078e7807 */
[----:B------:R-:W1:Y:S01]  /*3540*/  LDCU UR15, c[0x0][0x590] ;  /* 0x0000b200ff0f77ac */ /* 0x000e620008000800 */
[----:B------:R-:W-:Y:S01]  /*3550*/  LOP3.LUT R2, R5, 0x3800, R2, 0xf8, !PT ;  /* 0x0000380005027812 */ /* 0x000fe200078ef802 */
[----:B------:R-:W-:Y:S01]  /*3560*/  IMAD.MOV.U32 R228, RZ, RZ, 0x40 ;  /* 0x00000040ffe47424 */ /* 0x000fe200078e00ff */
[----:B------:R-:W-:Y:S01]  /*3570*/  LOP3.LUT R4, R4, 0xc00, R6, 0xf8, !PT ;  /* 0x00000c0004047812 */ /* 0x000fe200078ef806 */
[----:B------:R-:W-:Y:S01]  /*3580*/  IMAD.U32 R239, RZ, RZ, UR37 ;  /* 0x00000025ffef7e24 */ /* 0x000fe2000f8e00ff */
[----:B------:R-:W-:-:S02]  /*3590*/  LOP3.LUT R232, R3, 0x8, R13, 0x78, !PT ;  /* 0x0000000803e87812 */ /* 0x000fc400078e780d */
[----:B------:R-:W-:Y:S02]  /*35a0*/  CS2R R190, SRZ ;  /* 0x0000000000be7805 */ /* 0x000fe4000001ff00 */
[----:B------:R-:W-:Y:S02]  /*35b0*/  R2P PR, R7, 0x6 ;  /* 0x0000000607007804 */ /* 0x000fe40000000000 */
[----:B------:R-:W-:Y:S02]  /*35c0*/  CS2R R188, SRZ ;  /* 0x0000000000bc7805 */ /* 0x000fe4000001ff00 */
[----:B------:R-:W-:Y:S01]  /*35d0*/  LOP3.LUT R231, R2, R231, RZ, 0xfc, !PT ;  /* 0x000000e702e77212 */ /* 0x000fe200078efcff */
[----:B------:R-:W-:Y:S01]  /*35e0*/  IMAD.MOV.U32 R2, RZ, RZ, 0x20 ;  /* 0x00000020ff027424 */ /* 0x000fe200078e00ff */
[----:B------:R-:W-:Y:S02]  /*35f0*/  LOP3.LUT R232, R4, R232, RZ, 0xfc, !PT ;  /* 0x000000e804e87212 */ /* 0x000fe400078efcff */
[----:B------:R-:W-:-:S02]  /*3600*/  CS2R R194, SRZ ;  /* 0x0000000000c27805 */ /* 0x000fc4000001ff00 */
[----:B------:R-:W-:Y:S02]  /*3610*/  LOP3.LUT R0, R0, 0x6, RZ, 0xc0, !PT ;  /* 0x0000000600007812 */ /* 0x000fe400078ec0ff */
[----:B------:R-:W-:Y:S02]  /*3620*/  CS2R R192, SRZ ;  /* 0x0000000000c07805 */ /* 0x000fe4000001ff00 */
[----:B------:R-:W-:Y:S02]  /*3630*/  SEL R228, R228, 0xffffffc0, !P2 ;  /* 0xffffffc0e4e47807 */ /* 0x000fe40005000000 */
[----:B------:R-:W-:Y:S02]  /*3640*/  CS2R R186, SRZ ;  /* 0x0000000000ba7805 */ /* 0x000fe4000001ff00 */
[----:B------:R-:W-:Y:S02]  /*3650*/  LEA R231, R231, UR34, 0x1 ;  /* 0x00000022e7e77c11 */ /* 0x000fe4000f8e08ff */
[----:B------:R-:W-:-:S02]  /*3660*/  CS2R R184, SRZ ;  /* 0x0000000000b87805 */ /* 0x000fc4000001ff00 */
[----:B------:R-:W-:Y:S02]  /*3670*/  LEA R232, R232, UR34, 0x1 ;  /* 0x00000022e8e87c11 */ /* 0x000fe4000f8e08ff */
[----:B------:R-:W-:Y:S02]  /*3680*/  CS2R R182, SRZ ;  /* 0x0000000000b67805 */ /* 0x000fe4000001ff00 */
[----:B------:R-:W-:Y:S01]  /*3690*/  LOP3.LUT R0, R0, 0xe0, R12, 0xf8, !PT ;  /* 0x000000e000007812 */ /* 0x000fe200078ef80c */
[----:B------:R-:W-:Y:S01]  /*36a0*/  IMAD.IADD R3, R228, 0x1, R231 ;  /* 0x00000001e4037824 */ /* 0x000fe200078e02e7 */
[----:B------:R-:W-:Y:S01]  /*36b0*/  SEL R2, R2, 0xffffffe0, !P1 ;  /* 0xffffffe002027807 */ /* 0x000fe20004800000 */
[----:B------:R-:W-:Y:S01]  /*36c0*/  IMAD.IADD R228, R228, 0x1, R232 ;  /* 0x00000001e4e47824 */ /* 0x000fe200078e02e8 */
[----:B------:R-:W-:Y:S01]  /*36d0*/  CS2R R180, SRZ ;  /* 0x0000000000b47805 */ /* 0x000fe2000001ff00 */
[----:B------:R-:W-:Y:S01]  /*36e0*/  IMAD.U32 R239, R239, 0x40, R0 ;  /* 0x00000040efef7824 */ /* 0x000fe200078e0000 */
[----:B------:R-:W-:Y:S01]  /*36f0*/  CS2R R174, SRZ ;  /* 0x0000000000ae7805 */ /* 0x000fe2000001ff00 */
[----:B------:R-:W-:Y:S01]  /*3700*/  IMAD.IADD R229, R231, 0x1, R2 ;  /* 0x00000001e7e57824 */ /* 0x000fe200078e0202 */
[----:B------:R-:W-:Y:S01]  /*3710*/  CS2R R172, SRZ ;  /* 0x0000000000ac7805 */ /* 0x000fe2000001ff00 */
[C---:B------:R-:W-:Y:S01]  /*3720*/  IMAD.IADD R230, R2.reuse, 0x1, R232 ;  /* 0x0000000102e67824 */ /* 0x040fe200078e02e8 */
[----:B------:R-:W-:Y:S01]  /*3730*/  CS2R R178, SRZ ;  /* 0x0000000000b27805 */ /* 0x000fe2000001ff00 */
[----:B------:R-:W-:Y:S01]  /*3740*/  IMAD.IADD R0, R2, 0x1, R3 ;  /* 0x0000000102007824 */ /* 0x000fe200078e0203 */
        /* <DEDUP_REMOVED lines=52> */
[----:B------:R-:W-:Y:S01]  /*3a90*/  CS2R R20, SRZ ;  /* 0x0000000000147805 */ /* 0x000fe2000001ff00 */
[----:B------:R-:W-:Y:S01]  /*3aa0*/  IMAD.IADD R2, R2, 0x1, R228 ;  /* 0x0000000102027824 */ /* 0x000fe200078e02e4 */
[----:B------:R-:W2:Y:S01]  /*3ab0*/  LDCU UR12, c[0x0][0x504] ;  /* 0x0000a080ff0c77ac */ /* 0x000ea20008000800 */
[----:B------:R-:W2:Y:S01]  /*3ac0*/  LDCU UR9, c[0x0][0x508] ;  /* 0x0000a100ff0977ac */ /* 0x000ea20008000800 */
[----:B------:R-:W2:Y:S01]  /*3ad0*/  LDCU UR8, c[0x0][0x3e0] ;  /* 0x00007c00ff0877ac */ /* 0x000ea20008000800 */
[----:B------:R-:W2:Y:S01]  /*3ae0*/  LDCU UR13, c[0x0][0x45c] ;  /* 0x00008b80ff0d77ac */ /* 0x000ea20008000800 */
[----:B-1----:R-:W-:-:S02]  /*3af0*/  USHF.L.U32 UR15, UR15, 0x6, URZ ;  /* 0x000000060f0f7899 */ /* 0x002fc400080006ff */
[----:B------:R-:W-:-:S12]  /*3b00*/  UIADD3 UR41, UPT, UPT, -UR47, UR41, URZ ;  /* 0x000000292f297290 */ /* 0x000fd8000fffe1ff */
.L_x_626:
[----:B------:R-:W0:Y:S01]  /*3b10*/  LDGDEPBAR ;  /* 0x00000000000079af */ /* 0x000e220000000000 */
[----:B------:R-:W-:Y:S04]  /*3b20*/  USHF.L.U32 UR29, UR48, 0x6, URZ ;  /* 0x00000006301d7899 */ /* 0x000fe800080006ff */
[----:B------:R-:W-:Y:S01]  /*3b30*/  UISETP.GE.AND UP0, UPT, UR29, UR41, UPT ;  /* 0x000000291d00728c */ /* 0x000fe2000bf06270 */
[----:B------:R-:W-:Y:S04]  /*3b40*/  DEPBAR.LE SB0, 0x0 ;  /* 0x000080000000791a */ /* 0x000fe80000000000 */
[----:B------:R-:W-:Y:S06]  /*3b50*/  BAR.SYNC.DEFER_BLOCKING 0x0 ;  /* 0x0000000000007b1d */ /* 0x000fec0000010000 */
[----:B------:R-:W-:Y:S04]  /*3b60*/  LDSM.16.M88.4 R16, [R232] ;  /* 0x00000000e810783b */ /* 0x000fe80000000200 */
[----:B-12---:R-:W1:Y:S04]  /*3b70*/  LDSM.16.M88.4 R8, [R231+0x10000] ;  /* 0x01000000e708783b */ /* 0x006e680000000200 */
[----:B------:R-:W3:Y:S04]  /*3b80*/  LDSM.16.M88.4 R84, [R231+0x10800] ;  /* 0x01080000e754783b */ /* 0x000ee80000000200 */
[----:B------:R-:W-:Y:S04]  /*3b90*/  LDSM.16.M88.4 R88, [R230] ;  /* 0x00000000e658783b */ /* 0x000fe80000000200 */
[----:B------:R-:W2:Y:S04]  /*3ba0*/  LDSM.16.M88.4 R92, [R229+0x10000] ;  /* 0x01000000e55c783b */ /* 0x000ea80000000200 */
[----:B------:R-:W2:Y:S04]  /*3bb0*/  LDSM.16.M88.4 R96, [R229+0x10800] ;  /* 0x01080000e560783b */ /* 0x000ea80000000200 */
[----:B------:R-:W-:Y:S04]  /*3bc0*/  LDSM.16.M88.4 R100, [R228] ;  /* 0x00000000e464783b */ /* 0x000fe80000000200 */
[----:B-----5:R-:W2:Y:S04]  /*3bd0*/  LDSM.16.M88.4 R104, [R3+0x10000] ;  /* 0x010000000368783b */ /* 0x020ea80000000200 */
[----:B------:R-:W-:Y:S04]  /*3be0*/  LDSM.16.M88.4 R108, [R0+0x10000] ;  /* 0x01000000006c783b */ /* 0x000fe80000000200 */
[----:B------:R-:W-:Y:S01]  /*3bf0*/  LDSM.16.M88.4 R112, [R231+0x12800] ;  /* 0x01280000e770783b */ /* 0x000fe20000000200 */
[C---:B-1----:R-:W-:Y:S08]  /*3c00*/  HMMA.16816.F32 R4, R16.reuse, R8, RZ ;  /* 0x000000081004723c */ /* 0x042ff000000018ff */
[C---:B------:R-:W-:Y:S08]  /*3c10*/  HMMA.16816.F32 R8, R16.reuse, R10, RZ ;  /* 0x0000000a1008723c */ /* 0x040ff000000018ff */
[C---:B---34-:R-:W-:Y:S08]  /*3c20*/  HMMA.16816.F32 R12, R16.reuse, R84, RZ ;  /* 0x00000054100c723c */ /* 0x058ff000000018ff */
[----:B------:R-:W-:Y:S01]  /*3c30*/  HMMA.16816.F32 R16, R16, R86, RZ ;  /* 0x000000561010723c */ /* 0x000fe200000018ff */
[----:B------:R-:W1:Y:S07]  /*3c40*/  LDSM.16.M88.4 R84, [R3+0x10800] ;  /* 0x010800000354783b */ /* 0x000e6e0000000200 */
[C---:B--2---:R-:W-:Y:S08]  /*3c50*/  HMMA.16816.F32 R4, R88.reuse, R92, R4 ;  /* 0x0000005c5804723c */ /* 0x044ff00000001804 */
[C---:B------:R-:W-:Y:S01]  /*3c60*/  HMMA.16816.F32 R8, R88.reuse, R94, R8 ;  /* 0x0000005e5808723c */ /* 0x040fe20000001808 */
[----:B------:R-:W2:Y:S07]  /*3c70*/  LDSM.16.M88.4 R92, [R2] ;  /* 0x00000000025c783b */ /* 0x000eae0000000200 */
[C---:B------:R-:W-:Y:S01]  /*3c80*/  HMMA.16816.F32 R12, R88.reuse, R96, R12 ;  /* 0x00000060580c723c */ /* 0x040fe2000000180c */
[----:B------:R-:W-:Y:S02]  /*3c90*/  IMAD.U32 R96, RZ, RZ, UR10 ;  /* 0x0000000aff607e24 */ /* 0x000fe4000f8e00ff */
[----:B------:R-:W-:Y:S03]  /*3ca0*/  IMAD.U32 R97, RZ, RZ, UR11 ;  /* 0x0000000bff617e24 */ /* 0x000fe6000f8e00ff */
[C---:B------:R-:W-:Y:S02]  /*3cb0*/  LEA R96, P0, R242.reuse, R96, 0x2 ;  /* 0x00000060f2607211 */ /* 0x040fe400078010ff */
[----:B------:R-:W-:Y:S01]  /*3cc0*/  HMMA.16816.F32 R16, R88, R98, R16 ;  /* 0x000000625810723c */ /* 0x000fe20000001810 */
[----:B------:R-:W3:Y:S02]  /*3cd0*/  LDSM.16.M88.4 R88, [R0+0x10800] ;  /* 0x010800000058783b */ /* 0x000ee40000000200 */
[----:B------:R-:W-:Y:S05]  /*3ce0*/  LEA.HI.X R97, R242, R97, RZ, 0x2, P0 ;  /* 0x00000061f2617211 */ /* 0x000fea00000f14ff */
[C---:B------:R-:W-:Y:S01]  /*3cf0*/  HMMA.16816.F32 R4, R100.reuse, R104, R4 ;  /* 0x000000686404723c */ /* 0x040fe20000001804 */
[----:B-----5:R-:W5:Y:S04]  /*3d00*/  LDG.E R124, desc[UR32][R96.64] ;  /* 0x00000020607c7981 */ /* 0x020f68000c1e1900 */
[----:B------:R4:W5:Y:S03]  /*3d10*/  LDG.E R123, desc[UR32][R96.64+0x20] ;  /* 0x00002020607b7981 */ /* 0x000966000c1e1900 */
[C---:B------:R-:W-:Y:S01]  /*3d20*/  HMMA.16816.F32 R8, R100.reuse, R106, R8 ;  /* 0x0000006a6408723c */ /* 0x040fe20000001808 */
[----:B------:R-:W-:Y:S07]  /*3d30*/  LDSM.16.M88.4 R104, [R231+0x12000] ;  /* 0x01200000e768783b */ /* 0x000fee0000000200 */
[C---:B-1----:R-:W-:Y:S08]  /*3d40*/  HMMA.16816.F32 R12, R100.reuse, R84, R12 ;  /* 0x00000054640c723c */ /* 0x042ff0000000180c */
[----:B------:R-:W-:Y:S01]  /*3d50*/  HMMA.16816.F32 R16, R100, R86, R16 ;  /* 0x000000566410723c */ /* 0x000fe20000001810 */
[----:B------:R-:W-:Y:S04]  /*3d60*/  LDSM.16.M88.4 R84, [R230+0x2000] ;  /* 0x00200000e654783b */ /* 0x000fe80000000200 */
[----:B------:R-:W-:Y:S03]  /*3d70*/  LDSM.16.M88.4 R100, [R229+0x12000] ;  /* 0x01200000e564783b */ /* 0x000fe60000000200 */
[C---:B--2---:R-:W-:Y:S01]  /*3d80*/  HMMA.16816.F32 R4, R92.reuse, R108, R4 ;  /* 0x0000006c5c04723c */ /* 0x044fe20000001804 */
[----:B----4-:R-:W1:Y:S07]  /*3d90*/  LDSM.16.M88.4 R96, [R232+0x2000] ;  /* 0x00200000e860783b */ /* 0x010e6e0000000200 */
[C---:B------:R-:W-:Y:S01]  /*3da0*/  HMMA.16816.F32 R8, R92.reuse, R110, R8 ;  /* 0x0000006e5c08723c */ /* 0x040fe20000001808 */
[----:B------:R-:W2:Y:S07]  /*3db0*/  LDSM.16.M88.4 R108, [R229+0x12800] ;  /* 0x01280000e56c783b */ /* 0x000eae0000000200 */
[C---:B---3--:R-:W-:Y:S08]  /*3dc0*/  HMMA.16816.F32 R12, R92.reuse, R88, R12 ;  /* 0x000000585c0c723c */ /* 0x048ff0000000180c */
[----:B------:R-:W-:Y:S01]  /*3dd0*/  HMMA.16816.F32 R16, R92, R90, R16 ;  /* 0x0000005a5c10723c */ /* 0x000fe20000001810 */
[----:B------:R-:W-:Y:S04]  /*3de0*/  LDSM.16.M88.4 R88, [R228+0x2000] ;  /* 0x00200000e458783b */ /* 0x000fe80000000200 */
[----:B------:R-:W3:Y:S03]  /*3df0*/  LDSM.16.M88.4 R92, [R3+0x12000] ;  /* 0x01200000035c783b */ /* 0x000ee60000000200 */
[C---:B-1----:R-:W-:Y:S08]  /*3e00*/  HMMA.16816.F32 R4, R96.reuse, R104, R4 ;  /* 0x000000686004723c */ /* 0x042ff00000001804 */
[C---:B------:R-:W-:Y:S01]  /*3e10*/  HMMA.16816.F32 R8, R96.reuse, R106, R8 ;  /* 0x0000006a6008723c */ /* 0x040fe20000001808 */
[----:B------:R-:W1:Y:S07]  /*3e20*/  LDSM.16.M88.4 R104, [R3+0x12800] ;  /* 0x012800000368783b */ /* 0x000e6e0000000200 */
[C---:B------:R-:W-:Y:S08]  /*3e30*/  HMMA.16816.F32 R12, R96.reuse, R112, R12 ;  /* 0x00000070600c723c */ /* 0x040ff0000000180c */
[----:B------:R-:W-:Y:S01]  /*3e40*/  HMMA.16816.F32 R16, R96, R114, R16 ;  /* 0x000000726010723c */ /* 0x000fe20000001810 */
[----:B------:R-:W-:Y:S04]  /*3e50*/  LDSM.16.M88.4 R96, [R2+0x2000] ;  /* 0x002000000260783b */ /* 0x000fe80000000200 */
[----:B------:R-:W-:Y:S03]  /*3e60*/  LDSM.16.M88.4 R112, [R0+0x12800] ;  /* 0x012800000070783b */ /* 0x000fe60000000200 */
[C---:B------:R-:W-:Y:S08]  /*3e70*/  HMMA.16816.F32 R4, R84.reuse, R100, R4 ;  /* 0x000000645404723c */ /* 0x040ff00000001804 */
[C---:B------:R-:W-:Y:S01]  /*3e80*/  HMMA.16816.F32 R8, R84.reuse, R102, R8 ;  /* 0x000000665408723c */ /* 0x040fe20000001808 */
[----:B------:R-:W4:Y:S07]  /*3e90*/  LDSM.16.M88.4 R100, [R0+0x12000] ;  /* 0x012000000064783b */ /* 0x000f2e0000000200 */
[C---:B--2---:R-:W-:Y:S08]  /*3ea0*/  HMMA.16816.F32 R12, R84.reuse, R108, R12 ;  /* 0x0000006c540c723c */ /* 0x044ff0000000180c */
[----:B------:R-:W-:Y:S01]  /*3eb0*/  HMMA.16816.F32 R16, R84, R110, R16 ;  /* 0x0000006e5410723c */ /* 0x000fe20000001810 */
[----:B------:R-:W-:Y:S04]  /*3ec0*/  LDSM.16.M88.4 R84, [R232+0x4000] ;  /* 0x00400000e854783b */ /* 0x000fe80000000200 */
[----:B------:R-:W-:Y:S03]  /*3ed0*/  LDSM.16.M88.4 R108, [R231+0x14800] ;  /* 0x01480000e76c783b */ /* 0x000fe60000000200 */
[C---:B---3--:R-:W-:Y:S08]  /*3ee0*/  HMMA.16816.F32 R4, R88.reuse, R92, R4 ;  /* 0x0000005c5804723c */ /* 0x048ff00000001804 */
[C---:B------:R-:W-:Y:S01]  /*3ef0*/  HMMA.16816.F32 R8, R88.reuse, R94, R8 ;  /* 0x0000005e5808723c */ /* 0x040fe20000001808 */
[----:B------:R-:W2:Y:S07]  /*3f00*/  LDSM.16.M88.4 R92, [R231+0x14000] ;  /* 0x01400000e75c783b */ /* 0x000eae0000000200 */
[C---:B-1----:R-:W-:Y:S08]  /*3f10*/  HMMA.16816.F32 R12, R88.reuse, R104, R12 ;  /* 0x00000068580c723c */ /* 0x042ff0000000180c */
[----:B------:R-:W-:Y:S01]  /*3f20*/  HMMA.16816.F32 R16, R88, R106, R16 ;  /* 0x0000006a5810723c */ /* 0x000fe20000001810 */
[----:B------:R-:W-:Y:S04]  /*3f30*/  LDSM.16.M88.4 R88, [R230+0x4000] ;  /* 0x00400000e658783b */ /* 0x000fe80000000200 */
[----:B------:R-:W-:Y:S03]  /*3f40*/  LDSM.16.M88.4 R104, [R229+0x14800] ;  /* 0x01480000e568783b */ /* 0x000fe60000000200 */
[C---:B----4-:R-:W-:Y:S08]  /*3f50*/  HMMA.16816.F32 R4, R96.reuse, R100, R4 ;  /* 0x000000646004723c */ /* 0x050ff00000001804 */
[C---:B------:R-:W-:Y:S01]  /*3f60*/  HMMA.16816.F32 R8, R96.reuse, R102, R8 ;  /* 0x000000666008723c */ /* 0x040fe20000001808 */
[----:B------:R-:W1:Y:S07]  /*3f70*/  LDSM.16.M88.4 R100, [R229+0x14000] ;  /* 0x01400000e564783b */ /* 0x000e6e0000000200 */
[C---:B------:R-:W-:Y:S08]  /*3f80*/  HMMA.16816.F32 R12, R96.reuse, R112, R12 ;  /* 0x00000070600c723c */ /* 0x040ff0000000180c */
[----:B------:R-:W-:Y:S01]  /*3f90*/  HMMA.16816.F32 R16, R96, R114, R16 ;  /* 0x000000726010723c */ /* 0x000fe20000001810 */
[----:B------:R-:W-:Y:S04]  /*3fa0*/  LDSM.16.M88.4 R96, [R3+0x14000] ;  /* 0x014000000360783b */ /* 0x000fe80000000200 */
[----:B------:R-:W-:Y:S03]  /*3fb0*/  LDSM.16.M88.4 R112, [R3+0x14800] ;  /* 0x014800000370783b */ /* 0x000fe60000000200 */
[C---:B--2---:R-:W-:Y:S08]  /*3fc0*/  HMMA.16816.F32 R4, R84.reuse, R92, R4 ;  /* 0x0000005c5404723c */ /* 0x044ff00000001804 */
[C---:B------:R-:W-:Y:S01]  /*3fd0*/  HMMA.16816.F32 R8, R84.reuse, R94, R8 ;  /* 0x0000005e5408723c */ /* 0x040fe20000001808 */
[----:B------:R-:W2:Y:S07]  /*3fe0*/  LDSM.16.M88.4 R92, [R228+0x4000] ;  /* 0x00400000e45c783b */ /* 0x000eae0000000200 */
[C---:B------:R-:W-:Y:S08]  /*3ff0*/  HMMA.16816.F32 R12, R84.reuse, R108, R12 ;  /* 0x0000006c540c723c */ /* 0x040ff0000000180c */
[----:B------:R-:W-:Y:S01]  /*4000*/  HMMA.16816.F32 R16, R84, R110, R16 ;  /* 0x0000006e5410723c */ /* 0x000fe20000001810 */
[----:B------:R-:W-:Y:S04]  /*4010*/  LDSM.16.M88.4 R84, [R2+0x4000] ;  /* 0x004000000254783b */ /* 0x000fe80000000200 */
[----:B------:R-:W-:Y:S03]  /*4020*/  LDSM.16.M88.4 R108, [R0+0x14800] ;  /* 0x01480000006c783b */ /* 0x000fe60000000200 */
[C---:B-1----:R-:W-:Y:S08]  /*4030*/  HMMA.16816.F32 R4, R88.reuse, R100, R4 ;  /* 0x000000645804723c */ /* 0x042ff00000001804 */
        /* <DEDUP_REMOVED lines=31> */
[----:B------:R-:W-:Y:S08]  /*4230*/  HMMA.16816.F32 R16, R92, R114, R16 ;  /* 0x000000725c10723c */ /* 0x000ff00000001810 */
[C---:B--2---:R-:W-:Y:S08]  /*4240*/  HMMA.16816.F32 R4, R84.reuse, R96, R4 ;  /* 0x000000605404723c */ /* 0x044ff00000001804 */
[C---:B------:R-:W-:Y:S08]  /*4250*/  HMMA.16816.F32 R8, R84.reuse, R98, R8 ;  /* 0x000000625408723c */ /* 0x040ff00000001808 */
[C---:B------:R-:W-:Y:S08]  /*4260*/  HMMA.16816.F32 R12, R84.reuse, R108, R12 ;  /* 0x0000006c540c723c */ /* 0x040ff0000000180c */
[----:B------:R-:W-:Y:S08]  /*4270*/  HMMA.16816.F32 R16, R84, R110, R16 ;  /* 0x0000006e5410723c */ /* 0x000ff00000001810 */
[C---:B-1----:R-:W-:Y:S08]  /*4280*/  HMMA.16816.F32 R4, R88.reuse, R100, R4 ;  /* 0x000000645804723c */ /* 0x042ff00000001804 */
[C---:B------:R-:W-:Y:S08]  /*4290*/  HMMA.16816.F32 R8, R88.reuse, R102, R8 ;  /* 0x000000665808723c */ /* 0x040ff00000001808 */
[C---:B------:R-:W-:Y:S08]  /*42a0*/  HMMA.16816.F32 R12, R88.reuse, R104, R12 ;  /* 0x00000068580c723c */ /* 0x040ff0000000180c */
[----:B------:R-:W-:Y:S01]  /*42b0*/  HMMA.16816.F32 R16, R88, R106, R16 ;  /* 0x0000006a5810723c */ /* 0x000fe20000001810 */
[----:B------:R-:W-:Y:S08]  /*42c0*/  @!UPT UIADD3 URZ, UPT, UPT, URZ, URZ, URZ ;  /* 0x000000fffffff290 */ /* 0x000ff0000fffe0ff */
[----:B------:R-:W-:Y:S11]  /*42d0*/  BRA.U !UP0, `(.L_x_622) ;  /* 0x0000000108347547 */ /* 0x000ff6000b800000 */
        /* <DEDUP_REMOVED lines=13> */
.L_x_622:
[----:B------:R-:W-:Y:S01]  /*43b0*/  UIADD3 UR42, UPT, UPT, UR35, -UR12, -UR43 ;  /* 0x8000000c232a7290 */ /* 0x000fe2000fffe82b */
[----:B------:R-:W-:Y:S01]  /*43c0*/  VIADD R85, R242, UR29 ;  /* 0x0000001df2557c36 */ /* 0x000fe20008000000 */
[----:B------:R-:W-:Y:S01]  /*43d0*/  UIADD3 UR28, UPT, UPT, UR35, UR9, -UR43 ;  /* 0x00000009231c7290 */ /* 0x000fe2000fffe82b */
[----:B------:R-:W-:Y:S02]  /*43e0*/  VIADD R2, R239, 0x9 ;  /* 0x00000009ef027836 */ /* 0x000fe40000000000 */
[----:B------:R-:W-:Y:S02]  /*43f0*/  IMAD.MOV.U32 R84, RZ, RZ, 0x1 ;  /* 0x00000001ff547424 */ /* 0x000fe400078e00ff */
[C---:B------:R-:W-:Y:S02]  /*4400*/  VIADD R89, R85.reuse, UR42 ;  /* 0x0000002a55597c36 */ /* 0x040fe40008000000 */
[----:B------:R-:W-:Y:S02]  /*4410*/  IMAD.MOV.U32 R0, RZ, RZ, 0x9 ;  /* 0x00000009ff007424 */ /* 0x000fe400078e00ff */
[----:B------:R-:W-:Y:S01]  /*4420*/  VIADD R85, R85, UR28 ;  /* 0x0000001c55557c36 */ /* 0x000fe20008000000 */
[----:B------:R-:W-:Y:S01]  /*4430*/  VIMNMX R91, PT, PT, RZ, R89, !PT ;  /* 0x00000059ff5b7248 */ /* 0x000fe20007fe0100 */
[----:B------:R-:W-:Y:S01]  /*4440*/  VIADD R3, R239, 0x8 ;  /* 0x00000008ef037836 */ /* 0x000fe20000000000 */
[----:B------:R-:W-:Y:S01]  /*4450*/  VIADDMNMX R89, R89, 0x8, RZ, !PT ;  /* 0x0000000859597846 */ /* 0x000fe200078001ff */
[----:B------:R-:W-:Y:S01]  /*4460*/  VIADD R88, R239, 0x10 ;  /* 0x00000010ef587836 */ /* 0x000fe20000000000 */
[----:B------:R-:W-:Y:S01]  /*4470*/  VIADDMNMX R84, R85, R84, UR35, PT ;  /* 0x0000002355547e46 */ /* 0x000fe2000b800154 */
[C---:B------:R-:W-:Y:S01]  /*4480*/  VIADD R87, R239.reuse, 0x11 ;  /* 0x00000011ef577836 */ /* 0x040fe20000000000 */
[C---:B------:R-:W-:Y:S01]  /*4490*/  ISETP.GE.AND P0, PT, R2.reuse, R89, PT ;  /* 0x000000590200720c */ /* 0x040fe20003f06270 */
[----:B------:R-:W-:Y:S01]  /*44a0*/  VIADD R90, R239, 0x1 ;  /* 0x00000001ef5a7836 */ /* 0x000fe20000000000 */
[----:B------:R-:W-:Y:S01]  /*44b0*/  VIADDMNMX R0, R85, R0, UR35, PT ;  /* 0x0000002355007e46 */ /* 0x000fe2000b800100 */
[----:B------:R-:W-:Y:S01]  /*44c0*/  VIADD R85, R239, 0x19 ;  /* 0x00000019ef557836 */ /* 0x000fe20000000000 */
[----:B------:R-:W-:Y:S01]  /*44d0*/  FSEL R11, R11, -INF , P0 ;  /* 0xff8000000b0b7808 */ /* 0x000fe20000000000 */
[----:B------:R-:W-:Y:S01]  /*44e0*/  VIADD R86, R239, 0x18 ;  /* 0x00000018ef567836 */ /* 0x000fe20000000000 */
[CC--:B------:R-:W-:Y:S02]  /*44f0*/  ISETP.GE.AND P3, PT, R3.reuse, R91.reuse, PT ;  /* 0x0000005b0300720c */ /* 0x0c0fe40003f66270 */
[----:B------:R-:W-:Y:S02]  /*4500*/  ISETP.GE.AND P2, PT, R2, R91, PT ;  /* 0x0000005b0200720c */ /* 0x000fe40003f46270 */
[----:B------:R-:W-:Y:S02]  /*4510*/  ISETP.GE.AND P1, PT, R3, R89, PT ;  /* 0x000000590300720c */ /* 0x000fe40003f26270 */
[-C--:B------:R-:W-:Y:S02]  /*4520*/  ISETP.GE.AND P0, PT, R239, R91.reuse, PT ;  /* 0x0000005bef00720c */ /* 0x080fe40003f06270 */
[----:B------:R-:W-:Y:S02]  /*4530*/  FSEL R8, R8, -INF , P3 ;  /* 0xff80000008087808 */ /* 0x000fe40001800000 */
[----:B------:R-:W-:Y:S02]  /*4540*/  FSEL R9, R9, -INF , P2 ;  /* 0xff80000009097808 */ /* 0x000fe40001000000 */
[----:B------:R-:W-:Y:S02]  /*4550*/  FSEL R10, R10, -INF , P1 ;  /* 0xff8000000a0a7808 */ /* 0x000fe40000800000 */
[----:B------:R-:W-:Y:S02]  /*4560*/  FSEL R4, R4, -INF , P0 ;  /* 0xff80000004047808 */ /* 0x000fe40000000000 */
[CC--:B------:R-:W-:Y:S02]  /*4570*/  ISETP.GE.AND P4, PT, R88.reuse, R91.reuse, PT ;  /* 0x0000005b5800720c */ /* 0x0c0fe40003f86270 */
[C---:B------:R-:W-:Y:S02]  /*4580*/  ISETP.GE.AND P3, PT, R87.reuse, R91, PT ;  /* 0x0000005b5700720c */ /* 0x040fe40003f66270 */
[-C--:B------:R-:W-:Y:S02]  /*4590*/  ISETP.GE.AND P2, PT, R88, R89.reuse, PT ;  /* 0x000000595800720c */ /* 0x080fe40003f46270 */
[----:B------:R-:W-:Y:S02]  /*45a0*/  ISETP.GE.AND P1, PT, R87, R89, PT ;  /* 0x000000595700720c */ /* 0x000fe40003f26270 */
[----:B------:R-:W-:Y:S02]  /*45b0*/  ISETP.GE.AND P6, PT, R90, R91, PT ;  /* 0x0000005b5a00720c */ /* 0x000fe40003fc6270 */
[----:B------:R-:W-:Y:S02]  /*45c0*/  ISETP.GE.AND P0, PT, R85, R89, PT ;  /* 0x000000595500720c */ /* 0x000fe40003f06270 */
[----:B------:R-:W-:Y:S02]  /*45d0*/  FSEL R12, R12, -INF , P4 ;  /* 0xff8000000c0c7808 */ /* 0x000fe40002000000 */
[----:B------:R-:W-:Y:S02]  /*45e0*/  FSEL R13, R13, -INF , P3 ;  /* 0xff8000000d0d7808 */ /* 0x000fe40001800000 */
[----:B------:R-:W-:Y:S02]  /*45f0*/  FSEL R14, R14, -INF , P2 ;  /* 0xff8000000e0e7808 */ /* 0x000fe40001000000 */
[----:B------:R-:W-:Y:S02]  /*4600*/  FSEL R15, R15, -INF , P1 ;  /* 0xff8000000f0f7808 */ /* 0x000fe40000800000 */
[----:B------:R-:W-:Y:S02]  /*4610*/  FSEL R5, R5, -INF , P6 ;  /* 0xff80000005057808 */ /* 0x000fe40003000000 */
[----:B------:R-:W-:Y:S02]  /*4620*/  FSEL R19, R19, -INF , P0 ;  /* 0xff80000013137808 */ /* 0x000fe40000000000 */
[-C--:B------:R-:W-:Y:S02]  /*4630*/  ISETP.GE.AND P5, PT, R86, R91.reuse, PT ;  /* 0x0000005b5600720c */ /* 0x080fe40003fa6270 */
[----:B------:R-:W-:Y:S02]  /*4640*/  ISETP.GE.AND P4, PT, R85, R91, PT ;  /* 0x0000005b5500720c */ /* 0x000fe40003f86270 */
[-C--:B------:R-:W-:Y:S02]  /*4650*/  ISETP.GE.AND P2, PT, R90, R89.reuse, PT ;  /* 0x000000595a00720c */ /* 0x080fe40003f46270 */
[CC--:B------:R-:W-:Y:S02]  /*4660*/  ISETP.GE.AND P3, PT, R239.reuse, R89.reuse, PT ;  /* 0x00000059ef00720c */ /* 0x0c0fe40003f66270 */
[----:B------:R-:W-:Y:S02]  /*4670*/  ISETP.GE.AND P1, PT, R86, R89, PT ;  /* 0x000000595600720c */ /* 0x000fe40003f26270 */
[-C--:B------:R-:W-:Y:S02]  /*4680*/  ISETP.GE.AND P0, PT, R239, R84.reuse, PT ;  /* 0x00000054ef00720c */ /* 0x080fe40003f06270 */
[-C--:B------:R-:W-:Y:S02]  /*4690*/  ISETP.GE.AND P6, PT, R90, R84.reuse, PT ;  /* 0x000000545a00720c */ /* 0x080fe40003fc6270 */
[----:B------:R-:W-:Y:S02]  /*46a0*/  FSEL R7, R7, -INF , P2 ;  /* 0xff80000007077808 */ /* 0x000fe40001000000 */
[----:B------:R-:W-:Y:S02]  /*46b0*/  FSEL R6, R6, -INF , P3 ;  /* 0xff80000006067808 */ /* 0x000fe40001800000 */
[----:B------:R-:W-:Y:S02]  /*46c0*/  FSEL R16, R16, -INF , P5 ;  /* 0xff80000010107808 */ /* 0x000fe40002800000 */
[----:B------:R-:W-:Y:S02]  /*46d0*/  FSEL R17, R17, -INF , P4 ;  /* 0xff80000011117808 */ /* 0x000fe40002000000 */
[----:B------:R-:W-:Y:S02]  /*46e0*/  FSEL R18, R18, -INF , P1 ;  /* 0xff80000012127808 */ /* 0x000fe40000800000 */
[----:B------:R-:W-:Y:S02]  /*46f0*/  FSEL R4, R4, -INF , !P0 ;  /* 0xff80000004047808 */ /* 0x000fe40004000000 */
[----:B------:R-:W-:Y:S02]  /*4700*/  FSEL R5, R5, -INF , !P6 ;  /* 0xff80000005057808 */ /* 0x000fe40007000000 */
[-C--:B------:R-:W-:Y:S02]  /*4710*/  ISETP.GE.AND P5, PT, R3, R84.reuse, PT ;  /* 0x000000540300720c */ /* 0x080fe40003fa6270 */
[-C--:B------:R-:W-:Y:S02]  /*4720*/  ISETP.GE.AND P4, PT, R2, R84.reuse, PT ;  /* 0x000000540200720c */ /* 0x080fe40003f86270 */
[-C--:B------:R-:W-:Y:S02]  /*4730*/  ISETP.GE.AND P3, PT, R88, R84.reuse, PT ;  /* 0x000000545800720c */ /* 0x080fe40003f66270 */
[-C--:B------:R-:W-:Y:S02]  /*4740*/  ISETP.GE.AND P2, PT, R87, R84.reuse, PT ;  /* 0x000000545700720c */ /* 0x080fe40003f46270 */
[-C--:B------:R-:W-:Y:S02]  /*4750*/  ISETP.GE.AND P1, PT, R86, R84.reuse, PT ;  /* 0x000000545600720c */ /* 0x080fe40003f26270 */
[----:B------:R-:W-:Y:S02]  /*4760*/  ISETP.GE.AND P0, PT, R85, R84, PT ;  /* 0x000000545500720c */ /* 0x000fe40003f06270 */
[-C--:B------:R-:W-:Y:S02]  /*4770*/  ISETP.GE.AND P6, PT, R90, R0.reuse, PT ;  /* 0x000000005a00720c */ /* 0x080fe40003fc6270 */
[----:B------:R-:W-:Y:S02]  /*4780*/  FSEL R8, R8, -INF , !P5 ;  /* 0xff80000008087808 */ /* 0x000fe40006800000 */
[----:B------:R-:W-:Y:S02]  /*4790*/  FSEL R9, R9, -INF , !P4 ;  /* 0xff80000009097808 */ /* 0x000fe40006000000 */
[----:B------:R-:W-:Y:S02]  /*47a0*/  FSEL R12, R12, -INF , !P3 ;  /* 0xff8000000c0c7808 */ /* 0x000fe40005800000 */
[----:B------:R-:W-:Y:S02]  /*47b0*/  FSEL R13, R13, -INF , !P2 ;  /* 0xff8000000d0d7808 */ /* 0x000fe40005000000 */
[----:B------:R-:W-:Y:S02]  /*47c0*/  FSEL R16, R16, -INF , !P1 ;  /* 0xff80000010107808 */ /* 0x000fe40004800000 */
[----:B------:R-:W-:Y:S02]  /*47d0*/  FSEL R17, R17, -INF , !P0 ;  /* 0xff80000011117808 */ /* 0x000fe40004000000 */
[----:B------:R-:W-:Y:S02]  /*47e0*/  FSEL R7, R7, -INF , !P6 ;  /* 0xff80000007077808 */ /* 0x000fe40007000000 */
[-C--:B------:R-:W-:Y:S02]  /*47f0*/  ISETP.GE.AND P5, PT, R3, R0.reuse, PT ;  /* 0x000000000300720c */ /* 0x080fe40003fa6270 */
[-C--:B------:R-:W-:Y:S02]  /*4800*/  ISETP.GE.AND P4, PT, R2, R0.reuse, PT ;  /* 0x000000000200720c */ /* 0x080fe40003f86270 */
[-C--:B------:R-:W-:Y:S02]  /*4810*/  ISETP.GE.AND P3, PT, R88, R0.reuse, PT ;  /* 0x000000005800720c */ /* 0x080fe40003f66270 */
[-C--:B------:R-:W-:Y:S02]  /*4820*/  ISETP.GE.AND P2, PT, R87, R0.reuse, PT ;  /* 0x000000005700720c */ /* 0x080fe40003f46270 */
        /* <DEDUP_REMOVED lines=10> */
.L_x_623:
[----:B------:R-:W1:Y:S01]  /*48d0*/  S2R R233, SR_TID.X ;  /* 0x0000000000e97919 */ /* 0x000e620000002100 */
[C---:B------:R-:W-:Y:S01]  /*48e0*/  FMUL.FTZ R207, R241.reuse, 1.4426950216293334961 ;  /* 0x3fb8aa3bf1cf7820 */ /* 0x040fe20000410000 */
[----:B------:R-:W-:Y:S01]  /*48f0*/  FSETP.NEU.FTZ.AND P1, PT, R241, -INF , PT ;  /* 0xff800000f100780b */ /* 0x000fe20003f3d000 */
[C---:B------:R-:W-:Y:S01]  /*4900*/  FMUL.FTZ R0, R240.reuse, 1.4426950216293334961 ;  /* 0x3fb8aa3bf0007820 */ /* 0x040fe20000410000 */
[----:B------:R-:W-:Y:S01]  /*4910*/  FSETP.NEU.FTZ.AND P0, PT, R240, -INF , PT ;  /* 0xff800000f000780b */ /* 0x000fe20003f1d000 */
[----:B------:R-:W-:Y:S01]  /*4920*/  IMAD.MOV.U32 R196, RZ, RZ, 0x10 ;  /* 0x00000010ffc47424 */ /* 0x000fe200078e00ff */
[----:B------:R-:W-:Y:S01]  /*4930*/  FSEL R207, R207, RZ, P1 ;  /* 0x000000ffcfcf7208 */ /* 0x000fe20000800000 */
[----:B------:R-:W-:Y:S01]  /*4940*/  IMAD.MOV.U32 R235, RZ, RZ, 0x20 ;  /* 0x00000020ffeb7424 */ /* 0x000fe200078e00ff */
[----:B------:R-:W-:Y:S01]  /*4950*/  FSEL R0, R0, RZ, P0 ;  /* 0x000000ff00007208 */ /* 0x000fe20000000000 */
[----:B------:R-:W-:Y:S01]  /*4960*/  IMAD.MOV.U32 R220, RZ, RZ, 0x40 ;  /* 0x00000040ffdc7424 */ /* 0x000fe200078e00ff */
[----:B------:R-:W-:Y:S01]  /*4970*/  UISETP.GT.AND UP0, UPT, UR48, UR44, UPT ;  /* 0x0000002c3000728c */ /* 0x000fe2000bf04270 */
[--C-:B------:R-:W-:Y:S01]  /*4980*/  FFMA.FTZ R126, R4, UR13, -R207.reuse ;  /* 0x0000000d047e7c23 */ /* 0x100fe200080108cf */
[--C-:B------:R-:W-:Y:S01]  /*4990*/  FFMA.FTZ R128, R5, UR13, -R207.reuse ;  /* 0x0000000d05807c23 */ /* 0x100fe200080108cf */
[--C-:B------:R-:W-:Y:S01]  /*49a0*/  FFMA.FTZ R125, R6, UR13, -R0.reuse ;  /* 0x0000000d067d7c23 */ /* 0x100fe20008010800 */
[--C-:B------:R-:W-:Y:S01]  /*49b0*/  FFMA.FTZ R127, R7, UR13, -R0.reuse ;  /* 0x0000000d077f7c23 */ /* 0x100fe20008010800 */
[--C-:B------:R-:W-:Y:S01]  /*49c0*/  FFMA.FTZ R129, R8, UR13, -R207.reuse ;  /* 0x0000000d08817c23 */ /* 0x100fe200080108cf */
[--C-:B------:R-:W-:Y:S01]  /*49d0*/  FFMA.FTZ R130, R9, UR13, -R207.reuse ;  /* 0x0000000d09827c23 */ /* 0x100fe200080108cf */
[----:B------:R-:W-:Y:S01]  /*49e0*/  MUFU.EX2 R126, R126 ;  /* 0x0000007e007e7308 */ /* 0x000fe20000000800 */
[--C-:B------:R-:W-:Y:S01]  /*49f0*/  FFMA.FTZ R131, R10, UR13, -R0.reuse ;  /* 0x0000000d0a837c23 */ /* 0x100fe20008010800 */
[--C-:B------:R-:W-:Y:S01]  /*4a00*/  FFMA.FTZ R198, R11, UR13, -R0.reuse ;  /* 0x0000000d0bc67c23 */ /* 0x100fe20008010800 */
[--C-:B------:R-:W-:Y:S07]  /*4a10*/  FFMA.FTZ R200, R12, UR13, -R207.reuse ;  /* 0x0000000d0cc87c23 */ /* 0x100fee00080108cf */
[----:B------:R-:W2:Y:S01]  /*4a20*/  MUFU.EX2 R128, R128 ;  /* 0x0000008000807308 */ /* 0x000ea20000000800 */
[--C-:B------:R-:W-:Y:S01]  /*4a30*/  FFMA.FTZ R199, R13, UR13, -R207.reuse ;  /* 0x0000000d0dc77c23 */ /* 0x100fe200080108cf */
[--C-:B------:R-:W-:Y:S01]  /*4a40*/  FFMA.FTZ R206, R18, UR13, -R0.reuse ;  /* 0x0000000d12ce7c23 */ /* 0x100fe20008010800 */
[--C-:B------:R-:W-:Y:S07]  /*4a50*/  FFMA.FTZ R197, R14, UR13, -R0.reuse ;  /* 0x0000000d0ec57c23 */ /* 0x100fee0008010800 */
[----:B------:R-:W-:Y:S01]  /*4a60*/  MUFU.EX2 R125, R125 ;  /* 0x0000007d007d7308 */ /* 0x000fe20000000800 */
[--C-:B------:R-:W-:Y:S01]  /*4a70*/  FFMA.FTZ R203, R15, UR13, -R0.reuse ;  /* 0x0000000d0fcb7c23 */ /* 0x100fe20008010800 */
[----:B------:R-:W-:Y:S01]  /*4a80*/  FFMA.FTZ R0, R19, UR13, -R0 ;  /* 0x0000000d13007c23 */ /* 0x000fe20008010800 */
[--C-:B------:R-:W-:Y:S07]  /*4a90*/  FFMA.FTZ R208, R16, UR13, -R207.reuse ;  /* 0x0000000d10d07c23 */ /* 0x100fee00080108cf */
[----:B------:R-:W-:Y:S01]  /*4aa0*/  MUFU.EX2 R127, R127 ;  /* 0x0000007f007f7308 */ /* 0x000fe20000000800 */
[----:B------:R-:W-:Y:S01]  /*4ab0*/  FFMA.FTZ R207, R17, UR13, -R207 ;  /* 0x0000000d11cf7c23 */ /* 0x000fe200080108cf */
[----:B------:R-:W-:Y:S08]  /*4ac0*/  @UP0 UIADD3 UR29, UP1, UPT, UR16, -0x100, URZ ;  /* 0xffffff00101d0890 */ /* 0x000ff0000ff3e0ff */
[----:B------:R-:W-:Y:S01]  /*4ad0*/  MUFU.EX2 R129, R129 ;  /* 0x0000008100817308 */ /* 0x000fe20000000800 */
[----:B------:R-:W-:Y:S09]  /*4ae0*/  @UP0 UIADD3.X UR28, UPT, UPT, UR17, -0x1, URZ, UP1, !UPT ;  /* 0xffffffff111c0890 */ /* 0x000ff20008ffe4ff */
[----:B------:R-:W-:Y:S01]  /*4af0*/  MUFU.EX2 R130, R130 ;  /* 0x0000008200827308 */ /* 0x000fe20000000800 */
[----:B------:R-:W-:Y:S09]  /*4b00*/  @UP0 UIADD3 UR10, UP1, UPT, UR10, -0x100, URZ ;  /* 0xffffff000a0a0890 */ /* 0x000ff2000ff3e0ff */
[----:B------:R-:W-:Y:S01]  /*4b10*/  MUFU.EX2 R131, R131 ;  /* 0x0000008300837308 */ /* 0x000fe20000000800 */
[----:B------:R-:W-:Y:S09]  /*4b20*/  @UP0 UIADD3.X UR11, UPT, UPT, UR11, -0x1, URZ, UP1, !UPT ;  /* 0xffffffff0b0b0890 */ /* 0x000ff20008ffe4ff */
[----:B------:R-:W-:Y:S10]  /*4b30*/  MUFU.EX2 R198, R198 ;  /* 0x000000c600c67308 */ /* 0x000ff40000000800 */
[----:B------:R-:W-:Y:S10]  /*4b40*/  MUFU.EX2 R200, R200 ;  /* 0x000000c800c87308 */ /* 0x000ff40000000800 */
[----:B------:R-:W3:Y:S10]  /*4b50*/  MUFU.EX2 R199, R199 ;  /* 0x000000c700c77308 */ /* 0x000ef40000000800 */
[----:B------:R3:W-:Y:S10]  /*4b60*/  MUFU.EX2 R205, R0 ;  /* 0x0000000000cd7308 */ /* 0x0007f40000000800 */
[----:B------:R-:W-:Y:S10]  /*4b70*/  MUFU.EX2 R197, R197 ;  /* 0x000000c500c57308 */ /* 0x000ff40000000800 */
[----:B------:R-:W-:Y:S10]  /*4b80*/  MUFU.EX2 R203, R203 ;  /* 0x000000cb00cb7308 */ /* 0x000ff40000000800 */
[----:B------:R-:W-:Y:S10]  /*4b90*/  MUFU.EX2 R208, R208 ;  /* 0x000000d000d07308 */ /* 0x000ff40000000800 */
[----:B------:R-:W4:Y:S10]  /*4ba0*/  MUFU.EX2 R207, R207 ;  /* 0x000000cf00cf7308 */ /* 0x000f340000000800 */
[----:B------:R-:W4:Y:S01]  /*4bb0*/  MUFU.EX2 R206, R206 ;  /* 0x000000ce00ce7308 */ /* 0x000f220000000800 */
[C---:B-1----:R-:W-:Y:S01]  /*4bc0*/  IMAD.SHL.U32 R118, R233.reuse, 0x2, RZ ;  /* 0x00000002e9767824 */ /* 0x042fe200078e00ff */
[----:B------:R-:W-:Y:S01]  /*4bd0*/  SHF.R.U32.HI R2, RZ, 0x2, R233 ;  /* 0x00000002ff027819 */ /* 0x000fe200000116e9 */
[C---:B------:R-:W-:Y:S01]  /*4be0*/  IMAD.SHL.U32 R120, R233.reuse, 0x20, RZ ;  /* 0x00000020e9787824 */ /* 0x040fe200078e00ff */
[C---:B------:R-:W-:Y:S01]  /*4bf0*/  LOP3.LUT P0, RZ, R233.reuse, 0x8, RZ, 0xc0, !PT ;  /* 0x00000008e9ff7812 */ /* 0x040fe2000780c0ff */
[C---:B------:R-:W-:Y:S01]  /*4c00*/  IMAD.SHL.U32 R231, R233.reuse, 0x10, RZ ;  /* 0x00000010e9e77824 */ /* 0x040fe200078e00ff */
[----:B------:R-:W-:Y:S01]  /*4c10*/  LOP3.LUT R3, R118, 0x38, RZ, 0xc0, !PT ;  /* 0x0000003876037812 */ /* 0x000fe200078ec0ff */
[C---:B------:R-:W-:Y:S01]  /*4c20*/  IMAD.SHL.U32 R116, R233.reuse, 0x40, RZ ;  /* 0x00000040e9747824 */ /* 0x040fe200078e00ff */
[C---:B------:R-:W-:Y:S01]  /*4c30*/  LOP3.LUT P1, RZ, R233.reuse, 0x4, RZ, 0xc0, !PT ;  /* 0x00000004e9ff7812 */ /* 0x040fe2000782c0ff */
[----:B------:R-:W-:Y:S01]  /*4c40*/  IMAD.SHL.U32 R234, R233, 0x8, RZ ;  /* 0x00000008e9ea7824 */ /* 0x000fe200078e00ff */
[----:B------:R-:W-:Y:S02]  /*4c50*/  LOP3.LUT R2, R3, 0x20, R2, 0x78, !PT ;  /* 0x0000002003027812 */ /* 0x000fe400078e7802 */
[----:B------:R-:W-:Y:S02]  /*4c60*/  LOP3.LUT R3, R120, 0xc00, RZ, 0xc0, !PT ;  /* 0x00000c0078037812 */ /* 0x000fe400078ec0ff */
[----:B------:R-:W-:Y:S02]  /*4c70*/  LOP3.LUT R2, R2, 0x1c0, R231, 0xf8, !PT ;  /* 0x000001c002027812 */ /* 0x000fe400078ef8e7 */
[----:B------:R-:W-:Y:S02]  /*4c80*/  LOP3.LUT R3, R3, 0x6, R118, 0xf8, !PT ;  /* 0x0000000603037812 */ /* 0x000fe400078ef876 */
[----:B------:R-:W-:Y:S02]  /*4c90*/  SEL R196, R196, 0xfffffff0, !P1 ;  /* 0xfffffff0c4c47807 */ /* 0x000fe40004800000 */
[----:B------:R-:W-:Y:S02]  /*4ca0*/  LOP3.LUT R2, R3, R2, RZ, 0xfc, !PT ;  /* 0x0000000203027212 */ /* 0x000fe400078efcff */
[----:B--2---:R-:W-:Y:S02]  /*4cb0*/  F2FP.F16.F32.PACK_AB R3, R128, R126 ;  /* 0x0000007e8003723e */ /* 0x004fe400000000ff */
[C---:B------:R-:W-:Y:S02]  /*4cc0*/  LEA R201, R2.reuse, UR4, 0x1 ;  /* 0x0000000402c97c11 */ /* 0x040fe4000f8e08ff */
[----:B------:R-:W-:Y:S02]  /*4cd0*/  LEA R2, R2, UR5, 0x1 ;  /* 0x0000000502027c11 */ /* 0x000fe4000f8e08ff */
[----:B---3--:R-:W-:Y:S01]  /*4ce0*/  F2FP.F16.F32.PACK_AB R0, R199, R200 ;  /* 0x000000c8c700723e */ /* 0x008fe200000000ff */
[----:B------:R1:W-:Y:S01]  /*4cf0*/  STS [R201+0x22000], R3 ;  /* 0x02200003c9007388 */ /* 0x0003e20000000800 */
[C---:B------:R-:W-:Y:S01]  /*4d00*/  IADD3 R202, PT, PT, R2.reuse, 0x20, RZ ;  /* 0x0000002002ca7810 */ /* 0x040fe20007ffe0ff */
[----:B------:R-:W-:Y:S01]  /*4d10*/  @P0 VIADD R202, R2, 0xffffffe0 ;  /* 0xffffffe002ca0836 */ /* 0x000fe20000000000 */
[----:B------:R-:W-:Y:S01]  /*4d20*/  LOP3.LUT R117, R116, 0x1c0, RZ, 0xc0, !PT ;  /* 0x000001c074757812 */ /* 0x000fe200078ec0ff */
[----:B------:R-:W-:Y:S01]  /*4d30*/  IMAD.IADD R204, R2, 0x1, R196 ;  /* 0x0000000102cc7824 */ /* 0x000fe200078e02c4 */
[----:B------:R-:W-:Y:S01]  /*4d40*/  F2FP.F16.F32.PACK_AB R2, R198, R131 ;  /* 0x00000083c602723e */ /* 0x000fe200000000ff */
[----:B------:R-:W-:Y:S01]  /*4d50*/  IMAD.IADD R196, R196, 0x1, R202 ;  /* 0x00000001c4c47824 */ /* 0x000fe200078e02ca */
[----:B------:R-:W-:Y:S02]  /*4d60*/  LOP3.LUT R4, R120, 0x200, RZ, 0xc0, !PT ;  /* 0x0000020078047812 */ /* 0x000fe400078ec0ff */
[----:B------:R-:W-:Y:S02]  /*4d70*/  LOP3.LUT R122, R116, 0x200, RZ, 0xc0, !PT ;  /* 0x00000200747a7812 */ /* 0x000fe400078ec0ff */
[----:B------:R-:W-:Y:S02]  /*4d80*/  LOP3.LUT R117, R117, 0x38, R234, 0xf8, !PT ;  /* 0x0000003875757812 */ /* 0x000fe400078ef8ea */
[----:B------:R-:W-:Y:S02]  /*4d90*/  SHF.R.U32.HI R119, RZ, 0x1, R233 ;  /* 0x00000001ff777819 */ /* 0x000fe400000116e9 */
[----:B------:R-:W-:Y:S02]  /*4da0*/  LOP3.LUT R231, R4, 0x3800, R231, 0xf8, !PT ;  /* 0x0000380004e77812 */ /* 0x000fe400078ef8e7 */
[C---:B------:R-:W-:Y:S02]  /*4db0*/  LOP3.LUT R4, R117.reuse, 0x8, R233, 0x78, !PT ;  /* 0x0000000875047812 */ /* 0x040fe400078e78e9 */
[----:B------:R-:W-:Y:S02]  /*4dc0*/  LOP3.LUT R121, R117, 0x8, R119, 0x78, !PT ;  /* 0x0000000875797812 */ /* 0x000fe400078e7877 */
[----:B------:R-:W-:Y:S02]  /*4dd0*/  LOP3.LUT R232, R122, 0xc00, R120, 0xf8, !PT ;  /* 0x00000c007ae87812 */ /* 0x000fe400078ef878 */
[----:B------:R-:W-:Y:S02]  /*4de0*/  LOP3.LUT R231, R231, R4, RZ, 0xfc, !PT ;  /* 0x00000004e7e77212 */ /* 0x000fe400078efcff */
[----:B-1----:R-:W-:Y:S02]  /*4df0*/  F2FP.F16.F32.PACK_AB R3, R127, R125 ;  /* 0x0000007d7f03723e */ /* 0x002fe400000000ff */
[-C--:B------:R-:W-:Y:S02]  /*4e00*/  LOP3.LUT R232, R232, R121.reuse, RZ, 0xfc, !PT ;  /* 0x00000079e8e87212 */ /* 0x080fe400078efcff */
[----:B------:R-:W-:Y:S01]  /*4e10*/  LEA R231, R231, UR4, 0x1 ;  /* 0x00000004e7e77c11 */ /* 0x000fe2000f8e08ff */
[----:B------:R1:W-:Y:S01]  /*4e20*/  STS [R201+0x22400], R3 ;  /* 0x02240003c9007388 */ /* 0x0003e20000000800 */
[----:B------:R-:W-:Y:S02]  /*4e30*/  LEA R232, R232, UR4, 0x1 ;  /* 0x00000004e8e87c11 */ /* 0x000fe4000f8e08ff */
[----:B------:R-:W-:Y:S03]  /*4e40*/  LOP3.LUT P0, RZ, R233, 0x2, RZ, 0xc0, !PT ;  /* 0x00000002e9ff7812 */ /* 0x000fe6000780c0ff */
[----:B------:R4:W-:Y:S01]  /*4e50*/  STS [R204+0x400], R2 ;  /* 0x00040002cc007388 */ /* 0x0009e20000000800 */
[----:B------:R-:W-:Y:S02]  /*4e60*/  SEL R220, R220, 0xffffffc0, !P1 ;  /* 0xffffffc0dcdc7807 */ /* 0x000fe40004800000 */
[----:B------:R-:W-:Y:S02]  /*4e70*/  SEL R235, R235, 0xffffffe0, !P0 ;  /* 0xffffffe0ebeb7807 */ /* 0x000fe40004000000 */
[----:B------:R-:W-:Y:S01]  /*4e80*/  LOP3.LUT R118, R118, 0x20, RZ, 0xc0, !PT ;  /* 0x0000002076767812 */ /* 0x000fe200078ec0ff */
[----:B------:R-:W-:Y:S01]  /*4e90*/  IMAD.IADD R228, R220, 0x1, R232 ;  /* 0x00000001dce47824 */ /* 0x000fe200078e02e8 */
[----:B------:R-:W-:Y:S01]  /*4ea0*/  IADD3 R230, PT, PT, R235, R232, RZ ;  /* 0x000000e8ebe67210 */ /* 0x000fe20007ffe0ff */
[----:B------:R-:W-:Y:S01]  /*4eb0*/  IMAD.IADD R229, R231, 0x1, R235 ;  /* 0x00000001e7e57824 */ /* 0x000fe200078e02eb */
[----:B------:R-:W-:Y:S02]  /*4ec0*/  LOP3.LUT R119, R119, 0x10, RZ, 0xc0, !PT ;  /* 0x0000001077777812 */ /* 0x000fe400078ec0ff */
[--C-:B------:R-:W-:Y:S02]  /*4ed0*/  LOP3.LUT R238, R122, 0x400, R120.reuse, 0xf8, !PT ;  /* 0x000004007aee7812 */ /* 0x100fe400078ef878 */
[----:B------:R-:W-:Y:S02]  /*4ee0*/  LOP3.LUT R119, R119, 0x8, R233, 0xf8, !PT ;  /* 0x0000000877777812 */ /* 0x000fe400078ef8e9 */
[----:B------:R-:W-:Y:S02]  /*4ef0*/  LOP3.LUT R238, R238, R121, RZ, 0xfc, !PT ;  /* 0x00000079eeee7212 */ /* 0x000fe400078efcff */
[----:B------:R-:W-:Y:S02]  /*4f00*/  LOP3.LUT R117, R119, R117, RZ, 0x3c, !PT ;  /* 0x0000007577757212 */ /* 0x000fe400078e3cff */
[----:B------:R-:W-:Y:S02]  /*4f10*/  LOP3.LUT R243, R234, 0x38, RZ, 0xc0, !PT ;  /* 0x00000038eaf37812 */ /* 0x000fe400078ec0ff */
[----:B-1----:R-:W-:Y:S02]  /*4f20*/  F2FP.F16.F32.PACK_AB R3, R130, R129 ;  /* 0x000000818203723e */ /* 0x002fe400000000ff */
[----:B------:R-:W-:Y:S02]  /*4f30*/  LOP3.LUT R117, R117, 0x200, R120, 0xf8, !PT ;  /* 0x0000020075757812 */ /* 0x000fe400078ef878 */
[----:B----4-:R-:W-:Y:S01]  /*4f40*/  F2FP.F16.F32.PACK_AB R2, R207, R208 ;  /* 0x000000d0cf02723e */ /* 0x010fe200000000ff */
[----:B------:R1:W-:Y:S01]  /*4f50*/  STS [R204], R3 ;  /* 0x00000003cc007388 */ /* 0x0003e20000000800 */
[----:B------:R-:W-:Y:S02]  /*4f60*/  LEA R237, R117, UR4, 0x1 ;  /* 0x0000000475ed7c11 */ /* 0x000fe4000f8e08ff */
[----:B------:R-:W-:Y:S03]  /*4f70*/  LEA R238, R238, UR4, 0x1 ;  /* 0x00000004eeee7c11 */ /* 0x000fe6000f8e08ff */
[----:B------:R2:W-:Y:S01]  /*4f80*/  STS [R202], R0 ;  /* 0x00000000ca007388 */ /* 0x0005e20000000800 */
[----:B-1----:R-:W-:Y:S02]  /*4f90*/  F2FP.F16.F32.PACK_AB R3, R203, R197 ;  /* 0x000000c5cb03723e */ /* 0x002fe400000000ff */
[----:B--2---:R-:W-:Y:S03]  /*4fa0*/  F2FP.F16.F32.PACK_AB R0, R205, R206 ;  /* 0x000000cecd00723e */ /* 0x004fe600000000ff */
[----:B------:R1:W-:Y:S06]  /*4fb0*/  STS [R202+0x400], R3 ;  /* 0x00040003ca007388 */ /* 0x0003ec0000000800 */
[----:B------:R2:W-:Y:S06]  /*4fc0*/  STS [R196], R2 ;  /* 0x00000002c4007388 */ /* 0x0005ec0000000800 */
[----:B------:R3:W-:Y:S06]  /*4fd0*/  STS [R196+0x400], R0 ;  /* 0x00040000c4007388 */ /* 0x0007ec0000000800 */
[----:B------:R-:W-:Y:S06]  /*4fe0*/  LDSM.16.M88.4 R16, [R232+0x8000] ;  /* 0x00800000e810783b */ /* 0x000fec0000000200 */
[----:B------:R-:W4:Y:S06]  /*4ff0*/  LDSM.16.M88.4 R8, [R231+0x18000] ;  /* 0x01800000e708783b */ /* 0x000f2c0000000200 */
[----:B------:R-:W4:Y:S01]  /*5000*/  LDSM.16.M88.4 R84, [R231+0x18800] ;  /* 0x01880000e754783b */ /* 0x000f220000000200 */
[----:B-1----:R-:W-:Y:S01]  /*5010*/  IMAD.IADD R3, R220, 0x1, R231 ;  /* 0x00000001dc037824 */ /* 0x002fe200078e02e7 */
[C---:B--2---:R-:W-:Y:S04]  /*5020*/  IADD3 R2, PT, PT, R235.reuse, R228, RZ ;  /* 0x000000e4eb027210 */ /* 0x044fe80007ffe0ff */
[----:B------:R-:W-:Y:S01]  /*5030*/  LDSM.16.M88.4 R88, [R230+0x8000] ;  /* 0x00800000e658783b */ /* 0x000fe20000000200 */
[----:B---3--:R-:W-:Y:S05]  /*5040*/  IMAD.IADD R0, R235, 0x1, R3 ;  /* 0x00000001eb007824 */ /* 0x008fea00078e0203 */
[----:B------:R-:W1:Y:S06]  /*5050*/  LDSM.16.M88.4 R92, [R229+0x18000] ;  /* 0x01800000e55c783b */ /* 0x000e6c0000000200 */
[----:B------:R-:W2:Y:S06]  /*5060*/  LDSM.16.M88.4 R96, [R229+0x18800] ;  /* 0x01880000e560783b */ /* 0x000eac0000000200 */
[----:B------:R-:W-:Y:S06]  /*5070*/  LDSM.16.M88.4 R100, [R228+0x8000] ;  /* 0x00800000e464783b */ /* 0x000fec0000000200 */
[----:B------:R-:W3:Y:S01]  /*5080*/  LDSM.16.M88.4 R104, [R3+0x18000] ;  /* 0x018000000368783b */ /* 0x000ee20000000200 */
[C---:B----4-:R-:W-:Y:S05]  /*5090*/  HMMA.16816.F32 R4, R16.reuse, R8, RZ ;  /* 0x000000081004723c */ /* 0x050fea00000018ff */
[----:B------:R-:W-:Y:S03]  /*50a0*/  LDSM.16.M88.4 R108, [R2+0x8000] ;  /* 0x00800000026c783b */ /* 0x000fe60000000200 */
[C---:B------:R-:W-:Y:S03]  /*50b0*/  HMMA.16816.F32 R8, R16.reuse, R10, RZ ;  /* 0x0000000a1008723c */ /* 0x040fe600000018ff */
[----:B------:R-:W-:Y:S05]  /*50c0*/  LDSM.16.M88.4 R112, [R0+0x18000] ;  /* 0x018000000070783b */ /* 0x000fea0000000200 */
[C---:B------:R-:W-:Y:S08]  /*50d0*/  HMMA.16816.F32 R12, R16.reuse, R84, RZ ;  /* 0x00000054100c723c */ /* 0x040ff000000018ff */
[----:B------:R-:W-:Y:S01]  /*50e0*/  HMMA.16816.F32 R16, R16, R86, RZ ;  /* 0x000000561010723c */ /* 0x000fe200000018ff */
[----:B------:R-:W4:Y:S07]  /*50f0*/  LDSM.16.M88.4 R84, [R3+0x18800] ;  /* 0x018800000354783b */ /* 0x000f2e0000000200 */
[C---:B-1----:R-:W-:Y:S08]  /*5100*/  HMMA.16816.F32 R4, R88.reuse, R92, R4 ;  /* 0x0000005c5804723c */ /* 0x042ff00000001804 */
[C---:B------:R-:W-:Y:S01]  /*5110*/  HMMA.16816.F32 R8, R88.reuse, R94, R8 ;  /* 0x0000005e5808723c */ /* 0x040fe20000001808 */
[----:B------:R-:W-:Y:S07]  /*5120*/  LDSM.16.M88.4 R92, [R232+0xa000] ;  /* 0x00a00000e85c783b */ /* 0x000fee0000000200 */
[C---:B--2---:R-:W-:Y:S08]  /*5130*/  HMMA.16816.F32 R12, R88.reuse, R96, R12 ;  /* 0x00000060580c723c */ /* 0x044ff0000000180c */
[----:B------:R-:W-:Y:S01]  /*5140*/  HMMA.16816.F32 R16, R88, R98, R16 ;  /* 0x000000625810723c */ /* 0x000fe20000001810 */
[----:B------:R-:W1:Y:S06]  /*5150*/  LDSM.16.M88.4 R88, [R0+0x18800] ;  /* 0x018800000058783b */ /* 0x000e6c0000000200 */
[----:B------:R-:W2:Y:S01]  /*5160*/  LDSM.16.M88.4 R96, [R231+0x1a000] ;  /* 0x01a00000e760783b */ /* 0x000ea20000000200 */
[C---:B---3--:R-:W-:Y:S08]  /*5170*/  HMMA.16816.F32 R4, R100.reuse, R104, R4 ;  /* 0x000000686404723c */ /* 0x048ff00000001804 */
[C---:B------:R-:W-:Y:S01]  /*5180*/  HMMA.16816.F32 R8, R100.reuse, R106, R8 ;  /* 0x0000006a6408723c */ /* 0x040fe20000001808 */
[----:B------:R-:W-:Y:S07]  /*5190*/  LDSM.16.M88.4 R104, [R229+0x1a000] ;  /* 0x01a00000e568783b */ /* 0x000fee0000000200 */
[C---:B----4-:R-:W-:Y:S08]  /*51a0*/  HMMA.16816.F32 R12, R100.reuse, R84, R12 ;  /* 0x00000054640c723c */ /* 0x050ff0000000180c */
[----:B------:R-:W-:Y:S01]  /*51b0*/  HMMA.16816.F32 R16, R100, R86, R16 ;  /* 0x000000566410723c */ /* 0x000fe20000001810 */
[----:B------:R-:W3:Y:S06]  /*51c0*/  LDSM.16.M88.4 R84, [R231+0x1a800] ;  /* 0x01a80000e754783b */ /* 0x000eec0000000200 */
[----:B------:R-:W4:Y:S01]  /*51d0*/  LDSM.16.M88.4 R100, [R230+0xa000] ;  /* 0x00a00000e664783b */ /* 0x000f220000000200 */
[C---:B------:R-:W-:Y:S08]  /*51e0*/  HMMA.16816.F32 R4, R108.reuse, R112, R4 ;  /* 0x000000706c04723c */ /* 0x040ff00000001804 */
[C---:B------:R-:W-:Y:S01]  /*51f0*/  HMMA.16816.F32 R8, R108.reuse, R114, R8 ;  /* 0x000000726c08723c */ /* 0x040fe20000001808 */
[----:B------:R-:W-:Y:S07]  /*5200*/  LDSM.16.M88.4 R112, [R3+0x1a000] ;  /* 0x01a000000370783b */ /* 0x000fee0000000200 */
[C---:B-1----:R-:W-:Y:S08]  /*5210*/  HMMA.16816.F32 R12, R108.reuse, R88, R12 ;  /* 0x000000586c0c723c */ /* 0x042ff0000000180c */
[----:B------:R-:W-:Y:S01]  /*5220*/  HMMA.16816.F32 R16, R108, R90, R16 ;  /* 0x0000005a6c10723c */ /* 0x000fe20000001810 */
[----:B------:R-:W1:Y:S06]  /*5230*/  LDSM.16.M88.4 R88, [R229+0x1a800] ;  /* 0x01a80000e558783b */ /* 0x000e6c0000000200 */
[----:B------:R-:W1:Y:S01]  /*5240*/  LDSM.16.M88.4 R108, [R228+0xa000] ;  /* 0x00a00000e46c783b */ /* 0x000e620000000200 */
[C---:B--2---:R-:W-:Y:S08]  /*5250*/  HMMA.16816.F32 R4, R92.reuse, R96, R4 ;  /* 0x000000605c04723c */ /* 0x044ff00000001804 */
[C---:B------:R-:W-:Y:S01]  /*5260*/  HMMA.16816.F32 R8, R92.reuse, R98, R8 ;  /* 0x000000625c08723c */ /* 0x040fe20000001808 */
[----:B------:R-:W-:Y:S07]  /*5270*/  LDSM.16.M88.4 R96, [R0+0x1a000] ;  /* 0x01a000000060783b */ /* 0x000fee0000000200 */
[C---:B---3--:R-:W-:Y:S08]  /*5280*/  HMMA.16816.F32 R12, R92.reuse, R84, R12 ;  /* 0x000000545c0c723c */ /* 0x048ff0000000180c */
[----:B------:R-:W-:Y:S01]  /*5290*/  HMMA.16816.F32 R16, R92, R86, R16 ;  /* 0x000000565c10723c */ /* 0x000fe20000001810 */
[----:B------:R-:W2:Y:S06]  /*52a0*/  LDSM.16.M88.4 R84, [R3+0x1a800] ;  /* 0x01a800000354783b */ /* 0x000eac0000000200 */
[----:B------:R-:W3:Y:S01]  /*52b0*/  LDSM.16.M88.4 R92, [R2+0xa000] ;  /* 0x00a00000025c783b */ /* 0x000ee20000000200 */
[C---:B----4-:R-:W-:Y:S08]  /*52c0*/  HMMA.16816.F32 R4, R100.reuse, R104, R4 ;  /* 0x000000686404723c */ /* 0x050ff00000001804 */
[C---:B------:R-:W-:Y:S01]  /*52d0*/  HMMA.16816.F32 R8, R100.reuse, R106, R8 ;  /* 0x0000006a6408723c */ /* 0x040fe20000001808 */
[----:B------:R-:W-:Y:S07]  /*52e0*/  LDSM.16.M88.4 R104, [R231+0x1c000] ;  /* 0x01c00000e768783b */ /* 0x000fee0000000200 */
[C---:B-1----:R-:W-:Y:S08]  /*52f0*/  HMMA.16816.F32 R12, R100.reuse, R88, R12 ;  /* 0x00000058640c723c */ /* 0x042ff0000000180c */
[----:B------:R-:W-:Y:S01]  /*5300*/  HMMA.16816.F32 R16, R100, R90, R16 ;  /* 0x0000005a6410723c */ /* 0x000fe20000001810 */
[----:B------:R-:W1:Y:S06]  /*5310*/  LDSM.16.M88.4 R88, [R0+0x1a800] ;  /* 0x01a800000058783b */ /* 0x000e6c0000000200 */
[----:B------:R-:W4:Y:S01]  /*5320*/  LDSM.16.M88.4 R100, [R232+0xc000] ;  /* 0x00c00000e864783b */ /* 0x000f220000000200 */
[C---:B------:R-:W-:Y:S08]  /*5330*/  HMMA.16816.F32 R4, R108.reuse, R112, R4 ;  /* 0x000000706c04723c */ /* 0x040ff00000001804 */
[C---:B------:R-:W-:Y:S01]  /*5340*/  HMMA.16816.F32 R8, R108.reuse, R114, R8 ;  /* 0x000000726c08723c */ /* 0x040fe20000001808 */
[----:B------:R-:W-:Y:S07]  /*5350*/  LDSM.16.M88.4 R112, [R229+0x1c000] ;  /* 0x01c00000e570783b */ /* 0x000fee0000000200 */
[C---:B--2---:R-:W-:Y:S08]  /*5360*/  HMMA.16816.F32 R12, R108.reuse, R84, R12 ;  /* 0x000000546c0c723c */ /* 0x044ff0000000180c */
[----:B------:R-:W-:Y:S01]  /*5370*/  HMMA.16816.F32 R16, R108, R86, R16 ;  /* 0x000000566c10723c */ /* 0x000fe20000001810 */
[----:B------:R-:W2:Y:S06]  /*5380*/  LDSM.16.M88.4 R84, [R231+0x1c800] ;  /* 0x01c80000e754783b */ /* 0x000eac0000000200 */
[----:B------:R-:W2:Y:S01]  /*5390*/  LDSM.16.M88.4 R108, [R230+0xc000] ;  /* 0x00c00000e66c783b */ /* 0x000ea20000000200 */
[C---:B---3--:R-:W-:Y:S08]  /*53a0*/  HMMA.16816.F32 R4, R92.reuse, R96, R4 ;  /* 0x000000605c04723c */ /* 0x048ff00000001804 */
[C---:B------:R-:W-:Y:S01]  /*53b0*/  HMMA.16816.F32 R8, R92.reuse, R98, R8 ;  /* 0x000000625c08723c */ /* 0x040fe20000001808 */
[----:B------:R-:W-:Y:S07]  /*53c0*/  LDSM.16.M88.4 R96, [R3+0x1c000] ;  /* 0x01c000000360783b */ /* 0x000fee0000000200 */
[C---:B-1----:R-:W-:Y:S08]  /*53d0*/  HMMA.16816.F32 R12, R92.reuse, R88, R12 ;  /* 0x000000585c0c723c */ /* 0x042ff0000000180c */
[----:B------:R-:W-:Y:S01]  /*53e0*/  HMMA.16816.F32 R16, R92, R90, R16 ;  /* 0x0000005a5c10723c */ /* 0x000fe20000001810 */
[----:B------:R-:W1:Y:S06]  /*53f0*/  LDSM.16.M88.4 R88, [R229+0x1c800] ;  /* 0x01c80000e558783b */ /* 0x000e6c0000000200 */
[----:B------:R-:W3:Y:S01]  /*5400*/  LDSM.16.M88.4 R92, [R228+0xc000] ;  /* 0x00c00000e45c783b */ /* 0x000ee20000000200 */
[C---:B----4-:R-:W-:Y:S08]  /*5410*/  HMMA.16816.F32 R4, R100.reuse, R104, R4 ;  /* 0x000000686404723c */ /* 0x050ff00000001804 */
[C---:B------:R-:W-:Y:S01]  /*5420*/  HMMA.16816.F32 R8, R100.reuse, R106, R8 ;  /* 0x0000006a6408723c */ /* 0x040fe20000001808 */
[----:B------:R-:W-:Y:S07]  /*5430*/  LDSM.16.M88.4 R104, [R0+0x1c000] ;  /* 0x01c000000068783b */ /* 0x000fee0000000200 */
[C---:B--2---:R-:W-:Y:S08]  /*5440*/  HMMA.16816.F32 R12, R100.reuse, R84, R12 ;  /* 0x00000054640c723c */ /* 0x044ff0000000180c */
[----:B------:R-:W-:Y:S01]  /*5450*/  HMMA.16816.F32 R16, R100, R86, R16 ;  /* 0x000000566410723c */ /* 0x000fe20000001810 */
[----:B------:R-:W2:Y:S06]  /*5460*/  LDSM.16.M88.4 R84, [R3+0x1c800] ;  /* 0x01c800000354783b */ /* 0x000eac0000000200 */
        /* <DEDUP_REMOVED lines=8> */
[C---:B---3--:R-:W-:Y:S08]  /*54f0*/  HMMA.16816.F32 R4, R92.reuse, R96, R4 ;  /* 0x000000605c04723c */ /* 0x048ff00000001804 */
[C---:B------:R-:W-:Y:S01]  /*5500*/  HMMA.16816.F32 R8, R92.reuse, R98, R8 ;  /* 0x000000625c08723c */ /* 0x040fe20000001808 */
[----:B------:R-:W-:Y:S07]  /*5510*/  LDSM.16.M88.4 R96, [R229+0x1e000] ;  /* 0x01e00000e560783b */ /* 0x000fee0000000200 */
[C---:B--2---:R-:W-:Y:S08]  /*5520*/  HMMA.16816.F32 R12, R92.reuse, R84, R12 ;  /* 0x000000545c0c723c */ /* 0x044ff0000000180c */
        /* <DEDUP_REMOVED lines=18> */
[C---:B------:R-:W-:Y:S08]  /*5650*/  HMMA.16816.F32 R8, R92.reuse, R98, R8 ;  /* 0x000000625c08723c */ /* 0x040ff00000001808 */
[C---:B-1----:R-:W-:Y:S08]  /*5660*/  HMMA.16816.F32 R12, R92.reuse, R88, R12 ;  /* 0x000000585c0c723c */ /* 0x042ff0000000180c */
[----:B------:R-:W-:Y:S01]  /*5670*/  HMMA.16816.F32 R16, R92, R90, R16 ;  /* 0x0000005a5c10723c */ /* 0x000fe20000001810 */
[----:B------:R-:W1:Y:S07]  /*5680*/  LDSM.16.M88.4 R88, [R0+0x1e800] ;  /* 0x01e800000058783b */ /* 0x000e6e0000000200 */
[C---:B----4-:R-:W-:Y:S08]  /*5690*/  HMMA.16816.F32 R4, R100.reuse, R104, R4 ;  /* 0x000000686404723c */ /* 0x050ff00000001804 */
[C---:B------:R-:W-:Y:S08]  /*56a0*/  HMMA.16816.F32 R8, R100.reuse, R106, R8 ;  /* 0x0000006a6408723c */ /* 0x040ff00000001808 */
[C---:B--2---:R-:W-:Y:S03]  /*56b0*/  HMMA.16816.F32 R12, R100.reuse, R84, R12 ;  /* 0x00000054640c723c */ /* 0x044fe6000000180c */
[----:B------:R-:W-:Y:S04]  /*56c0*/  SHF.R.U32.HI R84, RZ, 0x3, R233 ;  /* 0x00000003ff547819 */ /* 0x000fe800000116e9 */
[----:B------:R-:W-:Y:S01]  /*56d0*/  LOP3.LUT R84, R118, 0x18, R84, 0xf8, !PT ;  /* 0x0000001876547812 */ /* 0x000fe200078ef854 */
[----:B------:R-:W-:Y:S03]  /*56e0*/  HMMA.16816.F32 R16, R100, R86, R16 ;  /* 0x000000566410723c */ /* 0x000fe60000001810 */
[----:B------:R-:W-:Y:S04]  /*56f0*/  LOP3.LUT R84, R84, 0x1c0, R116, 0xf8, !PT ;  /* 0x000001c054547812 */ /* 0x000fe800078ef874 */
[----:B------:R-:W-:Y:S01]  /*5700*/  LOP3.LUT R84, R84, 0x38, R234, 0x78, !PT ;  /* 0x0000003854547812 */ /* 0x000fe200078e78ea */
[C---:B------:R-:W-:Y:S05]  /*5710*/  HMMA.16816.F32 R4, R108.reuse, R112, R4 ;  /* 0x000000706c04723c */ /* 0x040fea0000001804 */
[----:B------:R-:W-:Y:S02]  /*5720*/  LOP3.LUT R84, R84, 0x200, R116, 0xf8, !PT ;  /* 0x0000020054547812 */ /* 0x000fe400078ef874 */
[----:B------:R-:W-:Y:S01]  /*5730*/  LEA R112, R117, UR5, 0x1 ;  /* 0x0000000575707c11 */ /* 0x000fe2000f8e08ff */
[C---:B------:R-:W-:Y:S03]  /*5740*/  HMMA.16816.F32 R8, R108.reuse, R114, R8 ;  /* 0x000000726c08723c */ /* 0x040fe60000001808 */
[----:B------:R-:W-:Y:S01]  /*5750*/  LEA R236, R84, UR4, 0x1 ;  /* 0x0000000454ec7c11 */ /* 0x000fe2000f8e08ff */
[----:B------:R-:W-:Y:S04]  /*5760*/  IMAD.IADD R112, R220, 0x1, R112 ;  /* 0x00000001dc707824 */ /* 0x000fe800078e0270 */
[C---:B-1----:R-:W-:Y:S03]  /*5770*/  HMMA.16816.F32 R12, R108.reuse, R88, R12 ;  /* 0x000000586c0c723c */ /* 0x042fe6000000180c */
[C---:B-----5:R-:W-:Y:S01]  /*5780*/  FADD.FTZ R4, -R124.reuse, R4 ;  /* 0x000000047c047221 */ /* 0x060fe20000010100 */
[C---:B------:R-:W-:Y:S01]  /*5790*/  FADD.FTZ R7, -R123.reuse, R7 ;  /* 0x000000077b077221 */ /* 0x040fe20000010100 */
[----:B------:R-:W-:Y:S01]  /*57a0*/  FADD.FTZ R5, -R124, R5 ;  /* 0x000000057c057221 */ /* 0x000fe20000010100 */
[----:B------:R-:W-:Y:S01]  /*57b0*/  FADD.FTZ R6, -R123, R6 ;  /* 0x000000067b067221 */ /* 0x000fe20000010100 */
[----:B------:R-:W-:Y:S01]  /*57c0*/  FMUL.FTZ R126, R126, R4 ;  /* 0x000000047e7e7220 */ /* 0x000fe20000410000 */
[----:B------:R-:W-:Y:S03]  /*57d0*/  HMMA.16816.F32 R16, R108, R90, R16 ;  /* 0x0000005a6c10723c */ /* 0x000fe60000001810 */
[----:B------:R-:W-:Y:S01]  /*57e0*/  FMUL.FTZ R7, R127, R7 ;  /* 0x000000077f077220 */ /* 0x000fe20000410000 */
[----:B------:R-:W-:Y:S01]  /*57f0*/  FMUL.FTZ R5, R128, R5 ;  /* 0x0000000580057220 */ /* 0x000fe20000410000 */
[----:B------:R-:W-:Y:S01]  /*5800*/  FMUL.FTZ R6, R125, R6 ;  /* 0x000000067d067220 */ /* 0x000fe20000410000 */
[C---:B------:R-:W-:Y:S01]  /*5810*/  FADD.FTZ R9, -R124.reuse, R9 ;  /* 0x000000097c097221 */ /* 0x040fe20000010100 */
[C---:B------:R-:W-:Y:S01]  /*5820*/  FADD.FTZ R11, -R123.reuse, R11 ;  /* 0x0000000b7b0b7221 */ /* 0x040fe20000010100 */
[----:B------:R-:W-:Y:S01]  /*5830*/  FADD.FTZ R8, -R124, R8 ;  /* 0x000000087c087221 */ /* 0x000fe20000010100 */
[----:B------:R-:W-:Y:S01]  /*5840*/  FADD.FTZ R10, -R123, R10 ;  /* 0x0000000a7b0a7221 */ /* 0x000fe20000010100 */
[----:B------:R-:W-:Y:S01]  /*5850*/  FMUL.FTZ R9, R130, R9 ;  /* 0x0000000982097220 */ /* 0x000fe20000410000 */
[----:B------:R-:W-:Y:S01]  /*5860*/  FMUL.FTZ R11, R198, R11 ;  /* 0x0000000bc60b7220 */ /* 0x000fe20000410000 */
[----:B------:R-:W-:Y:S01]  /*5870*/  FMUL.FTZ R8, R129, R8 ;  /* 0x0000000881087220 */ /* 0x000fe20000410000 */
[----:B------:R-:W-:Y:S01]  /*5880*/  FMUL.FTZ R10, R131, R10 ;  /* 0x0000000a830a7220 */ /* 0x000fe20000410000 */
[C---:B------:R-:W-:Y:S01]  /*5890*/  FADD.FTZ R13, -R124.reuse, R13 ;  /* 0x0000000d7c0d7221 */ /* 0x040fe20000010100 */
[C---:B------:R-:W-:Y:S01]  /*58a0*/  FADD.FTZ R15, -R123.reuse, R15 ;  /* 0x0000000f7b0f7221 */ /* 0x040fe20000010100 */
[C---:B------:R-:W-:Y:S01]  /*58b0*/  FADD.FTZ R12, -R124.reuse, R12 ;  /* 0x0000000c7c0c7221 */ /* 0x040fe20000010100 */
[----:B------:R-:W-:Y:S01]  /*58c0*/  FADD.FTZ R14, -R123, R14 ;  /* 0x0000000e7b0e7221 */ /* 0x000fe20000010100 */
[----:B------:R-:W-:Y:S01]  /*58d0*/  F2FP.F16.F32.PACK_AB R5, R5, R126 ;  /* 0x0000007e0505723e */ /* 0x000fe200000000ff */
[----:B------:R-:W-:Y:S01]  /*58e0*/  FMUL.FTZ R13, R199, R13 ;  /* 0x0000000dc70d7220 */ /* 0x000fe20000410000 */
[----:B------:R-:W-:Y:S01]  /*58f0*/  F2FP.F16.F32.PACK_AB R6, R7, R6 ;  /* 0x000000060706723e */ /* 0x000fe200000000ff */
[----:B------:R-:W-:Y:S01]  /*5900*/  FMUL.FTZ R15, R203, R15 ;  /* 0x0000000fcb0f7220 */ /* 0x000fe20000410000 */
[----:B------:R-:W-:Y:S01]  /*5910*/  FADD.FTZ R17, -R124, R17 ;  /* 0x000000117c117221 */ /* 0x000fe20000010100 */
[----:B------:R-:W-:Y:S01]  /*5920*/  FADD.FTZ R19, -R123, R19 ;  /* 0x000000137b137221 */ /* 0x000fe20000010100 */
[----:B------:R-:W-:Y:S01]  /*5930*/  FMUL.FTZ R12, R200, R12 ;  /* 0x0000000cc80c7220 */ /* 0x000fe20000410000 */
[----:B------:R-:W-:Y:S01]  /*5940*/  FMUL.FTZ R14, R197, R14 ;  /* 0x0000000ec50e7220 */ /* 0x000fe20000410000 */
[----:B------:R-:W-:Y:S01]  /*5950*/  FADD.FTZ R16, -R124, R16 ;  /* 0x000000107c107221 */ /* 0x000fe20000010100 */
[----:B------:R-:W-:Y:S01]  /*5960*/  FADD.FTZ R18, -R123, R18 ;  /* 0x000000127b127221 */ /* 0x000fe20000010100 */
[----:B------:R-:W-:Y:S01]  /*5970*/  F2FP.F16.F32.PACK_AB R8, R9, R8 ;  /* 0x000000080908723e */ /* 0x000fe200000000ff */
[----:B------:R-:W-:Y:S01]  /*5980*/  STS [R201+0x20000], R5 ;  /* 0x02000005c9007388 */ /* 0x000fe20000000800 */
[----:B------:R-:W-:Y:S01]  /*5990*/  F2FP.F16.F32.PACK_AB R10, R11, R10 ;  /* 0x0000000a0b0a723e */ /* 0x000fe200000000ff */
[----:B------:R-:W-:Y:S01]  /*59a0*/  FMUL.FTZ R17, R207, R17 ;  /* 0x00000011cf117220 */ /* 0x000fe20000410000 */
[----:B------:R-:W-:Y:S03]  /*59b0*/  FMUL.FTZ R19, R205, R19 ;  /* 0x00000013cd137220 */ /* 0x000fe60000410000 */
[----:B------:R-:W-:Y:S01]  /*59c0*/  STS [R201+0x20400], R6 ;  /* 0x02040006c9007388 */ /* 0x000fe20000000800 */
[----:B------:R-:W-:Y:S01]  /*59d0*/  FMUL.FTZ R16, R208, R16 ;  /* 0x00000010d0107220 */ /* 0x000fe20000410000 */
[----:B------:R-:W-:Y:S01]  /*59e0*/  FMUL.FTZ R18, R206, R18 ;  /* 0x00000012ce127220 */ /* 0x000fe20000410000 */
[----:B------:R-:W-:Y:S03]  /*59f0*/  F2FP.F16.F32.PACK_AB R12, R13, R12 ;  /* 0x0000000c0d0c723e */ /* 0x000fe600000000ff */
[----:B------:R-:W-:Y:S01]  /*5a00*/  STS [R204+-0x2000], R8 ;  /* 0xffe00008cc007388 */ /* 0x000fe20000000800 */
[----:B------:R-:W-:Y:S02]  /*5a10*/  F2FP.F16.F32.PACK_AB R14, R15, R14 ;  /* 0x0000000e0f0e723e */ /* 0x000fe400000000ff */
[----:B------:R-:W-:Y:S03]  /*5a20*/  F2FP.F16.F32.PACK_AB R16, R17, R16 ;  /* 0x000000101110723e */ /* 0x000fe600000000ff */
[----:B------:R-:W-:Y:S01]  /*5a30*/  STS [R204+-0x1c00], R10 ;  /* 0xffe4000acc007388 */ /* 0x000fe20000000800 */
[----:B------:R-:W-:Y:S05]  /*5a40*/  F2FP.F16.F32.PACK_AB R18, R19, R18 ;  /* 0x000000121312723e */ /* 0x000fea00000000ff */
[----:B------:R-:W-:Y:S06]  /*5a50*/  STS [R202+-0x2000], R12 ;  /* 0xffe0000cca007388 */ /* 0x000fec0000000800 */
[----:B------:R-:W-:Y:S06]  /*5a60*/  STS [R202+-0x1c00], R14 ;  /* 0xffe4000eca007388 */ /* 0x000fec0000000800 */
[----:B------:R-:W-:Y:S06]  /*5a70*/  STS [R196+-0x2000], R16 ;  /* 0xffe00010c4007388 */ /* 0x000fec0000000800 */
[----:B------:R-:W-:Y:S01]  /*5a80*/  STS [R196+-0x1c00], R18 ;  /* 0xffe40012c4007388 */ /* 0x000fe20000000800 */
[----:B------:R-:W-:Y:S06]  /*5a90*/  BAR.SYNC.DEFER_BLOCKING 0x0 ;  /* 0x0000000000007b1d */ /* 0x000fec0000010000 */
[----:B------:R-:W-:Y:S06]  /*5aa0*/  LDSM.16.MT88.4 R4, [R237+0x22000] ;  /* 0x02200000ed04783b */ /* 0x000fec0000004200 */
[----:B------:R-:W1:Y:S06]  /*5ab0*/  LDSM.16.MT88.4 R8, [R236+0x8000] ;  /* 0x00800000ec08783b */ /* 0x000e6c0000004200 */
[----:B------:R-:W2:Y:S06]  /*5ac0*/  LDSM.16.MT88.4 R12, [R112] ;  /* 0x00000000700c783b */ /* 0x000eac0000004200 */
[----:B------:R-:W3:Y:S06]  /*5ad0*/  LDSM.16.MT88.4 R16, [R236+0xa000] ;  /* 0x00a00000ec10783b */ /* 0x000eec0000004200 */
[----:B------:R-:W4:Y:S06]  /*5ae0*/  LDSM.16.MT88.4 R84, [R236+0xc000] ;  /* 0x00c00000ec54783b */ /* 0x000f2c0000004200 */
[----:B------:R-:W4:Y:S06]  /*5af0*/  LDSM.16.MT88.4 R88, [R236+0xe000] ;  /* 0x00e00000ec58783b */ /* 0x000f2c0000004200 */
[----:B------:R-:W-:Y:S06]  /*5b00*/  LDSM.16.MT88.4 R92, [R237+0x22800] ;  /* 0x02280000ed5c783b */ /* 0x000fec0000004200 */
[----:B------:R-:W4:Y:S01]  /*5b10*/  LDSM.16.MT88.4 R96, [R236+0x8800] ;  /* 0x00880000ec60783b */ /* 0x000f220000004200 */
[-C--:B-1----:R-:W-:Y:S05]  /*5b20*/  HMMA.16816.F32 R20, R4, R8.reuse, R20 ;  /* 0x000000080414723c */ /* 0x082fea0000001814 */
[----:B------:R-:W1:Y:S03]  /*5b30*/  LDSM.16.MT88.4 R100, [R112+0x800] ;  /* 0x000800007064783b */ /* 0x000e660000004200 */
[C---:B--2---:R-:W-:Y:S03]  /*5b40*/  HMMA.16816.F32 R24, R12.reuse, R8, R24 ;  /* 0x000000080c18723c */ /* 0x044fe60000001818 */
[----:B------:R-:W2:Y:S06]  /*5b50*/  LDSM.16.MT88.4 R104, [R236+0xa800] ;  /* 0x00a80000ec68783b */ /* 0x000eac0000004200 */
[----:B------:R-:W2:Y:S01]  /*5b60*/  LDSM.16.MT88.4 R108, [R236+0xc800] ;  /* 0x00c80000ec6c783b */ /* 0x000ea20000004200 */
[-C--:B------:R-:W-:Y:S05]  /*5b70*/  HMMA.16816.F32 R28, R12, R10.reuse, R28 ;  /* 0x0000000a0c1c723c */ /* 0x080fea000000181c */
[----:B------:R-:W-:Y:S03]  /*5b80*/  LDSM.16.MT88.4 R116, [R236+0xd800] ;  /* 0x00d80000ec74783b */ /* 0x000fe60000004200 */
[C---:B------:R-:W-:Y:S03]  /*5b90*/  HMMA.16816.F32 R32, R4.reuse, R10, R32 ;  /* 0x0000000a0420723c */ /* 0x040fe60000001820 */
[----:B------:R-:W2:Y:S05]  /*5ba0*/  LDSM.16.MT88.4 R8, [R236+0xe800] ;  /* 0x00e80000ec08783b */ /* 0x000eaa0000004200 */
[-C--:B---3--:R-:W-:Y:S08]  /*5bb0*/  HMMA.16816.F32 R36, R4, R16.reuse, R36 ;  /* 0x000000100424723c */ /* 0x088ff00000001824 */
[C---:B------:R-:W-:Y:S08]  /*5bc0*/  HMMA.16816.F32 R40, R12.reuse, R16, R40 ;  /* 0x000000100c28723c */ /* 0x040ff00000001828 */
[-C--:B------:R-:W-:Y:S08]  /*5bd0*/  HMMA.16816.F32 R44, R12, R18.reuse, R44 ;  /* 0x000000120c2c723c */ /* 0x080ff0000000182c */
[C---:B------:R-:W-:Y:S01]  /*5be0*/  HMMA.16816.F32 R48, R4.reuse, R18, R48 ;  /* 0x000000120430723c */ /* 0x040fe20000001830 */
[----:B------:R-:W-:Y:S06]  /*5bf0*/  LDSM.16.MT88.4 R16, [R112+0x1000] ;  /* 0x001000007010783b */ /* 0x000fec0000004200 */
[----:B------:R-:W-:Y:S01]  /*5c00*/  LDSM.16.MT88.4 R112, [R112+0x1800] ;  /* 0x001800007070783b */ /* 0x000fe20000004200 */
        /* <DEDUP_REMOVED lines=10> */
[----:B------:R-:W3:Y:S06]  /*5cb0*/  LDSM.16.MT88.4 R4, [R237+0x23000] ;  /* 0x02300000ed04783b */ /* 0x000eec0000004200 */
[----:B------:R-:W4:Y:S01]  /*5cc0*/  LDSM.16.MT88.4 R88, [R236+0xd000] ;  /* 0x00d00000ec58783b */ /* 0x000f220000004200 */
[-C--:B------:R-:W-:Y:S08]  /*5cd0*/  HMMA.16816.F32 R20, R92, R96.reuse, R20 ;  /* 0x000000605c14723c */ /* 0x080ff00000001814 */
[C---:B-1----:R-:W-:Y:S08]  /*5ce0*/  HMMA.16816.F32 R24, R100.reuse, R96, R24 ;  /* 0x000000606418723c */ /* 0x042ff00000001818 */
[-C--:B------:R-:W-:Y:S08]  /*5cf0*/  HMMA.16816.F32 R28, R100, R98.reuse, R28 ;  /* 0x00000062641c723c */ /* 0x080ff0000000181c */
[C---:B------:R-:W-:Y:S01]  /*5d00*/  HMMA.16816.F32 R32, R92.reuse, R98, R32 ;  /* 0x000000625c20723c */ /* 0x040fe20000001820 */
[----:B------:R-:W1:Y:S07]  /*5d10*/  LDSM.16.MT88.4 R96, [R236+0xf000] ;  /* 0x00f00000ec60783b */ /* 0x000e6e0000004200 */
[-C--:B--2---:R-:W-:Y:S08]  /*5d20*/  HMMA.16816.F32 R36, R92, R104.reuse, R36 ;  /* 0x000000685c24723c */ /* 0x084ff00000001824 */
        /* <DEDUP_REMOVED lines=8> */
[----:B------:R-:W2:Y:S07]  /*5db0*/  LDSM.16.MT88.4 R108, [R236+0x9800] ;  /* 0x00980000ec6c783b */ /* 0x000eae0000004200 */
[-C--:B------:R-:W-:Y:S08]  /*5dc0*/  HMMA.16816.F32 R68, R92, R8.reuse, R68 ;  /* 0x000000085c44723c */ /* 0x080ff00000001844 */
        /* <DEDUP_REMOVED lines=18> */
[-C--:B-1----:R-:W-:Y:S08]  /*5ef0*/  HMMA.16816.F32 R68, R4, R96.reuse, R68 ;  /* 0x000000600444723c */ /* 0x082ff00000001844 */
[C---:B------:R-:W-:Y:S08]  /*5f00*/  HMMA.16816.F32 R72, R16.reuse, R96, R72 ;  /* 0x000000601048723c */ /* 0x040ff00000001848 */
[-C--:B------:R-:W-:Y:S08]  /*5f10*/  HMMA.16816.F32 R76, R16, R98.reuse, R76 ;  /* 0x00000062104c723c */ /* 0x080ff0000000184c */
[----:B------:R-:W-:Y:S08]  /*5f20*/  HMMA.16816.F32 R80, R4, R98, R80 ;  /* 0x000000620450723c */ /* 0x000ff00000001850 */
        /* <DEDUP_REMOVED lines=80> */
.L_x_624:
[----:B------:R-:W-:Y:S01]  /*6430*/  LDSM.16.M88.4 R128, [R238+0x20000] ;  /* 0x02000000ee80783b */ /* 0x000fe20000000200 */
[C-C-:B------:R-:W-:Y:S01]  /*6440*/  IMAD.IADD R208, R235.reuse, 0x1, R238.reuse ;  /* 0x00000001ebd07824 */ /* 0x140fe200078e02ee */
[----:B------:R-:W-:Y:S02]  /*6450*/  PLOP3.LUT P2, PT, PT, PT, UP0, 0x80, 0x8 ;  /* 0x000000000008781c */ /* 0x000fe40003f4f008 */
[----:B------:R-:W1:Y:S04]  /*6460*/  LDSM.16.MT88.4 R16, [R236+0x10000] ;  /* 0x01000000ec10783b */ /* 0x000e680000004200 */
        /* <DEDUP_REMOVED lines=8> */
[----:B------:R-:W2:Y:S04]  /*64f0*/  LDSM.16.MT88.4 R212, [R236+0x12800] ;  /* 0x01280000ecd4783b */ /* 0x000ea80000004200 */
[----:B------:R-:W2:Y:S01]  /*6500*/  LDSM.16.MT88.4 R216, [R236+0x14800] ;  /* 0x01480000ecd8783b */ /* 0x000ea20000004200 */
[-C--:B-1----:R-:W-:Y:S03]  /*6510*/  HMMA.16816.F32 R4, R128, R16.reuse, RZ ;  /* 0x000000108004723c */ /* 0x082fe600000018ff */
[----:B------:R-:W-:Y:S04]  /*6520*/  LDSM.16.M88.4 R220, [R238+0x21000] ;  /* 0x02100000eedc783b */ /* 0x000fe80000000200 */
[----:B------:R-:W-:Y:S01]  /*6530*/  LDSM.16.MT88.4 R224, [R236+0x13000] ;  /* 0x01300000ece0783b */ /* 0x000fe20000004200 */
[C---:B---3--:R-:W-:Y:S03]  /*6540*/  HMMA.16816.F32 R8, R124.reuse, R16, RZ ;  /* 0x000000107c08723c */ /* 0x048fe600000018ff */
[----:B------:R-:W-:Y:S05]  /*6550*/  STL.64 [R1], R2 ;  /* 0x0000000201007387 */ /* 0x000fea0000100a00 */
        /* <DEDUP_REMOVED lines=19> */
[----:B------:R-:W-:Y:S07]  /*6690*/  LDSM.16.M88.4 R204, [R238+0x20000] ;  /* 0x02000000eecc783b */ /* 0x000fee0000000200 */
[-C--:B------:R-:W-:Y:S08]  /*66a0*/  HMMA.16816.F32 R84, R200, R212.reuse, R84 ;  /* 0x000000d4c854723c */ /* 0x080ff00000001854 */
[C---:B------:R-:W-:Y:S08]  /*66b0*/  HMMA.16816.F32 R88, R208.reuse, R212, R88 ;  /* 0x000000d4d058723c */ /* 0x040ff00000001858 */
[-C--:B------:R-:W-:Y:S08]  /*66c0*/  HMMA.16816.F32 R92, R208, R214.reuse, R92 ;  /* 0x000000d6d05c723c */ /* 0x080ff0000000185c */
[C---:B------:R-:W-:Y:S01]  /*66d0*/  HMMA.16816.F32 R96, R200.reuse, R214, R96 ;  /* 0x000000d6c860723c */ /* 0x040fe20000001860 */
[----:B------:R-:W2:Y:S07]  /*66e0*/  LDSM.16.MT88.4 R212, [R236+0x11000] ;  /* 0x01100000ecd4783b */ /* 0x000eae0000004200 */
[-C--:B------:R-:W-:Y:S08]  /*66f0*/  HMMA.16816.F32 R100, R200, R216.reuse, R100 ;  /* 0x000000d8c864723c */ /* 0x080ff00000001864 */
        /* <DEDUP_REMOVED lines=9> */
[----:B------:R-:W-:Y:S07]  /*6790*/  LDSM.16.MT88.4 R200, [R236+0x11800] ;  /* 0x01180000ecc8783b */ /* 0x000fee0000004200 */
[-C--:B--2---:R-:W-:Y:S08]  /*67a0*/  HMMA.16816.F32 R4, R204, R212.reuse, R4 ;  /* 0x000000d4cc04723c */ /* 0x084ff00000001804 */
[C---:B------:R-:W-:Y:S04]  /*67b0*/  HMMA.16816.F32 R8, R220.reuse, R212, R8 ;  /* 0x000000d4dc08723c */ /* 0x040fe80000001808 */
[----:B------:R-:W-:Y:S04]  /*67c0*/  IMAD.IADD R212, R235, 0x1, R238 ;  /* 0x00000001ebd47824 */ /* 0x000fe800078e02ee */
[-C--:B------:R-:W-:Y:S01]  /*67d0*/  HMMA.16816.F32 R12, R220, R214.reuse, R12 ;  /* 0x000000d6dc0c723c */ /* 0x080fe2000000180c */
[----:B------:R-:W2:Y:S07]  /*67e0*/  LDSM.16.M88.4 R196, [R212+0x20000] ;  /* 0x02000000d4c4783b */ /* 0x000eae0000000200 */
[C---:B------:R-:W-:Y:S01]  /*67f0*/  HMMA.16816.F32 R16, R204.reuse, R214, R16 ;  /* 0x000000d6cc10723c */ /* 0x040fe20000001810 */
[----:B------:R-:W4:Y:S07]  /*6800*/  LDSM.16.M88.4 R212, [R212+0x21000] ;  /* 0x02100000d4d4783b */ /* 0x000f2e0000000200 */
[-C--:B------:R-:W-:Y:S08]  /*6810*/  HMMA.16816.F32 R84, R204, R224.reuse, R84 ;  /* 0x000000e0cc54723c */ /* 0x080ff00000001854 */
[C---:B------:R-:W-:Y:S08]  /*6820*/  HMMA.16816.F32 R88, R220.reuse, R224, R88 ;  /* 0x000000e0dc58723c */ /* 0x040ff00000001858 */
[-C--:B------:R-:W-:Y:S08]  /*6830*/  HMMA.16816.F32 R92, R220, R226.reuse, R92 ;  /* 0x000000e2dc5c723c */ /* 0x080ff0000000185c */
[C---:B------:R-:W-:Y:S08]  /*6840*/  HMMA.16816.F32 R96, R204.reuse, R226, R96 ;  /* 0x000000e2cc60723c */ /* 0x040ff00000001860 */
[-C--:B---3--:R-:W-:Y:S08]  /*6850*/  HMMA.16816.F32 R100, R204, R216.reuse, R100 ;  /* 0x000000d8cc64723c */ /* 0x088ff00000001864 */
[C---:B------:R-:W-:Y:S01]  /*6860*/  HMMA.16816.F32 R104, R220.reuse, R216, R104 ;  /* 0x000000d8dc68723c */ /* 0x040fe20000001868 */
[----:B------:R-:W3:Y:S07]  /*6870*/  LDC R216, c[0x0][0x44c] ;  /* 0x00011300ffd87b82 */ /* 0x000eee0000000800 */
[-C--:B------:R-:W-:Y:S08]  /*6880*/  HMMA.16816.F32 R108, R220, R218.reuse, R108 ;  /* 0x000000dadc6c723c */ /* 0x080ff0000000186c */
[C---:B------:R-:W-:Y:S08]  /*6890*/  HMMA.16816.F32 R112, R204.reuse, R218, R112 ;  /* 0x000000dacc70723c */ /* 0x040ff00000001870 */
[-C--:B-1----:R-:W-:Y:S03]  /*68a0*/  HMMA.16816.F32 R116, R204, R208.reuse, R116 ;  /* 0x000000d0cc74723c */ /* 0x082fe60000001874 */
[----:B---3--:R-:W-:Y:S05]  /*68b0*/  IMAD R216, R216, UR8, RZ ;  /* 0x00000008d8d87c24 */ /* 0x008fea000f8e02ff */
[C---:B------:R-:W-:Y:S04]  /*68c0*/  HMMA.16816.F32 R120, R220.reuse, R208, R120 ;  /* 0x000000d0dc78723c */ /* 0x040fe80000001878 */
[----:B------:R-:W-:Y:S04]  /*68d0*/  IMAD.U32 R208, R216, -0x40, RZ ;  /* 0xffffffc0d8d07824 */ /* 0x000fe800078e00ff */
[-C--:B------:R-:W-:Y:S03]  /*68e0*/  HMMA.16816.F32 R124, R220, R210.reuse, R124 ;  /* 0x000000d2dc7c723c */ /* 0x080fe6000000187c */
[C---:B------:R-:W-:Y:S04]  /*68f0*/  LEA R244, P0, R208.reuse, R244, 0x2 ;  /* 0x000000f4d0f47211 */ /* 0x040fe800078010ff */
[----:B------:R-:W-:Y:S01]  /*6900*/  LEA.HI.X.SX32 R245, R208, R245, 0x2, P0 ;  /* 0x000000f5d0f57211 */ /* 0x000fe200000f16ff */
[----:B------:R-:W-:Y:S01]  /*6910*/  HMMA.16816.F32 R128, R204, R210, R128 ;  /* 0x000000d2cc80723c */ /* 0x000fe20000001880 */
[----:B------:R-:W1:Y:S03]  /*6920*/  LDSM.16.MT88.4 R204, [R236+0x13800] ;  /* 0x01380000eccc783b */ /* 0x000e660000004200 */
[----:B------:R-:W-:Y:S04]  /*6930*/  IMAD.SHL.U32 R208, R216, 0x8, RZ ;  /* 0x00000008d8d07824 */ /* 0x000fe800078e00ff */
[-C--:B--2---:R-:W-:Y:S05]  /*6940*/  HMMA.16816.F32 R4, R196, R200.reuse, R4 ;  /* 0x000000c8c404723c */ /* 0x084fea0000001804 */
[C---:B------:R-:W-:Y:S03]  /*6950*/  LEA R218, P0, R208.reuse, R244, 0x2 ;  /* 0x000000f4d0da7211 */ /* 0x040fe600078010ff */
[C---:B----4-:R-:W-:Y:S04]  /*6960*/  HMMA.16816.F32 R8, R212.reuse, R200, R8 ;  /* 0x000000c8d408723c */ /* 0x050fe80000001808 */
[----:B------:R-:W-:Y:S02]  /*6970*/  LEA.HI.X.SX32 R219, R208, R245, 0x2, P0 ;  /* 0x000000f5d0db7211 */ /* 0x000fe400000f16ff */
[----:B------:R-:W2:Y:S01]  /*6980*/  LDSM.16.MT88.4 R208, [R236+0x15800] ;  /* 0x01580000ecd0783b */ /* 0x000ea20000004200 */
[C---:B------:R-:W-:Y:S01]  /*6990*/  LEA R220, P0, R216.reuse, R218, 0x5 ;  /* 0x000000dad8dc7211 */ /* 0x040fe200078028ff */
[-C--:B------:R-:W-:Y:S03]  /*69a0*/  HMMA.16816.F32 R12, R212, R202.reuse, R12 ;  /* 0x000000cad40c723c */ /* 0x080fe6000000180c */
[C---:B------:R-:W-:Y:S02]  /*69b0*/  LEA.HI.X.SX32 R221, R216.reuse, R219, 0x5, P0 ;  /* 0x000000dbd8dd7211 */ /* 0x040fe400000f2eff */
[C---:B------:R-:W-:Y:S03]  /*69c0*/  LEA R222, P0, R216.reuse, R220, 0x5 ;  /* 0x000000dcd8de7211 */ /* 0x040fe600078028ff */
[C---:B------:R-:W-:Y:S01]  /*69d0*/  HMMA.16816.F32 R16, R196.reuse, R202, R16 ;  /* 0x000000cac410723c */ /* 0x040fe20000001810 */
[----:B------:R-:W3:Y:S03]  /*69e0*/  LDSM.16.MT88.4 R200, [R236+0x17800] ;  /* 0x01780000ecc8783b */ /* 0x000ee60000004200 */
[C---:B------:R-:W-:Y:S02]  /*69f0*/  LEA.HI.X.SX32 R223, R216.reuse, R221, 0x5, P0 ;  /* 0x000000ddd8df7211 */ /* 0x040fe400000f2eff */
[C---:B------:R-:W-:Y:S02]  /*6a00*/  LEA R224, P0, R216.reuse, R222, 0x5 ;  /* 0x000000ded8e07211 */ /* 0x040fe400078028ff */
[-C--:B-1----:R-:W-:Y:S03]  /*6a10*/  HMMA.16816.F32 R84, R196, R204.reuse, R84 ;  /* 0x000000ccc454723c */ /* 0x082fe60000001854 */
[C---:B------:R-:W-:Y:S02]  /*6a20*/  LEA.HI.X.SX32 R225, R216.reuse, R223, 0x5, P0 ;  /* 0x000000dfd8e17211 */ /* 0x040fe400000f2eff */
        /* <DEDUP_REMOVED lines=11> */
[C---:B------:R-:W-:Y:S04]  /*6ae0*/  IMAD.WIDE R250, R216.reuse, -0xc0, R206 ;  /* 0xffffff40d8fa7825 */ /* 0x040fe800078e02ce */
[-C--:B------:R-:W-:Y:S03]  /*6af0*/  HMMA.16816.F32 R108, R212, R210.reuse, R108 ;  /* 0x000000d2d46c723c */ /* 0x080fe6000000186c */
[C---:B------:R-:W-:Y:S04]  /*6b00*/  LEA R208, P0, R216.reuse, R250, 0x5 ;  /* 0x000000fad8d07211 */ /* 0x040fe800078028ff */
[C---:B------:R-:W-:Y:S01]  /*6b10*/  LEA.HI.X.SX32 R209, R216.reuse, R251, 0x5, P0 ;  /* 0x000000fbd8d17211 */ /* 0x040fe200000f2eff */
[C---:B------:R-:W-:Y:S04]  /*6b20*/  HMMA.16816.F32 R112, R196.reuse, R210, R112 ;  /* 0x000000d2c470723c */ /* 0x040fe80000001870 */
[C---:B------:R-:W-:Y:S04]  /*6b30*/  LEA R210, P0, R216.reuse, R208, 0x5 ;  /* 0x000000d0d8d27211 */ /* 0x040fe800078028ff */
[-C--:B---3--:R-:W-:Y:S03]  /*6b40*/  HMMA.16816.F32 R116, R196, R200.reuse, R116 ;  /* 0x000000c8c474723c */ /* 0x088fe60000001874 */
[C---:B------:R-:W-:Y:S02]  /*6b50*/  LEA.HI.X.SX32 R211, R216.reuse, R209, 0x5, P0 ;  /* 0x000000d1d8d37211 */ /* 0x040fe400000f2eff */
[C---:B------:R-:W-:Y:S03]  /*6b60*/  LEA R2, P0, R216.reuse, R210, 0x5 ;  /* 0x000000d2d8027211 */ /* 0x040fe600078028ff */
[C---:B------:R-:W-:Y:S04]  /*6b70*/  HMMA.16816.F32 R120, R212.reuse, R200, R120 ;  /* 0x000000c8d478723c */ /* 0x040fe80000001878 */
[C---:B------:R-:W-:Y:S02]  /*6b80*/  LEA.HI.X.SX32 R3, R216.reuse, R211, 0x5, P0 ;  /* 0x000000d3d8037211 */ /* 0x040fe400000f2eff */
[C---:B------:R-:W-:Y:S02]  /*6b90*/  LEA R200, P0, R216.reuse, R2, 0x5 ;  /* 0x00000002d8c87211 */ /* 0x040fe400078028ff */
[-C--:B------:R-:W-:Y:S03]  /*6ba0*/  HMMA.16816.F32 R124, R212, R202.reuse, R124 ;  /* 0x000000cad47c723c */ /* 0x080fe6000000187c */
[C---:B------:R-:W-:Y:S02]  /*6bb0*/  LEA.HI.X.SX32 R201, R216.reuse, R3, 0x5, P0 ;  /* 0x00000003d8c97211 */ /* 0x040fe400000f2eff */
[C---:B------:R-:W-:Y:S03]  /*6bc0*/  LEA R212, P0, R216.reuse, R200, 0x5 ;  /* 0x000000c8d8d47211 */ /* 0x040fe600078028ff */
[----:B------:R-:W-:Y:S04]  /*6bd0*/  HMMA.16816.F32 R128, R196, R202, R128 ;  /* 0x000000cac480723c */ /* 0x000fe80000001880 */
[--C-:B------:R-:W-:Y:S02]  /*6be0*/  SHF.R.U32.HI R197, RZ, 0x1, R233.reuse ;  /* 0x00000001ffc57819 */ /* 0x100fe400000116e9 */
[----:B------:R-:W-:Y:S02]  /*6bf0*/  SHF.R.U32.HI R196, RZ, 0x2, R233 ;  /* 0x00000002ffc47819 */ /* 0x000fe400000116e9 */
[----:B------:R-:W-:Y:S02]  /*6c00*/  @P2 LOP3.LUT R197, R197, 0x30, RZ, 0xc0, !PT ;  /* 0x00000030c5c52812 */ /* 0x000fe400078ec0ff */
[C---:B------:R-:W-:Y:S02]  /*6c10*/  LEA.HI.X.SX32 R213, R216.reuse, R201, 0x5, P0 ;  /* 0x000000c9d8d57211 */ /* 0x040fe400000f2eff */
[----:B------:R-:W-:Y:S01]  /*6c20*/  @P2 LOP3.LUT R242, R197, 0x7, R196, 0xf8, !PT ;  /* 0x00000007c5f22812 */ /* 0x000fe200078ef8c4 */
[----:B------:R-:W-:Y:S01]  /*6c30*/  IMAD.MOV.U32 R196, RZ, RZ, 0x4 ;  /* 0x00000004ffc47424 */ /* 0x000fe200078e00ff */
[----:B------:R-:W-:Y:S03]  /*6c40*/  LEA R198, P0, R216, R212, 0x5 ;  /* 0x000000d4d8c67211 */ /* 0x000fe600078028ff */
[----:B------:R-:W-:Y:S01]  /*6c50*/  @P2 IMAD.WIDE.U32 R196, R242, R196, UR16 ;  /* 0x00000010f2c42e25 */ /* 0x000fe2000f8e00c4 */
[C---:B------:R-:W-:Y:S01]  /*6c60*/  LEA.HI.X.SX32 R199, R216.reuse, R213, 0x5, P0 ;  /* 0x000000d5d8c77211 */ /* 0x040fe200000f2eff */
[----:B------:R-:W-:Y:S01]  /*6c70*/  @UP0 UMOV UR16, UR29 ;  /* 0x0000001d00100c82 */ /* 0x000fe20008000000 */
[----:B------:R-:W-:Y:S02]  /*6c80*/  @UP0 UMOV UR17, UR28 ;  /* 0x0000001c00110c82 */ /* 0x000fe40008000000 */
[----:B------:R-:W5:Y:S01]  /*6c90*/  @P2 LDG.E R241, desc[UR32][R196.64+-0x100] ;  /* 0xffff0020c4f12981 */ /* 0x000f62000c1e1900 */
[C---:B------:R-:W-:Y:S03]  /*6ca0*/  IMAD.WIDE R202, R216.reuse, -0xc0, R198 ;  /* 0xffffff40d8ca7825 */ /* 0x040fe600078e02c6 */
[----:B------:R1:W5:Y:S01]  /*6cb0*/  @P2 LDG.E R240, desc[UR32][R196.64+-0xe0] ;  /* 0xffff2020c4f02981 */ /* 0x000362000c1e1900 */
[C---:B------:R-:W-:Y:S03]  /*6cc0*/  LEA R214, P0, R216.reuse, R202, 0x5 ;  /* 0x000000cad8d67211 */ /* 0x040fe600078028ff */
[----:B------:R-:W-:Y:S01]  /*6cd0*/  REDG.E.ADD.F32.FTZ.RN.STRONG.GPU desc[UR32][R244.64], R4 ;  /* 0x00000004f40079a6 */ /* 0x000fe2000c12f320 */
[C---:B------:R-:W-:Y:S03]  /*6ce0*/  LEA.HI.X.SX32 R215, R216.reuse, R203, 0x5, P0 ;  /* 0x000000cbd8d77211 */ /* 0x040fe600000f2eff */
        /* <DEDUP_REMOVED lines=13> */
[C---:B------:R-:W-:Y:S03]  /*6dc0*/  LEA R4, P0, R216.reuse, R218, 0x5 ;  /* 0x000000dad8047211 */ /* 0x040fe600078028ff */
[----:B------:R2:W-:Y:S01]  /*6dd0*/  REDG.E.ADD.F32.FTZ.RN.STRONG.GPU desc[UR32][R208.64+0x80], R18 ;  /* 0x00008012d00079a6 */ /* 0x0005e2000c12f320 */
[C---:B------:R-:W-:Y:S02]  /*6de0*/  LEA.HI.X.SX32 R5, R216.reuse, R219, 0x5, P0 ;  /* 0x000000dbd8057211 */ /* 0x040fe400000f2eff */
[C---:B---3--:R-:W-:Y:S01]  /*6df0*/  LEA R220, P0, R216.reuse, R4, 0x5 ;  /* 0x00000004d8dc7211 */ /* 0x048fe200078028ff */
[----:B------:R3:W-:Y:S03]  /*6e00*/  REDG.E.ADD.F32.FTZ.RN.STRONG.GPU desc[UR32][R210.64+0x80], R19 ;  /* 0x00008013d20079a6 */ /* 0x0007e6000c12f320 */
[C---:B------:R-:W-:Y:S01]  /*6e10*/  LEA.HI.X.SX32 R221, R216.reuse, R5, 0x5, P0 ;  /* 0x00000005d8dd7211 */ /* 0x040fe200000f2eff */
[----:B------:R3:W-:Y:S01]  /*6e20*/  REDG.E.ADD.F32.FTZ.RN.STRONG.GPU desc[UR32][R2.64+0x80], R12 ;  /* 0x0000800c020079a6 */ /* 0x0007e2000c12f320 */
[C---:B------:R-:W-:Y:S03]  /*6e30*/  LEA R6, P0, R216.reuse, R220, 0x5 ;  /* 0x000000dcd8067211 */ /* 0x040fe600078028ff */
[----:B------:R3:W-:Y:S01]  /*6e40*/  REDG.E.ADD.F32.FTZ.RN.STRONG.GPU desc[UR32][R200.64+0x80], R13 ;  /* 0x0000800dc80079a6 */ /* 0x0007e2000c12f320 */
[C---:B----4-:R-:W-:Y:S03]  /*6e50*/  LEA.HI.X.SX32 R7, R216.reuse, R221, 0x5, P0 ;  /* 0x000000ddd8077211 */ /* 0x050fe600000f2eff */
[----:B------:R4:W-:Y:S01]  /*6e60*/  REDG.E.ADD.F32.FTZ.RN.STRONG.GPU desc[UR32][R212.64+0x80], R14 ;  /* 0x0000800ed40079a6 */ /* 0x0009e2000c12f320 */
[C---:B------:R-:W-:Y:S03]  /*6e70*/  IMAD.WIDE R224, R216.reuse, -0xc0, R6 ;  /* 0xffffff40d8e07825 */ /* 0x040fe600078e0206 */
[----:B------:R4:W-:Y:S01]  /*6e80*/  REDG.E.ADD.F32.FTZ.RN.STRONG.GPU desc[UR32][R198.64+0x80], R15 ;  /* 0x0000800fc60079a6 */ /* 0x0009e2000c12f320 */
[C---:B------:R-:W-:Y:S03]  /*6e90*/  LEA R222, P0, R216.reuse, R224, 0x5 ;  /* 0x000000e0d8de7211 */ /* 0x040fe600078028ff */
[----:B------:R-:W-:Y:S01]  /*6ea0*/  REDG.E.ADD.F32.FTZ.RN.STRONG.GPU desc[UR32][R244.64+0x100], R84 ;  /* 0x00010054f40079a6 */ /* 0x000fe2000c12f320 */
        /* <DEDUP_REMOVED lines=20> */
[C---:B--2---:R-:W-:Y:S03]  /*6ff0*/  IMAD.WIDE R250, R216.reuse, -0xc0, R10 ;  /* 0xffffff40d8fa7825 */ /* 0x044fe600078e020a */
        /* <DEDUP_REMOVED lines=23> */
[C---:B----4-:R-:W-:Y:S03]  /*7170*/  IMAD.WIDE R212, R216.reuse, -0xc0, R12 ;  /* 0xffffff40d8d47825 */ /* 0x050fe600078e020c */
        /* <DEDUP_REMOVED lines=21> */
[C---:B------:R-:W-:Y:S01]  /*72d0*/  LEA.HI.X.SX32 R215, R216.reuse, R85, 0x5, P0 ;  /* 0x00000055d8d77211 */ /* 0x040fe200000f2eff */
[C---:B-1----:R-:W-:Y:S02]  /*72e0*/  VIADD R112, R237.reuse, 0x40 ;  /* 0x00000040ed707836 */ /* 0x042fe40000000000 */
[----:B------:R-:W-:Y:S01]  /*72f0*/  LDSM.16.MT88.4 R16, [R236+0x2000] ;  /* 0x00200000ec10783b */ /* 0x000fe20000004200 */
[----:B------:R-:W-:Y:S02]  /*7300*/  @P1 VIADD R112, R237, 0xffffffc0 ;  /* 0xffffffc0ed701836 */ /* 0x000fe40000000000 */
[C---:B------:R-:W-:Y:S01]  /*7310*/  IMAD.WIDE R196, R216.reuse, -0xc0, R214 ;  /* 0xffffff40d8c47825 */ /* 0x040fe200078e02d6 */
[----:B------:R-:W-:Y:S02]  /*7320*/  REDG.E.ADD.F32.FTZ.RN.STRONG.GPU desc[UR32][R214.64+0x280], R111 ;  /* 0x0002806fd60079a6 */ /* 0x000fe4000c12f320 */
[C---:B------:R-:W-:Y:S02]  /*7330*/  LEA R86, P0, R216.reuse, R196, 0x5 ;  /* 0x000000c4d8567211 */ /* 0x040fe400078028ff */
[----:B------:R-:W-:Y:S02]  /*7340*/  REDG.E.ADD.F32.FTZ.RN.STRONG.GPU desc[UR32][R244.64+0x300], R116 ;  /* 0x00030074f40079a6 */ /* 0x000fe4000c12f320 */
[C---:B------:R-:W-:Y:S02]  /*7350*/  LEA.HI.X.SX32 R87, R216.reuse, R197, 0x5, P0 ;  /* 0x000000c5d8577211 */ /* 0x040fe400000f2eff */
        /* <DEDUP_REMOVED lines=39> */
[C---:B-1----:R-:W-:Y:S03]  /*75d0*/  LEA R4, P0, R216.reuse, R12, 0x5 ;  /* 0x0000000cd8047211 */ /* 0x042fe600078028ff */
[----:B------:R-:W-:Y:S01]  /*75e0*/  REDG.E.ADD.F32.FTZ.RN.STRONG.GPU desc[UR32][R12.64+0x380], R126 ;  /* 0x0003807e0c0079a6 */ /* 0x000fe2000c12f320 */
[----:B------:R-:W-:Y:S03]  /*75f0*/  LEA.HI.X.SX32 R5, R216, R13, 0x5, P0 ;  /* 0x0000000dd8057211 */ /* 0x000fe600000f2eff */
[----:B------:R-:W-:Y:S04]  /*7600*/  LDSM.16.MT88.4 R8, [R236] ;  /* 0x00000000ec08783b */ /* 0x000fe80000004200 */
[----:B------:R-:W-:Y:S04]  /*7610*/  REDG.E.ADD.F32.FTZ.RN.STRONG.GPU desc[UR32][R4.64+0x380], R127 ;  /* 0x0003807f040079a6 */ /* 0x000fe8000c12f320 */
[----:B------:R-:W1:Y:S04]  /*7620*/  LDSM.16.MT88.4 R4, [R237+0x20000] ;  /* 0x02000000ed04783b */ /* 0x000e680000004200 */
[----:B------:R-:W2:Y:S04]  /*7630*/  LDSM.16.MT88.4 R12, [R112+0x20000] ;  /* 0x02000000700c783b */ /* 0x000ea80000004200 */
[----:B------:R-:W3:Y:S04]  /*7640*/  LDSM.16.MT88.4 R104, [R236+0x2800] ;  /* 0x00280000ec68783b */ /* 0x000ee80000004200 */
[----:B------:R-:W4:Y:S04]  /*7650*/  LDSM.16.MT88.4 R108, [R236+0x4800] ;  /* 0x00480000ec6c783b */ /* 0x000f280000004200 */
[----:B------:R-:W-:Y:S04]  /*7660*/  LDSM.16.MT88.4 R116, [R236+0x5800] ;  /* 0x00580000ec74783b */ /* 0x000fe80000004200 */
[----:B------:R2:W5:Y:S01]  /*7670*/  LDL.LU.64 R2, [R1] ;  /* 0x0000000001027983 */ /* 0x0005620000300a00 */
[-C--:B-1----:R-:W-:Y:S08]  /*7680*/  HMMA.16816.F32 R132, R4, R8.reuse, R132 ;  /* 0x000000080484723c */ /* 0x082ff00000001884 */
[C---:B--2---:R-:W-:Y:S08]  /*7690*/  HMMA.16816.F32 R136, R12.reuse, R8, R136 ;  /* 0x000000080c88723c */ /* 0x044ff00000001888 */
        /* <DEDUP_REMOVED lines=19> */
[----:B------:R-:W2:Y:S04]  /*77d0*/  LDSM.16.MT88.4 R4, [R237+0x21000] ;  /* 0x02100000ed04783b */ /* 0x000ea80000004200 */
[----:B------:R-:W2:Y:S03]  /*77e0*/  LDSM.16.MT88.4 R88, [R236+0x5000] ;  /* 0x00500000ec58783b */ /* 0x000ea60000004200 */
[-C--:B------:R-:W-:Y:S08]  /*77f0*/  HMMA.16816.F32 R132, R92, R96.reuse, R132 ;  /* 0x000000605c84723c */ /* 0x080ff00000001884 */
[C---:B------:R-:W-:Y:S08]  /*7800*/  HMMA.16816.F32 R136, R100.reuse, R96, R136 ;  /* 0x000000606488723c */ /* 0x040ff00000001888 */
[-C--:B------:R-:W-:Y:S08]  /*7810*/  HMMA.16816.F32 R140, R100, R98.reuse, R140 ;  /* 0x00000062648c723c */ /* 0x080ff0000000188c */
[C---:B------:R-:W-:Y:S01]  /*7820*/  HMMA.16816.F32 R144, R92.reuse, R98, R144 ;  /* 0x000000625c90723c */ /* 0x040fe20000001890 */
[----:B------:R-:W2:Y:S07]  /*7830*/  LDSM.16.MT88.4 R96, [R236+0x7000] ;  /* 0x00700000ec60783b */ /* 0x000eae0000004200 */
[-C--:B---3--:R-:W-:Y:S08]  /*7840*/  HMMA.16816.F32 R148, R92, R104.reuse, R148 ;  /* 0x000000685c94723c */ /* 0x088ff00000001894 */
[C---:B------:R-:W-:Y:S08]  /*7850*/  HMMA.16816.F32 R152, R100.reuse, R104, R152 ;  /* 0x000000686498723c */ /* 0x040ff00000001898 */
[-C--:B------:R-:W-:Y:S08]  /*7860*/  HMMA.16816.F32 R156, R100, R106.reuse, R156 ;  /* 0x0000006a649c723c */ /* 0x080ff0000000189c */
[C---:B------:R-:W-:Y:S01]  /*7870*/  HMMA.16816.F32 R160, R92.reuse, R106, R160 ;  /* 0x0000006a5ca0723c */ /* 0x040fe200000018a0 */
[----:B------:R-:W-:Y:S07]  /*7880*/  LDSM.16.MT88.4 R104, [R237+0x21800] ;  /* 0x02180000ed68783b */ /* 0x000fee0000004200 */
[-C--:B----4-:R-:W-:Y:S08]  /*7890*/  HMMA.16816.F32 R164, R92, R108.reuse, R164 ;  /* 0x0000006c5ca4723c */ /* 0x090ff000000018a4 */
        /* <DEDUP_REMOVED lines=9> */
[----:B------:R-:W4:Y:S07]  /*7930*/  LDSM.16.MT88.4 R8, [R236+0x7800] ;  /* 0x00780000ec08783b */ /* 0x000f2e0000004200 */
        /* <DEDUP_REMOVED lines=97> */
.L_x_625:
[----:B------:R-:W-:Y:S02]  /*7f50*/  UISETP.GT.AND UP0, UPT, UR48, UR44, UPT ;  /* 0x0000002c3000728c */ /* 0x000fe4000bf04270 */
[----:B------:R-:W-:Y:S07]  /*7f60*/  UIADD3 UR48, UPT, UPT, UR48, -0x1, URZ ;  /* 0xffffffff30307890 */ /* 0x000fee000fffe0ff */
[----:B------:R-:W-:Y:S05]  /*7f70*/  BRA.U UP0, `(.L_x_626) ;  /* 0xffffffb900e47547 */ /* 0x000fea000b83ffff */
[----:B------:R-:W2:Y:S01]  /*7f80*/  S2R R0, SR_TID.X ;  /* 0x0000000000007919 */ /* 0x000ea20000002100 */
[C---:B-----5:R-:W-:Y:S01]  /*7f90*/  IMAD.SHL.U32 R2, R233.reuse, 0x10, RZ ;  /* 0x00000010e9027824 */ /* 0x060fe200078e00ff */
        /* <DEDUP_REMOVED lines=8> */
[----:B------:R-:W-:Y:S01]  /*8020*/  F2FP.F16.F32.PACK_AB R20, R21, R20 ;  /* 0x000000141514723e */ /* 0x000fe200000000ff */
[----:B------:R-:W-:Y:S01]  /*8030*/  UISETP.NE.AND UP1, UPT, UR40, -0x1, UPT ;  /* 0xffffffff2800788c */ /* 0x000fe2000bf25270 */
[----:B------:R-:W-:-:S02]  /*8040*/  LOP3.LUT R3, R3, 0x6, R233, 0xf8, !PT ;  /* 0x0000000603037812 */ /* 0x000fc400078ef8e9 */
[----:B------:R-:W-:Y:S02]  /*8050*/  F2FP.F16.F32.PACK_AB R22, R23, R22 ;  /* 0x000000161716723e */ /* 0x000fe400000000ff */
[----:B------:R-:W-:Y:S02]  /*8060*/  F2FP.F16.F32.PACK_AB R32, R33, R32 ;  /* 0x000000202120723e */ /* 0x000fe400000000ff */
[----:B------:R-:W-:Y:S01]  /*8070*/  F2FP.F16.F32.PACK_AB R34, R35, R34 ;  /* 0x000000222322723e */ /* 0x000fe200000000ff */
[----:B------:R-:W4:Y:S01]  /*8080*/  @UP0 LDCU.64 UR10, c[0x0][0x5c0] ;  /* 0x0000b800ff0a07ac */ /* 0x000f220008000a00 */
        /* <DEDUP_REMOVED lines=106> */
[----:B------:R-:W-:Y:S01]  /*8730*/  @UP0 UIADD3 UR16, UPT, UPT, UR36, UR40, URZ ;  /* 0x0000002824100290 */ /* 0x000fe2000fffe0ff */
[----:B------:R-:W-:Y:S01]  /*8740*/  F2FP.F16.F32.PACK_AB R172, R173, R172 ;  /* 0x000000acadac723e */ /* 0x000fe200000000ff */
[----:B------:R2:W-:Y:S01]  /*8750*/  STS [R3+0x2400], R162 ;  /* 0x002400a203007388 */ /* 0x0005e20000000800 */
[----:B------:R-:W-:Y:S01]  /*8760*/  F2FP.F16.F32.PACK_AB R174, R175, R174 ;  /* 0x000000aeafae723e */ /* 0x000fe200000000ff */
[----:B----4-:R-:W-:Y:S01]  /*8770*/  @UP0 UIMAD.WIDE.U32 UR28, UR16, UR10, URZ ;  /* 0x0000000a101c02a5 */ /* 0x010fe2000f8e00ff */
[----:B------:R-:W-:Y:S01]  /*8780*/  F2FP.F16.F32.PACK_AB R180, R181, R180 ;  /* 0x000000b4b5b4723e */ /* 0x000fe200000000ff */
[----:B------:R2:W-:Y:S01]  /*8790*/  STS [R2+0x13000], R152 ;  /* 0x0130009802007388 */ /* 0x0005e20000000800 */
[----:B------:R-:W-:Y:S01]  /*87a0*/  F2FP.F16.F32.PACK_AB R182, R183, R182 ;  /* 0x000000b6b7b6723e */ /* 0x000fe200000000ff */
[----:B------:R-:W-:Y:S01]  /*87b0*/  @UP0 UIMAD UR16, UR16, UR11, URZ ;  /* 0x0000000b101002a4 */ /* 0x000fe2000f8e02ff */
[----:B------:R-:W-:Y:S01]  /*87c0*/  F2FP.F16.F32.PACK_AB R192, R193, R192 ;  /* 0x000000c0c1c0723e */ /* 0x000fe200000000ff */
[----:B------:R2:W-:Y:S01]  /*87d0*/  STS [R2+0x13400], R154 ;  /* 0x0134009a02007388 */ /* 0x0005e20000000800 */
[----:B------:R-:W-:Y:S01]  /*87e0*/  F2FP.F16.F32.PACK_AB R194, R195, R194 ;  /* 0x000000c2c3c2723e */ /* 0x000fe200000000ff */
[----:B------:R-:W-:Y:S01]  /*87f0*/  @UP0 UIADD3 UR16, UPT, UPT, UR29, UR16, URZ ;  /* 0x000000101d100290 */ /* 0x000fe2000fffe0ff */
        /* <DEDUP_REMOVED lines=92> */
[----:B------:R-:W-:-:S12]  /*8dc0*/  UIMAD UR16, UR42, UR9, UR29 ;  /* 0x000000092a1072a4 */ /* 0x000fd8000f8e021d */
.L_x_627:
        /* <DEDUP_REMOVED lines=10> */
[----:B------:R-:W-:-:S03]  /*8e70*/  UIMAD UR13, UR42, UR13, UR15 ;  /* 0x0000000d2a0d72a4 */ /* 0x000fc6000f8e020f */
[----:B------:R-:W-:-:S03]  /*8e80*/  UMOV UR36, UR14 ;  /* 0x0000000e00247c82 */ /* 0x000fc60008000000 */
[----:B-1----:R-:W-:Y:S01]  /*8e90*/  MOV R10, UR13 ;  /* 0x0000000d000a7c02 */ /* 0x002fe20008000f00 */
[----:B------:R-:W-:Y:S06]  /*8ea0*/  BRA `(.L_x_629) ;  /* 0x00000000001c7947 */ /* 0x000fec0003800000 */
.L_x_628:
[----:B------:R-:W3:Y:S01]  /*8eb0*/  LDCU.64 UR8, c[0x0][0x5c8] ;  /* 0x0000b900ff0877ac */ /* 0x000ee20008000a00 */
[----:B------:R-:W-:-:S04]  /*8ec0*/  UIADD3 UR12, UPT, UPT, UR36, UR40, URZ ;  /* 0x00000028240c7290 */ /* 0x000fc8000fffe0ff */
[----:B---3--:R-:W-:Y:S02]  /*8ed0*/  UIMAD.WIDE.U32 UR14, UR12, UR8, URZ ;  /* 0x000000080c0e72a5 */ /* 0x008fe4000f8e00ff */
[----:B------:R-:W-:-:S04]  /*8ee0*/  UIMAD UR12, UR12, UR9, URZ ;  /* 0x000000090c0c72a4 */ /* 0x000fc8000f8e02ff */
[----:B------:R-:W-:Y:S01]  /*8ef0*/  UIADD3 UR12, UPT, UPT, UR15, UR12, URZ ;  /* 0x0000000c0f0c7290 */ /* 0x000fe2000fffe0ff */
[----:B------:R-:W-:-:S05]  /*8f00*/  UMOV UR36, UR14 ;  /* 0x0000000e00247c82 */ /* 0x000fca0008000000 */
[----:B-1----:R-:W-:-:S07]  /*8f10*/  MOV R10, UR12 ;  /* 0x0000000c000a7c02 */ /* 0x002fce0008000f00 */
.L_x_629:
[----:B------:R-:W-:Y:S01]  /*8f20*/  BAR.SYNC.DEFER_BLOCKING 0x0 ;  /* 0x0000000000007b1d */ /* 0x000fe20000010000 */
[----:B------:R-:W-:Y:S02]  /*8f30*/  USHF.L.U32 UR14, UR37, 0x6, URZ ;  /* 0x00000006250e7899 */ /* 0x000fe400080006ff */
        /* <DEDUP_REMOVED lines=8> */
[----:B------:R-:W-:Y:S01]  /*8fc0*/  IMAD.U32 R5, RZ, RZ, UR41 ;  /* 0x00000029ff057e24 */ /* 0x000fe2000f8e00ff */
[----:B------:R-:W-:Y:S01]  /*8fd0*/  MOV R56, UR40 ;  /* 0x0000002800387c02 */ /* 0x000fe20008000f00 */
[----:B------:R-:W-:Y:S01]  /*8fe0*/  IMAD.U32 R57, RZ, RZ, UR41 ;  /* 0x00000029ff397e24 */ /* 0x000fe2000f8e00ff */
[----:B------:R-:W-:Y:S01]  /*8ff0*/  LOP3.LUT R234, R4, 0x38, R234, 0xf8, !PT ;  /* 0x0000003804ea7812 */ /* 0x000fe200078ef8ea */
[----:B------:R-:W-:Y:S01]  /*9000*/  UIMAD UR12, UR14, UR11, UR12 ;  /* 0x0000000b0e0c72a4 */ /* 0x000fe2000f8e020c */
[----:B------:R-:W-:Y:S01]  /*9010*/  ISETP.GE.AND P4, PT, R0, UR35, PT ;  /* 0x0000002300007c0c */ /* 0x000fe2000bf86270 */
[----:B------:R-:W2:Y:S01]  /*9020*/  LDC.64 R4, c[0x0][0x5e0] ;  /* 0x00017800ff047b82 */ /* 0x000ea20000000a00 */
[----:B------:R-:W-:-:S02]  /*9030*/  IADD3 R74, P0, PT, R234, UR28, RZ ;  /* 0x0000001cea4a7c10 */ /* 0x000fc4000ff1e0ff */
[----:B------:R-:W-:Y:S01]  /*9040*/  IADD3 R56, PT, PT, R0, 0x20, RZ ;  /* 0x0000002000387810 */ /* 0x000fe20007ffe0ff */
[----:B------:R-:W-:Y:S01]  /*9050*/  IMAD.U32 R11, RZ, RZ, UR12 ;  /* 0x0000000cff0b7e24 */ /* 0x000fe2000f8e00ff */
[----:B------:R3:W4:Y:S02]  /*9060*/  LDS.128 R52, [R6+0x11000] ;  /* 0x0110000006347984 */ /* 0x0007240000000c00 */
[----:B------:R-:W-:Y:S02]  /*9070*/  ISETP.GE.AND P6, PT, R56, UR35, PT ;  /* 0x0000002338007c0c */ /* 0x000fe4000bfc6270 */
[----:B------:R3:W2:Y:S01]  /*9080*/  LDS.128 R48, [R6+0x13000] ;  /* 0x0130000006307984 */ /* 0x0006a20000000c00 */
[----:B------:R-:W-:Y:S02]  /*9090*/  IADD3.X R75, PT, PT, R57, UR16, R11, P0, !PT ;  /* 0x00000010394b7c10 */ /* 0x000fe400087fe40b */
[----:B------:R-:W-:Y:S01]  /*90a0*/  IADD3 R11, P0, PT, R0, 0x20, RZ ;  /* 0x00000020000b7810 */ /* 0x000fe20007f1e0ff */
[----:B------:R3:W2:Y:S01]  /*90b0*/  LDS.128 R44, [R6+0x15000] ;  /* 0x01500000062c7984 */ /* 0x0006a20000000c00 */
[----:B-1----:R-:W-:-:S02]  /*90c0*/  IMAD.WIDE.U32 R74, R2, UR20, R74 ;  /* 0x00000014024a7c25 */ /* 0x002fc4000f8e004a */
[----:B------:R-:W-:Y:S01]  /*90d0*/  IADD3.X R72, PT, PT, RZ, RZ, RZ, P0, !PT ;  /* 0x000000ffff487210 */ /* 0x000fe200007fe4ff */
[----:B------:R3:W1:Y:S01]  /*90e0*/  LDS.128 R40, [R6+0x18000] ;  /* 0x0180000006287984 */ /* 0x0006620000000c00 */
[----:B------:R-:W-:-:S03]  /*90f0*/  IMAD.U32 R2, RZ, RZ, UR8 ;  /* 0x00000008ff027e24 */ /* 0x000fc6000f8e00ff */
[----:B------:R3:W1:Y:S01]  /*9100*/  LDS.128 R36, [R6+0x19000] ;  /* 0x0190000006247984 */ /* 0x0006620000000c00 */
[----:B------:R-:W-:-:S03]  /*9110*/  IMAD R3, R3, UR20, R75 ;  /* 0x0000001403037c24 */ /* 0x000fc6000f8e024b */
        /* <DEDUP_REMOVED lines=10> */
[----:B------:R-:W5:Y:S02]  /*91c0*/  LDCU.64 UR12, c[0x0][0x560] ;  /* 0x0000ac00ff0c77ac */ /* 0x000f640008000a00 */
[----:B------:R-:W3:Y:S01]  /*91d0*/  LDS.128 R64, [R6+0x14000] ;  /* 0x0140000006407984 */ /* 0x000ee20000000c00 */
        /* <DEDUP_REMOVED lines=8> */
[----:B-----5:R-:W-:-:S04]  /*9260*/  LEA R76, P5, R78, UR12, 0x1 ;  /* 0x0000000c4e4c7c11 */ /* 0x020fc8000f8a08ff */
[----:B------:R-:W-:Y:S01]  /*9270*/  LEA.HI.X R77, R78, UR13, R73, 0x1, P5 ;  /* 0x0000000d4e4d7c11 */ /* 0x000fe2000a8f0c49 */
[----:B------:R-:W2:Y:S04]  /*9280*/  @!P3 LDS.128 R56, [R6+0x10000] ;  /* 0x010000000638b984 */ /* 0x000ea80000000c00 */
[----:B----4-:R4:W-:Y:S04]  /*9290*/  @!P2 STG.E.128 desc[UR32][R76.64+0x80], R68 ;  /* 0x000080444c00a986 */ /* 0x0109e8000c101d20 */
[----:B---3--:R4:W-:Y:S04]  /*92a0*/  @!P1 STG.E.128 desc[UR32][R76.64+0x100], R64 ;  /* 0x000100404c009986 */ /* 0x0089e8000c101d20 */
[----:B-1----:R4:W-:Y:S04]  /*92b0*/  @!P0 STG.E.128 desc[UR32][R76.64+0x180], R60 ;  /* 0x0001803c4c008986 */ /* 0x0029e8000c101d20 */
[----:B--2---:R4:W-:Y:S02]  /*92c0*/  @!P3 STG.E.128 desc[UR32][R76.64], R56 ;  /* 0x000000384c00b986 */ /* 0x0049e4000c101d20 */
.L_x_631:
[----:B------:R-:W-:Y:S05]  /*92d0*/  BSYNC.RECONVERGENT B0 ;  /* 0x0000000000007941 */ /* 0x000fea0003800200 */
.L_x_630:
[----:B----4-:R2:W4:Y:S01]  /*92e0*/  LDS.128 R56, [R6+0x17000] ;  /* 0x0170000006387984 */ /* 0x0105220000000c00 */
[----:B------:R-:W-:Y:S04]  /*92f0*/  BSSY.RECONVERGENT B0, `(.L_x_632) ;  /* 0x0000014000007945 */ /* 0x000fe80003800200 */
[----:B------:R-:W-:Y:S05]  /*9300*/  @P6 BRA `(.L_x_633) ;  /* 0x0000000000486947 */ /* 0x000fea0003800000 */
[----:B------:R-:W5:Y:S01]  /*9310*/  LDCU UR16, c[0x0][0x440] ;  /* 0x00008800ff1077ac */ /* 0x000f620008000800 */
[----:B--23--:R-:W-:Y:S02]  /*9320*/  IMAD R6, R72, UR10, RZ ;  /* 0x0000000a48067c24 */ /* 0x00cfe4000f8e02ff */
[----:B------:R-:W-:Y:S01]  /*9330*/  IMAD.MOV.U32 R60, RZ, RZ, R74 ;  /* 0x000000ffff3c7224 */ /* 0x000fe200078e004a */
[----:B------:R-:W2:Y:S01]  /*9340*/  LDCU.64 UR12, c[0x0][0x560] ;  /* 0x0000ac00ff0c77ac */ /* 0x000ea20008000a00 */
[----:B------:R-:W-:Y:S02]  /*9350*/  IMAD.MOV.U32 R61, RZ, RZ, R3 ;  /* 0x000000ffff3d7224 */ /* 0x000fe400078e0003 */
[C---:B------:R-:W-:Y:S02]  /*9360*/  IMAD R6, R11.reuse, UR11, R6 ;  /* 0x0000000b0b067c24 */ /* 0x040fe4000f8e0206 */
[----:B------:R-:W-:-:S04]  /*9370*/  IMAD.WIDE.U32 R60, R11, UR10, R60 ;  /* 0x0000000a0b3c7c25 */ /* 0x000fc8000f8e003c */
[----:B------:R-:W-:Y:S01]  /*9380*/  IMAD.IADD R6, R6, 0x1, R61 ;  /* 0x0000000106067824 */ /* 0x000fe200078e023d */
[----:B-----5:R-:W-:Y:S02]  /*9390*/  ISETP.GE.AND P3, PT, R243, UR16, PT ;  /* 0x00000010f3007c0c */ /* 0x020fe4000bf66270 */
        /* <DEDUP_REMOVED lines=9> */
.L_x_633:
[----:B------:R-:W-:Y:S05]  /*9430*/  BSYNC.RECONVERGENT B0 ;  /* 0x0000000000007941 */ /* 0x000fea0003800200 */
.L_x_632:
[----:B--2---:R-:W-:Y:S01]  /*9440*/  MOV R44, R243 ;  /* 0x000000f3002c7202 */ /* 0x004fe20000000f00 */
        /* <DEDUP_REMOVED lines=10> */
[----:B------:R-:W2:Y:S01]  /*94f0*/  LDCU UR12, c[0x0][0x440] ;  /* 0x00008800ff0c77ac */ /* 0x000ea20008000800 */
[----:B------:R-:W-:Y:S01]  /*9500*/  IMAD.MOV.U32 R4, RZ, RZ, R2 ;  /* 0x000000ffff047224 */ /* 0x000fe200078e0002 */
[----:B------:R-:W5:Y:S03]  /*9510*/  LDCU.64 UR10, c[0x0][0x568] ;  /* 0x0000ad00ff0a77ac */ /* 0x000f660008000a00 */
[----:B------:R-:W-:-:S04]  /*9520*/  IMAD.WIDE.U32 R44, R0, UR8, R4 ;  /* 0x00000008002c7c25 */ /* 0x000fc8000f8e0004 */
[----:B------:R-:W-:Y:S01]  /*9530*/  IMAD R0, R0, UR9, R45 ;  /* 0x0000000900007c24 */ /* 0x000fe2000f8e022d */
[----:B--2---:R-:W-:Y:S02]  /*9540*/  ISETP.GE.AND P3, PT, R243, UR12, PT ;  /* 0x0000000cf3007c0c */ /* 0x004fe4000bf66270 */
[----:B------:R-:W-:Y:S02]  /*9550*/  ISETP.GE.AND P2, PT, R7, UR12, PT ;  /* 0x0000000c07007c0c */ /* 0x000fe4000bf46270 */
[----:B------:R-:W-:Y:S02]  /*9560*/  ISETP.GE.AND P1, PT, R9, UR12, PT ;  /* 0x0000000c09007c0c */ /* 0x000fe4000bf26270 */
[----:B------:R-:W-:Y:S02]  /*9570*/  ISETP.GE.AND P0, PT, R8, UR12, PT ;  /* 0x0000000c08007c0c */ /* 0x000fe4000bf06270 */
[----:B-----5:R-:W-:-:S04]  /*9580*/  LEA R46, P4, R44, UR10, 0x1 ;  /* 0x0000000a2c2e7c11 */ /* 0x020fc8000f8808ff */
[----:B------:R-:W-:-:S05]  /*9590*/  LEA.HI.X R47, R44, UR11, R0, 0x1, P4 ;  /* 0x0000000b2c2f7c11 */ /* 0x000fca000a0f0c00 */
[----:B-1----:R2:W-:Y:S04]  /*95a0*/  @!P3 STG.E.128 desc[UR32][R46.64], R40 ;  /* 0x000000282e00b986 */ /* 0x0025e8000c101d20 */
[----:B------:R2:W-:Y:S04]  /*95b0*/  @!P2 STG.E.128 desc[UR32][R46.64+0x80], R32 ;  /* 0x000080202e00a986 */ /* 0x0005e8000c101d20 */
[----:B------:R2:W-:Y:S04]  /*95c0*/  @!P1 STG.E.128 desc[UR32][R46.64+0x100], R24 ;  /* 0x000100182e009986 */ /* 0x0005e8000c101d20 */
[----:B------:R2:W-:Y:S02]  /*95d0*/  @!P0 STG.E.128 desc[UR32][R46.64+0x180], R16 ;  /* 0x000180102e008986 */ /* 0x0005e4000c101d20 */
.L_x_635:
[----:B------:R-:W-:Y:S05]  /*95e0*/  BSYNC.RECONVERGENT B0 ;  /* 0x0000000000007941 */ /* 0x000fea0003800200 */
.L_x_634:
[----:B------:R-:W-:Y:S05]  /*95f0*/  @P6 BRA `(.L_x_601) ;  /* 0x0000000000446947 */ /* 0x000fea0003800000 */
[----:B------:R-:W5:Y:S01]  /*9600*/  LDCU UR12, c[0x0][0x440] ;  /* 0x00008800ff0c77ac */ /* 0x000f620008000800 */
[----:B------:R-:W-:Y:S02]  /*9610*/  IMAD R72, R72, UR8, RZ ;  /* 0x0000000848487c24 */ /* 0x000fe4000f8e02ff */
[----:B------:R-:W-:Y:S01]  /*9620*/  IMAD.MOV.U32 R3, RZ, RZ, R5 ;  /* 0x000000ffff037224 */ /* 0x000fe200078e0005 */
[----:B------:R-:W1:Y:S01]  /*9630*/  LDCU.64 UR10, c[0x0][0x568] ;  /* 0x0000ad00ff0a77ac */ /* 0x000e620008000a00 */
[C---:B------:R-:W-:Y:S02]  /*9640*/  IMAD R72, R11.reuse, UR9, R72 ;  /* 0x000000090b487c24 */ /* 0x040fe4000f8e0248 */
[----:B------:R-:W-:-:S04]  /*9650*/  IMAD.WIDE.U32 R2, R11, UR8, R2 ;  /* 0x000000080b027c25 */ /* 0x000fc8000f8e0002 */
[----:B------:R-:W-:Y:S01]  /*9660*/  IMAD.IADD R72, R72, 0x1, R3 ;  /* 0x0000000148487824 */ /* 0x000fe200078e0203 */
[----:B-----5:R-:W-:Y:S02]  /*9670*/  ISETP.GE.AND P3, PT, R243, UR12, PT ;  /* 0x0000000cf3007c0c */ /* 0x020fe4000bf66270 */
[----:B------:R-:W-:Y:S02]  /*9680*/  ISETP.GE.AND P2, PT, R7, UR12, PT ;  /* 0x0000000c07007c0c */ /* 0x000fe4000bf46270 */
[----:B------:R-:W-:Y:S02]  /*9690*/  ISETP.GE.AND P1, PT, R9, UR12, PT ;  /* 0x0000000c09007c0c */ /* 0x000fe4000bf26270 */
[----:B------:R-:W-:Y:S02]  /*96a0*/  ISETP.GE.AND P0, PT, R8, UR12, PT ;  /* 0x0000000c08007c0c */ /* 0x000fe4000bf06270 */
[----:B-1----:R-:W-:-:S04]  /*96b0*/  LEA R4, P4, R2, UR10, 0x1 ;  /* 0x0000000a02047c11 */ /* 0x002fc8000f8808ff */
[----:B------:R-:W-:-:S05]  /*96c0*/  LEA.HI.X R5, R2, UR11, R72, 0x1, P4 ;  /* 0x0000000b02057c11 */ /* 0x000fca000a0f0c48 */
[----:B------:R1:W-:Y:S04]  /*96d0*/  @!P3 STG.E.128 desc[UR32][R4.64], R36 ;  /* 0x000000240400b986 */ /* 0x0003e8000c101d20 */
[----:B------:R1:W-:Y:S04]  /*96e0*/  @!P2 STG.E.128 desc[UR32][R4.64+0x80], R28 ;  /* 0x0000801c0400a986 */ /* 0x0003e8000c101d20 */
[----:B------:R1:W-:Y:S04]  /*96f0*/  @!P1 STG.E.128 desc[UR32][R4.64+0x100], R20 ;  /* 0x0001001404009986 */ /* 0x0003e8000c101d20 */
[----:B------:R1:W-:Y:S02]  /*9700*/  @!P0 STG.E.128 desc[UR32][R4.64+0x180], R12 ;  /* 0x0001800c04008986 */ /* 0x0003e4000c101d20 */
.L_x_601:
[----:B------:R-:W-:Y:S05]  /*9710*/  BSYNC.RECONVERGENT B1 ;  /* 0x0000000000017941 */ /* 0x000fea0003800200 */
.L_x_579:
[----:B------:R-:W5:Y:S01]  /*9720*/  LDCU UR9, c[0x0][0x438] ;  /* 0x00008700ff0977ac */ /* 0x000f620008000800 */
[----:B------:R-:W4:Y:S01]  /*9730*/  LDCU UR10, c[0x0][0x370] ;  /* 0x00006e00ff0a77ac */ /* 0x000f220008000800 */
[----:B-----5:R-:W-:-:S04]  /*9740*/  UIADD3 UR9, UPT, UPT, UR9, 0x3f, URZ ;  /* 0x0000003f09097890 */ /* 0x020fc8000fffe0ff */
[----:B------:R-:W-:Y:S02]  /*9750*/  USHF.R.S32.HI UR8, URZ, 0x1f, UR9 ;  /* 0x0000001fff087899 */ /* 0x000fe40008011409 */
[----:B----4-:R-:W-:Y:S02]  /*9760*/  UIADD3 UR37, UPT, UPT, UR10, UR37, URZ ;  /* 0x000000250a257290 */ /* 0x010fe4000fffe0ff */
[----:B------:R-:W-:Y:S01]  /*9770*/  ULEA.HI UR8, UR8, UR9, URZ, 0x6 ;  /* 0x0000000908087291 */ /* 0x000fe2000f8f30ff */
[----:B------:R-:W-:-:S03]  /*9780*/  UMOV UR10, UR19 ;  /* 0x00000013000a7c82 */ /* 0x000fc60008000000 */
[----:B------:R-:W-:-:S04]  /*9790*/  USHF.R.S32.HI UR8, URZ, 0x6, UR8 ;  /* 0x00000006ff087899 */ /* 0x000fc80008011408 */
[----:B------:R-:W-:-:S09]  /*97a0*/  UISETP.GE.AND UP0, UPT, UR37, UR8, UPT ;  /* 0x000000082500728c */ /* 0x000fd2000bf06270 */
[----:B------:R-:W-:Y:S05]  /*97b0*/  BRA.U !UP0, `(.L_x_636) ;  /* 0xffffff6908d47547 */ /* 0x000fea000b83ffff */
[----:B------:R-:W-:Y:S05]  /*97c0*/  EXIT ;  /* 0x000000000000794d */ /* 0x000fea0003800000 */
.L_x_637:
        /* <DEDUP_REMOVED lines=11> */
.L_x_2499:


//--------------------- .text._ZN5flash44flash_bwd_dq_dk_dv_loop_seqk_parallel_kernelI23Flash_bwd_kernel_traitsILi256ELi64ELi64ELi8ELi4ELi2ELi2ELb0ELb1EN7cutlass6half_tE19Flash_kernel_traitsILi256ELi64ELi64ELi8ES3_EELb0ELb0ELb0ELb0ELb0ELb1ELb0EEEvNS_16Flash_bwd_paramsE --------------------------
	.section	.text._ZN5flash44flash_bwd_dq_dk_dv_loop_seqk_parallel_kernelI23Flash_bwd_kernel_traitsILi256ELi64ELi64ELi8ELi4ELi2ELi2ELb0ELb1EN7cutlass6half_tE19Flash_kernel_traitsILi256ELi64ELi64ELi8ES3_EELb0ELb0ELb0ELb0ELb0ELb1ELb0EEEvNS_16Flash_bwd_paramsE,"ax",@progbits
	.align	128
        .global         _ZN5flash44flash_bwd_dq_dk_dv_loop_seqk_parallel_kernelI23Flash_bwd_kernel_traitsILi256ELi64ELi64ELi8ELi4ELi2ELi2ELb0ELb1EN7cutlass6half_tE19Flash_kernel_traitsILi256ELi64ELi64ELi8ES3_EELb0ELb0ELb0ELb0ELb0ELb1ELb0EEEvNS_16Flash_bwd_paramsE
        .type           _ZN5flash44flash_bwd_dq_dk_dv_loop_seqk_parallel_kernelI23Flash_bwd_kernel_traitsILi256ELi64ELi64ELi8ELi4ELi2ELi2ELb0ELb1EN7cutlass6half_tE19Flash_kernel_traitsILi256ELi64ELi64ELi8ES3_EELb0ELb0ELb0ELb0ELb0ELb1ELb0EEEvNS_16Flash_bwd_paramsE,@function
        .size           _ZN5flash44flash_bwd_dq_dk_dv_loop_seqk_parallel_kernelI23Flash_bwd_kernel_traitsILi256ELi64ELi64ELi8ELi4ELi2ELi2ELb0ELb1EN7cutlass6half_tE19Flash_kernel_traitsILi256ELi64ELi64ELi8ES3_EELb0ELb0ELb0ELb0ELb0ELb1ELb0EEEvNS_16Flash_bwd_paramsE,(.L_x_2500 - _ZN5flash44flash_bwd_dq_dk_dv_loop_seqk_parallel_kernelI23Flash_bwd_kernel_traitsILi256ELi64ELi64ELi8ELi4ELi2ELi2ELb0ELb1EN7cutlass6half_tE19Flash_kernel_traitsILi256ELi64ELi64ELi8ES3_EELb0ELb0ELb0ELb0ELb0ELb1ELb0EEEvNS_16Flash_bwd_paramsE)
        .other          _ZN5flash44flash_bwd_dq_dk_dv_loop_seqk_parallel_kernelI23Flash_bwd_kernel_traitsILi256ELi64ELi64ELi8ELi4ELi2ELi2ELb0ELb1EN7cutlass6half_tE19Flash_kernel_traitsILi256ELi64ELi64ELi8ES3_EELb0ELb0ELb0ELb0ELb0ELb1ELb0EEEvNS_16Flash_bwd_paramsE,@"STO_CUDA_ENTRY STV_DEFAULT"
_ZN5flash44flash_bwd_dq_dk_dv_loop_seqk_parallel_kernelI23Flash_bwd_kernel_traitsILi256ELi64ELi64ELi8ELi4ELi2ELi2ELb0ELb1EN7cutlass6half_tE19Flash_kernel_traitsILi256ELi64ELi64ELi8ES3_EELb0ELb0ELb0ELb0ELb0ELb1ELb0EEEvNS_16Flash_bwd_paramsE:
.text._ZN5flash44flash_bwd_dq_dk_dv_loop_seqk_parallel_kernelI23Flash_bwd_kernel_traitsILi256ELi64ELi64ELi8ELi4ELi2ELi2ELb0ELb1EN7cutlass6half_tE19Flash_kernel_traitsILi256ELi64ELi64ELi8ES3_EELb0ELb0ELb0ELb0ELb0ELb1ELb0EEEvNS_16Flash_bwd_paramsE:
        /* <DEDUP_REMOVED lines=48> */
.L_x_675:
[----:B--2---:R-:W2:Y:S01]  /*0300*/  LDCU.64 UR8, c[0x0][0x478] ;  /* 0x00008f00ff0877ac */ /* 0x004ea20008000a00 */
[----:B------:R-:W-:Y:S02]  /*0310*/  PLOP3.LUT P1, PT, PT, PT, UP3, 0x80, 0x8 ;  /* 0x000000000008781c */ /* 0x000fe40003f2f038 */
[----:B------:R-:W-:Y:S01]  /*0320*/  PLOP3.LUT P4, PT, PT, PT, UP5, 0x80, 0x8 ;  /* 0x000000000008781c */ /* 0x000fe20003f8f058 */
[----:B------:R-:W-:Y:S01]  /*0330*/  @UP3 ULEA UR12, UP0, UR38, UR6, 0x2 ;  /* 0x00000006260c3291 */ /* 0x000fe2000f8010ff */
[----:B------:R-:W-:Y:S01]  /*0340*/  PLOP3.LUT P2, PT, PT, PT, UP4, 0x80, 0x8 ;  /* 0x000000000008781c */ /* 0x000fe20003f4f048 */
[----:B------:R-:W-:Y:S02]  /*0350*/  UISETP.NE.AND UP2, UPT, UR25, URZ, UPT ;  /* 0x000000ff1900728c */ /* 0x000fe4000bf45270 */
[----:B------:R-:W-:Y:S02]  /*0360*/  @UP3 ULEA.HI.X UR13, UR38, UR7, URZ, 0x2, UP0 ;  /* 0x00000007260d3291 */ /* 0x000fe400080f14ff */
[----:B---3--:R-:W-:-:S02]  /*0370*/  IMAD.U32 R12, RZ, RZ, UR12 ;  /* 0x0000000cff0c7e24 */ /* 0x008fc4000f8e00ff */
[----:B------:R-:W-:Y:S02]  /*0380*/  PLOP3.LUT P3, PT, PT, PT, UP2, 0x80, 0x8 ;  /* 0x000000000008781c */ /* 0x000fe40003f6f028 */
[----:B------:R-:W-:Y:S01]  /*0390*/  IMAD.U32 R13, RZ, RZ, UR13 ;  /* 0x0000000dff0d7e24 */ /* 0x000fe2000f8e00ff */
[----:B-1----:R-:W-:Y:S02]  /*03a0*/  UIMAD.WIDE.U32 UR12, UR38, 0x4, UR26 ;  /* 0x00000004260c78a5 */ /* 0x002fe4000f8e001a */
[----:B--2---:R-:W-:Y:S01]  /*03b0*/  UISETP.NE.U32.AND UP0, UPT, UR8, URZ, UPT ;  /* 0x000000ff0800728c */ /* 0x004fe2000bf05070 */
[----:B------:R-:W-:Y:S01]  /*03c0*/  IMAD.U32 R6, RZ, RZ, UR36 ;  /* 0x00000024ff067e24 */ /* 0x000fe2000f8e00ff */
[----:B------:R-:W2:Y:S02]  /*03d0*/  @P1 LDG.E R3, desc[UR30][R12.64] ;  /* 0x0000001e0c031981 */ /* 0x000ea4000c1e1900 */
        /* <DEDUP_REMOVED lines=9> */
[----:B------:R-:W-:-:S02]  /*0470*/  IMAD.U32 R7, RZ, RZ, UR37 ;  /* 0x00000025ff077e24 */ /* 0x000fc4000f8e00ff */
[----:B------:R-:W-:Y:S01]  /*0480*/  IMAD.U32 R11, RZ, RZ, UR15 ;  /* 0x0000000fff0b7e24 */ /* 0x000fe2000f8e00ff */
[----:B------:R-:W4:Y:S04]  /*0490*/  @P4 LDG.E R4, desc[UR30][R8.64] ;  /* 0x0000001e08044981 */ /* 0x000f28000c1e1900 */
[----:B------:R-:W3:Y:S04]  /*04a0*/  @P0 LDG.E R0, desc[UR30][R10.64] ;  /* 0x0000001e0a000981 */ /* 0x000ee8000c1e1900 */
[----:B------:R-:W3:Y:S04]  /*04b0*/  @P2 LDG.E R2, desc[UR30][R8.64+0x4] ;  /* 0x0000041e08022981 */ /* 0x000ee8000c1e1900 */
[----:B------:R-:W3:Y:S01]  /*04c0*/  @!P3 LDG.E R6, desc[UR30][R6.64] ;  /* 0x0000001e0606b981 */ /* 0x000ee2000c1e1900 */
[----:B------:R-:W-:Y:S01]  /*04d0*/  UMOV UR34, URZ ;  /* 0x000000ff00227c82 */ /* 0x000fe20008000000 */
[----:B-----5:R-:W-:Y:S01]  /*04e0*/  @!UP0 UISETP.NE.U32.AND UP1, UPT, UR8, URZ, UPT ;  /* 0x000000ff0800828c */ /* 0x020fe2000bf25070 */
[----:B------:R-:W-:Y:S01]  /*04f0*/  UMOV UR16, 0xffffffff ;  /* 0xffffffff00107882 */ /* 0x000fe20000000000 */
[----:B------:R-:W-:-:S02]  /*0500*/  UMOV UR40, 0xffffffff ;  /* 0xffffffff00287882 */ /* 0x000fc40000000000 */
[----:B------:R-:W-:Y:S02]  /*0510*/  @!UP0 UISETP.NE.AND.EX UP1, UPT, UR9, URZ, UPT, UP1 ;  /* 0x000000ff0900828c */ /* 0x000fe4000bf25310 */
[----:B------:R-:W-:Y:S02]  /*0520*/  USHF.L.U32 UR39, UR35, 0x6, URZ ;  /* 0x0000000623277899 */ /* 0x000fe400080006ff */
[----:B-1----:R-:W-:Y:S01]  /*0530*/  @!UP0 USEL UR9, UR11, URZ, UP1 ;  /* 0x000000ff0b098287 */ /* 0x002fe20008800000 */
[----:B--2---:R-:W-:Y:S02]  /*0540*/  @P1 R2UR UR34, R3 ;  /* 0x00000000032212ca */ /* 0x004fe400000e0000 */
[----:B----4-:R-:W-:Y:S02]  /*0550*/  @P4 R2UR UR16, R4 ;  /* 0x00000000041042ca */ /* 0x010fe400000e0000 */
[----:B---3--:R-:W-:Y:S02]  /*0560*/  @P0 R2UR UR33, R0 ;  /* 0x00000000002102ca */ /* 0x008fe400000e0000 */
[----:B------:R-:W-:-:S02]  /*0570*/  @P2 R2UR UR8, R2 ;  /* 0x00000000020822ca */ /* 0x000fc400000e0000 */
[----:B------:R-:W-:-:S09]  /*0580*/  @!P3 R2UR UR40, R6 ;  /* 0x000000000628b2ca */ /* 0x000fd200000e0000 */
[----:B------:R-:W-:Y:S01]  /*0590*/  @UP0 UIADD3 UR33, UPT, UPT, UR33, -UR34, URZ ;  /* 0x8000002221210290 */ /* 0x000fe2000fffe0ff */
[----:B------:R-:W-:Y:S11]  /*05a0*/  BRA.U !UP6, `(.L_x_638) ;  /* 0x000000010e2c7547 */ /* 0x000ff6000b800000 */
[----:B------:R-:W-:Y:S01]  /*05b0*/  UISETP.NE.AND UP1, UPT, UR24, URZ, UPT ;  /* 0x000000ff1800728c */ /* 0x000fe2000bf25270 */
[----:B------:R-:W-:Y:S02]  /*05c0*/  IMAD.U32 R4, RZ, RZ, UR36 ;  /* 0x00000024ff047e24 */ /* 0x000fe4000f8e00ff */
[----:B------:R-:W-:-:S03]  /*05d0*/  IMAD.U32 R5, RZ, RZ, UR37 ;  /* 0x00000025ff057e24 */ /* 0x000fc6000f8e00ff */
[----:B------:R-:W-:-:S13]  /*05e0*/  PLOP3.LUT P0, PT, PT, PT, UP1, 0x80, 0x8 ;  /* 0x000000000008781c */ /* 0x000fda0003f0f018 */
[----:B------:R-:W2:Y:S01]  /*05f0*/  @P0 LDG.E R0, desc[UR30][R4.64+0x4] ;  /* 0x0000041e04000981 */ /* 0x000ea2000c1e1900 */
[----:B------:R-:W-:Y:S01]  /*0600*/  MOV R2, UR36 ;  /* 0x0000002400027c02 */ /* 0x000fe20008000f00 */
[----:B------:R-:W-:-:S05]  /*0610*/  IMAD.U32 R3, RZ, RZ, UR37 ;  /* 0x00000025ff037e24 */ /* 0x000fca000f8e00ff */
[----:B------:R-:W3:Y:S01]  /*0620*/  @!P0 LDG.E R2, desc[UR30][R2.64] ;  /* 0x0000001e02028981 */ /* 0x000ee2000c1e1900 */
[----:B--2---:R-:W-:-:S13]  /*0630*/  @P0 R2UR UR10, R0 ;  /* 0x00000000000a02ca */ /* 0x004fda00000e0000 */
[----:B------:R-:W-:-:S07]  /*0640*/  @UP1 UIADD3 UR10, UPT, UPT, UR10, -UR40, URZ ;  /* 0x800000280a0a1290 */ /* 0x000fce000fffe0ff */
[----:B---3--:R-:W-:-:S15]  /*0650*/  @!P0 R2UR UR10, R2 ;  /* 0x00000000020a82ca */ /* 0x008fde00000e0000 */
.L_x_638:
        /* <DEDUP_REMOVED lines=17> */
[----:B------:R-:W-:-:S03]  /*0770*/  @!UP1 UIMAD UR45, UR38, UR11, UR45 ;  /* 0x0000000b262d92a4 */ /* 0x000fc6000f8e022d */
[----:B------:R-:W-:Y:S01]  /*0780*/  @!UP1 UMOV UR48, UR44 ;  /* 0x0000002c00309c82 */ /* 0x000fe20008000000 */
[----:B------:R-:W-:Y:S01]  /*0790*/  @UP1 UIMAD UR45, UR16, UR9, UR15 ;  /* 0x00000009102d12a4 */ /* 0x000fe2000f8e020f */
        /* <DEDUP_REMOVED lines=15> */
.L_x_640:
[----:B------:R-:W1:Y:S01]  /*0890*/  LDCU.64 UR14, c[0x0][0x3b8] ;  /* 0x00007700ff0e77ac */ /* 0x000e620008000a00 */
[----:B------:R-:W-:-:S04]  /*08a0*/  UIADD3 UR8, UPT, UPT, UR34, UR40, URZ ;  /* 0x0000002822087290 */ /* 0x000fc8000fffe0ff */
[----:B-1----:R-:W-:Y:S02]  /*08b0*/  UIMAD.WIDE.U32 UR10, UR8, UR14, URZ ;  /* 0x0000000e080a72a5 */ /* 0x002fe4000f8e00ff */
[----:B------:R-:W-:-:S04]  /*08c0*/  UIMAD UR8, UR8, UR15, URZ ;  /* 0x0000000f080872a4 */ /* 0x000fc8000f8e02ff */
[----:B------:R-:W-:Y:S01]  /*08d0*/  UIADD3 UR8, UPT, UPT, UR11, UR8, URZ ;  /* 0x000000080b087290 */ /* 0x000fe2000fffe0ff */
[----:B------:R-:W-:-:S05]  /*08e0*/  UMOV UR44, UR10 ;  /* 0x0000000a002c7c82 */ /* 0x000fca0008000000 */
[----:B------:R-:W-:Y:S02]  /*08f0*/  MOV R5, UR8 ;  /* 0x0000000800057c02 */ /* 0x000fe40008000f00 */
.L_x_641:
        /* <DEDUP_REMOVED lines=42> */
.L_x_642:
[----:B------:R-:W1:Y:S01]  /*0ba0*/  LDCU.64 UR12, c[0x0][0x3c0] ;  /* 0x00007800ff0c77ac */ /* 0x000e620008000a00 */
[----:B------:R-:W-:-:S04]  /*0bb0*/  UIADD3 UR8, UPT, UPT, UR34, UR40, URZ ;  /* 0x0000002822087290 */ /* 0x000fc8000fffe0ff */
[----:B-1----:R-:W-:Y:S02]  /*0bc0*/  UIMAD.WIDE.U32 UR10, UR8, UR12, URZ ;  /* 0x0000000c080a72a5 */ /* 0x002fe4000f8e00ff */
[----:B------:R-:W-:-:S04]  /*0bd0*/  UIMAD UR8, UR8, UR13, URZ ;  /* 0x0000000d080872a4 */ /* 0x000fc8000f8e02ff */
[----:B------:R-:W-:Y:S01]  /*0be0*/  UIADD3 UR8, UPT, UPT, UR11, UR8, URZ ;  /* 0x000000080b087290 */ /* 0x000fe2000fffe0ff */
[----:B------:R-:W-:-:S05]  /*0bf0*/  UMOV UR46, UR10 ;  /* 0x0000000a002e7c82 */ /* 0x000fca0008000000 */
[----:B------:R-:W-:-:S07]  /*0c00*/  MOV R6, UR8 ;  /* 0x0000000800067c02 */ /* 0x000fce0008000f00 */
.L_x_643:
        /* <DEDUP_REMOVED lines=27> */
.L_x_644:
[----:B------:R-:W-:Y:S02]  /*0dc0*/  UIMAD.WIDE.U32 UR52, UR62, UR16, URZ ;  /* 0x000000103e3472a5 */ /* 0x000fe4000f8e00ff */
[----:B------:R-:W-:-:S04]  /*0dd0*/  UIMAD UR8, UR63, UR16, URZ ;  /* 0x000000103f0872a4 */ /* 0x000fc8000f8e02ff */
[----:B------:R-:W-:Y:S02]  /*0de0*/  UIADD3 UR8, UPT, UPT, UR53, UR8, URZ ;  /* 0x0000000835087290 */ /* 0x000fe4000fffe0ff */
.L_x_645:
        /* <DEDUP_REMOVED lines=20> */
.L_x_646:
[----:B------:R-:W1:Y:S01]  /*0f30*/  LDCU UR54, c[0x0][0x434] ;  /* 0x00008680ff3677ac */ /* 0x000e620008000800 */
[----:B------:R-:W-:-:S04]  /*0f40*/  UIMAD UR11, UR38, UR17, UR23 ;  /* 0x00000011260b72a4 */ /* 0x000fc8000f8e0217 */
[----:B-1----:R-:W-:Y:S02]  /*0f50*/  UIMAD UR54, UR11, UR54, URZ ;  /* 0x000000360b3672a4 */ /* 0x002fe4000f8e02ff */
.L_x_647:
        /* <DEDUP_REMOVED lines=11> */
.L_x_648:
[----:B------:R-:W1:Y:S01]  /*1010*/  LDCU UR53, c[0x0][0x444] ;  /* 0x00008880ff3577ac */ /* 0x000e620008000800 */
[----:B------:R-:W-:-:S04]  /*1020*/  UIMAD UR10, UR38, UR17, UR23 ;  /* 0x00000011260a72a4 */ /* 0x000fc8000f8e0217 */
[----:B-1----:R-:W-:-:S12]  /*1030*/  UIMAD UR53, UR10, UR53, URZ ;  /* 0x000000350a3572a4 */ /* 0x002fd8000f8e02ff */
.L_x_649:
        /* <DEDUP_REMOVED lines=12> */
[----:B------:R-:W-:-:S04]  /*1100*/  ULEA UR54, UR49, UR54, 0x6 ;  /* 0x0000003631367291 */ /* 0x000fc8000f8e30ff */
[----:B--2---:R-:W-:Y:S02]  /*1110*/  UIMAD.WIDE UR56, UR54, 0x4, UR56 ;  /* 0x00000004363878a5 */ /* 0x004fe4000f8e0238 */
[----:B---3--:R-:W-:Y:S01]  /*1120*/  UIMAD UR16, UR47, UR8, URZ ;  /* 0x000000082f1072a4 */ /* 0x008fe2000f8e02ff */
[----:B-1----:R-:W-:Y:S01]  /*1130*/  IMAD.SHL.U32 R9, R0, 0x8, RZ ;  /* 0x0000000800097824 */ /* 0x002fe200078e00ff */
[----:B------:R-:W-:Y:S01]  /*1140*/  SHF.R.U32.HI R8, RZ, 0x5, R0 ;  /* 0x00000005ff087819 */ /* 0x000fe20000011600 */
[----:B------:R-:W-:Y:S01]  /*1150*/  IMAD.U32 R10, RZ, RZ, UR8 ;  /* 0x00000008ff0a7e24 */ /* 0x000fe2000f8e00ff */
[----:B------:R-:W-:Y:S01]  /*1160*/  UIMAD UR16, UR43, UR9, UR16 ;  /* 0x000000092b1072a4 */ /* 0x000fe2000f8e0210 */
[----:B------:R-:W-:Y:S01]  /*1170*/  IMAD.U32 R12, RZ, RZ, UR10 ;  /* 0x0000000aff0c7e24 */ /* 0x000fe2000f8e00ff */
[----:B------:R-:W-:Y:S01]  /*1180*/  LOP3.LUT R14, R9, 0x38, RZ, 0xc0, !PT ;  /* 0x00000038090e7812 */ /* 0x000fe200078ec0ff */
[----:B------:R-:W-:Y:S01]  /*1190*/  IMAD.U32 R18, RZ, RZ, UR11 ;  /* 0x0000000bff127e24 */ /* 0x000fe2000f8e00ff */
[----:B------:R-:W1:Y:S02]  /*11a0*/  LDCU.64 UR10, c[0x0][0x550] ;  /* 0x0000aa00ff0a77ac */ /* 0x000e640008000a00 */
[----:B------:R-:W-:Y:S01]  /*11b0*/  IADD3 R2, P0, PT, R14, UR58, RZ ;  /* 0x0000003a0e027c10 */ /* 0x000fe2000ff1e0ff */
[----:B------:R-:W2:Y:S04]  /*11c0*/  LDCU.64 UR58, c[0x0][0x5e8] ;  /* 0x0000bd00ff3a77ac */ /* 0x000ea80008000a00 */
[----:B------:R-:W-:Y:S01]  /*11d0*/  IMAD.X R3, RZ, RZ, UR50, P0 ;  /* 0x00000032ff037e24 */ /* 0x000fe200080e06ff */
[----:B------:R-:W-:Y:S01]  /*11e0*/  USHF.L.U64.HI UR50, UR8, 0x5, UR9 ;  /* 0x0000000508327899 */ /* 0x000fe20008010209 */
[----:B------:R-:W-:-:S04]  /*11f0*/  IMAD.WIDE.U32 R10, R10, UR43, R2 ;  /* 0x0000002b0a0a7c25 */ /* 0x000fc8000f8e0002 */
[----:B------:R-:W3:Y:S01]  /*1200*/  LDC.64 R2, c[0x0][0x3b0] ;  /* 0x0000ec00ff027b82 */ /* 0x000ee20000000a00 */
[----:B------:R-:W-:Y:S01]  /*1210*/  IADD3 R11, PT, PT, R11, UR16, RZ ;  /* 0x000000100b0b7c10 */ /* 0x000fe2000fffe0ff */
[----:B------:R-:W4:Y:S02]  /*1220*/  LDCU.64 UR16, c[0x0][0x3c8] ;  /* 0x00007900ff1077ac */ /* 0x000f240008000a00 */
[----:B------:R-:W-:Y:S01]  /*1230*/  IMAD.WIDE.U32 R12, R12, UR23, R10 ;  /* 0x000000170c0c7c25 */ /* 0x000fe2000f8e000a */
[----:B--2---:R-:W-:-:S03]  /*1240*/  UIMAD.WIDE UR58, UR53, 0x4, UR58 ;  /* 0x00000004353a78a5 */ /* 0x004fc6000f8e023a */
[----:B------:R-:W2:Y:S01]  /*1250*/  LDC.64 R10, c[0x0][0x5f8] ;  /* 0x00017e00ff0a7b82 */ /* 0x000ea20000000a00 */
[----:B------:R-:W-:Y:S01]  /*1260*/  IMAD R19, R18, UR23, R13 ;  /* 0x0000001712137c24 */ /* 0x000fe2000f8e020d */
[----:B------:R-:W-:Y:S02]  /*1270*/  MOV R18, R12 ;  /* 0x0000000c00127202 */ /* 0x000fe40000000f00 */
[----:B------:R-:W-:Y:S02]  /*1280*/  SHF.R.U32.HI R12, RZ, 0x3, R0 ;  /* 0x00000003ff0c7819 */ /* 0x000fe40000011600 */
[----:B------:R-:W-:-:S03]  /*1290*/  LOP3.LUT R13, R0, 0x1f, RZ, 0xc0, !PT ;  /* 0x0000001f000d7812 */ /* 0x000fc600078ec0ff */
[----:B------:R-:W-:-:S04]  /*12a0*/  IMAD.WIDE.U32 R18, R12, UR8, R18 ;  /* 0x000000080c127c25 */ /* 0x000fc8000f8e0012 */
[----:B---3--:R-:W-:Y:S01]  /*12b0*/  IMAD R16, R2, UR47, RZ ;  /* 0x0000002f02107c24 */ /* 0x008fe2000f8e02ff */
[----:B-1----:R-:W-:Y:S01]  /*12c0*/  LEA R248, P2, R18, UR10, 0x1 ;  /* 0x0000000a12f87c11 */ /* 0x002fe2000f8408ff */
[----:B------:R-:W-:-:S04]  /*12d0*/  IMAD.WIDE.U32 R20, R2, UR43, R14 ;  /* 0x0000002b02147c25 */ /* 0x000fc8000f8e000e */
[----:B------:R-:W-:Y:S01]  /*12e0*/  IMAD R16, R3, UR43, R16 ;  /* 0x0000002b03107c24 */ /* 0x000fe2000f8e0210 */
[----:B------:R-:W-:Y:S01]  /*12f0*/  IADD3 R24, P0, PT, R20, UR48, RZ ;  /* 0x0000003014187c10 */ /* 0x000fe2000ff1e0ff */
[----:B------:R-:W-:Y:S01]  /*1300*/  IMAD R13, R8, UR55, R13 ;  /* 0x00000037080d7c24 */ /* 0x000fe2000f8e020d */
[----:B------:R-:W-:Y:S01]  /*1310*/  USHF.L.U32 UR43, UR8, 0x5, URZ ;  /* 0x00000005082b7899 */ /* 0x000fe200080006ff */
[----:B--2---:R-:W-:Y:S01]  /*1320*/  IMAD.WIDE.U32 R22, R10, UR21, RZ ;  /* 0x000000150a167c25 */ /* 0x004fe2000f8e00ff */
[----:B------:R-:W-:Y:S01]  /*1330*/  IADD3.X R25, PT, PT, R21, UR45, R16, P0, !PT ;  /* 0x0000002d15197c10 */ /* 0x000fe200087fe410 */
[----:B------:R-:W-:Y:S01]  /*1340*/  USHF.L.U32 UR55, UR55, 0x6, URZ ;  /* 0x0000000637377899 */ /* 0x000fe200080006ff */
[----:B----4-:R-:W-:Y:S01]  /*1350*/  MOV R16, UR17 ;  /* 0x0000001100107c02 */ /* 0x010fe20008000f00 */
[----:B------:R-:W-:Y:S01]  /*1360*/  IMAD R8, R12, UR9, R19 ;  /* 0x000000090c087c24 */ /* 0x000fe2000f8e0213 */
[----:B------:R-:W1:Y:S01]  /*1370*/  LDCU.64 UR8, c[0x0][0x380] ;  /* 0x00007000ff0877ac */ /* 0x000e620008000a00 */
[----:B------:R-:W-:Y:S01]  /*1380*/  IMAD.U32 R20, RZ, RZ, UR16 ;  /* 0x00000010ff147e24 */ /* 0x000fe2000f8e00ff */
[----:B------:R-:W-:Y:S01]  /*1390*/  SEL R10, R22, RZ, P5 ;  /* 0x000000ff160a7207 */ /* 0x000fe20002800000 */
[----:B------:R-:W-:Y:S01]  /*13a0*/  IMAD R11, R11, UR21, R23 ;  /* 0x000000150b0b7c24 */ /* 0x000fe2000f8e0217 */
[----:B------:R-:W2:Y:S01]  /*13b0*/  LDCU.64 UR16, c[0x0][0x570] ;  /* 0x0000ae00ff1077ac */ /* 0x000ea20008000a00 */
[----:B------:R-:W-:Y:S01]  /*13c0*/  IMAD.WIDE.U32 R20, R20, UR23, R24 ;  /* 0x0000001714147c25 */ /* 0x000fe2000f8e0018 */
[----:B------:R-:W-:-:S02]  /*13d0*/  IADD3 R10, P1, P0, R13, UR52, R10 ;  /* 0x000000340d0a7c10 */ /* 0x000fc4000f83e00a */
[----:B------:R-:W-:Y:S01]  /*13e0*/  SHF.R.S32.HI R13, RZ, 0x1f, R13 ;  /* 0x0000001fff0d7819 */ /* 0x000fe2000001140d */
[----:B------:R-:W-:Y:S01]  /*13f0*/  IMAD R21, R16, UR23, R21 ;  /* 0x0000001710157c24 */ /* 0x000fe2000f8e0215 */
[----:B------:R-:W-:Y:S01]  /*1400*/  SEL R16, R11, RZ, P5 ;  /* 0x000000ff0b107207 */ /* 0x000fe20002800000 */
[----:B------:R-:W-:Y:S01]  /*1410*/  IMAD.U32 R11, RZ, RZ, UR55 ;  /* 0x00000037ff0b7e24 */ /* 0x000fe2000f8e00ff */
[----:B------:R-:W-:Y:S01]  /*1420*/  LEA.HI.X R249, R18, UR11, R8, 0x1, P2 ;  /* 0x0000000b12f97c11 */ /* 0x000fe200090f0c08 */
[----:B------:R-:W-:Y:S01]  /*1430*/  IMAD.WIDE.U32 R18, R12, R2, R20 ;  /* 0x000000020c127225 */ /* 0x000fe200078e0014 */
[----:B------:R-:W-:Y:S02]  /*1440*/  IADD3.X R16, PT, PT, R13, UR51, R16, P1, P0 ;  /* 0x000000330d107c10 */ /* 0x000fe40008fe0410 */
[----:B------:R-:W-:Y:S01]  /*1450*/  IADD3 R10, P0, PT, R10, UR55, RZ ;  /* 0x000000370a0a7c10 */ /* 0x000fe2000ff1e0ff */
[----:B------:R-:W-:Y:S01]  /*1460*/  IMAD R8, R12, R3, R19 ;  /* 0x000000030c087224 */ /* 0x000fe200078e0213 */
[----:B-1----:R-:W-:-:S02]  /*1470*/  LEA R250, P1, R18, UR8, 0x1 ;  /* 0x0000000812fa7c11 */ /* 0x002fc4000f8208ff */
[----:B------:R-:W-:Y:S02]  /*1480*/  LEA.HI.X.SX32 R11, R11, R16, 0x1, P0 ;  /* 0x000000100b0b7211 */ /* 0x000fe400000f0eff */
[----:B--2---:R-:W-:Y:S01]  /*1490*/  LEA R242, P0, R10, UR16, 0x2 ;  /* 0x000000100af27c11 */ /* 0x004fe2000f8010ff */
[----:B------:R-:W-:Y:S01]  /*14a0*/  UMOV UR16, UR58 ;  /* 0x0000003a00107c82 */ /* 0x000fe20008000000 */
[----:B------:R-:W-:Y:S02]  /*14b0*/  LEA.HI.X R251, R18, UR9, R8, 0x1, P1 ;  /* 0x0000000912fb7c11 */ /* 0x000fe400088f0c08 */
[----:B------:R-:W-:Y:S01]  /*14c0*/  LEA.HI.X R243, R10, UR17, R11, 0x2, P0 ;  /* 0x000000110af37c11 */ /* 0x000fe200080f140b */
[----:B------:R-:W-:Y:S01]  /*14d0*/  IMAD.SHL.U32 R11, R2, 0x20, RZ ;  /* 0x00000020020b7824 */ /* 0x000fe200078e00ff */
[----:B------:R-:W-:Y:S01]  /*14e0*/  IADD3 R18, P0, PT, R12, 0x20, RZ ;  /* 0x000000200c127810 */ /* 0x000fe20007f1e0ff */
[----:B------:R-:W-:Y:S01]  /*14f0*/  UMOV UR17, UR59 ;  /* 0x0000003b00117c82 */ /* 0x000fe20008000000 */
        /* <DEDUP_REMOVED lines=17> */
.L_x_651:
[----:B------:R-:W1:Y:S01]  /*1610*/  LDCU.64 UR12, c[0x0][0x5c0] ;  /* 0x0000b800ff0c77ac */ /* 0x000e620008000a00 */
[----:B------:R-:W-:-:S04]  /*1620*/  UIADD3 UR8, UPT, UPT, UR34, UR40, URZ ;  /* 0x0000002822087290 */ /* 0x000fc8000fffe0ff */
[----:B-1----:R-:W-:Y:S02]  /*1630*/  UIMAD.WIDE.U32 UR16, UR8, UR12, URZ ;  /* 0x0000000c081072a5 */ /* 0x002fe4000f8e00ff */
[----:B------:R-:W-:-:S04]  /*1640*/  UIMAD UR8, UR8, UR13, URZ ;  /* 0x0000000d080872a4 */ /* 0x000fc8000f8e02ff */
[----:B------:R-:W-:-:S06]  /*1650*/  UIADD3 UR8, UPT, UPT, UR17, UR8, URZ ;  /* 0x0000000811087290 */ /* 0x000fcc000fffe0ff */
[----:B------:R-:W-:Y:S02]  /*1660*/  MOV R0, UR8 ;  /* 0x0000000800007c02 */ /* 0x000fe40008000f00 */
.L_x_652:
        /* <DEDUP_REMOVED lines=13> */
.L_x_653:
[----:B------:R-:W1:Y:S01]  /*1740*/  LDCU.64 UR10, c[0x0][0x5c8] ;  /* 0x0000b900ff0a77ac */ /* 0x000e620008000a00 */
[----:B------:R-:W-:-:S04]  /*1750*/  UIADD3 UR34, UPT, UPT, UR34, UR40, URZ ;  /* 0x0000002822227290 */ /* 0x000fc8000fffe0ff */
[----:B-1----:R-:W-:Y:S02]  /*1760*/  UIMAD.WIDE.U32 UR14, UR34, UR10, URZ ;  /* 0x0000000a220e72a5 */ /* 0x002fe4000f8e00ff */
[----:B------:R-:W-:-:S04]  /*1770*/  UIMAD UR34, UR34, UR11, URZ ;  /* 0x0000000b222272a4 */ /* 0x000fc8000f8e02ff */
[----:B------:R-:W-:-:S06]  /*1780*/  UIADD3 UR34, UPT, UPT, UR15, UR34, URZ ;  /* 0x000000220f227290 */ /* 0x000fcc000fffe0ff */
[----:B------:R-:W-:-:S07]  /*1790*/  MOV R3, UR34 ;  /* 0x0000002200037c02 */ /* 0x000fce0008000f00 */
.L_x_654:
        /* <DEDUP_REMOVED lines=16> */
[----:B------:R-:W1:Y:S01]  /*18a0*/  LDCU.64 UR8, c[0x0][0x560] ;  /* 0x0000ac00ff0877ac */ /* 0x000e620008000a00 */
[----:B------:R-:W-:-:S05]  /*18b0*/  MOV R4, R6 ;  /* 0x0000000600047202 */ /* 0x000fca0000000f00 */
[----:B------:R-:W-:-:S04]  /*18c0*/  IMAD.WIDE.U32 R8, R12, UR12, R4 ;  /* 0x0000000c0c087c25 */ /* 0x000fc8000f8e0004 */
[----:B------:R-:W-:Y:S01]  /*18d0*/  IMAD R0, R12, UR13, R9 ;  /* 0x0000000d0c007c24 */ /* 0x000fe2000f8e0209 */
[----:B-1----:R-:W-:-:S04]  /*18e0*/  LEA R10, P0, R8, UR8, 0x1 ;  /* 0x00000008080a7c11 */ /* 0x002fc8000f8008ff */
[----:B------:R-:W-:-:S05]  /*18f0*/  LEA.HI.X R11, R8, UR9, R0, 0x1, P0 ;  /* 0x00000009080b7c11 */ /* 0x000fca00080f0c00 */
[----:B------:R1:W-:Y:S04]  /*1900*/  STG.E.128 desc[UR30][R10.64], RZ ;  /* 0x000000ff0a007986 */ /* 0x0003e8000c101d1e */
[----:B------:R1:W-:Y:S04]  /*1910*/  STG.E.128 desc[UR30][R10.64+0x80], RZ ;  /* 0x000080ff0a007986 */ /* 0x0003e8000c101d1e */
[----:B------:R1:W-:Y:S04]  /*1920*/  STG.E.128 desc[UR30][R10.64+0x100], RZ ;  /* 0x000100ff0a007986 */ /* 0x0003e8000c101d1e */
[----:B------:R1:W-:Y:S02]  /*1930*/  STG.E.128 desc[UR30][R10.64+0x180], RZ ;  /* 0x000180ff0a007986 */ /* 0x0003e4000c101d1e */
.L_x_656:
[----:B------:R-:W-:Y:S05]  /*1940*/  BSYNC.RECONVERGENT B0 ;  /* 0x0000000000007941 */ /* 0x000fea0003800200 */
.L_x_655:
[----:B------:R-:W-:Y:S04]  /*1950*/  BSSY.RECONVERGENT B0, `(.L_x_657) ;  /* 0x000000e000007945 */ /* 0x000fe80003800200 */
[----:B------:R-:W-:Y:S05]  /*1960*/  @P1 BRA `(.L_x_658) ;  /* 0x0000000000301947 */ /* 0x000fea0003800000 */
[----:B------:R-:W2:Y:S01]  /*1970*/  LDCU.64 UR8, c[0x0][0x560] ;  /* 0x0000ac00ff0877ac */ /* 0x000ea20008000a00 */
[----:B------:R-:W-:Y:S01]  /*1980*/  MOV R4, R6 ;  /* 0x0000000600047202 */ /* 0x000fe20000000f00 */
[----:B------:R-:W-:-:S04]  /*1990*/  IMAD R7, R2, UR12, RZ ;  /* 0x0000000c02077c24 */ /* 0x000fc8000f8e02ff */
[----:B------:R-:W-:-:S04]  /*19a0*/  IMAD.WIDE.U32 R4, R18, UR12, R4 ;  /* 0x0000000c12047c25 */ /* 0x000fc8000f8e0004 */
[----:B------:R-:W-:-:S05]  /*19b0*/  IMAD R7, R18, UR13, R7 ;  /* 0x0000000d12077c24 */ /* 0x000fca000f8e0207 */
[----:B------:R-:W-:Y:S02]  /*19c0*/  IADD3 R7, PT, PT, R5, R7, RZ ;  /* 0x0000000705077210 */ /* 0x000fe40007ffe0ff */
[----:B--2---:R-:W-:-:S04]  /*19d0*/  LEA R6, P0, R4, UR8, 0x1 ;  /* 0x0000000804067c11 */ /* 0x004fc8000f8008ff */
[----:B------:R-:W-:-:S05]  /*19e0*/  LEA.HI.X R7, R4, UR9, R7, 0x1, P0 ;  /* 0x0000000904077c11 */ /* 0x000fca00080f0c07 */
[----:B------:R2:W-:Y:S04]  /*19f0*/  STG.E.128 desc[UR30][R6.64], RZ ;  /* 0x000000ff06007986 */ /* 0x0005e8000c101d1e */
[----:B------:R2:W-:Y:S04]  /*1a00*/  STG.E.128 desc[UR30][R6.64+0x80], RZ ;  /* 0x000080ff06007986 */ /* 0x0005e8000c101d1e */
[----:B------:R2:W-:Y:S04]  /*1a10*/  STG.E.128 desc[UR30][R6.64+0x100], RZ ;  /* 0x000100ff06007986 */ /* 0x0005e8000c101d1e */
[----:B------:R2:W-:Y:S02]  /*1a20*/  STG.E.128 desc[UR30][R6.64+0x180], RZ ;  /* 0x000180ff06007986 */ /* 0x0005e4000c101d1e */
.L_x_658:
[----:B------:R-:W-:Y:S05]  /*1a30*/  BSYNC.RECONVERGENT B0 ;  /* 0x0000000000007941 */ /* 0x000fea0003800200 */
.L_x_657:
[----:B------:R-:W3:Y:S01]  /*1a40*/  LDCU.64 UR8, c[0x0][0x5e0] ;  /* 0x0000bc00ff0877ac */ /* 0x000ee20008000a00 */
[----:B------:R-:W-:Y:S01]  /*1a50*/  MOV R5, UR10 ;  /* 0x0000000a00057c02 */ /* 0x000fe20008000f00 */
[----:B------:R-:W-:Y:S01]  /*1a60*/  BSSY.RECONVERGENT B0, `(.L_x_659) ;  /* 0x0000016000007945 */ /* 0x000fe20003800200 */
[----:B------:R-:W-:-:S03]  /*1a70*/  UIMAD UR41, UR41, UR10, URZ ;  /* 0x0000000a292972a4 */ /* 0x000fc6000f8e02ff */
[----:B------:R-:W-:Y:S01]  /*1a80*/  IMAD.WIDE.U32 R14, R5, UR39, R14 ;  /* 0x00000027050e7c25 */ /* 0x000fe2000f8e000e */
[----:B------:R-:W-:Y:S02]  /*1a90*/  UIMAD UR41, UR39, UR11, UR41 ;  /* 0x0000000b272972a4 */ /* 0x000fe4000f8e0229 */
[----:B--2---:R-:W-:-:S04]  /*1aa0*/  IADD3 R6, P0, PT, R14, UR14, RZ ;  /* 0x0000000e0e067c10 */ /* 0x004fc8000ff1e0ff */
[----:B------:R-:W-:Y:S02]  /*1ab0*/  IADD3.X R7, PT, PT, R3, UR41, R15, P0, !PT ;  /* 0x0000002903077c10 */ /* 0x000fe400087fe40f */
[----:B---3--:R-:W-:Y:S02]  /*1ac0*/  MOV R4, UR8 ;  /* 0x0000000800047c02 */ /* 0x008fe40008000f00 */
[----:B------:R-:W-:-:S03]  /*1ad0*/  MOV R3, UR9 ;  /* 0x0000000900037c02 */ /* 0x000fc60008000f00 */
[----:B------:R-:W-:-:S04]  /*1ae0*/  IMAD.WIDE.U32 R4, R4, UR23, R6 ;  /* 0x0000001704047c25 */ /* 0x000fc8000f8e0006 */
[----:B------:R-:W-:Y:S01]  /*1af0*/  IMAD R3, R3, UR23, R5 ;  /* 0x0000001703037c24 */ /* 0x000fe2000f8e0205 */
[----:B------:R-:W-:Y:S06]  /*1b00*/  @P2 BRA `(.L_x_660) ;  /* 0x00000000002c2947 */ /* 0x000fec0003800000 */
[----:B------:R-:W2:Y:S01]  /*1b10*/  LDCU.64 UR8, c[0x0][0x568] ;  /* 0x0000ad00ff0877ac */ /* 0x000ea20008000a00 */
[----:B------:R-:W-:Y:S02]  /*1b20*/  MOV R6, R4 ;  /* 0x0000000400067202 */ /* 0x000fe40000000f00 */
[----:B------:R-:W-:-:S03]  /*1b30*/  MOV R7, R3 ;  /* 0x0000000300077202 */ /* 0x000fc60000000f00 */
[----:B------:R-:W-:-:S04]  /*1b40*/  IMAD.WIDE.U32 R6, R12, UR10, R6 ;  /* 0x0000000a0c067c25 */ /* 0x000fc8000f8e0006 */
[----:B------:R-:W-:Y:S01]  /*1b50*/  IMAD R12, R12, UR11, R7 ;  /* 0x0000000b0c0c7c24 */ /* 0x000fe2000f8e0207 */
[----:B--2---:R-:W-:-:S04]  /*1b60*/  LEA R8, P0, R6, UR8, 0x1 ;  /* 0x0000000806087c11 */ /* 0x004fc8000f8008ff */
[----:B------:R-:W-:-:S05]  /*1b70*/  LEA.HI.X R9, R6, UR9, R12, 0x1, P0 ;  /* 0x0000000906097c11 */ /* 0x000fca00080f0c0c */
[----:B------:R2:W-:Y:S04]  /*1b80*/  STG.E.128 desc[UR30][R8.64], RZ ;  /* 0x000000ff08007986 */ /* 0x0005e8000c101d1e */
[----:B------:R2:W-:Y:S04]  /*1b90*/  STG.E.128 desc[UR30][R8.64+0x80], RZ ;  /* 0x000080ff08007986 */ /* 0x0005e8000c101d1e */
[----:B------:R2:W-:Y:S04]  /*1ba0*/  STG.E.128 desc[UR30][R8.64+0x100], RZ ;  /* 0x000100ff08007986 */ /* 0x0005e8000c101d1e */
[----:B------:R2:W-:Y:S02]  /*1bb0*/  STG.E.128 desc[UR30][R8.64+0x180], RZ ;  /* 0x000180ff08007986 */ /* 0x0005e4000c101d1e */
.L_x_660:
[----:B------:R-:W-:Y:S05]  /*1bc0*/  BSYNC.RECONVERGENT B0 ;  /* 0x0000000000007941 */ /* 0x000fea0003800200 */
.L_x_659:
[----:B------:R-:W-:Y:S05]  /*1bd0*/  @P1 BRA `(.L_x_661) ;  /* 0x00000064004c1947 */ /* 0x000fea0003800000 */
[----:B------:R-:W3:Y:S01]  /*1be0*/  LDCU.64 UR8, c[0x0][0x568] ;  /* 0x0000ad00ff0877ac */ /* 0x000ee20008000a00 */
[----:B------:R-:W-:Y:S01]  /*1bf0*/  IMAD R5, R2, UR10, RZ ;  /* 0x0000000a02057c24 */ /* 0x000fe2000f8e02ff */
[----:B------:R-:W-:-:S03]  /*1c00*/  MOV R2, R4 ;  /* 0x0000000400027202 */ /* 0x000fc60000000f00 */
[C---:B------:R-:W-:Y:S02]  /*1c10*/  IMAD R5, R18.reuse, UR11, R5 ;  /* 0x0000000b12057c24 */ /* 0x040fe4000f8e0205 */
[----:B------:R-:W-:-:S05]  /*1c20*/  IMAD.WIDE.U32 R2, R18, UR10, R2 ;  /* 0x0000000a12027c25 */ /* 0x000fca000f8e0002 */
[----:B------:R-:W-:Y:S02]  /*1c30*/  IADD3 R5, PT, PT, R3, R5, RZ ;  /* 0x0000000503057210 */ /* 0x000fe40007ffe0ff */
[----:B---3--:R-:W-:-:S04]  /*1c40*/  LEA R4, P0, R2, UR8, 0x1 ;  /* 0x0000000802047c11 */ /* 0x008fc8000f8008ff */
[----:B------:R-:W-:-:S05]  /*1c50*/  LEA.HI.X R5, R2, UR9, R5, 0x1, P0 ;  /* 0x0000000902057c11 */ /* 0x000fca00080f0c05 */
[----:B------:R3:W-:Y:S04]  /*1c60*/  STG.E.128 desc[UR30][R4.64], RZ ;  /* 0x000000ff04007986 */ /* 0x0007e8000c101d1e */
[----:B------:R3:W-:Y:S04]  /*1c70*/  STG.E.128 desc[UR30][R4.64+0x80], RZ ;  /* 0x000080ff04007986 */ /* 0x0007e8000c101d1e */
[----:B------:R3:W-:Y:S04]  /*1c80*/  STG.E.128 desc[UR30][R4.64+0x100], RZ ;  /* 0x000100ff04007986 */ /* 0x0007e8000c101d1e */
[----:B------:R3:W-:Y:S01]  /*1c90*/  STG.E.128 desc[UR30][R4.64+0x180], RZ ;  /* 0x000180ff04007986 */ /* 0x0007e2000c101d1e */
[----:B------:R-:W-:Y:S05]  /*1ca0*/  BRA `(.L_x_661) ;  /* 0x0000006400187947 */ /* 0x000fea0003800000 */
.L_x_650:
[----:B------:R-:W-:Y:S01]  /*1cb0*/  UIMAD UR42, UR49, -0x40, UR42 ;  /* 0xffffffc0312a78a4 */ /* 0x000fe2000f8e022a */
[----:B------:R-:W-:Y:S01]  /*1cc0*/  IMAD.U32 R10, RZ, RZ, UR14 ;  /* 0x0000000eff0a7e24 */ /* 0x000fe2000f8e00ff */
[----:B------:R-:W1:Y:S01]  /*1cd0*/  LDCU.64 UR10, c[0x0][0x3d0] ;  /* 0x00007a00ff0a77ac */ /* 0x000e620008000a00 */
[----:B------:R-:W-:Y:S01]  /*1ce0*/  IMAD.U32 R8, RZ, RZ, UR12 ;  /* 0x0000000cff087e24 */ /* 0x000fe2000f8e00ff */
[----:B------:R-:W-:Y:S01]  /*1cf0*/  SHF.R.U32.HI R241, RZ, 0x2, R0 ;  /* 0x00000002fff17819 */ /* 0x000fe20000011600 */
[--C-:B------:R-:W-:Y:S01]  /*1d00*/  IMAD.WIDE.U32 R16, R10, UR39, R14.reuse ;  /* 0x000000270a107c25 */ /* 0x100fe2000f8e000e */
[----:B------:R-:W2:Y:S01]  /*1d10*/  LDCU.64 UR8, c[0x0][0x3d8] ;  /* 0x00007b00ff0877ac */ /* 0x000ea20008000a00 */
[C---:B------:R-:W-:Y:S02]  /*1d20*/  ISETP.GE.AND P4, PT, R13.reuse, UR42, PT ;  /* 0x0000002a0d007c0c */ /* 0x040fe4000bf86270 */
[----:B------:R-:W-:Y:S01]  /*1d30*/  IMAD.U32 R27, RZ, RZ, UR43 ;  /* 0x0000002bff1b7e24 */ /* 0x000fe2000f8e00ff */
[----:B------:R-:W-:Y:S01]  /*1d40*/  UIMAD UR45, UR41, UR14, URZ ;  /* 0x0000000e292d72a4 */ /* 0x000fe2000f8e02ff */
[----:B------:R-:W-:Y:S01]  /*1d50*/  IMAD.WIDE.U32 R14, R8, UR39, R14 ;  /* 0x00000027080e7c25 */ /* 0x000fe2000f8e000e */
[----:B------:R-:W-:Y:S01]  /*1d60*/  UIMAD UR41, UR41, UR12, URZ ;  /* 0x0000000c292972a4 */ /* 0x000fe2000f8e02ff */
[----:B------:R-:W-:Y:S01]  /*1d70*/  SHF.R.U32.HI R8, RZ, 0x1, R0 ;  /* 0x00000001ff087819 */ /* 0x000fe20000011600 */
[----:B------:R-:W-:Y:S01]  /*1d80*/  UIADD3 UR38, UPT, UPT, -UR39, UR33, URZ ;  /* 0x0000002127267290 */ /* 0x000fe2000fffe1ff */
[----:B------:R-:W-:Y:S01]  /*1d90*/  IADD3 R20, P1, PT, R16, UR44, RZ ;  /* 0x0000002c10147c10 */ /* 0x000fe2000ff3e0ff */
[----:B------:R-:W-:Y:S01]  /*1da0*/  UIMAD UR41, UR39, UR13, UR41 ;  /* 0x0000000d272972a4 */ /* 0x000fe2000f8e0229 */
[----:B------:R-:W-:Y:S01]  /*1db0*/  IADD3 R14, P0, PT, R14, UR46, RZ ;  /* 0x0000002e0e0e7c10 */ /* 0x000fe2000ff1e0ff */
[----:B------:R-:W-:Y:S01]  /*1dc0*/  UIMAD UR45, UR39, UR15, UR45 ;  /* 0x0000000f272d72a4 */ /* 0x000fe2000f8e022d */
[----:B------:R-:W-:Y:S01]  /*1dd0*/  LOP3.LUT R10, R8, 0x30, RZ, 0xc0, !PT ;  /* 0x00000030080a7812 */ /* 0x000fe200078ec0ff */
[----:B------:R-:W3:Y:S01]  /*1de0*/  S2R R221, SR_TID.X ;  /* 0x0000000000dd7919 */ /* 0x000ee20000002100 */
[----:B------:R-:W-:Y:S01]  /*1df0*/  ISETP.GE.AND P2, PT, R13, UR38, PT ;  /* 0x000000260d007c0c */ /* 0x000fe2000bf46270 */
[C---:B-1----:R-:W-:Y:S01]  /*1e00*/  IMAD R13, R7.reuse, UR10, RZ ;  /* 0x0000000a070d7c24 */ /* 0x042fe2000f8e02ff */
[----:B------:R-:W-:Y:S01]  /*1e10*/  IADD3.X R15, PT, PT, R6, UR41, R15, P0, !PT ;  /* 0x00000029060f7c10 */ /* 0x000fe200087fe40f */
[----:B--2---:R-:W-:Y:S01]  /*1e20*/  IMAD R7, R7, UR8, RZ ;  /* 0x0000000807077c24 */ /* 0x004fe2000f8e02ff */
[----:B------:R-:W-:Y:S01]  /*1e30*/  LOP3.LUT R241, R10, 0x7, R241, 0xf8, !PT ;  /* 0x000000070af17812 */ /* 0x000fe200078ef8f1 */
[C---:B------:R-:W-:Y:S01]  /*1e40*/  IMAD R16, R4.reuse, UR11, R13 ;  /* 0x0000000b04107c24 */ /* 0x040fe2000f8e020d */
[----:B------:R-:W-:Y:S01]  /*1e50*/  @!P4 LEA R24, P0, R11, R250, 0x1 ;  /* 0x000000fa0b18c211 */ /* 0x000fe200078008ff */
[C---:B------:R-:W-:Y:S01]  /*1e60*/  IMAD R7, R4.reuse, UR9, R7 ;  /* 0x0000000904077c24 */ /* 0x040fe2000f8e0207 */
[----:B------:R-:W-:Y:S01]  /*1e70*/  IADD3.X R21, PT, PT, R5, UR45, R17, P1, !PT ;  /* 0x0000002d05157c10 */ /* 0x000fe20008ffe411 */
[----:B------:R-:W-:Y:S01]  /*1e80*/  IMAD.WIDE.U32 R22, R4, UR8, R14 ;  /* 0x0000000804167c25 */ /* 0x000fe2000f8e000e */
[----:B------:R-:W-:Y:S01]  /*1e90*/  @!P4 LEA.HI.X R25, R11, R251, R3, 0x1, P0 ;  /* 0x000000fb0b19c211 */ /* 0x000fe200000f0c03 */
[----:B------:R-:W1:Y:S01]  /*1ea0*/  LDC R244, c[0x0][0x44c] ;  /* 0x00011300fff47b82 */ /* 0x000e620000000800 */
[----:B------:R-:W-:Y:S01]  /*1eb0*/  ISETP.GE.AND P3, PT, R12, UR38, PT ;  /* 0x000000260c007c0c */ /* 0x000fe2000bf66270 */
[----:B------:R-:W-:Y:S01]  /*1ec0*/  VIADD R3, R241, 0x8 ;  /* 0x00000008f1037836 */ /* 0x000fe20000000000 */
[----:B------:R-:W-:Y:S01]  /*1ed0*/  @!P4 LEA R26, P1, R27, R248, 0x1 ;  /* 0x000000f81b1ac211 */ /* 0x000fe200078208ff */
[----:B------:R-:W-:Y:S01]  /*1ee0*/  IMAD.WIDE.U32 R20, R4, UR10, R20 ;  /* 0x0000000a04147c25 */ /* 0x000fe2000f8e0014 */
[----:B------:R-:W2:Y:S02]  /*1ef0*/  LDCU UR10, c[0x0][0x590] ;  /* 0x0000b200ff0a77ac */ /* 0x000ea40008000800 */
[----:B------:R-:W-:Y:S01]  /*1f00*/  ISETP.GE.AND P0, PT, R3, UR42, PT ;  /* 0x0000002a03007c0c */ /* 0x000fe2000bf06270 */
[----:B------:R-:W-:Y:S01]  /*1f10*/  IMAD.U32 R6, RZ, RZ, UR43 ;  /* 0x0000002bff067e24 */ /* 0x000fe2000f8e00ff */
[----:B------:R-:W-:Y:S01]  /*1f20*/  LOP3.LUT R3, R9, 0x1f8, RZ, 0xc0, !PT ;  /* 0x000001f809037812 */ /* 0x000fe200078ec0ff */
[----:B------:R-:W-:-:S02]  /*1f30*/  IMAD.U32 R5, RZ, RZ, UR50 ;  /* 0x00000032ff057e24 */ /* 0x000fc4000f8e00ff */
[----:B------:R-:W-:Y:S01]  /*1f40*/  IMAD.SHL.U32 R233, R0, 0x40, RZ ;  /* 0x0000004000e97824 */ /* 0x000fe200078e00ff */
[----:B------:R-:W-:Y:S01]  /*1f50*/  LOP3.LUT R4, R3, 0x38, R0, 0x78, !PT ;  /* 0x0000003803047812 */ /* 0x000fe200078e7800 */
[----:B------:R-:W-:Y:S01]  /*1f60*/  IMAD.IADD R17, R21, 0x1, R16 ;  /* 0x0000000115117824 */ /* 0x000fe200078e0210 */
[----:B------:R-:W-:Y:S01]  /*1f70*/  @!P4 LEA.HI.X R27, R6, R249, R5, 0x1, P1 ;  /* 0x000000f9061bc211 */ /* 0x000fe200008f0c05 */
[----:B------:R-:W-:Y:S01]  /*1f80*/  IMAD.IADD R23, R23, 0x1, R7 ;  /* 0x0000000117177824 */ /* 0x000fe200078e0207 */
[----:B------:R-:W-:Y:S01]  /*1f90*/  ISETP.GE.AND P1, PT, R12, UR42, PT ;  /* 0x0000002a0c007c0c */ /* 0x000fe2000bf26270 */
[----:B------:R-:W-:Y:S01]  /*1fa0*/  @!P2 IMAD.MOV.U32 R21, RZ, RZ, R17 ;  /* 0x000000ffff15a224 */ /* 0x000fe200078e0011 */
[----:B------:R-:W-:Y:S01]  /*1fb0*/  LOP3.LUT R11, R4, 0x1e00, R9, 0xf8, !PT ;  /* 0x00001e00040b7812 */ /* 0x000fe200078ef809 */
[C---:B------:R-:W-:Y:S02]  /*1fc0*/  @!P2 IMAD R5, R2.reuse, UR14, RZ ;  /* 0x0000000e0205ac24 */ /* 0x040fe4000f8e02ff */
[----:B------:R-:W-:Y:S01]  /*1fd0*/  IMAD.MOV.U32 R240, RZ, RZ, 0x7f800000 ;  /* 0x7f800000fff07424 */ /* 0x000fe200078e00ff */
[----:B------:R-:W-:Y:S01]  /*1fe0*/  LEA R11, R11, UR32, 0x1 ;  /* 0x000000200b0b7c11 */ /* 0x000fe2000f8e08ff */
[----:B------:R-:W-:Y:S01]  /*1ff0*/  @P5 BAR.SYNC.DEFER_BLOCKING 0x0 ;  /* 0x0000000000005b1d */ /* 0x000fe20000010000 */
[----:B------:R-:W-:-:S02]  /*2000*/  @!P2 IMAD R3, R2, UR12, RZ ;  /* 0x0000000c0203ac24 */ /* 0x000fc4000f8e02ff */
[----:B------:R-:W-:Y:S02]  /*2010*/  @!P2 IMAD.MOV.U32 R6, RZ, RZ, R22 ;  /* 0x000000ffff06a224 */ /* 0x000fe400078e0016 */
[----:B------:R-:W-:Y:S01]  /*2020*/  @!P2 IMAD.MOV.U32 R7, RZ, RZ, R23 ;  /* 0x000000ffff07a224 */ /* 0x000fe200078e0017 */
[----:B---3--:R-:W-:Y:S01]  /*2030*/  SHF.R.U32.HI R237, RZ, 0x2, R221 ;  /* 0x00000002ffed7819 */ /* 0x008fe200000116dd */
[----:B------:R-:W-:Y:S02]  /*2040*/  @!P3 IMAD.MOV.U32 R16, RZ, RZ, R20 ;  /* 0x000000ffff10b224 */ /* 0x000fe400078e0014 */
[----:B------:R-:W-:Y:S02]  /*2050*/  IMAD.MOV.U32 R239, RZ, RZ, 0x7f800000 ;  /* 0x7f800000ffef7424 */ /* 0x000fe400078e00ff */
[----:B------:R-:W-:Y:S02]  /*2060*/  IMAD.MOV.U32 R226, RZ, RZ, 0x20 ;  /* 0x00000020ffe27424 */ /* 0x000fe400078e00ff */
[----:B------:R-:W-:-:S02]  /*2070*/  IMAD.MOV.U32 R220, RZ, RZ, 0x40 ;  /* 0x00000040ffdc7424 */ /* 0x000fc400078e00ff */
[----:B------:R-:W-:Y:S01]  /*2080*/  IMAD.MOV.U32 R247, RZ, RZ, 0x10 ;  /* 0x00000010fff77424 */ /* 0x000fe200078e00ff */
[----:B------:R-:W-:Y:S01]  /*2090*/  UIADD3 UR39, UPT, UPT, UR39, 0x40, URZ ;  /* 0x0000004027277890 */ /* 0x000fe2000fffe0ff */
[C---:B------:R-:W-:Y:S01]  /*20a0*/  @!P2 IMAD R14, R18.reuse, UR15, R5 ;  /* 0x0000000f120eac24 */ /* 0x040fe2000f8e0205 */
[----:B------:R-:W-:Y:S01]  /*20b0*/  CS2R R190, SRZ ;  /* 0x0000000000be7805 */ /* 0x000fe2000001ff00 */
[C---:B------:R-:W-:Y:S01]  /*20c0*/  @!P2 IMAD R10, R18.reuse, UR13, R3 ;  /* 0x0000000d120aac24 */ /* 0x040fe2000f8e0203 */
[----:B------:R-:W3:Y:S01]  /*20d0*/  @!P3 LDC.64 R4, c[0x0][0x390] ;  /* 0x0000e400ff04bb82 */ /* 0x000ee20000000a00 */
[C---:B------:R-:W-:Y:S01]  /*20e0*/  @!P2 IMAD.WIDE.U32 R20, R18.reuse, UR14, R20 ;  /* 0x0000000e1214ac25 */ /* 0x040fe2000f8e0014 */
[----:B------:R-:W-:Y:S02]  /*20f0*/  CS2R R188, SRZ ;  /* 0x0000000000bc7805 */ /* 0x000fe4000001ff00 */
[----:B------:R-:W-:Y:S01]  /*2100*/  CS2R R194, SRZ ;  /* 0x0000000000c27805 */ /* 0x000fe2000001ff00 */
[----:B------:R-:W-:Y:S01]  /*2110*/  @!PT LDS RZ, [RZ] ;  /* 0x00000000fffff984 */ /* 0x000fe20000000800 */
[----:B------:R-:W-:Y:S01]  /*2120*/  @!PT LDS RZ, [RZ] ;  /* 0x00000000fffff984 */ /* 0x000fe20000000800 */
[----:B------:R-:W-:Y:S01]  /*2130*/  @!PT LDS RZ, [RZ] ;  /* 0x00000000fffff984 */ /* 0x000fe20000000800 */
[----:B------:R-:W-:Y:S01]  /*2140*/  @!P1 LDGSTS.E.BYPASS.LTC128B.128 [R11+0x8000], desc[UR30][R248.64] ;  /* 0x08000000f80b9fae */ /* 0x000fe2000b981a1e */
[----:B------:R-:W-:Y:S01]  /*2150*/  @!P2 IMAD.WIDE.U32 R18, R18, UR12, R6 ;  /* 0x0000000c1212ac25 */ /* 0x000fe2000f8e0006 */
[----:B------:R-:W-:-:S02]  /*2160*/  CS2R R192, SRZ ;  /* 0x0000000000c07805 */ /* 0x000fc4000001ff00 */
[----:B------:R-:W-:Y:S01]  /*2170*/  CS2R R186, SRZ ;  /* 0x0000000000ba7805 */ /* 0x000fe2000001ff00 */
[----:B------:R-:W4:Y:S01]  /*2180*/  @!P3 LDC.64 R6, c[0x0][0x388] ;  /* 0x0000e200ff06bb82 */ /* 0x000f220000000a00 */
[----:B------:R-:W-:Y:S01]  /*2190*/  @!P1 LDGSTS.E.BYPASS.LTC128B.128 [R11+0xa000], desc[UR30][R248.64+0x80] ;  /* 0x0a000080f80b9fae */ /* 0x000fe2000b981a1e */
[C---:B------:R-:W-:Y:S01]  /*21a0*/  @!P3 IMAD.WIDE.U32 R28, R12.reuse, UR14, R16 ;  /* 0x0000000e0c1cbc25 */ /* 0x040fe2000f8e0010 */
[----:B------:R-:W-:Y:S02]  /*21b0*/  CS2R R184, SRZ ;  /* 0x0000000000b87805 */ /* 0x000fe4000001ff00 */
[----:B------:R-:W-:Y:S01]  /*21c0*/  CS2R R182, SRZ ;  /* 0x0000000000b67805 */ /* 0x000fe2000001ff00 */
[----:B------:R-:W-:Y:S01]  /*21d0*/  @!P1 LDGSTS.E.BYPASS.LTC128B.128 [R11+0xc000], desc[UR30][R248.64+0x100] ;  /* 0x0c000100f80b9fae */ /* 0x000fe2000b981a1e */
[C---:B------:R-:W-:Y:S01]  /*21e0*/  @!P3 IMAD R16, R12.reuse, UR15, R29 ;  /* 0x0000000f0c10bc24 */ /* 0x040fe2000f8e021d */
[----:B------:R-:W-:Y:S01]  /*21f0*/  CS2R R180, SRZ ;  /* 0x0000000000b47805 */ /* 0x000fe2000001ff00 */
[----:B------:R-:W2:Y:S01]  /*2200*/  @!P2 LDC.64 R2, c[0x0][0x388] ;  /* 0x0000e200ff02ab82 */ /* 0x000ea20000000a00 */
[----:B------:R-:W-:Y:S01]  /*2210*/  @!P1 LDGSTS.E.BYPASS.LTC128B.128 [R11+0xe000], desc[UR30][R248.64+0x180] ;  /* 0x0e000180f80b9fae */ /* 0x000fe2000b981a1e */
[----:B------:R-:W-:Y:S01]  /*2220*/  @!P2 IMAD.IADD R14, R21, 0x1, R14 ;  /* 0x00000001150ea824 */ /* 0x000fe200078e020e */
[----:B------:R-:W-:Y:S01]  /*2230*/  CS2R R174, SRZ ;  /* 0x0000000000ae7805 */ /* 0x000fe2000001ff00 */
[----:B------:R-:W-:Y:S01]  /*2240*/  @!P3 IMAD.WIDE.U32 R22, R12, UR12, R22 ;  /* 0x0000000c0c16bc25 */ /* 0x000fe2000f8e0016 */
[----:B------:R-:W-:Y:S01]  /*2250*/  @P1 STS.128 [R11+0x8000], RZ ;  /* 0x008000ff0b001388 */ /* 0x000fe20000000c00 */
[----:B------:R-:W-:-:S02]  /*2260*/  CS2R R172, SRZ ;  /* 0x0000000000ac7805 */ /* 0x000fc4000001ff00 */
[----:B------:R-:W-:Y:S01]  /*2270*/  CS2R R178, SRZ ;  /* 0x0000000000b27805 */ /* 0x000fe2000001ff00 */
[----:B------:R-:W-:Y:S01]  /*2280*/  @!P3 IMAD R12, R12, UR13, R23 ;  /* 0x0000000d0c0cbc24 */ /* 0x000fe2000f8e0217 */
[----:B------:R-:W-:Y:S01]  /*2290*/  @P1 STS.128 [R11+0xa000], RZ ;  /* 0x00a000ff0b001388 */ /* 0x000fe20000000c00 */
[----:B------:R-:W-:Y:S01]  /*22a0*/  @!P2 IMAD.IADD R10, R19, 0x1, R10 ;  /* 0x00000001130aa824 */ /* 0x000fe200078e020a */
[----:B------:R-:W-:Y:S01]  /*22b0*/  CS2R R176, SRZ ;  /* 0x0000000000b07805 */ /* 0x000fe2000001ff00 */
[C---:B------:R-:W-:Y:S01]  /*22c0*/  IMAD.SHL.U32 R238, R221.reuse, 0x2, RZ ;  /* 0x00000002ddee7824 */ /* 0x040fe200078e00ff */
[----:B------:R-:W-:Y:S01]  /*22d0*/  @P1 STS.128 [R11+0xc000], RZ ;  /* 0x00c000ff0b001388 */ /* 0x000fe20000000c00 */
[C---:B------:R-:W-:Y:S01]  /*22e0*/  IMAD.SHL.U32 R222, R221.reuse, 0x40, RZ ;  /* 0x00000040ddde7824 */ /* 0x040fe200078e00ff */
[----:B------:R-:W-:Y:S01]  /*22f0*/  CS2R R170, SRZ ;  /* 0x0000000000aa7805 */ /* 0x000fe2000001ff00 */
[C---:B------:R-:W-:Y:S01]  /*2300*/  IMAD.SHL.U32 R246, R221.reuse, 0x10, RZ ;  /* 0x00000010ddf67824 */ /* 0x040fe200078e00ff */
[----:B------:R-:W-:Y:S01]  /*2310*/  @P1 STS.128 [R11+0xe000], RZ ;  /* 0x00e000ff0b001388 */ /* 0x000fe20000000c00 */
[----:B------:R-:W-:Y:S01]  /*2320*/  IMAD.SHL.U32 R236, R221, 0x8, RZ ;  /* 0x00000008ddec7824 */ /* 0x000fe200078e00ff */
[----:B------:R-:W-:-:S02]  /*2330*/  CS2R R168, SRZ ;  /* 0x0000000000a87805 */ /* 0x000fc4000001ff00 */
[----:B------:R-:W-:Y:S01]  /*2340*/  CS2R R166, SRZ ;  /* 0x0000000000a67805 */ /* 0x000fe2000001ff00 */
[----:B------:R-:W-:Y:S01]  /*2350*/  @P4 STS.128 [R11+0x9000], RZ ;  /* 0x009000ff0b004388 */ /* 0x000fe20000000c00 */
[----:B------:R-:W-:Y:S02]  /*2360*/  CS2R R164, SRZ ;  /* 0x0000000000a47805 */ /* 0x000fe4000001ff00 */
[----:B------:R-:W-:Y:S02]  /*2370*/  CS2R R158, SRZ ;  /* 0x00000000009e7805 */ /* 0x000fe4000001ff00 */
[----:B------:R-:W-:Y:S01]  /*2380*/  CS2R R156, SRZ ;  /* 0x00000000009c7805 */ /* 0x000fe2000001ff00 */
[----:B------:R-:W-:Y:S01]  /*2390*/  @P4 STS.128 [R11+0xb000], RZ ;  /* 0x00b000ff0b004388 */ /* 0x000fe20000000c00 */
[----:B------:R-:W-:Y:S02]  /*23a0*/  CS2R R162, SRZ ;  /* 0x0000000000a27805 */ /* 0x000fe4000001ff00 */
        /* <DEDUP_REMOVED lines=10> */
[----:B------:R-:W-:Y:S01]  /*2450*/  @!PT LDS RZ, [RZ] ;  /* 0x00000000fffff984 */ /* 0x000fe20000000800 */
[----:B------:R-:W-:Y:S01]  /*2460*/  @!PT LDS RZ, [RZ] ;  /* 0x00000000fffff984 */ /* 0x000fe20000000800 */
[----:B------:R-:W-:Y:S01]  /*2470*/  @!PT LDS RZ, [RZ] ;  /* 0x00000000fffff984 */ /* 0x000fe20000000800 */
[----:B------:R-:W-:Y:S01]  /*2480*/  @!P4 LDGSTS.E.BYPASS.LTC128B.128 [R11+0x9000], desc[UR30][R26.64] ;  /* 0x090000001a0bcfae */ /* 0x000fe2000b981a1e */
[----:B------:R-:W-:Y:S02]  /*2490*/  CS2R R144, SRZ ;  /* 0x0000000000907805 */ /* 0x000fe4000001ff00 */
[----:B------:R-:W-:Y:S02]  /*24a0*/  CS2R R138, SRZ ;  /* 0x00000000008a7805 */ /* 0x000fe4000001ff00 */
[----:B------:R-:W-:Y:S01]  /*24b0*/  CS2R R136, SRZ ;  /* 0x0000000000887805 */ /* 0x000fe2000001ff00 */
[----:B------:R-:W-:Y:S01]  /*24c0*/  @!P4 LDGSTS.E.BYPASS.LTC128B.128 [R11+0xb000], desc[UR30][R26.64+0x80] ;  /* 0x0b0000801a0bcfae */ /* 0x000fe2000b981a1e */
[----:B------:R-:W-:Y:S02]  /*24d0*/  CS2R R134, SRZ ;  /* 0x0000000000867805 */ /* 0x000fe4000001ff00 */
[----:B------:R-:W-:-:S02]  /*24e0*/  CS2R R132, SRZ ;  /* 0x0000000000847805 */ /* 0x000fc4000001ff00 */
[----:B------:R-:W-:Y:S01]  /*24f0*/  CS2R R78, SRZ ;  /* 0x00000000004e7805 */ /* 0x000fe2000001ff00 */
[----:B------:R-:W-:Y:S01]  /*2500*/  @!P4 LDGSTS.E.BYPASS.LTC128B.128 [R11+0xd000], desc[UR30][R26.64+0x100] ;  /* 0x0d0001001a0bcfae */ /* 0x000fe2000b981a1e */
[----:B------:R-:W-:Y:S02]  /*2510*/  CS2R R76, SRZ ;  /* 0x00000000004c7805 */ /* 0x000fe4000001ff00 */
[----:B------:R-:W-:Y:S02]  /*2520*/  CS2R R82, SRZ ;  /* 0x0000000000527805 */ /* 0x000fe4000001ff00 */
[----:B------:R-:W-:Y:S01]  /*2530*/  CS2R R80, SRZ ;  /* 0x0000000000507805 */ /* 0x000fe2000001ff00 */
[----:B------:R4:W-:Y:S01]  /*2540*/  @!P4 LDGSTS.E.BYPASS.LTC128B.128 [R11+0xf000], desc[UR30][R26.64+0x180] ;  /* 0x0f0001801a0bcfae */ /* 0x0009e2000b981a1e */
[----:B------:R-:W-:Y:S02]  /*2550*/  CS2R R74, SRZ ;  /* 0x00000000004a7805 */ /* 0x000fe4000001ff00 */
[----:B------:R-:W-:-:S02]  /*2560*/  CS2R R72, SRZ ;  /* 0x0000000000487805 */ /* 0x000fc4000001ff00 */
[----:B------:R-:W-:Y:S01]  /*2570*/  CS2R R70, SRZ ;  /* 0x0000000000467805 */ /* 0x000fe2000001ff00 */
[----:B------:R-:W-:Y:S01]  /*2580*/  @!P1 LDGSTS.E.BYPASS.LTC128B.128 [R11], desc[UR30][R250.64] ;  /* 0x00000000fa0b9fae */ /* 0x000fe2000b981a1e */
        /* <DEDUP_REMOVED lines=15> */
[----:B------:R-:W-:Y:S01]  /*2680*/  @P1 STS.128 [R11], RZ ;  /* 0x000000ff0b001388 */ /* 0x000fe20000000c00 */
        /* <DEDUP_REMOVED lines=9> */
[----:B------:R-:W-:Y:S01]  /*2720*/  CS2R R32, SRZ ;  /* 0x0000000000207805 */ /* 0x000fe2000001ff00 */
[----:B------:R-:W1:Y:S01]  /*2730*/  LDCU UR8, c[0x0][0x3e0] ;  /* 0x00007c00ff0877ac */ /* 0x000e620008000800 */
[----:B------:R-:W-:Y:S01]  /*2740*/  @P1 STS.128 [R11+0x6000], RZ ;  /* 0x006000ff0b001388 */ /* 0x000fe20000000c00 */
[C---:B--2---:R-:W-:Y:S01]  /*2750*/  @!P2 LEA R2, P1, R20.reuse, R2, 0x1 ;  /* 0x000000021402a211 */ /* 0x044fe200078208ff */
[----:B------:R-:W2:Y:S02]  /*2760*/  LDCU UR9, c[0x0][0x45c] ;  /* 0x00008b80ff0977ac */ /* 0x000ea40008000800 */
[----:B------:R-:W-:Y:S01]  /*2770*/  @P4 STS.128 [R11+0x1000], RZ ;  /* 0x001000ff0b004388 */ /* 0x000fe20000000c00 */
[----:B------:R-:W-:-:S02]  /*2780*/  @!P2 LEA.HI.X R3, R20, R3, R14, 0x1, P1 ;  /* 0x000000031403a211 */ /* 0x000fc400008f0c0e */
[C---:B---3--:R-:W-:Y:S01]  /*2790*/  @!P3 LEA R4, P1, R22.reuse, R4, 0x1 ;  /* 0x000000041604b211 */ /* 0x048fe200078208ff */
[----:B------:R-:W-:Y:S03]  /*27a0*/  @P4 STS.128 [R11+0x3000], RZ ;  /* 0x003000ff0b004388 */ /* 0x000fe60000000c00 */
[----:B------:R-:W-:Y:S01]  /*27b0*/  @!P3 LEA.HI.X R5, R22, R5, R12, 0x1, P1 ;  /* 0x000000051605b211 */ /* 0x000fe200008f0c0c */
[----:B------:R-:W-:Y:S04]  /*27c0*/  @P4 STS.128 [R11+0x5000], RZ ;  /* 0x005000ff0b004388 */ /* 0x000fe80000000c00 */
[----:B------:R-:W-:Y:S04]  /*27d0*/  @P4 STS.128 [R11+0x7000], RZ ;  /* 0x007000ff0b004388 */ /* 0x000fe80000000c00 */
[----:B------:R-:W-:Y:S01]  /*27e0*/  @!PT LDS RZ, [RZ] ;  /* 0x00000000fffff984 */ /* 0x000fe20000000800 */
[----:B------:R-:W-:Y:S01]  /*27f0*/  @!PT LDS RZ, [RZ] ;  /* 0x00000000fffff984 */ /* 0x000fe20000000800 */
[----:B------:R-:W-:Y:S01]  /*2800*/  @!PT LDS RZ, [RZ] ;  /* 0x00000000fffff984 */ /* 0x000fe20000000800 */
[----:B------:R-:W-:Y:S04]  /*2810*/  @!P4 LDGSTS.E.BYPASS.LTC128B.128 [R11+0x1000], desc[UR30][R24.64] ;  /* 0x01000000180bcfae */ /* 0x000fe8000b981a1e */
[----:B------:R-:W-:Y:S04]  /*2820*/  @!P4 LDGSTS.E.BYPASS.LTC128B.128 [R11+0x3000], desc[UR30][R24.64+0x80] ;  /* 0x03000080180bcfae */ /* 0x000fe8000b981a1e */
[----:B------:R-:W-:Y:S04]  /*2830*/  @!P4 LDGSTS.E.BYPASS.LTC128B.128 [R11+0x5000], desc[UR30][R24.64+0x100] ;  /* 0x05000100180bcfae */ /* 0x000fe8000b981a1e */
[----:B------:R-:W-:Y:S01]  /*2840*/  @!P4 LDGSTS.E.BYPASS.LTC128B.128 [R11+0x7000], desc[UR30][R24.64+0x180] ;  /* 0x07000180180bcfae */ /* 0x000fe2000b981a1e */
[----:B----4-:R-:W-:-:S04]  /*2850*/  @!P3 LEA R26, P4, R28, R6, 0x1 ;  /* 0x000000061c1ab211 */ /* 0x010fc800078808ff */
[----:B------:R-:W-:Y:S02]  /*2860*/  @!P3 LEA.HI.X R27, R28, R7, R16, 0x1, P4 ;  /* 0x000000071c1bb211 */ /* 0x000fe400020f0c10 */
[----:B------:R-:W3:Y:S03]  /*2870*/  @!P2 LDC.64 R6, c[0x0][0x390] ;  /* 0x0000e400ff06ab82 */ /* 0x000ee60000000a00 */
[----:B------:R-:W-:Y:S04]  /*2880*/  @!P3 LDGSTS.E.BYPASS.LTC128B.128 [R11+0x10000], desc[UR30][R26.64] ;  /* 0x100000001a0bbfae */ /* 0x000fe8000b981a1e */
[----:B------:R-:W-:Y:S04]  /*2890*/  @!P3 LDGSTS.E.BYPASS.LTC128B.128 [R11+0x12000], desc[UR30][R26.64+0x80] ;  /* 0x120000801a0bbfae */ /* 0x000fe8000b981a1e */
[----:B------:R-:W-:Y:S04]  /*28a0*/  @!P3 LDGSTS.E.BYPASS.LTC128B.128 [R11+0x14000], desc[UR30][R26.64+0x100] ;  /* 0x140001001a0bbfae */ /* 0x000fe8000b981a1e */
[----:B------:R-:W-:Y:S04]  /*28b0*/  @!P3 LDGSTS.E.BYPASS.LTC128B.128 [R11+0x16000], desc[UR30][R26.64+0x180] ;  /* 0x160001801a0bbfae */ /* 0x000fe8000b981a1e */
[----:B------:R-:W-:Y:S04]  /*28c0*/  @P3 STS.128 [R11+0x10000], RZ ;  /* 0x010000ff0b003388 */ /* 0x000fe80000000c00 */
[----:B------:R-:W-:Y:S01]  /*28d0*/  @P3 STS.128 [R11+0x12000], RZ ;  /* 0x012000ff0b003388 */ /* 0x000fe20000000c00 */
[----:B---3--:R-:W-:Y:S01]  /*28e0*/  @!P2 LEA R12, P1, R18, R6, 0x1 ;  /* 0x00000006120ca211 */ /* 0x008fe200078208ff */
[----:B------:R-:W-:-:S02]  /*28f0*/  IMAD.MOV.U32 R6, RZ, RZ, 0x4 ;  /* 0x00000004ff067424 */ /* 0x000fc400078e00ff */
[----:B------:R-:W-:Y:S01]  /*2900*/  @P3 STS.128 [R11+0x14000], RZ ;  /* 0x014000ff0b003388 */ /* 0x000fe20000000c00 */
[----:B------:R-:W-:Y:S01]  /*2910*/  @!P2 LEA.HI.X R13, R18, R7, R10, 0x1, P1 ;  /* 0x00000007120da211 */ /* 0x000fe200008f0c0a */
[C---:B------:R-:W-:Y:S01]  /*2920*/  IMAD.WIDE.U32 R14, R241.reuse, R6, UR56 ;  /* 0x00000038f10e7e25 */ /* 0x040fe2000f8e0006 */
[----:B------:R-:W-:Y:S01]  /*2930*/  ISETP.GE.AND P1, PT, R241, UR42, PT ;  /* 0x0000002af1007c0c */ /* 0x000fe2000bf26270 */
[----:B------:R-:W-:Y:S04]  /*2940*/  @P3 STS.128 [R11+0x16000], RZ ;  /* 0x016000ff0b003388 */ /* 0x000fe80000000c00 */
[----:B------:R-:W-:Y:S04]  /*2950*/  @P2 STS.128 [R11+0x11000], RZ ;  /* 0x011000ff0b002388 */ /* 0x000fe80000000c00 */
[----:B------:R-:W-:Y:S04]  /*2960*/  @P2 STS.128 [R11+0x13000], RZ ;  /* 0x013000ff0b002388 */ /* 0x000fe80000000c00 */
        /* <DEDUP_REMOVED lines=8> */
[----:B------:R3:W-:Y:S04]  /*29f0*/  @!P2 LDGSTS.E.BYPASS.LTC128B.128 [R11+0x17000], desc[UR30][R2.64+0x180] ;  /* 0x17000180020bafae */ /* 0x0007e8000b981a1e */
[----:B------:R-:W-:Y:S04]  /*2a00*/  @!P3 LDGSTS.E.BYPASS.LTC128B.128 [R11+0x18000], desc[UR30][R4.64] ;  /* 0x18000000040bbfae */ /* 0x000fe8000b981a1e */
[----:B------:R-:W-:Y:S04]  /*2a10*/  @!P3 LDGSTS.E.BYPASS.LTC128B.128 [R11+0x1a000], desc[UR30][R4.64+0x80] ;  /* 0x1a000080040bbfae */ /* 0x000fe8000b981a1e */
[----:B------:R-:W-:Y:S04]  /*2a20*/  @!P3 LDGSTS.E.BYPASS.LTC128B.128 [R11+0x1c000], desc[UR30][R4.64+0x100] ;  /* 0x1c000100040bbfae */ /* 0x000fe8000b981a1e */
[----:B------:R4:W-:Y:S04]  /*2a30*/  @!P3 LDGSTS.E.BYPASS.LTC128B.128 [R11+0x1e000], desc[UR30][R4.64+0x180] ;  /* 0x1e000180040bbfae */ /* 0x0009e8000b981a1e */
[----:B------:R-:W-:Y:S04]  /*2a40*/  @P3 STS.128 [R11+0x18000], RZ ;  /* 0x018000ff0b003388 */ /* 0x000fe80000000c00 */
[----:B------:R-:W-:Y:S01]  /*2a50*/  @P3 STS.128 [R11+0x1a000], RZ ;  /* 0x01a000ff0b003388 */ /* 0x000fe20000000c00 */
[----:B---3--:R-:W-:-:S03]  /*2a60*/  IMAD.SHL.U32 R2, R0, 0x10, RZ ;  /* 0x0000001000027824 */ /* 0x008fc600078e00ff */
[----:B------:R-:W-:Y:S04]  /*2a70*/  @P3 STS.128 [R11+0x1c000], RZ ;  /* 0x01c000ff0b003388 */ /* 0x000fe80000000c00 */
[----:B------:R-:W-:Y:S04]  /*2a80*/  @P3 STS.128 [R11+0x1e000], RZ ;  /* 0x01e000ff0b003388 */ /* 0x000fe80000000c00 */
[----:B------:R-:W-:Y:S04]  /*2a90*/  @P2 STS.128 [R11+0x19000], RZ ;  /* 0x019000ff0b002388 */ /* 0x000fe80000000c00 */
[----:B------:R-:W-:Y:S01]  /*2aa0*/  @P2 STS.128 [R11+0x1b000], RZ ;  /* 0x01b000ff0b002388 */ /* 0x000fe20000000c00 */
[----:B----4-:R-:W-:-:S03]  /*2ab0*/  IMAD.SHL.U32 R4, R0, 0x20, RZ ;  /* 0x0000002000047824 */ /* 0x010fc600078e00ff */
[----:B------:R-:W-:Y:S02]  /*2ac0*/  @P2 STS.128 [R11+0x1d000], RZ ;  /* 0x01d000ff0b002388 */ /* 0x000fe40000000c00 */
[----:B------:R-:W-:Y:S02]  /*2ad0*/  LOP3.LUT R3, R4, 0x200, RZ, 0xc0, !PT ;  /* 0x0000020004037812 */ /* 0x000fe400078ec0ff */
[----:B------:R3:W-:Y:S04]  /*2ae0*/  @P2 STS.128 [R11+0x1f000], RZ ;  /* 0x01f000ff0b002388 */ /* 0x0007e80000000c00 */
[----:B------:R-:W-:Y:S01]  /*2af0*/  @!PT LDS RZ, [RZ] ;  /* 0x00000000fffff984 */ /* 0x000fe20000000800 */
[----:B------:R-:W-:Y:S01]  /*2b00*/  @!PT LDS RZ, [RZ] ;  /* 0x00000000fffff984 */ /* 0x000fe20000000800 */
[----:B------:R-:W-:Y:S01]  /*2b10*/  @!PT LDS RZ, [RZ] ;  /* 0x00000000fffff984 */ /* 0x000fe20000000800 */
[----:B------:R-:W-:Y:S01]  /*2b20*/  @!P2 LDGSTS.E.BYPASS.LTC128B.128 [R11+0x19000], desc[UR30][R12.64] ;  /* 0x190000000c0bafae */ /* 0x000fe2000b981a1e */
[----:B------:R-:W-:Y:S01]  /*2b30*/  LOP3.LUT R2, R3, 0x3800, R2, 0xf8, !PT ;  /* 0x0000380003027812 */ /* 0x000fe200078ef802 */
[----:B------:R-:W-:-:S02]  /*2b40*/  IMAD.SHL.U32 R3, R221, 0x20, RZ ;  /* 0x00000020dd037824 */ /* 0x000fc400078e00ff */
[----:B------:R-:W-:Y:S04]  /*2b50*/  @!P2 LDGSTS.E.BYPASS.LTC128B.128 [R11+0x1b000], desc[UR30][R12.64+0x80] ;  /* 0x1b0000800c0bafae */ /* 0x000fe8000b981a1e */
[----:B------:R-:W-:Y:S01]  /*2b60*/  @!P2 LDGSTS.E.BYPASS.LTC128B.128 [R11+0x1d000], desc[UR30][R12.64+0x100] ;  /* 0x1d0001000c0bafae */ /* 0x000fe2000b981a1e */
[----:B------:R-:W-:-:S03]  /*2b70*/  SHF.R.U32.HI R5, RZ, 0x1, R221 ;  /* 0x00000001ff057819 */ /* 0x000fc600000116dd */
[----:B------:R4:W-:Y:S04]  /*2b80*/  @!P2 LDGSTS.E.BYPASS.LTC128B.128 [R11+0x1f000], desc[UR30][R12.64+0x180] ;  /* 0x1f0001800c0bafae */ /* 0x0009e8000b981a1e */
[----:B------:R-:W0:Y:S01]  /*2b90*/  LDGDEPBAR ;  /* 0x00000000000079af */ /* 0x000e220000000000 */
[C---:B------:R-:W-:Y:S02]  /*2ba0*/  LOP3.LUT R6, R233.reuse, 0x1c0, RZ, 0xc0, !PT ;  /* 0x000001c0e9067812 */ /* 0x040fe400078ec0ff */
[----:B------:R-:W-:Y:S01]  /*2bb0*/  LOP3.LUT R233, R233, 0x200, RZ, 0xc0, !PT ;  /* 0x00000200e9e97812 */ /* 0x000fe200078ec0ff */
[----:B------:R1:W5:Y:S01]  /*2bc0*/  @!P1 LDG.E R240, desc[UR30][R14.64] ;  /* 0x0000001e0ef09981 */ /* 0x000362000c1e1900 */
[----:B------:R-:W-:Y:S02]  /*2bd0*/  LOP3.LUT R9, R6, 0x38, R9, 0xf8, !PT ;  /* 0x0000003806097812 */ /* 0x000fe400078ef809 */
[----:B------:R-:W-:Y:S01]  /*2be0*/  LOP3.LUT R233, R233, 0xc00, R4, 0xf8, !PT ;  /* 0x00000c00e9e97812 */ /* 0x000fe200078ef804 */
[----:B------:R1:W5:Y:S01]  /*2bf0*/  @!P0 LDG.E R239, desc[UR30][R14.64+0x20] ;  /* 0x0000201e0eef8981 */ /* 0x000362000c1e1900 */
[----:B------:R-:W-:Y:S01]  /*2c00*/  LOP3.LUT R231, R9, 0x8, R0, 0x78, !PT ;  /* 0x0000000809e77812 */ /* 0x000fe200078e7800 */
[----:B------:R-:W-:Y:S01]  /*2c10*/  IMAD.MOV.U32 R6, RZ, RZ, 0x40 ;  /* 0x00000040ff067424 */ /* 0x000fe200078e00ff */
[----:B------:R-:W-:-:S02]  /*2c20*/  R2P PR, R0, 0x6 ;  /* 0x0000000600007804 */ /* 0x000fc40000000000 */
[----:B------:R-:W-:Y:S02]  /*2c30*/  CS2R R28, SRZ ;  /* 0x00000000001c7805 */ /* 0x000fe4000001ff00 */
[----:B------:R-:W-:Y:S02]  /*2c40*/  SHF.R.U32.HI R7, RZ, 0x3, R221 ;  /* 0x00000003ff077819 */ /* 0x000fe400000116dd */
[----:B------:R-:W-:Y:S02]  /*2c50*/  CS2R R26, SRZ ;  /* 0x00000000001a7805 */ /* 0x000fe4000001ff00 */
[C---:B------:R-:W-:Y:S02]  /*2c60*/  LOP3.LUT R4, R238.reuse, 0x20, RZ, 0xc0, !PT ;  /* 0x00000020ee047812 */ /* 0x040fe400078ec0ff */
[----:B------:R-:W-:Y:S02]  /*2c70*/  CS2R R24, SRZ ;  /* 0x0000000000187805 */ /* 0x000fe4000001ff00 */
[----:B------:R-:W-:-:S02]  /*2c80*/  LOP3.LUT R0, R238, 0x38, RZ, 0xc0, !PT ;  /* 0x00000038ee007812 */ /* 0x000fc400078ec0ff */
[----:B------:R-:W-:Y:S02]  /*2c90*/  CS2R R22, SRZ ;  /* 0x0000000000167805 */ /* 0x000fe4000001ff00 */
[----:B------:R-:W-:Y:S02]  /*2ca0*/  LOP3.LUT R8, R9, 0x8, R8, 0x78, !PT ;  /* 0x0000000809087812 */ /* 0x000fe400078e7808 */
[----:B------:R-:W-:Y:S02]  /*2cb0*/  CS2R R20, SRZ ;  /* 0x0000000000147805 */ /* 0x000fe4000001ff00 */
[----:B------:R-:W-:Y:S01]  /*2cc0*/  LOP3.LUT R7, R4, 0x18, R7, 0xf8, !PT ;  /* 0x0000001804077812 */ /* 0x000fe200078ef807 */
[----:B------:R-:W-:Y:S01]  /*2cd0*/  UISETP.GE.AND UP1, UPT, UR39, UR33, UPT ;  /* 0x000000212700728c */ /* 0x000fe2000bf26270 */
[----:B----4-:R-:W-:Y:S01]  /*2ce0*/  LOP3.LUT R13, R3, 0x200, RZ, 0xc0, !PT ;  /* 0x00000200030d7812 */ /* 0x010fe200078ec0ff */
[----:B------:R-:W-:Y:S01]  /*2cf0*/  USHF.L.U32 UR10, UR10, 0x6, URZ ;  /* 0x000000060a0a7899 */ /* 0x000fe200080006ff */
[----:B---3--:R-:W-:-:S02]  /*2d00*/  LOP3.LUT R11, R0, 0x20, R237, 0x78, !PT ;  /* 0x00000020000b7812 */ /* 0x008fc400078e78ed */
[----:B------:R-:W-:Y:S02]  /*2d10*/  LOP3.LUT R9, R222, 0x1c0, RZ, 0xc0, !PT ;  /* 0x000001c0de097812 */ /* 0x000fe400078ec0ff */
[----:B------:R-:W-:Y:S02]  /*2d20*/  LOP3.LUT R4, R5, 0x10, RZ, 0xc0, !PT ;  /* 0x0000001005047812 */ /* 0x000fe400078ec0ff */
[----:B------:R-:W-:Y:S02]  /*2d30*/  LOP3.LUT R231, R2, R231, RZ, 0xfc, !PT ;  /* 0x000000e702e77212 */ /* 0x000fe400078efcff */
[--C-:B------:R-:W-:Y:S02]  /*2d40*/  LOP3.LUT R2, R13, 0x3800, R246.reuse, 0xf8, !PT ;  /* 0x000038000d027812 */ /* 0x100fe400078ef8f6 */
[----:B------:R-:W-:Y:S02]  /*2d50*/  LOP3.LUT R246, R11, 0x1c0, R246, 0xf8, !PT ;  /* 0x000001c00bf67812 */ /* 0x000fe400078ef8f6 */
[----:B------:R-:W-:-:S02]  /*2d60*/  LOP3.LUT R0, R9, 0x38, R236, 0xf8, !PT ;  /* 0x0000003809007812 */ /* 0x000fc400078ef8ec */
[--C-:B------:R-:W-:Y:S02]  /*2d70*/  LOP3.LUT R11, R4, 0x8, R221.reuse, 0xf8, !PT ;  /* 0x00000008040b7812 */ /* 0x100fe400078ef8dd */
[C---:B------:R-:W-:Y:S02]  /*2d80*/  LOP3.LUT R245, R0.reuse, 0x8, R221, 0x78, !PT ;  /* 0x0000000800f57812 */ /* 0x040fe400078e78dd */
[----:B------:R-:W-:Y:S02]  /*2d90*/  LOP3.LUT R4, R11, R0, RZ, 0x3c, !PT ;  /* 0x000000000b047212 */ /* 0x000fe400078e3cff */
[----:B------:R-:W-:Y:S02]  /*2da0*/  LOP3.LUT R0, R0, 0x8, R5, 0x78, !PT ;  /* 0x0000000800007812 */ /* 0x000fe400078e7805 */
[----:B------:R-:W-:Y:S02]  /*2db0*/  LOP3.LUT R5, R7, 0x1c0, R222, 0xf8, !PT ;  /* 0x000001c007057812 */ /* 0x000fe400078ef8de */
[----:B------:R-:W-:-:S02]  /*2dc0*/  LOP3.LUT R233, R233, R8, RZ, 0xfc, !PT ;  /* 0x00000008e9e97212 */ /* 0x000fc400078efcff */
[----:B------:R-:W-:Y:S02]  /*2dd0*/  LOP3.LUT R5, R5, 0x38, R236, 0x78, !PT ;  /* 0x0000003805057812 */ /* 0x000fe400078e78ec */
[----:B------:R-:W-:Y:S02]  /*2de0*/  SEL R6, R6, 0xffffffc0, !P2 ;  /* 0xffffffc006067807 */ /* 0x000fe40005000000 */
[----:B------:R-:W-:Y:S02]  /*2df0*/  LEA R231, R231, UR32, 0x1 ;  /* 0x00000020e7e77c11 */ /* 0x000fe4000f8e08ff */
[----:B------:R-:W-:Y:S02]  /*2e00*/  LOP3.LUT R224, R5, 0x200, R222, 0xf8, !PT ;  /* 0x0000020005e07812 */ /* 0x000fe400078ef8de */
[----:B------:R-:W-:Y:S01]  /*2e10*/  LEA R233, R233, UR32, 0x1 ;  /* 0x00000020e9e97c11 */ /* 0x000fe2000f8e08ff */
[----:B------:R-:W-:Y:S01]  /*2e20*/  IMAD.IADD R227, R6, 0x1, R231 ;  /* 0x0000000106e37824 */ /* 0x000fe200078e02e7 */
[----:B------:R-:W-:-:S02]  /*2e30*/  LOP3.LUT R9, R3, 0xc00, RZ, 0xc0, !PT ;  /* 0x00000c0003097812 */ /* 0x000fc400078ec0ff */
[----:B------:R-:W-:Y:S01]  /*2e40*/  LOP3.LUT R222, R222, 0x200, RZ, 0xc0, !PT ;  /* 0x00000200dede7812 */ /* 0x000fe200078ec0ff */
[--C-:B------:R-:W-:Y:S01]  /*2e50*/  IMAD.IADD R229, R6, 0x1, R233.reuse ;  /* 0x0000000106e57824 */ /* 0x100fe200078e02e9 */
[----:B------:R-:W-:Y:S01]  /*2e60*/  LOP3.LUT R245, R2, R245, RZ, 0xfc, !PT ;  /* 0x000000f502f57212 */ /* 0x000fe200078efcff */
[----:B------:R-:W-:Y:S01]  /*2e70*/  IMAD.MOV.U32 R2, RZ, RZ, 0x20 ;  /* 0x00000020ff027424 */ /* 0x000fe200078e00ff */
[----:B------:R-:W-:Y:S02]  /*2e80*/  SEL R226, R226, 0xffffffe0, !P1 ;  /* 0xffffffe0e2e27807 */ /* 0x000fe40004800000 */
[----:B------:R-:W-:Y:S02]  /*2e90*/  LOP3.LUT R9, R9, 0x6, R238, 0xf8, !PT ;  /* 0x0000000609097812 */ /* 0x000fe400078ef8ee */
[----:B------:R-:W-:Y:S01]  /*2ea0*/  LOP3.LUT P1, RZ, R221, 0x4, RZ, 0xc0, !PT ;  /* 0x00000004ddff7812 */ /* 0x000fe2000782c0ff */
[----:B------:R-:W-:Y:S01]  /*2eb0*/  IMAD.IADD R228, R231, 0x1, R226 ;  /* 0x00000001e7e47824 */ /* 0x000fe200078e02e2 */
[----:B------:R-:W-:Y:S01]  /*2ec0*/  LOP3.LUT P0, RZ, R221, 0x2, RZ, 0xc0, !PT ;  /* 0x00000002ddff7812 */ /* 0x000fe2000780c0ff */
[----:B------:R-:W-:Y:S01]  /*2ed0*/  IMAD.IADD R230, R226, 0x1, R233 ;  /* 0x00000001e2e67824 */ /* 0x000fe200078e02e9 */
[----:B------:R-:W-:Y:S01]  /*2ee0*/  LOP3.LUT R5, R222, 0xc00, R3, 0xf8, !PT ;  /* 0x00000c00de057812 */ /* 0x000fe200078ef803 */
[C---:B------:R-:W-:Y:S01]  /*2ef0*/  IMAD.IADD R225, R226.reuse, 0x1, R227 ;  /* 0x00000001e2e17824 */ /* 0x040fe200078e02e3 */
[----:B------:R-:W-:Y:S01]  /*2f00*/  LOP3.LUT R246, R9, R246, RZ, 0xfc, !PT ;  /* 0x000000f609f67212 */ /* 0x000fe200078efcff */
[----:B------:R-:W-:Y:S01]  /*2f10*/  IMAD.IADD R226, R226, 0x1, R229 ;  /* 0x00000001e2e27824 */ /* 0x000fe200078e02e5 */
[----:B------:R-:W-:-:S02]  /*2f20*/  LOP3.LUT P2, RZ, R221, 0x8, RZ, 0xc0, !PT ;  /* 0x00000008ddff7812 */ /* 0x000fc4000784c0ff */
[----:B------:R-:W-:Y:S02]  /*2f30*/  SEL R220, R220, 0xffffffc0, !P1 ;  /* 0xffffffc0dcdc7807 */ /* 0x000fe40004800000 */
[----:B------:R-:W-:Y:S02]  /*2f40*/  SEL R2, R2, 0xffffffe0, !P0 ;  /* 0xffffffe002027807 */ /* 0x000fe40004000000 */
[----:B------:R-:W-:Y:S02]  /*2f50*/  SEL R247, R247, 0xfffffff0, !P1 ;  /* 0xfffffff0f7f77807 */ /* 0x000fe40004800000 */
[----:B------:R-:W-:Y:S02]  /*2f60*/  LOP3.LUT R223, R4, 0x200, R3, 0xf8, !PT ;  /* 0x0000020004df7812 */ /* 0x000fe400078ef803 */
[----:B-12---:R-:W-:-:S07]  /*2f70*/  LOP3.LUT R252, R5, R0, RZ, 0xfc, !PT ;  /* 0x0000000005fc7212 */ /* 0x006fce00078efcff */
.L_x_664:
[----:B------:R-:W0:Y:S01]  /*2f80*/  LDGDEPBAR ;  /* 0x00000000000079af */ /* 0x000e220000000000 */
[----:B------:R-:W-:Y:S01]  /*2f90*/  IMAD.U32 R116, RZ, RZ, UR16 ;  /* 0x00000010ff747e24 */ /* 0x000fe2000f8e00ff */
[----:B------:R-:W-:Y:S01]  /*2fa0*/  LEA R234, R223, UR4, 0x1 ;  /* 0x00000004dfea7c11 */ /* 0x000fe2000f8e08ff */
[----:B------:R-:W-:Y:S01]  /*2fb0*/  IMAD.U32 R117, RZ, RZ, UR17 ;  /* 0x00000011ff757e24 */ /* 0x000fe2000f8e00ff */
[----:B------:R-:W-:Y:S01]  /*2fc0*/  LEA R232, R224, UR4, 0x1 ;  /* 0x00000004e0e87c11 */ /* 0x000fe2000f8e08ff */
[----:B------:R-:W-:Y:S01]  /*2fd0*/  IMAD.U32 R125, RZ, RZ, UR35 ;  /* 0x00000023ff7d7e24 */ /* 0x000fe2000f8e00ff */
[----:B------:R-:W-:Y:S01]  /*2fe0*/  LEA R200, R246, UR5, 0x1 ;  /* 0x00000005f6c87c11 */ /* 0x000fe2000f8e08ff */
[----:B-----5:R-:W-:Y:S01]  /*2ff0*/  FMUL.FTZ R131, R240, 1.4426950216293334961 ;  /* 0x3fb8aa3bf0837820 */ /* 0x020fe20000410000 */
[----:B------:R-:W-:Y:S01]  /*3000*/  PLOP3.LUT P3, PT, PT, PT, UP1, 0x80, 0x8 ;  /* 0x000000000008781c */ /* 0x000fe20003f6f018 */
[----:B------:R-:W-:Y:S01]  /*3010*/  FMUL.FTZ R130, R239, 1.4426950216293334961 ;  /* 0x3fb8aa3bef827820 */ /* 0x000fe20000410000 */
[----:B------:R-:W-:Y:S01]  /*3020*/  PLOP3.LUT P6, PT, PT, PT, UP1, 0x80, 0x8 ;  /* 0x000000000008781c */ /* 0x000fe20003fcf018 */
[----:B------:R-:W-:Y:S01]  /*3030*/  IMAD.IADD R199, R200, 0x1, R247 ;  /* 0x00000001c8c77824 */ /* 0x000fe200078e02f7 */
[----:B------:R-:W-:Y:S01]  /*3040*/  PLOP3.LUT P5, PT, PT, PT, UP1, 0x80, 0x8 ;  /* 0x000000000008781c */ /* 0x000fe20003faf018 */
[----:B------:R-:W-:Y:S01]  /*3050*/  UISETP.NE.AND UP2, UPT, UR49, URZ, UPT ;  /* 0x000000ff3100728c */ /* 0x000fe2000bf45270 */
[----:B------:R-:W-:Y:S02]  /*3060*/  PLOP3.LUT P0, PT, PT, PT, UP1, 0x80, 0x8 ;  /* 0x000000000008781c */ /* 0x000fe40003f0f018 */
[----:B------:R-:W-:Y:S02]  /*3070*/  PLOP3.LUT P4, PT, PT, PT, UP1, 0x80, 0x8 ;  /* 0x000000000008781c */ /* 0x000fe40003f8f018 */
[----:B------:R-:W-:Y:S04]  /*3080*/  LOP3.LUT R217, R222, 0x400, R3, 0xf8, !PT ;  /* 0x00000400ded97812 */ /* 0x000fe800078ef803 */
[----:B------:R-:W-:Y:S01]  /*3090*/  LOP3.LUT R217, R217, R0, RZ, 0xfc, !PT ;  /* 0x00000000d9d97212 */ /* 0x000fe200078efcff */
[----:B------:R-:W-:Y:S04]  /*30a0*/  DEPBAR.LE SB0, 0x0 ;  /* 0x000080000000791a */ /* 0x000fe80000000000 */
[----:B------:R-:W-:Y:S02]  /*30b0*/  BAR.SYNC.DEFER_BLOCKING 0x0 ;  /* 0x0000000000007b1d */ /* 0x000fe40000010000 */
[----:B------:R-:W-:Y:S01]  /*30c0*/  @P4 LOP3.LUT R118, R238, 0x6, RZ, 0xc0, !PT ;  /* 0x00000006ee764812 */ /* 0x000fe200078ec0ff */
[----:B------:R-:W-:Y:S01]  /*30d0*/  @UP2 UIADD3 UR12, UP0, UPT, UR56, -0x100, URZ ;  /* 0xffffff00380c2890 */ /* 0x000fe2000ff1e0ff */
[----:B------:R-:W-:Y:S02]  /*30e0*/  PLOP3.LUT P4, PT, PT, PT, UP1, 0x80, 0x8 ;  /* 0x000000000008781c */ /* 0x000fe40003f8f018 */
[----:B------:R-:W-:Y:S01]  /*30f0*/  @P0 LOP3.LUT R118, R118, 0xe0, R237, 0xf8, !PT ;  /* 0x000000e076760812 */ /* 0x000fe200078ef8ed */
[----:B------:R-:W-:Y:S01]  /*3100*/  @UP2 UIADD3.X UR11, UPT, UPT, UR57, -0x1, URZ, UP0, !UPT ;  /* 0xffffffff390b2890 */ /* 0x000fe200087fe4ff */
[----:B------:R-:W-:Y:S01]  /*3110*/  PLOP3.LUT P0, PT, PT, PT, UP1, 0x80, 0x8 ;  /* 0x000000000008781c */ /* 0x000fe20003f0f018 */
[----:B------:R-:W-:Y:S01]  /*3120*/  @UP2 UIADD3 UR16, UP0, UPT, UR16, -0x100, URZ ;  /* 0xffffff0010102890 */ /* 0x000fe2000ff1e0ff */
[----:B------:R-:W-:Y:S01]  /*3130*/  LEA R217, R217, UR4, 0x1 ;  /* 0x00000004d9d97c11 */ /* 0x000fe2000f8e08ff */
[----:B------:R-:W-:Y:S01]  /*3140*/  @P3 IMAD R125, R125, 0x40, R118 ;  /* 0x000000407d7d3824 */ /* 0x000fe200078e0276 */
[----:B------:R-:W-:Y:S01]  /*3150*/  PLOP3.LUT P3, PT, PT, PT, UP1, 0x80, 0x8 ;  /* 0x000000000008781c */ /* 0x000fe20003f6f018 */
[----:B------:R-:W-:Y:S03]  /*3160*/  @UP2 UIADD3.X UR17, UPT, UPT, UR17, -0x1, URZ, UP0, !UPT ;  /* 0xffffffff11112890 */ /* 0x000fe600087fe4ff */
[C---:B------:R-:W-:Y:S01]  /*3170*/  @P6 ISETP.GE.AND P6, PT, R125.reuse, UR33, PT ;  /* 0x000000217d006c0c */ /* 0x040fe2000bfc6270 */
[----:B------:R-:W-:Y:S08]  /*3180*/  LDSM.16.M88.4 R84, [R233] ;  /* 0x00000000e954783b */ /* 0x000ff00000000200 */
[----:B------:R-:W-:Y:S01]  /*3190*/  @P3 VIADD R118, R125, 0x1 ;  /* 0x000000017d763836 */ /* 0x000fe20000000000 */
[----:B------:R-:W-:Y:S01]  /*31a0*/  PLOP3.LUT P3, PT, PT, PT, UP1, 0x80, 0x8 ;  /* 0x000000000008781c */ /* 0x000fe20003f6f018 */
[----:B-1----:R-:W1:Y:S03]  /*31b0*/  LDSM.16.M88.4 R88, [R231+0x10000] ;  /* 0x01000000e758783b */ /* 0x002e660000000200 */
[----:B------:R-:W-:Y:S02]  /*31c0*/  @P4 ISETP.GE.AND P4, PT, R118, UR33, PT ;  /* 0x0000002176004c0c */ /* 0x000fe4000bf86270 */
[----:B------:R-:W2:Y:S05]  /*31d0*/  LDSM.16.M88.4 R92, [R231+0x10800] ;  /* 0x01080000e75c783b */ /* 0x000eaa0000000200 */
[----:B------:R-:W-:Y:S05]  /*31e0*/  LDSM.16.M88.4 R96, [R230] ;  /* 0x00000000e660783b */ /* 0x000fea0000000200 */
[----:B------:R-:W3:Y:S05]  /*31f0*/  LDSM.16.M88.4 R100, [R228+0x10000] ;  /* 0x01000000e464783b */ /* 0x000eea0000000200 */
[----:B------:R-:W4:Y:S05]  /*3200*/  LDSM.16.M88.4 R104, [R228+0x10800] ;  /* 0x01080000e468783b */ /* 0x000f2a0000000200 */
[----:B------:R-:W-:Y:S05]  /*3210*/  LDSM.16.M88.4 R108, [R229] ;  /* 0x00000000e56c783b */ /* 0x000fea0000000200 */
[----:B------:R-:W4:Y:S01]  /*3220*/  LDSM.16.M88.4 R112, [R227+0x10000] ;  /* 0x01000000e370783b */ /* 0x000f220000000200 */
[C---:B-1----:R-:W-:Y:S08]  /*3230*/  HMMA.16816.F32 R4, R84.reuse, R88, RZ ;  /* 0x000000585404723c */ /* 0x042ff000000018ff */
[C---:B------:R-:W-:Y:S01]  /*3240*/  HMMA.16816.F32 R8, R84.reuse, R90, RZ ;  /* 0x0000005a5408723c */ /* 0x040fe200000018ff */
[----:B------:R-:W-:Y:S07]  /*3250*/  LDSM.16.M88.4 R88, [R226] ;  /* 0x00000000e258783b */ /* 0x000fee0000000200 */
[C---:B--2---:R-:W-:Y:S08]  /*3260*/  HMMA.16816.F32 R12, R84.reuse, R92, RZ ;  /* 0x0000005c540c723c */ /* 0x044ff000000018ff */
[----:B------:R-:W-:Y:S01]  /*3270*/  HMMA.16816.F32 R16, R84, R94, RZ ;  /* 0x0000005e5410723c */ /* 0x000fe200000018ff */
[----:B------:R-:W1:Y:S05]  /*3280*/  LDSM.16.M88.4 R84, [R227+0x10800] ;  /* 0x01080000e354783b */ /* 0x000e6a0000000200 */
[----:B------:R-:W2:Y:S02]  /*3290*/  LDSM.16.M88.4 R92, [R225+0x10000] ;  /* 0x01000000e15c783b */ /* 0x000ea40000000200 */
[C---:B---3--:R-:W-:Y:S08]  /*32a0*/  HMMA.16816.F32 R4, R96.reuse, R100, R4 ;  /* 0x000000646004723c */ /* 0x048ff00000001804 */
[C---:B------:R-:W-:Y:S01]  /*32b0*/  HMMA.16816.F32 R8, R96.reuse, R102, R8 ;  /* 0x000000666008723c */ /* 0x040fe20000001808 */
[----:B------:R-:W-:Y:S07]  /*32c0*/  LDSM.16.M88.4 R100, [R233+0x2000] ;  /* 0x00200000e964783b */ /* 0x000fee0000000200 */
[C---:B----4-:R-:W-:Y:S08]  /*32d0*/  HMMA.16816.F32 R12, R96.reuse, R104, R12 ;  /* 0x00000068600c723c */ /* 0x050ff0000000180c */
[----:B------:R-:W-:Y:S01]  /*32e0*/  HMMA.16816.F32 R16, R96, R106, R16 ;  /* 0x0000006a6010723c */ /* 0x000fe20000001810 */
[----:B------:R-:W3:Y:S05]  /*32f0*/  LDSM.16.M88.4 R96, [R225+0x10800] ;  /* 0x01080000e160783b */ /* 0x000eea0000000200 */
        /* <DEDUP_REMOVED lines=56> */
[----:B------:R3:W2:Y:S02]  /*3680*/  LDSM.16.M88.4 R92, [R233+0x6000] ;  /* 0x00600000e95c783b */ /* 0x0006a40000000200 */
[C---:B----4-:R-:W-:Y:S08]  /*3690*/  HMMA.16816.F32 R4, R100.reuse, R104, R4 ;  /* 0x000000686404723c */ /* 0x050ff00000001804 */
[C---:B------:R-:W-:Y:S01]  /*36a0*/  HMMA.16816.F32 R8, R100.reuse, R106, R8 ;  /* 0x0000006a6408723c */ /* 0x040fe20000001808 */
[----:B------:R-:W-:Y:S07]  /*36b0*/  LDSM.16.M88.4 R104, [R228+0x16000] ;  /* 0x01600000e468783b */ /* 0x000fee0000000200 */
[C---:B-1----:R-:W-:Y:S03]  /*36c0*/  HMMA.16816.F32 R12, R100.reuse, R84, R12 ;  /* 0x00000054640c723c */ /* 0x042fe6000000180c */
[----:B---3--:R-:W-:Y:S05]  /*36d0*/  LEA R233, R252, UR4, 0x1 ;  /* 0x00000004fce97c11 */ /* 0x008fea000f8e08ff */
[----:B------:R-:W-:Y:S01]  /*36e0*/  HMMA.16816.F32 R16, R100, R86, R16 ;  /* 0x000000566410723c */ /* 0x000fe20000001810 */
[----:B------:R1:W3:Y:S05]  /*36f0*/  LDSM.16.M88.4 R84, [R231+0x16800] ;  /* 0x01680000e754783b */ /* 0x0002ea0000000200 */
[----:B------:R4:W3:Y:S02]  /*3700*/  LDSM.16.M88.4 R100, [R230+0x6000] ;  /* 0x00600000e664783b */ /* 0x0008e40000000200 */
[C---:B------:R-:W-:Y:S08]  /*3710*/  HMMA.16816.F32 R4, R108.reuse, R112, R4 ;  /* 0x000000706c04723c */ /* 0x040ff00000001804 */
[C---:B------:R-:W-:Y:S01]  /*3720*/  HMMA.16816.F32 R8, R108.reuse, R114, R8 ;  /* 0x000000726c08723c */ /* 0x040fe20000001808 */
[----:B------:R-:W-:Y:S07]  /*3730*/  LDSM.16.M88.4 R112, [R227+0x16800] ;  /* 0x01680000e370783b */ /* 0x000fee0000000200 */
[C---:B--2---:R-:W-:Y:S03]  /*3740*/  HMMA.16816.F32 R12, R108.reuse, R88, R12 ;  /* 0x000000586c0c723c */ /* 0x044fe6000000180c */
[----:B-1----:R-:W-:Y:S01]  /*3750*/  LEA R231, R245, UR4, 0x1 ;  /* 0x00000004f5e77c11 */ /* 0x002fe2000f8e08ff */
[----:B----4-:R-:W-:Y:S04]  /*3760*/  IMAD.IADD R230, R2, 0x1, R233 ;  /* 0x0000000102e67824 */ /* 0x010fe800078e02e9 */
[----:B------:R-:W-:Y:S01]  /*3770*/  HMMA.16816.F32 R16, R108, R90, R16 ;  /* 0x0000005a6c10723c */ /* 0x000fe20000001810 */
[----:B------:R1:W2:Y:S05]  /*3780*/  LDSM.16.M88.4 R88, [R228+0x16800] ;  /* 0x01680000e458783b */ /* 0x0002aa0000000200 */
[----:B------:R4:W-:Y:S02]  /*3790*/  LDSM.16.M88.4 R108, [R227+0x16000] ;  /* 0x01600000e36c783b */ /* 0x0009e40000000200 */
[C---:B------:R-:W-:Y:S08]  /*37a0*/  HMMA.16816.F32 R4, R92.reuse, R96, R4 ;  /* 0x000000605c04723c */ /* 0x040ff00000001804 */
[C---:B------:R-:W-:Y:S01]  /*37b0*/  HMMA.16816.F32 R8, R92.reuse, R98, R8 ;  /* 0x000000625c08723c */ /* 0x040fe20000001808 */
[----:B------:R2:W2:Y:S07]  /*37c0*/  LDSM.16.M88.4 R96, [R229+0x6000] ;  /* 0x00600000e560783b */ /* 0x0004ae0000000200 */
[C---:B---3--:R-:W-:Y:S03]  /*37d0*/  HMMA.16816.F32 R12, R92.reuse, R84, R12 ;  /* 0x000000545c0c723c */ /* 0x048fe6000000180c */
[----:B-1----:R-:W-:Y:S02]  /*37e0*/  IMAD.IADD R228, R231, 0x1, R2 ;  /* 0x00000001e7e47824 */ /* 0x002fe400078e0202 */
[C---:B----4-:R-:W-:Y:S03]  /*37f0*/  IMAD.IADD R227, R220.reuse, 0x1, R231 ;  /* 0x00000001dce37824 */ /* 0x050fe600078e02e7 */
[----:B------:R-:W-:Y:S01]  /*3800*/  HMMA.16816.F32 R16, R92, R86, R16 ;  /* 0x000000565c10723c */ /* 0x000fe20000001810 */
[----:B------:R1:W-:Y:S05]  /*3810*/  LDSM.16.M88.4 R84, [R226+0x6000] ;  /* 0x00600000e254783b */ /* 0x0003ea0000000200 */
[----:B------:R-:W3:Y:S02]  /*3820*/  LDSM.16.M88.4 R92, [R225+0x16000] ;  /* 0x01600000e15c783b */ /* 0x000ee40000000200 */
[C---:B------:R-:W-:Y:S05]  /*3830*/  HMMA.16816.F32 R4, R100.reuse, R104, R4 ;  /* 0x000000686404723c */ /* 0x040fea0000001804 */
[----:B--2---:R-:W-:Y:S03]  /*3840*/  IMAD.IADD R229, R220, 0x1, R233 ;  /* 0x00000001dce57824 */ /* 0x004fe600078e02e9 */
[C---:B------:R-:W-:Y:S08]  /*3850*/  HMMA.16816.F32 R8, R100.reuse, R106, R8 ;  /* 0x0000006a6408723c */ /* 0x040ff00000001808 */
[C---:B------:R-:W-:Y:S03]  /*3860*/  HMMA.16816.F32 R12, R100.reuse, R88, R12 ;  /* 0x00000058640c723c */ /* 0x040fe6000000180c */
[C---:B-1----:R-:W-:Y:S05]  /*3870*/  IMAD.IADD R226, R2.reuse, 0x1, R229 ;  /* 0x0000000102e27824 */ /* 0x042fea00078e02e5 */
[----:B------:R-:W-:Y:S01]  /*3880*/  HMMA.16816.F32 R16, R100, R90, R16 ;  /* 0x0000005a6410723c */ /* 0x000fe20000001810 */
[----:B------:R1:W2:Y:S07]  /*3890*/  LDSM.16.M88.4 R88, [R225+0x16800] ;  /* 0x01680000e158783b */ /* 0x0002ae0000000200 */
[C---:B------:R-:W-:Y:S08]  /*38a0*/  HMMA.16816.F32 R4, R96.reuse, R108, R4 ;  /* 0x0000006c6004723c */ /* 0x040ff00000001804 */
[C---:B------:R-:W-:Y:S08]  /*38b0*/  HMMA.16816.F32 R8, R96.reuse, R110, R8 ;  /* 0x0000006e6008723c */ /* 0x040ff00000001808 */
[C---:B------:R-:W-:Y:S03]  /*38c0*/  HMMA.16816.F32 R12, R96.reuse, R112, R12 ;  /* 0x00000070600c723c */ /* 0x040fe6000000180c */
[----:B-1----:R-:W-:Y:S05]  /*38d0*/  IMAD.IADD R225, R2, 0x1, R227 ;  /* 0x0000000102e17824 */ /* 0x002fea00078e02e3 */
[----:B------:R-:W-:Y:S08]  /*38e0*/  HMMA.16816.F32 R16, R96, R114, R16 ;  /* 0x000000726010723c */ /* 0x000ff00000001810 */
[C---:B---3--:R-:W-:Y:S08]  /*38f0*/  HMMA.16816.F32 R4, R84.reuse, R92, R4 ;  /* 0x0000005c5404723c */ /* 0x048ff00000001804 */
[C---:B------:R-:W-:Y:S08]  /*3900*/  HMMA.16816.F32 R8, R84.reuse, R94, R8 ;  /* 0x0000005e5408723c */ /* 0x040ff00000001808 */
[C---:B--2---:R-:W-:Y:S03]  /*3910*/  HMMA.16816.F32 R12, R84.reuse, R88, R12 ;  /* 0x00000058540c723c */ /* 0x044fe6000000180c */
[----:B------:R-:W-:Y:S02]  /*3920*/  @P5 FSEL R4, R4, -INF , !P6 ;  /* 0xff80000004045808 */ /* 0x000fe40007000000 */
[----:B------:R-:W-:Y:S02]  /*3930*/  PLOP3.LUT P5, PT, PT, PT, UP1, 0x80, 0x8 ;  /* 0x000000000008781c */ /* 0x000fe40003faf018 */
        /* <DEDUP_REMOVED lines=14> */
[C---:B------:R-:W-:Y:S01]  /*3a20*/  @P4 VIADD R118, R125.reuse, 0x9 ;  /* 0x000000097d764836 */ /* 0x040fe20000000000 */
        /* <DEDUP_REMOVED lines=29> */
[----:B------:R-:W-:Y:S01]  /*3c00*/  PLOP3.LUT P0, PT, PT, PT, UP1, 0x80, 0x8 ;  /* 0x000000000008781c */ /* 0x000fe20003f0f018 */
[--C-:B------:R-:W-:Y:S01]  /*3c10*/  FFMA.FTZ R124, R10, UR9, -R130.reuse ;  /* 0x000000090a7c7c23 */ /* 0x100fe20008010882 */
[----:B------:R-:W-:Y:S01]  /*3c20*/  @P6 ISETP.GE.AND P6, PT, R118, UR33, PT ;  /* 0x0000002176006c0c */ /* 0x000fe2000bfc6270 */
[--C-:B------:R-:W-:Y:S01]  /*3c30*/  FFMA.FTZ R118, R4, UR9, -R131.reuse ;  /* 0x0000000904767c23 */ /* 0x100fe20008010883 */
[----:B------:R-:W-:Y:S01]  /*3c40*/  PLOP3.LUT P4, PT, PT, PT, UP1, 0x80, 0x8 ;  /* 0x000000000008781c */ /* 0x000fe20003f8f018 */
[--C-:B------:R-:W-:Y:S01]  /*3c50*/  FFMA.FTZ R197, R14, UR9, -R130.reuse ;  /* 0x000000090ec57c23 */ /* 0x100fe20008010882 */
[----:B------:R-:W-:Y:S01]  /*3c60*/  @P5 FSEL R13, R13, -INF , !P6 ;  /* 0xff8000000d0d5808 */ /* 0x000fe20007000000 */
[----:B------:R-:W-:Y:S01]  /*3c70*/  MUFU.EX2 R121, R121 ;  /* 0x0000007900797308 */ /* 0x000fe20000000800 */
[----:B------:R-:W-:Y:S02]  /*3c80*/  PLOP3.LUT P5, PT, PT, PT, UP1, 0x80, 0x8 ;  /* 0x000000000008781c */ /* 0x000fe40003faf018 */
[----:B------:R-:W-:Y:S07]  /*3c90*/  @P3 FSEL R15, R15, -INF , !P6 ;  /* 0xff8000000f0f3808 */ /* 0x000fee0007000000 */
[----:B------:R-:W1:Y:S01]  /*3ca0*/  MUFU.EX2 R118, R118 ;  /* 0x0000007600767308 */ /* 0x000e620000000800 */
[----:B------:R-:W-:Y:S01]  /*3cb0*/  PLOP3.LUT P3, PT, PT, PT, UP1, 0x80, 0x8 ;  /* 0x000000000008781c */ /* 0x000fe20003f6f018 */
[C---:B------:R-:W-:Y:S01]  /*3cc0*/  @P0 VIADD R126, R125.reuse, 0x18 ;  /* 0x000000187d7e0836 */ /* 0x040fe20000000000 */
[----:B------:R-:W-:Y:S07]  /*3cd0*/  PLOP3.LUT P6, PT, PT, PT, UP1, 0x80, 0x8 ;  /* 0x000000000008781c */ /* 0x000fee0003fcf018 */
[----:B------:R-:W-:Y:S01]  /*3ce0*/  MUFU.EX2 R119, R119 ;  /* 0x0000007700777308 */ /* 0x000fe20000000800 */
[----:B------:R-:W-:Y:S01]  /*3cf0*/  PLOP3.LUT P0, PT, PT, PT, UP1, 0x80, 0x8 ;  /* 0x000000000008781c */ /* 0x000fe20003f0f018 */
[----:B------:R-:W-:Y:S01]  /*3d00*/  @P4 VIADD R127, R125, 0x19 ;  /* 0x000000197d7f4836 */ /* 0x000fe20000000000 */
[----:B------:R-:W-:Y:S07]  /*3d10*/  PLOP3.LUT P4, PT, PT, PT, UP1, 0x80, 0x8 ;  /* 0x000000000008781c */ /* 0x000fee0003f8f018 */
[----:B------:R-:W-:Y:S01]  /*3d20*/  MUFU.EX2 R125, R128 ;  /* 0x00000080007d7308 */ /* 0x000fe20000000800 */
[--C-:B------:R-:W-:Y:S01]  /*3d30*/  FFMA.FTZ R129, R15, UR9, -R130.reuse ;  /* 0x000000090f817c23 */ /* 0x100fe20008010882 */
[----:B------:R-:W-:Y:S08]  /*3d40*/  @P5 ISETP.GE.AND P5, PT, R126, UR33, PT ;  /* 0x000000217e005c0c */ /* 0x000ff0000bfa6270 */
[----:B------:R2:W-:Y:S01]  /*3d50*/  MUFU.EX2 R126, R196 ;  /* 0x000000c4007e7308 */ /* 0x0005e20000000800 */
[----:B------:R-:W-:Y:S02]  /*3d60*/  @P3 FSEL R16, R16, -INF , !P5 ;  /* 0xff80000010103808 */ /* 0x000fe40006800000 */
[----:B------:R-:W-:Y:S07]  /*3d70*/  PLOP3.LUT P3, PT, PT, PT, UP1, 0x80, 0x8 ;  /* 0x000000000008781c */ /* 0x000fee0003f6f018 */
[----:B------:R3:W-:Y:S01]  /*3d80*/  MUFU.EX2 R128, R197 ;  /* 0x000000c500807308 */ /* 0x0007e20000000800 */
[----:B------:R-:W-:Y:S01]  /*3d90*/  @P6 ISETP.GE.AND P6, PT, R127, UR33, PT ;  /* 0x000000217f006c0c */ /* 0x000fe2000bfc6270 */
[--C-:B------:R-:W-:Y:S01]  /*3da0*/  FFMA.FTZ R202, R16, UR9, -R131.reuse ;  /* 0x0000000910ca7c23 */ /* 0x100fe20008010883 */
[----:B------:R-:W-:Y:S07]  /*3db0*/  @P4 FSEL R18, R18, -INF , !P5 ;  /* 0xff80000012124808 */ /* 0x000fee0006800000 */
[----:B------:R-:W4:Y:S01]  /*3dc0*/  MUFU.EX2 R120, R120 ;  /* 0x0000007800787308 */ /* 0x000f220000000800 */
[----:B------:R-:W-:Y:S01]  /*3dd0*/  @P0 FSEL R17, R17, -INF , !P6 ;  /* 0xff80000011110808 */ /* 0x000fe20007000000 */
[--C-:B------:R-:W-:Y:S01]  /*3de0*/  FFMA.FTZ R127, R13, UR9, -R131.reuse ;  /* 0x000000090d7f7c23 */ /* 0x100fe20008010883 */
[----:B-1----:R-:W-:Y:S07]  /*3df0*/  F2FP.F16.F32.PACK_AB R208, R121, R118 ;  /* 0x0000007679d0723e */ /* 0x002fee00000000ff */
[----:B------:R-:W-:Y:S01]  /*3e00*/  MUFU.EX2 R122, R122 ;  /* 0x0000007a007a7308 */ /* 0x000fe20000000800 */
[--C-:B------:R-:W-:Y:S01]  /*3e10*/  FFMA.FTZ R201, R18, UR9, -R130.reuse ;  /* 0x0000000912c97c23 */ /* 0x100fe20008010882 */
[----:B------:R-:W-:Y:S01]  /*3e20*/  FFMA.FTZ R198, R17, UR9, -R131 ;  /* 0x0000000911c67c23 */ /* 0x000fe20008010883 */
[C---:B--2---:R-:W-:Y:S01]  /*3e30*/  VIADD R196, R200.reuse, 0x20 ;  /* 0x00000020c8c47836 */ /* 0x044fe20000000000 */
[----:B------:R-:W-:Y:S06]  /*3e40*/  @P3 FSEL R19, R19, -INF , !P6 ;  /* 0xff80000013133808 */ /* 0x000fec0007000000 */
[----:B------:R-:W-:Y:S01]  /*3e50*/  MUFU.EX2 R131, R202 ;  /* 0x000000ca00837308 */ /* 0x000fe20000000800 */
[----:B------:R-:W-:Y:S01]  /*3e60*/  @P2 VIADD R196, R200, 0xffffffe0 ;  /* 0xffffffe0c8c42836 */ /* 0x000fe20000000000 */
[----:B---3--:R-:W-:Y:S08]  /*3e70*/  LEA R197, R246, UR4, 0x1 ;  /* 0x00000004f6c57c11 */ /* 0x008ff0000f8e08ff */
[----:B------:R-:W1:Y:S01]  /*3e80*/  MUFU.EX2 R123, R123 ;  /* 0x0000007b007b7308 */ /* 0x000e620000000800 */
[----:B------:R-:W-:Y:S01]  /*3e90*/  FFMA.FTZ R130, R19, UR9, -R130 ;  /* 0x0000000913827c23 */ /* 0x000fe20008010882 */
[----:B----4-:R-:W-:Y:S01]  /*3ea0*/  F2FP.F16.F32.PACK_AB R206, R120, R119 ;  /* 0x0000007778ce723e */ /* 0x010fe200000000ff */
[----:B------:R-:W-:Y:S07]  /*3eb0*/  STS [R197+0x22000], R208 ;  /* 0x022000d0c5007388 */ /* 0x000fee0000000800 */
[----:B------:R-:W2:Y:S01]  /*3ec0*/  MUFU.EX2 R124, R124 ;  /* 0x0000007c007c7308 */ /* 0x000ea20000000800 */
[----:B------:R-:W-:Y:S09]  /*3ed0*/  STS [R197+0x22400], R206 ;  /* 0x022400cec5007388 */ /* 0x000ff20000000800 */
[----:B------:R-:W3:Y:S10]  /*3ee0*/  MUFU.EX2 R127, R127 ;  /* 0x0000007f007f7308 */ /* 0x000ef40000000800 */
[----:B------:R-:W4:Y:S01]  /*3ef0*/  MUFU.EX2 R129, R129 ;  /* 0x0000008100817308 */ /* 0x000f220000000800 */
[----:B-1----:R-:W-:Y:S09]  /*3f00*/  F2FP.F16.F32.PACK_AB R204, R123, R122 ;  /* 0x0000007a7bcc723e */ /* 0x002ff200000000ff */
[----:B------:R-:W1:Y:S01]  /*3f10*/  MUFU.EX2 R198, R198 ;  /* 0x000000c600c67308 */ /* 0x000e620000000800 */
[----:B--2---:R-:W-:Y:S01]  /*3f20*/  F2FP.F16.F32.PACK_AB R202, R125, R124 ;  /* 0x0000007c7dca723e */ /* 0x004fe200000000ff */
[----:B------:R-:W-:Y:S08]  /*3f30*/  STS [R199], R204 ;  /* 0x000000ccc7007388 */ /* 0x000ff00000000800 */
[----:B------:R-:W-:Y:S01]  /*3f40*/  MUFU.EX2 R201, R201 ;  /* 0x000000c900c97308 */ /* 0x000fe20000000800 */
[----:B---3--:R-:W-:Y:S01]  /*3f50*/  F2FP.F16.F32.PACK_AB R209, R127, R126 ;  /* 0x0000007e7fd1723e */ /* 0x008fe200000000ff */
[----:B------:R2:W-:Y:S08]  /*3f60*/  STS [R199+0x400], R202 ;  /* 0x000400cac7007388 */ /* 0x0005f00000000800 */
[----:B------:R-:W3:Y:S01]  /*3f70*/  MUFU.EX2 R200, R130 ;  /* 0x0000008200c87308 */ /* 0x000ee20000000800 */
[----:B----4-:R-:W-:Y:S01]  /*3f80*/  F2FP.F16.F32.PACK_AB R207, R129, R128 ;  /* 0x0000008081cf723e */ /* 0x010fe200000000ff */
[----:B------:R-:W-:Y:S01]  /*3f90*/  STS [R196], R209 ;  /* 0x000000d1c4007388 */ /* 0x000fe20000000800 */
[----:B-1----:R-:W-:Y:S04]  /*3fa0*/  F2FP.F16.F32.PACK_AB R205, R198, R131 ;  /* 0x00000083c6cd723e */ /* 0x002fe800000000ff */
[----:B------:R-:W-:Y:S01]  /*3fb0*/  STS [R196+0x400], R207 ;  /* 0x000400cfc4007388 */ /* 0x000fe20000000800 */
[----:B---3--:R-:W-:Y:S01]  /*3fc0*/  F2FP.F16.F32.PACK_AB R203, R200, R201 ;  /* 0x000000c9c8cb723e */ /* 0x008fe200000000ff */
[----:B------:R-:W-:Y:S05]  /*3fd0*/  IMAD.IADD R130, R247, 0x1, R196 ;  /* 0x00000001f7827824 */ /* 0x000fea00078e02c4 */
[----:B------:R-:W-:Y:S05]  /*3fe0*/  STS [R130], R205 ;  /* 0x000000cd82007388 */ /* 0x000fea0000000800 */
[----:B------:R1:W-:Y:S01]  /*3ff0*/  STS [R130+0x400], R203 ;  /* 0x000400cb82007388 */ /* 0x0003e20000000800 */
[C---:B--2---:R-:W-:Y:S04]  /*4000*/  LEA R202, P0, R241.reuse, R116, 0x2 ;  /* 0x00000074f1ca7211 */ /* 0x044fe800078010ff */
[----:B------:R-:W-:Y:S05]  /*4010*/  LDSM.16.M88.4 R84, [R233+0x8000] ;  /* 0x00800000e954783b */ /* 0x000fea0000000200 */
[----:B------:R-:W2:Y:S05]  /*4020*/  LDSM.16.M88.4 R88, [R231+0x18000] ;  /* 0x01800000e758783b */ /* 0x000eaa0000000200 */
[----:B------:R-:W3:Y:S05]  /*4030*/  LDSM.16.M88.4 R92, [R231+0x18800] ;  /* 0x01880000e75c783b */ /* 0x000eea0000000200 */
[----:B------:R-:W-:Y:S05]  /*4040*/  LDSM.16.M88.4 R96, [R230+0x8000] ;  /* 0x00800000e660783b */ /* 0x000fea0000000200 */
[----:B------:R-:W4:Y:S01]  /*4050*/  LDSM.16.M88.4 R100, [R228+0x18000] ;  /* 0x01800000e464783b */ /* 0x000f220000000200 */
[----:B-1----:R-:W-:Y:S04]  /*4060*/  LEA.HI.X R203, R241, R117, RZ, 0x2, P0 ;  /* 0x00000075f1cb7211 */ /* 0x002fe800000f14ff */
[----:B------:R-:W1:Y:S05]  /*4070*/  LDSM.16.M88.4 R104, [R228+0x18800] ;  /* 0x01880000e468783b */ /* 0x000e6a0000000200 */
[----:B------:R-:W4:Y:S05]  /*4080*/  LDG.E R116, desc[UR30][R202.64] ;  /* 0x0000001eca747981 */ /* 0x000f2a000c1e1900 */
[----:B------:R-:W-:Y:S05]  /*4090*/  LDSM.16.M88.4 R108, [R227+0x18000] ;  /* 0x01800000e36c783b */ /* 0x000fea0000000200 */
[----:B------:R1:W4:Y:S05]  /*40a0*/  LDG.E R117, desc[UR30][R202.64+0x20] ;  /* 0x0000201eca757981 */ /* 0x00032a000c1e1900 */
[----:B------:R-:W-:Y:S01]  /*40b0*/  LDSM.16.M88.4 R112, [R231+0x1a000] ;  /* 0x01a00000e770783b */ /* 0x000fe20000000200 */
[C---:B--2---:R-:W-:Y:S08]  /*40c0*/  HMMA.16816.F32 R4, R84.reuse, R88, RZ ;  /* 0x000000585404723c */ /* 0x044ff000000018ff */
[C---:B------:R-:W-:Y:S01]  /*40d0*/  HMMA.16816.F32 R8, R84.reuse, R90, RZ ;  /* 0x0000005a5408723c */ /* 0x040fe200000018ff */
[----:B------:R-:W2:Y:S07]  /*40e0*/  LDSM.16.M88.4 R88, [R229+0x8000] ;  /* 0x00800000e558783b */ /* 0x000eae0000000200 */
[C---:B---3--:R-:W-:Y:S08]  /*40f0*/  HMMA.16816.F32 R12, R84.reuse, R92, RZ ;  /* 0x0000005c540c723c */ /* 0x048ff000000018ff */
[----:B------:R-:W-:Y:S01]  /*4100*/  HMMA.16816.F32 R16, R84, R94, RZ ;  /* 0x0000005e5410723c */ /* 0x000fe200000018ff */
[----:B------:R-:W3:Y:S05]  /*4110*/  LDSM.16.M88.4 R84, [R227+0x18800] ;  /* 0x01880000e354783b */ /* 0x000eea0000000200 */
[----:B------:R-:W-:Y:S02]  /*4120*/  LDSM.16.M88.4 R92, [R226+0x8000] ;  /* 0x00800000e25c783b */ /* 0x000fe40000000200 */
[C---:B----4-:R-:W-:Y:S08]  /*4130*/  HMMA.16816.F32 R4, R96.reuse, R100, R4 ;  /* 0x000000646004723c */ /* 0x050ff00000001804 */
[C---:B------:R-:W-:Y:S01]  /*4140*/  HMMA.16816.F32 R8, R96.reuse, R102, R8 ;  /* 0x000000666008723c */ /* 0x040fe20000001808 */
[----:B------:R-:W4:Y:S07]  /*4150*/  LDSM.16.M88.4 R100, [R225+0x18000] ;  /* 0x01800000e164783b */ /* 0x000f2e0000000200 */
        /* <DEDUP_REMOVED lines=82> */
[C---:B------:R-:W-:Y:S08]  /*4680*/  HMMA.16816.F32 R8, R104.reuse, R114, R8 ;  /* 0x000000726808723c */ /* 0x040ff00000001808 */
[C---:B-1----:R-:W-:Y:S08]  /*4690*/  HMMA.16816.F32 R12, R104.reuse, R88, R12 ;  /* 0x00000058680c723c */ /* 0x042ff0000000180c */
[----:B------:R-:W-:Y:S01]  /*46a0*/  HMMA.16816.F32 R16, R104, R90, R16 ;  /* 0x0000005a6810723c */ /* 0x000fe20000001810 */
[----:B------:R-:W1:Y:S07]  /*46b0*/  LDSM.16.M88.4 R88, [R225+0x1e800] ;  /* 0x01e80000e158783b */ /* 0x000e6e0000000200 */
[C---:B---3--:R-:W-:Y:S08]  /*46c0*/  HMMA.16816.F32 R4, R92.reuse, R108, R4 ;  /* 0x0000006c5c04723c */ /* 0x048ff00000001804 */
[C---:B------:R-:W-:Y:S08]  /*46d0*/  HMMA.16816.F32 R8, R92.reuse, R110, R8 ;  /* 0x0000006e5c08723c */ /* 0x040ff00000001808 */
[C---:B--2---:R-:W-:Y:S08]  /*46e0*/  HMMA.16816.F32 R12, R92.reuse, R84, R12 ;  /* 0x000000545c0c723c */ /* 0x044ff0000000180c */
[----:B------:R-:W-:Y:S03]  /*46f0*/  HMMA.16816.F32 R16, R92, R86, R16 ;  /* 0x000000565c10723c */ /* 0x000fe60000001810 */
[----:B------:R-:W-:Y:S05]  /*4700*/  LEA R93, R223, UR5, 0x1 ;  /* 0x00000005df5d7c11 */ /* 0x000fea000f8e08ff */
[C---:B----4-:R-:W-:Y:S08]  /*4710*/  HMMA.16816.F32 R4, R96.reuse, R100, R4 ;  /* 0x000000646004723c */ /* 0x050ff00000001804 */
[C---:B------:R-:W-:Y:S08]  /*4720*/  HMMA.16816.F32 R8, R96.reuse, R102, R8 ;  /* 0x000000666008723c */ /* 0x040ff00000001808 */
[C---:B-1----:R-:W-:Y:S03]  /*4730*/  HMMA.16816.F32 R12, R96.reuse, R88, R12 ;  /* 0x00000058600c723c */ /* 0x042fe6000000180c */
[C---:B------:R-:W-:Y:S01]  /*4740*/  FADD.FTZ R203, -R116.reuse, R4 ;  /* 0x0000000474cb7221 */ /* 0x040fe20000010100 */
[----:B------:R-:W-:Y:S03]  /*4750*/  FADD.FTZ R202, -R116, R5 ;  /* 0x0000000574ca7221 */ /* 0x000fe60000010100 */
[----:B------:R-:W-:Y:S01]  /*4760*/  FMUL.FTZ R203, R118, R203 ;  /* 0x000000cb76cb7220 */ /* 0x000fe20000410000 */
[----:B------:R-:W-:Y:S03]  /*4770*/  HMMA.16816.F32 R16, R96, R90, R16 ;  /* 0x0000005a6010723c */ /* 0x000fe60000001810 */
[----:B------:R-:W-:Y:S01]  /*4780*/  FMUL.FTZ R202, R121, R202 ;  /* 0x000000ca79ca7220 */ /* 0x000fe20000410000 */
[C---:B------:R-:W-:Y:S01]  /*4790*/  FADD.FTZ R121, -R116.reuse, R8 ;  /* 0x0000000874797221 */ /* 0x040fe20000010100 */
[----:B------:R-:W-:Y:S03]  /*47a0*/  FADD.FTZ R118, -R116, R9 ;  /* 0x0000000974767221 */ /* 0x000fe60000010100 */
[----:B------:R-:W-:Y:S01]  /*47b0*/  FMUL.FTZ R121, R122, R121 ;  /* 0x000000797a797220 */ /* 0x000fe20000410000 */
[----:B------:R-:W-:Y:S01]  /*47c0*/  FMUL.FTZ R118, R123, R118 ;  /* 0x000000767b767220 */ /* 0x000fe20000410000 */
[----:B------:R-:W-:Y:S01]  /*47d0*/  F2FP.F16.F32.PACK_AB R202, R202, R203 ;  /* 0x000000cbcaca723e */ /* 0x000fe200000000ff */
[C---:B------:R-:W-:Y:S01]  /*47e0*/  FADD.FTZ R123, -R116.reuse, R12 ;  /* 0x0000000c747b7221 */ /* 0x040fe20000010100 */
[----:B------:R-:W-:Y:S02]  /*47f0*/  FADD.FTZ R122, -R116, R13 ;  /* 0x0000000d747a7221 */ /* 0x000fe40000010100 */
[----:B------:R-:W-:Y:S01]  /*4800*/  F2FP.F16.F32.PACK_AB R118, R118, R121 ;  /* 0x000000797676723e */ /* 0x000fe200000000ff */
[----:B------:R-:W-:Y:S01]  /*4810*/  FADD.FTZ R121, -R117, R7 ;  /* 0x0000000775797221 */ /* 0x000fe20000010100 */
[----:B------:R-:W-:Y:S01]  /*4820*/  FMUL.FTZ R123, R126, R123 ;  /* 0x0000007b7e7b7220 */ /* 0x000fe20000410000 */
[----:B------:R-:W-:Y:S01]  /*4830*/  FMUL.FTZ R122, R127, R122 ;  /* 0x0000007a7f7a7220 */ /* 0x000fe20000410000 */
[----:B------:R-:W-:Y:S01]  /*4840*/  STS [R197+0x20000], R202 ;  /* 0x020000cac5007388 */ /* 0x000fe20000000800 */
[C---:B------:R-:W-:Y:S01]  /*4850*/  FADD.FTZ R204, -R116.reuse, R16 ;  /* 0x0000001074cc7221 */ /* 0x040fe20000010100 */
[----:B------:R-:W-:Y:S01]  /*4860*/  FADD.FTZ R203, -R116, R17 ;  /* 0x0000001174cb7221 */ /* 0x000fe20000010100 */
[C---:B------:R-:W-:Y:S01]  /*4870*/  FADD.FTZ R116, -R117.reuse, R6 ;  /* 0x0000000675747221 */ /* 0x040fe20000010100 */
[----:B------:R-:W-:Y:S01]  /*4880*/  FMUL.FTZ R121, R120, R121 ;  /* 0x0000007978797220 */ /* 0x000fe20000410000 */
[----:B------:R-:W-:Y:S01]  /*4890*/  FADD.FTZ R120, -R117, R11 ;  /* 0x0000000b75787221 */ /* 0x000fe20000010100 */
[----:B------:R-:W-:Y:S01]  /*48a0*/  F2FP.F16.F32.PACK_AB R123, R122, R123 ;  /* 0x0000007b7a7b723e */ /* 0x000fe200000000ff */
[----:B------:R-:W-:Y:S01]  /*48b0*/  FMUL.FTZ R116, R119, R116 ;  /* 0x0000007477747220 */ /* 0x000fe20000410000 */
[----:B------:R-:W-:Y:S01]  /*48c0*/  FADD.FTZ R119, -R117, R10 ;  /* 0x0000000a75777221 */ /* 0x000fe20000010100 */
[----:B------:R-:W-:Y:S01]  /*48d0*/  FMUL.FTZ R120, R125, R120 ;  /* 0x000000787d787220 */ /* 0x000fe20000410000 */
[----:B------:R-:W-:Y:S01]  /*48e0*/  FADD.FTZ R122, -R117, R15 ;  /* 0x0000000f757a7221 */ /* 0x000fe20000010100 */
[----:B------:R-:W-:Y:S01]  /*48f0*/  FMUL.FTZ R204, R131, R204 ;  /* 0x000000cc83cc7220 */ /* 0x000fe20000410000 */
[----:B------:R-:W-:Y:S01]  /*4900*/  F2FP.F16.F32.PACK_AB R116, R121, R116 ;  /* 0x000000747974723e */ /* 0x000fe200000000ff */
[----:B------:R-:W-:Y:S01]  /*4910*/  FMUL.FTZ R119, R124, R119 ;  /* 0x000000777c777220 */ /* 0x000fe20000410000 */
[C---:B------:R-:W-:Y:S01]  /*4920*/  FADD.FTZ R121, -R117.reuse, R14 ;  /* 0x0000000e75797221 */ /* 0x040fe20000010100 */
[----:B------:R-:W-:Y:S01]  /*4930*/  FADD.FTZ R124, -R117, R18 ;  /* 0x00000012757c7221 */ /* 0x000fe20000010100 */
[----:B------:R-:W-:Y:S01]  /*4940*/  FMUL.FTZ R122, R129, R122 ;  /* 0x0000007a817a7220 */ /* 0x000fe20000410000 */
[----:B------:R-:W-:Y:S01]  /*4950*/  FADD.FTZ R117, -R117, R19 ;  /* 0x0000001375757221 */ /* 0x000fe20000010100 */
[----:B------:R-:W-:Y:S01]  /*4960*/  FMUL.FTZ R121, R128, R121 ;  /* 0x0000007980797220 */ /* 0x000fe20000410000 */
[----:B------:R-:W-:Y:S01]  /*4970*/  F2FP.F16.F32.PACK_AB R120, R120, R119 ;  /* 0x000000777878723e */ /* 0x000fe200000000ff */
[----:B------:R-:W-:Y:S01]  /*4980*/  STS [R197+0x20400], R116 ;  /* 0x02040074c5007388 */ /* 0x000fe20000000800 */
[----:B------:R-:W-:Y:S01]  /*4990*/  FMUL.FTZ R203, R198, R203 ;  /* 0x000000cbc6cb7220 */ /* 0x000fe20000410000 */
[----:B------:R-:W-:Y:S01]  /*49a0*/  FMUL.FTZ R124, R201, R124 ;  /* 0x0000007cc97c7220 */ /* 0x000fe20000410000 */
[----:B------:R-:W-:Y:S01]  /*49b0*/  FMUL.FTZ R117, R200, R117 ;  /* 0x00000075c8757220 */ /* 0x000fe20000410000 */
[----:B------:R-:W-:Y:S01]  /*49c0*/  F2FP.F16.F32.PACK_AB R121, R122, R121 ;  /* 0x000000797a79723e */ /* 0x000fe200000000ff */
[----:B------:R-:W-:Y:S01]  /*49d0*/  STS [R199+-0x2000], R118 ;  /* 0xffe00076c7007388 */ /* 0x000fe20000000800 */
[----:B------:R-:W-:Y:S01]  /*49e0*/  F2FP.F16.F32.PACK_AB R203, R203, R204 ;  /* 0x000000cccbcb723e */ /* 0x000fe200000000ff */
[----:B------:R-:W-:Y:S01]  /*49f0*/  IMAD.IADD R200, R220, 0x1, R93 ;  /* 0x00000001dcc87824 */ /* 0x000fe200078e025d */
[----:B------:R-:W-:Y:S02]  /*4a00*/  F2FP.F16.F32.PACK_AB R117, R117, R124 ;  /* 0x0000007c7575723e */ /* 0x000fe400000000ff */
[----:B------:R-:W-:Y:S05]  /*4a10*/  STS [R199+-0x1c00], R120 ;  /* 0xffe40078c7007388 */ /* 0x000fea0000000800 */
        /* <DEDUP_REMOVED lines=19> */
[-C--:B------:R-:W-:Y:S01]  /*4b50*/  HMMA.16816.F32 R28, R92, R90.reuse, R28 ;  /* 0x0000005a5c1c723c */ /* 0x080fe2000000181c */
[----:B------:R-:W-:Y:S07]  /*4b60*/  LDSM.16.MT88.4 R196, [R232+0xd800] ;  /* 0x00d80000e8c4783b */ /* 0x000fee0000004200 */
        /* <DEDUP_REMOVED lines=75> */
[----:B------:R-:W-:Y:S01]  /*5020*/  IADD3 R4, P0, PT, RZ, -UR28, RZ ;  /* 0x8000001cff047c10 */ /* 0x000fe2000ff1e0ff */
[----:B------:R-:W-:Y:S04]  /*5030*/  IMAD.U32 R6, RZ, RZ, UR43 ;  /* 0x0000002bff067e24 */ /* 0x000fe8000f8e00ff */
[----:B------:R-:W-:Y:S05]  /*5040*/  IMAD.X R9, RZ, RZ, ~UR10, P0 ;  /* 0x8000000aff097e24 */ /* 0x000fea00080e06ff */
[----:B------:R-:W-:Y:S02]  /*5050*/  SHF.R.S64 R5, R4, 0x1f, R9 ;  /* 0x0000001f04057819 */ /* 0x000fe40000001009 */
[----:B------:R-:W-:Y:S02]  /*5060*/  LOP3.LUT R4, R236, 0x1f8, RZ, 0xc0, !PT ;  /* 0x000001f8ec047812 */ /* 0x000fe400078ec0ff */
[----:B------:R-:W-:Y:S01]  /*5070*/  IADD3 R248, P0, PT, R248, R5, RZ ;  /* 0x00000005f8f87210 */ /* 0x000fe20007f1e0ff */
[----:B------:R-:W-:Y:S01]  /*5080*/  IMAD.U32 R5, RZ, RZ, UR43 ;  /* 0x0000002bff057e24 */ /* 0x000fe2000f8e00ff */
[----:B------:R-:W-:Y:S01]  /*5090*/  LOP3.LUT R7, R4, 0x38, R221, 0x78, !PT ;  /* 0x0000003804077812 */ /* 0x000fe200078e78dd */
[----:B------:R-:W-:Y:S01]  /*50a0*/  IMAD.U32 R4, RZ, RZ, UR50 ;  /* 0x00000032ff047e24 */ /* 0x000fe2000f8e00ff */
[----:B------:R-:W-:Y:S02]  /*50b0*/  LEA.HI.X.SX32 R249, R9, R249, 0x1, P0 ;  /* 0x000000f909f97211 */ /* 0x000fe400000f0eff */
[----:B------:R-:W-:Y:S02]  /*50c0*/  LOP3.LUT R7, R7, 0x1e00, R236, 0xf8, !PT ;  /* 0x00001e0007077812 */ /* 0x000fe400078ef8ec */
[----:B------:R-:W-:Y:S02]  /*50d0*/  LEA R10, P0, R5, R248, 0x1 ;  /* 0x000000f8050a7211 */ /* 0x000fe400078008ff */
[----:B------:R-:W-:Y:S02]  /*50e0*/  LEA R9, R7, UR4, 0x1 ;  /* 0x0000000407097c11 */ /* 0x000fe4000f8e08ff */
[----:B------:R-:W-:Y:S03]  /*50f0*/  LEA.HI.X R11, R6, R249, R4, 0x1, P0 ;  /* 0x000000f9060b7211 */ /* 0x000fe600000f0c04 */
        /* <DEDUP_REMOVED lines=12> */
.L_x_662:
[----:B------:R-:W-:Y:S01]  /*51c0*/  LDSM.16.M88.4 R196, [R217+0x20000] ;  /* 0x02000000d9c4783b */ /* 0x000fe20000000200 */
[--C-:B------:R-:W-:Y:S01]  /*51d0*/  IMAD.IADD R108, R2, 0x1, R217.reuse ;  /* 0x00000001026c7824 */ /* 0x100fe200078e02d9 */
[----:B------:R-:W-:Y:S02]  /*51e0*/  PLOP3.LUT P3, PT, PT, PT, UP2, 0x80, 0x8 ;  /* 0x000000000008781c */ /* 0x000fe40003f6f028 */
[----:B------:R-:W2:Y:S04]  /*51f0*/  LDSM.16.MT88.4 R16, [R232+0x10000] ;  /* 0x01000000e810783b */ /* 0x000ea80000004200 */
[----:B------:R3:W1:Y:S04]  /*5200*/  LDSM.16.M88.4 R124, [R217+0x21000] ;  /* 0x02100000d97c783b */ /* 0x0006680000000200 */
[----:B------:R-:W4:Y:S04]  /*5210*/  LDSM.16.MT88.4 R96, [R232+0x12000] ;  /* 0x01200000e860783b */ /* 0x000f280000004200 */
[----:B------:R-:W4:Y:S04]  /*5220*/  LDSM.16.MT88.4 R112, [R232+0x14000] ;  /* 0x01400000e870783b */ /* 0x000f280000004200 */
[----:B------:R-:W4:Y:S04]  /*5230*/  LDSM.16.MT88.4 R128, [R232+0x16000] ;  /* 0x01600000e880783b */ /* 0x000f280000004200 */
[----:B------:R-:W-:Y:S04]  /*5240*/  LDSM.16.M88.4 R200, [R108+0x20000] ;  /* 0x020000006cc8783b */ /* 0x000fe80000000200 */
[----:B------:R4:W-:Y:S01]  /*5250*/  LDSM.16.M88.4 R208, [R108+0x21000] ;  /* 0x021000006cd0783b */ /* 0x0009e20000000200 */
[----:B---3--:R-:W-:Y:S03]  /*5260*/  IMAD.IADD R217, R220, 0x1, R217 ;  /* 0x00000001dcd97824 */ /* 0x008fe600078e02d9 */
[----:B------:R-:W3:Y:S01]  /*5270*/  LDSM.16.MT88.4 R204, [R232+0x10800] ;  /* 0x01080000e8cc783b */ /* 0x000ee20000004200 */
[----:B------:R-:W-:Y:S03]  /*5280*/  IMAD.IADD R235, R2, 0x1, R217 ;  /* 0x0000000102eb7824 */ /* 0x000fe600078e02d9 */
[----:B------:R-:W-:Y:S01]  /*5290*/  LDSM.16.MT88.4 R212, [R232+0x14800] ;  /* 0x01480000e8d4783b */ /* 0x000fe20000004200 */
[-C--:B--2---:R-:W-:Y:S08]  /*52a0*/  HMMA.16816.F32 R4, R196, R16.reuse, RZ ;  /* 0x00000010c404723c */ /* 0x084ff000000018ff */
[C---:B-1----:R-:W-:Y:S08]  /*52b0*/  HMMA.16816.F32 R8, R124.reuse, R16, RZ ;  /* 0x000000107c08723c */ /* 0x042ff000000018ff */
        /* <DEDUP_REMOVED lines=15> */
[-C--:B---3--:R-:W-:Y:S08]  /*53b0*/  HMMA.16816.F32 R4, R200, R204.reuse, R4 ;  /* 0x000000ccc804723c */ /* 0x088ff00000001804 */
        /* <DEDUP_REMOVED lines=13> */
[----:B------:R-:W-:Y:S04]  /*5490*/  LDSM.16.M88.4 R212, [R217+0x21000] ;  /* 0x02100000d9d4783b */ /* 0x000fe80000000200 */
[----:B------:R-:W-:Y:S03]  /*54a0*/  LDSM.16.M88.4 R216, [R235+0x21000] ;  /* 0x02100000ebd8783b */ /* 0x000fe60000000200 */
[-C--:B--2---:R-:W-:Y:S08]  /*54b0*/  HMMA.16816.F32 R116, R200, R204.reuse, R116 ;  /* 0x000000ccc874723c */ /* 0x084ff00000001874 */
[C---:B------:R-:W-:Y:S08]  /*54c0*/  HMMA.16816.F32 R120, R208.reuse, R204, R120 ;  /* 0x000000ccd078723c */ /* 0x040ff00000001878 */
[-C--:B------:R-:W-:Y:S01]  /*54d0*/  HMMA.16816.F32 R124, R208, R206.reuse, R124 ;  /* 0x000000ced07c723c */ /* 0x080fe2000000187c */
[----:B------:R-:W1:Y:S07]  /*54e0*/  LDSM.16.MT88.4 R208, [R232+0x11000] ;  /* 0x01100000e8d0783b */ /* 0x000e6e0000004200 */
[----:B------:R-:W-:Y:S01]  /*54f0*/  HMMA.16816.F32 R128, R200, R206, R128 ;  /* 0x000000cec880723c */ /* 0x000fe20000001880 */
[----:B------:R-:W2:Y:S04]  /*5500*/  LDSM.16.MT88.4 R200, [R232+0x13000] ;  /* 0x01300000e8c8783b */ /* 0x000ea80000004200 */
[----:B------:R-:W3:Y:S03]  /*5510*/  LDSM.16.MT88.4 R204, [R232+0x15000] ;  /* 0x01500000e8cc783b */ /* 0x000ee60000004200 */
[-C--:B-1----:R-:W-:Y:S08]  /*5520*/  HMMA.16816.F32 R4, R196, R208.reuse, R4 ;  /* 0x000000d0c404723c */ /* 0x082ff00000001804 */
[C---:B------:R-:W-:Y:S08]  /*5530*/  HMMA.16816.F32 R8, R212.reuse, R208, R8 ;  /* 0x000000d0d408723c */ /* 0x040ff00000001808 */
[-C--:B------:R-:W-:Y:S08]  /*5540*/  HMMA.16816.F32 R12, R212, R210.reuse, R12 ;  /* 0x000000d2d40c723c */ /* 0x080ff0000000180c */
[C---:B------:R-:W-:Y:S01]  /*5550*/  HMMA.16816.F32 R16, R196.reuse, R210, R16 ;  /* 0x000000d2c410723c */ /* 0x040fe20000001810 */
[----:B------:R-:W1:Y:S07]  /*5560*/  LDSM.16.MT88.4 R208, [R232+0x17000] ;  /* 0x01700000e8d0783b */ /* 0x000e6e0000004200 */
[-C--:B--2---:R-:W-:Y:S08]  /*5570*/  HMMA.16816.F32 R84, R196, R200.reuse, R84 ;  /* 0x000000c8c454723c */ /* 0x084ff00000001854 */
        /* <DEDUP_REMOVED lines=8> */
[----:B------:R-:W2:Y:S07]  /*5600*/  LDSM.16.MT88.4 R204, [R232+0x11800] ;  /* 0x01180000e8cc783b */ /* 0x000eae0000004200 */
[-C--:B-1----:R-:W-:Y:S08]  /*5610*/  HMMA.16816.F32 R116, R196, R208.reuse, R116 ;  /* 0x000000d0c474723c */ /* 0x082ff00000001874 */
[C---:B------:R-:W-:Y:S04]  /*5620*/  HMMA.16816.F32 R120, R212.reuse, R208, R120 ;  /* 0x000000d0d478723c */ /* 0x040fe80000001878 */
[----:B------:R-:W-:Y:S04]  /*5630*/  IMAD R208, R244, UR8, RZ ;  /* 0x00000008f4d07c24 */ /* 0x000fe8000f8e02ff */
[-C--:B------:R-:W-:Y:S01]  /*5640*/  HMMA.16816.F32 R124, R212, R210.reuse, R124 ;  /* 0x000000d2d47c723c */ /* 0x080fe2000000187c */
[----:B------:R-:W1:Y:S02]  /*5650*/  LDSM.16.MT88.4 R212, [R232+0x13800] ;  /* 0x01380000e8d4783b */ /* 0x000e640000004200 */
[C---:B------:R-:W-:Y:S05]  /*5660*/  IMAD.SHL.U32 R209, R208.reuse, 0x8, RZ ;  /* 0x00000008d0d17824 */ /* 0x040fea00078e00ff */
[----:B------:R-:W-:Y:S01]  /*5670*/  HMMA.16816.F32 R128, R196, R210, R128 ;  /* 0x000000d2c480723c */ /* 0x000fe20000001880 */
[----:B------:R-:W3:Y:S07]  /*5680*/  LDSM.16.MT88.4 R196, [R232+0x15800] ;  /* 0x01580000e8c4783b */ /* 0x000eee0000004200 */
[-C--:B--2---:R-:W-:Y:S08]  /*5690*/  HMMA.16816.F32 R4, R200, R204.reuse, R4 ;  /* 0x000000ccc804723c */ /* 0x084ff00000001804 */
[C---:B------:R-:W-:Y:S04]  /*56a0*/  HMMA.16816.F32 R8, R216.reuse, R204, R8 ;  /* 0x000000ccd808723c */ /* 0x040fe80000001808 */
[C---:B------:R-:W-:Y:S04]  /*56b0*/  IMAD.U32 R205, R208.reuse, -0x40, RZ ;  /* 0xffffffc0d0cd7824 */ /* 0x040fe800078e00ff */
[-C--:B------:R-:W-:Y:S03]  /*56c0*/  HMMA.16816.F32 R12, R216, R206.reuse, R12 ;  /* 0x000000ced80c723c */ /* 0x080fe6000000180c */
[C---:B------:R-:W-:Y:S04]  /*56d0*/  LEA R242, P0, R205.reuse, R242, 0x2 ;  /* 0x000000f2cdf27211 */ /* 0x040fe800078010ff */
[----:B------:R-:W-:Y:S01]  /*56e0*/  LEA.HI.X.SX32 R243, R205, R243, 0x2, P0 ;  /* 0x000000f3cdf37211 */ /* 0x000fe200000f16ff */
[C---:B------:R-:W-:Y:S01]  /*56f0*/  HMMA.16816.F32 R16, R200.reuse, R206, R16 ;  /* 0x000000cec810723c */ /* 0x040fe20000001810 */
[----:B------:R-:W2:Y:S03]  /*5700*/  LDSM.16.MT88.4 R204, [R232+0x17800] ;  /* 0x01780000e8cc783b */ /* 0x000ea60000004200 */
[C---:B------:R-:W-:Y:S04]  /*5710*/  LEA R210, P0, R209.reuse, R242, 0x2 ;  /* 0x000000f2d1d27211 */ /* 0x040fe800078010ff */
[-C--:B-1----:R-:W-:Y:S03]  /*5720*/  HMMA.16816.F32 R84, R200, R212.reuse, R84 ;  /* 0x000000d4c854723c */ /* 0x082fe60000001854 */
[----:B------:R-:W-:Y:S05]  /*5730*/  LEA.HI.X.SX32 R211, R209, R243, 0x2, P0 ;  /* 0x000000f3d1d37211 */ /* 0x000fea00000f16ff */
[C---:B------:R-:W-:Y:S04]  /*5740*/  HMMA.16816.F32 R88, R216.reuse, R212, R88 ;  /* 0x000000d4d858723c */ /* 0x040fe80000001858 */
[C---:B------:R-:W-:Y:S04]  /*5750*/  LEA R212, P0, R208.reuse, R210, 0x5 ;  /* 0x000000d2d0d47211 */ /* 0x040fe800078028ff */
[-C--:B------:R-:W-:Y:S03]  /*5760*/  HMMA.16816.F32 R92, R216, R214.reuse, R92 ;  /* 0x000000d6d85c723c */ /* 0x080fe6000000185c */
[C---:B------:R-:W-:Y:S05]  /*5770*/  LEA.HI.X.SX32 R213, R208.reuse, R211, 0x5, P0 ;  /* 0x000000d3d0d57211 */ /* 0x040fea00000f2eff */
[C---:B------:R-:W-:Y:S04]  /*5780*/  HMMA.16816.F32 R96, R200.reuse, R214, R96 ;  /* 0x000000d6c860723c */ /* 0x040fe80000001860 */
[C---:B------:R-:W-:Y:S04]  /*5790*/  LEA R214, P0, R208.reuse, R212, 0x5 ;  /* 0x000000d4d0d67211 */ /* 0x040fe800078028ff */
[-C--:B---3--:R-:W-:Y:S03]  /*57a0*/  HMMA.16816.F32 R100, R200, R196.reuse, R100 ;  /* 0x000000c4c864723c */ /* 0x088fe60000001864 */
[C---:B------:R-:W-:Y:S05]  /*57b0*/  LEA.HI.X.SX32 R215, R208.reuse, R213, 0x5, P0 ;  /* 0x000000d5d0d77211 */ /* 0x040fea00000f2eff */
[C---:B------:R-:W-:Y:S08]  /*57c0*/  HMMA.16816.F32 R104, R216.reuse, R196, R104 ;  /* 0x000000c4d868723c */ /* 0x040ff00000001868 */
[-C--:B------:R-:W-:Y:S08]  /*57d0*/  HMMA.16816.F32 R108, R216, R198.reuse, R108 ;  /* 0x000000c6d86c723c */ /* 0x080ff0000000186c */
[C---:B------:R-:W-:Y:S04]  /*57e0*/  HMMA.16816.F32 R112, R200.reuse, R198, R112 ;  /* 0x000000c6c870723c */ /* 0x040fe80000001870 */
[C---:B------:R-:W-:Y:S04]  /*57f0*/  LEA R198, P0, R208.reuse, R214, 0x5 ;  /* 0x000000d6d0c67211 */ /* 0x040fe800078028ff */
[-C--:B--2---:R-:W-:Y:S03]  /*5800*/  HMMA.16816.F32 R116, R200, R204.reuse, R116 ;  /* 0x000000ccc874723c */ /* 0x084fe60000001874 */
        /* <DEDUP_REMOVED lines=14> */
[----:B------:R-:W-:Y:S02]  /*58f0*/  IMAD.MOV.U32 R200, RZ, RZ, 0x4 ;  /* 0x00000004ffc87424 */ /* 0x000fe400078e00ff */
[C---:B------:R-:W-:Y:S04]  /*5900*/  IMAD.WIDE R202, R208.reuse, -0xc0, R218 ;  /* 0xffffff40d0ca7825 */ /* 0x040fe800078e02da */
[----:B------:R-:W-:Y:S01]  /*5910*/  @P3 IMAD.WIDE.U32 R216, R241, R200, UR56 ;  /* 0x00000038f1d83e25 */ /* 0x000fe2000f8e00c8 */
[C---:B------:R-:W-:Y:S01]  /*5920*/  LEA R206, P0, R208.reuse, R202, 0x5 ;  /* 0x000000cad0ce7211 */ /* 0x040fe200078028ff */
[----:B------:R-:W-:Y:S01]  /*5930*/  @UP2 UMOV UR56, UR12 ;  /* 0x0000000c00382c82 */ /* 0x000fe20008000000 */
[----:B------:R-:W-:Y:S02]  /*5940*/  @UP2 UMOV UR57, UR11 ;  /* 0x0000000b00392c82 */ /* 0x000fe40008000000 */
[----:B------:R-:W5:Y:S01]  /*5950*/  @P3 LDG.E R240, desc[UR30][R216.64+-0x100] ;  /* 0xffff001ed8f03981 */ /* 0x000f62000c1e1900 */
[C---:B------:R-:W-:Y:S02]  /*5960*/  LEA.HI.X.SX32 R207, R208.reuse, R203, 0x5, P0 ;  /* 0x000000cbd0cf7211 */ /* 0x040fe400000f2eff */
[C---:B------:R-:W-:Y:S01]  /*5970*/  LEA R200, P0, R208.reuse, R206, 0x5 ;  /* 0x000000ced0c87211 */ /* 0x040fe200078028ff */
[----:B------:R1:W5:Y:S03]  /*5980*/  @P3 LDG.E R239, desc[UR30][R216.64+-0xe0] ;  /* 0xffff201ed8ef3981 */ /* 0x000366000c1e1900 */
[C---:B------:R-:W-:Y:S01]  /*5990*/  LEA.HI.X.SX32 R201, R208.reuse, R207, 0x5, P0 ;  /* 0x000000cfd0c97211 */ /* 0x040fe200000f2eff */
        /* <DEDUP_REMOVED lines=12> */
[----:B------:R3:W-:Y:S01]  /*5a60*/  REDG.E.ADD.F32.FTZ.RN.STRONG.GPU desc[UR30][R242.64+0x80], R16 ;  /* 0x00008010f20079a6 */ /* 0x0007e2000c12f31e */
[C---:B------:R-:W-:Y:S03]  /*5a70*/  LEA R210, P0, R208.reuse, R4, 0x5 ;  /* 0x00000004d0d27211 */ /* 0x040fe600078028ff */
[----:B------:R3:W-:Y:S01]  /*5a80*/  REDG.E.ADD.F32.FTZ.RN.STRONG.GPU desc[UR30][R202.64+0x80], R17 ;  /* 0x00008011ca0079a6 */ /* 0x0007e2000c12f31e */
[C---:B------:R-:W-:Y:S02]  /*5a90*/  LEA.HI.X.SX32 R211, R208.reuse, R5, 0x5, P0 ;  /* 0x00000005d0d37211 */ /* 0x040fe400000f2eff */
[C---:B----4-:R-:W-:Y:S01]  /*5aa0*/  LEA R212, P0, R208.reuse, R210, 0x5 ;  /* 0x000000d2d0d47211 */ /* 0x050fe200078028ff */
[----:B------:R4:W-:Y:S03]  /*5ab0*/  REDG.E.ADD.F32.FTZ.RN.STRONG.GPU desc[UR30][R206.64+0x80], R18 ;  /* 0x00008012ce0079a6 */ /* 0x0009e6000c12f31e */
[C---:B------:R-:W-:Y:S01]  /*5ac0*/  LEA.HI.X.SX32 R213, R208.reuse, R211, 0x5, P0 ;  /* 0x000000d3d0d57211 */ /* 0x040fe200000f2eff */
[----:B------:R4:W-:Y:S02]  /*5ad0*/  REDG.E.ADD.F32.FTZ.RN.STRONG.GPU desc[UR30][R200.64+0x80], R19 ;  /* 0x00008013c80079a6 */ /* 0x0009e4000c12f31e */
[C---:B------:R-:W-:Y:S02]  /*5ae0*/  IMAD.WIDE R6, R208.reuse, -0xc0, R212 ;  /* 0xffffff40d0067825 */ /* 0x040fe400078e02d4 */
        /* <DEDUP_REMOVED lines=14> */
[C---:B------:R-:W-:Y:S02]  /*5bd0*/  LEA.HI.X.SX32 R9, R208.reuse, R197, 0x5, P0 ;  /* 0x000000c5d0097211 */ /* 0x040fe400000f2eff */
[C---:B-1----:R-:W-:Y:S01]  /*5be0*/  LEA R204, P0, R208.reuse, R8, 0x5 ;  /* 0x00000008d0cc7211 */ /* 0x042fe200078028ff */
[----:B------:R1:W-:Y:S03]  /*5bf0*/  REDG.E.ADD.F32.FTZ.RN.STRONG.GPU desc[UR30][R198.64+0x100], R87 ;  /* 0x00010057c60079a6 */ /* 0x0003e6000c12f31e */
[C---:B------:R-:W-:Y:S01]  /*5c00*/  LEA.HI.X.SX32 R205, R208.reuse, R9, 0x5, P0 ;  /* 0x00000009d0cd7211 */ /* 0x040fe200000f2eff */
[----:B------:R1:W-:Y:S01]  /*5c10*/  REDG.E.ADD.F32.FTZ.RN.STRONG.GPU desc[UR30][R196.64+0x100], R88 ;  /* 0x00010058c40079a6 */ /* 0x0003e2000c12f31e */
[C---:B--2---:R-:W-:Y:S03]  /*5c20*/  LEA R218, P0, R208.reuse, R204, 0x5 ;  /* 0x000000ccd0da7211 */ /* 0x044fe600078028ff */
[----:B------:R2:W-:Y:S01]  /*5c30*/  REDG.E.ADD.F32.FTZ.RN.STRONG.GPU desc[UR30][R8.64+0x100], R89 ;  /* 0x00010059080079a6 */ /* 0x0005e2000c12f31e */
[C---:B------:R-:W-:Y:S03]  /*5c40*/  LEA.HI.X.SX32 R219, R208.reuse, R205, 0x5, P0 ;  /* 0x000000cdd0db7211 */ /* 0x040fe600000f2eff */
[----:B------:R2:W-:Y:S01]  /*5c50*/  REDG.E.ADD.F32.FTZ.RN.STRONG.GPU desc[UR30][R204.64+0x100], R90 ;  /* 0x0001005acc0079a6 */ /* 0x0005e2000c12f31e */
[C---:B------:R-:W-:Y:S03]  /*5c60*/  IMAD.WIDE R10, R208.reuse, -0xc0, R218 ;  /* 0xffffff40d00a7825 */ /* 0x040fe600078e02da */
[----:B------:R2:W-:Y:S01]  /*5c70*/  REDG.E.ADD.F32.FTZ.RN.STRONG.GPU desc[UR30][R218.64+0x100], R91 ;  /* 0x0001005bda0079a6 */ /* 0x0005e2000c12f31e */
[C---:B---3--:R-:W-:Y:S03]  /*5c80*/  LEA R16, P0, R208.reuse, R10, 0x5 ;  /* 0x0000000ad0107211 */ /* 0x048fe600078028ff */
[----:B------:R3:W-:Y:S01]  /*5c90*/  REDG.E.ADD.F32.FTZ.RN.STRONG.GPU desc[UR30][R242.64+0x180], R96 ;  /* 0x00018060f20079a6 */ /* 0x0007e2000c12f31e */
[C---:B------:R-:W-:Y:S03]  /*5ca0*/  LEA.HI.X.SX32 R17, R208.reuse, R11, 0x5, P0 ;  /* 0x0000000bd0117211 */ /* 0x040fe600000f2eff */
[----:B------:R3:W-:Y:S01]  /*5cb0*/  REDG.E.ADD.F32.FTZ.RN.STRONG.GPU desc[UR30][R10.64+0x180], R97 ;  /* 0x000180610a0079a6 */ /* 0x0007e2000c12f31e */
        /* <DEDUP_REMOVED lines=38> */
[C---:B-1----:R-:W-:Y:S03]  /*5f20*/  LEA R198, P0, R208.reuse, R214, 0x5 ;  /* 0x000000d6d0c67211 */ /* 0x042fe600078028ff */
        /* <DEDUP_REMOVED lines=12> */
[C---:B--2---:R-:W-:Y:S02]  /*5ff0*/  LEA.HI.X.SX32 R89, R208.reuse, R197, 0x5, P0 ;  /* 0x000000c5d0597211 */ /* 0x044fe400000f2eff */
        /* <DEDUP_REMOVED lines=14> */
[C---:B---3--:R-:W-:Y:S03]  /*60e0*/  LEA R96, P0, R208.reuse, R218, 0x5 ;  /* 0x000000dad0607211 */ /* 0x048fe600078028ff */
        /* <DEDUP_REMOVED lines=10> */
[----:B------:R-:W2:Y:S03]  /*6190*/  LDSM.16.MT88.4 R8, [R232] ;  /* 0x00000000e808783b */ /* 0x000ea60000004200 */
[C---:B----4-:R-:W-:Y:S01]  /*61a0*/  LEA.HI.X.SX32 R99, R208.reuse, R17, 0x5, P0 ;  /* 0x00000011d0637211 */ /* 0x050fe200000f2eff */
[----:B------:R-:W-:Y:S01]  /*61b0*/  REDG.E.ADD.F32.FTZ.RN.STRONG.GPU desc[UR30][R16.64+0x300], R121 ;  /* 0x00030079100079a6 */ /* 0x000fe2000c12f31e */
[C---:B------:R-:W-:Y:S03]  /*61c0*/  LEA R202, P0, R208.reuse, R98, 0x5 ;  /* 0x00000062d0ca7211 */ /* 0x040fe600078028ff */
[----:B------:R-:W-:Y:S01]  /*61d0*/  REDG.E.ADD.F32.FTZ.RN.STRONG.GPU desc[UR30][R98.64+0x300], R122 ;  /* 0x0003007a620079a6 */ /* 0x000fe2000c12f31e */
[C---:B------:R-:W-:Y:S03]  /*61e0*/  LEA.HI.X.SX32 R203, R208.reuse, R99, 0x5, P0 ;  /* 0x00000063d0cb7211 */ /* 0x040fe600000f2eff */
[----:B------:R-:W-:Y:S01]  /*61f0*/  LDSM.16.MT88.4 R96, [R232+0x800] ;  /* 0x00080000e860783b */ /* 0x000fe20000004200 */
[C---:B------:R-:W-:Y:S03]  /*6200*/  IMAD.WIDE R206, R208.reuse, -0xc0, R202 ;  /* 0xffffff40d0ce7825 */ /* 0x040fe600078e02ca */
[----:B------:R-:W-:Y:S01]  /*6210*/  REDG.E.ADD.F32.FTZ.RN.STRONG.GPU desc[UR30][R202.64+0x300], R123 ;  /* 0x0003007bca0079a6 */ /* 0x000fe2000c12f31e */
[----:B------:R-:W-:Y:S03]  /*6220*/  LEA R92, P0, R208, R206, 0x5 ;  /* 0x000000ced05c7211 */ /* 0x000fe600078028ff */
[----:B------:R-:W-:Y:S01]  /*6230*/  REDG.E.ADD.F32.FTZ.RN.STRONG.GPU desc[UR30][R242.64+0x380], R128 ;  /* 0x00038080f20079a6 */ /* 0x000fe2000c12f31e */
[----:B-1----:R-:W-:Y:S01]  /*6240*/  VIADD R120, R234, 0x40 ;  /* 0x00000040ea787836 */ /* 0x002fe20000000000 */
[----:B------:R-:W-:Y:S01]  /*6250*/  LEA.HI.X.SX32 R93, R208, R207, 0x5, P0 ;  /* 0x000000cfd05d7211 */ /* 0x000fe200000f2eff */
[----:B------:R-:W-:Y:S01]  /*6260*/  @P1 VIADD R120, R234, 0xffffffc0 ;  /* 0xffffffc0ea781836 */ /* 0x000fe20000000000 */
[C---:B------:R-:W-:Y:S01]  /*6270*/  LEA R18, P0, R208.reuse, R92, 0x5 ;  /* 0x0000005cd0127211 */ /* 0x040fe200078028ff */
[----:B------:R-:W-:Y:S03]  /*6280*/  REDG.E.ADD.F32.FTZ.RN.STRONG.GPU desc[UR30][R206.64+0x380], R129 ;  /* 0x00038081ce0079a6 */ /* 0x000fe6000c12f31e */
[C---:B------:R-:W-:Y:S01]  /*6290*/  LEA.HI.X.SX32 R19, R208.reuse, R93, 0x5, P0 ;  /* 0x0000005dd0137211 */ /* 0x040fe200000f2eff */
[----:B------:R-:W1:Y:S01]  /*62a0*/  LDSM.16.MT88.4 R12, [R120+0x20000] ;  /* 0x02000000780c783b */ /* 0x000e620000004200 */
[C---:B------:R-:W-:Y:S03]  /*62b0*/  LEA R200, P0, R208.reuse, R18, 0x5 ;  /* 0x00000012d0c87211 */ /* 0x040fe600078028ff */
[----:B------:R-:W-:Y:S01]  /*62c0*/  REDG.E.ADD.F32.FTZ.RN.STRONG.GPU desc[UR30][R92.64+0x380], R130 ;  /* 0x000380825c0079a6 */ /* 0x000fe2000c12f31e */
[C---:B------:R-:W-:Y:S02]  /*62d0*/  LEA.HI.X.SX32 R201, R208.reuse, R19, 0x5, P0 ;  /* 0x00000013d0c97211 */ /* 0x040fe400000f2eff */
[C---:B------:R-:W-:Y:S01]  /*62e0*/  LEA R94, P0, R208.reuse, R200, 0x5 ;  /* 0x000000c8d05e7211 */ /* 0x040fe200078028ff */
[----:B------:R-:W-:Y:S01]  /*62f0*/  REDG.E.ADD.F32.FTZ.RN.STRONG.GPU desc[UR30][R18.64+0x380], R131 ;  /* 0x00038083120079a6 */ /* 0x000fe2000c12f31e */
[-C--:B--2---:R-:W-:Y:S03]  /*6300*/  HMMA.16816.F32 R132, R4, R8.reuse, R132 ;  /* 0x000000080484723c */ /* 0x084fe60000001884 */
[----:B------:R-:W2:Y:S02]  /*6310*/  LDSM.16.MT88.4 R16, [R232+0x2000] ;  /* 0x00200000e810783b */ /* 0x000ea40000004200 */
[C---:B------:R-:W-:Y:S02]  /*6320*/  LEA.HI.X.SX32 R95, R208.reuse, R201, 0x5, P0 ;  /* 0x000000c9d05f7211 */ /* 0x040fe400000f2eff */
[----:B------:R-:W-:Y:S01]  /*6330*/  LDSM.16.MT88.4 R108, [R232+0x4800] ;  /* 0x00480000e86c783b */ /* 0x000fe20000004200 */
[C---:B------:R-:W-:Y:S03]  /*6340*/  LEA R100, P0, R208.reuse, R94, 0x5 ;  /* 0x0000005ed0647211 */ /* 0x040fe600078028ff */
[----:B------:R-:W-:Y:S01]  /*6350*/  LDSM.16.MT88.4 R112, [R120+0x21800] ;  /* 0x021800007870783b */ /* 0x000fe20000004200 */
[C---:B------:R-:W-:Y:S02]  /*6360*/  LEA.HI.X.SX32 R101, R208.reuse, R95, 0x5, P0 ;  /* 0x0000005fd0657211 */ /* 0x040fe400000f2eff */
[C---:B------:R-:W-:Y:S01]  /*6370*/  LEA R102, P0, R208.reuse, R100, 0x5 ;  /* 0x00000064d0667211 */ /* 0x040fe200078028ff */
[----:B------:R-:W-:Y:S03]  /*6380*/  LDSM.16.MT88.4 R116, [R232+0x5800] ;  /* 0x00580000e874783b */ /* 0x000fe60000004200 */
[----:B------:R-:W-:Y:S01]  /*6390*/  LEA.HI.X.SX32 R103, R208, R101, 0x5, P0 ;  /* 0x00000065d0677211 */ /* 0x000fe200000f2eff */
[----:B------:R-:W-:Y:S04]  /*63a0*/  REDG.E.ADD.F32.FTZ.RN.STRONG.GPU desc[UR30][R200.64+0x380], R124 ;  /* 0x0003807cc80079a6 */ /* 0x000fe8000c12f31e */
[----:B------:R-:W-:Y:S04]  /*63b0*/  REDG.E.ADD.F32.FTZ.RN.STRONG.GPU desc[UR30][R94.64+0x380], R125 ;  /* 0x0003807d5e0079a6 */ /* 0x000fe8000c12f31e */
[----:B------:R-:W3:Y:S01]  /*63c0*/  LDSM.16.MT88.4 R92, [R234+0x20800] ;  /* 0x02080000ea5c783b */ /* 0x000ee20000004200 */
[C---:B-1----:R-:W-:Y:S03]  /*63d0*/  HMMA.16816.F32 R136, R12.reuse, R8, R136 ;  /* 0x000000080c88723c */ /* 0x042fe60000001888 */
[----:B------:R-:W-:Y:S04]  /*63e0*/  REDG.E.ADD.F32.FTZ.RN.STRONG.GPU desc[UR30][R100.64+0x380], R126 ;  /* 0x0003807e640079a6 */ /* 0x000fe8000c12f31e */
[----:B------:R-:W-:Y:S01]  /*63f0*/  REDG.E.ADD.F32.FTZ.RN.STRONG.GPU desc[UR30][R102.64+0x380], R127 ;  /* 0x0003807f660079a6 */ /* 0x000fe2000c12f31e */
[-C--:B------:R-:W-:Y:S03]  /*6400*/  HMMA.16816.F32 R140, R12, R10.reuse, R140 ;  /* 0x0000000a0c8c723c */ /* 0x080fe6000000188c */
[----:B------:R-:W1:Y:S05]  /*6410*/  LDSM.16.MT88.4 R100, [R120+0x20800] ;  /* 0x020800007864783b */ /* 0x000e6a0000004200 */
[C---:B------:R-:W-:Y:S01]  /*6420*/  HMMA.16816.F32 R144, R4.reuse, R10, R144 ;  /* 0x0000000a0490723c */ /* 0x040fe20000001890 */
[----:B------:R-:W4:Y:S07]  /*6430*/  LDSM.16.MT88.4 R8, [R232+0x6800] ;  /* 0x00680000e808783b */ /* 0x000f2e0000004200 */
        /* <DEDUP_REMOVED lines=17> */
[-C--:B---3--:R-:W-:Y:S08]  /*6550*/  HMMA.16816.F32 R132, R92, R96.reuse, R132 ;  /* 0x000000605c84723c */ /* 0x088ff00000001884 */
[C---:B-1----:R-:W-:Y:S08]  /*6560*/  HMMA.16816.F32 R136, R100.reuse, R96, R136 ;  /* 0x000000606488723c */ /* 0x042ff00000001888 */
[-C--:B------:R-:W-:Y:S08]  /*6570*/  HMMA.16816.F32 R140, R100, R98.reuse, R140 ;  /* 0x00000062648c723c */ /* 0x080ff0000000188c */
[C---:B------:R-:W-:Y:S01]  /*6580*/  HMMA.16816.F32 R144, R92.reuse, R98, R144 ;  /* 0x000000625c90723c */ /* 0x040fe20000001890 */
[----:B------:R-:W1:Y:S07]  /*6590*/  LDSM.16.MT88.4 R96, [R232+0x7000] ;  /* 0x00700000e860783b */ /* 0x000e6e0000004200 */
[-C--:B------:R-:W-:Y:S08]  /*65a0*/  HMMA.16816.F32 R148, R92, R104.reuse, R148 ;  /* 0x000000685c94723c */ /* 0x080ff00000001894 */
        /* <DEDUP_REMOVED lines=8> */
[----:B------:R-:W3:Y:S07]  /*6630*/  LDSM.16.MT88.4 R108, [R232+0x1800] ;  /* 0x00180000e86c783b */ /* 0x000eee0000004200 */
[-C--:B----4-:R-:W-:Y:S08]  /*6640*/  HMMA.16816.F32 R180, R92, R8.reuse, R180 ;  /* 0x000000085cb4723c */ /* 0x090ff000000018b4 */
[C---:B------:R-:W-:Y:S08]  /*6650*/  HMMA.16816.F32 R184, R100.reuse, R8, R184 ;  /* 0x0000000864b8723c */ /* 0x040ff000000018b8 */
[-C--:B------:R-:W-:Y:S01]  /*6660*/  HMMA.16816.F32 R188, R100, R10.reuse, R188 ;  /* 0x0000000a64bc723c */ /* 0x080fe200000018bc */
[----:B------:R-:W4:Y:S07]  /*6670*/  LDSM.16.MT88.4 R100, [R232+0x3800] ;  /* 0x00380000e864783b */ /* 0x000f2e0000004200 */
        /* <DEDUP_REMOVED lines=14> */
[-C--:B-1----:R-:W-:Y:S08]  /*6760*/  HMMA.16816.F32 R180, R4, R96.reuse, R180 ;  /* 0x0000006004b4723c */ /* 0x082ff000000018b4 */
[C---:B------:R-:W-:Y:S08]  /*6770*/  HMMA.16816.F32 R184, R16.reuse, R96, R184 ;  /* 0x0000006010b8723c */ /* 0x040ff000000018b8 */
[-C--:B------:R-:W-:Y:S08]  /*6780*/  HMMA.16816.F32 R188, R16, R98.reuse, R188 ;  /* 0x0000006210bc723c */ /* 0x080ff000000018bc */
[----:B------:R-:W-:Y:S04]  /*6790*/  HMMA.16816.F32 R192, R4, R98, R192 ;  /* 0x0000006204c0723c */ /* 0x000fe800000018c0 */
[----:B------:R-:W-:Y:S04]  /*67a0*/  LOP3.LUT R4, R236, 0x1f8, RZ, 0xc0, !PT ;  /* 0x000001f8ec047812 */ /* 0x000fe800078ec0ff */
[-C--:B---3--:R-:W-:Y:S05]  /*67b0*/  HMMA.16816.F32 R132, R104, R108.reuse, R132 ;  /* 0x0000006c6884723c */ /* 0x088fea0000001884 */
[----:B------:R-:W-:Y:S03]  /*67c0*/  LOP3.LUT R7, R4, 0x38, R221, 0x78, !PT ;  /* 0x0000003804077812 */ /* 0x000fe600078e78dd */
[C---:B------:R-:W-:Y:S04]  /*67d0*/  HMMA.16816.F32 R136, R112.reuse, R108, R136 ;  /* 0x0000006c7088723c */ /* 0x040fe80000001888 */
[----:B------:R-:W-:Y:S04]  /*67e0*/  LOP3.LUT R7, R7, 0x1e00, R236, 0xf8, !PT ;  /* 0x00001e0007077812 */ /* 0x000fe800078ef8ec */
[-C--:B------:R-:W-:Y:S03]  /*67f0*/  HMMA.16816.F32 R140, R112, R110.reuse, R140 ;  /* 0x0000006e708c723c */ /* 0x080fe6000000188c */
[----:B------:R-:W-:Y:S05]  /*6800*/  LEA R7, R7, UR4, 0x1 ;  /* 0x0000000407077c11 */ /* 0x000fea000f8e08ff */
        /* <DEDUP_REMOVED lines=38> */
.L_x_663:
        /* <DEDUP_REMOVED lines=54> */
[----:B-1----:R-:W-:Y:S02]  /*6dd0*/  VIADD R9, R3, 0x10040 ;  /* 0x0001004003097836 */ /* 0x002fe40000000000 */
        /* <DEDUP_REMOVED lines=174> */
.L_x_665:
[----:B------:R-:W2:Y:S01]  /*78c0*/  LDCU.64 UR12, c[0x0][0x5c0] ;  /* 0x0000b800ff0c77ac */ /* 0x000ea20008000a00 */
[----:B------:R-:W-:-:S04]  /*78d0*/  UIADD3 UR8, UPT, UPT, UR34, UR40, URZ ;  /* 0x0000002822087290 */ /* 0x000fc8000fffe0ff */
[----:B--2---:R-:W-:Y:S02]  /*78e0*/  UIMAD.WIDE.U32 UR16, UR8, UR12, URZ ;  /* 0x0000000c081072a5 */ /* 0x004fe4000f8e00ff */
[----:B------:R-:W-:-:S04]  /*78f0*/  UIMAD UR8, UR8, UR13, URZ ;  /* 0x0000000d080872a4 */ /* 0x000fc8000f8e02ff */
[----:B------:R-:W-:-:S06]  /*7900*/  UIADD3 UR8, UPT, UPT, UR17, UR8, URZ ;  /* 0x0000000811087290 */ /* 0x000fcc000fffe0ff */
[----:B------:R-:W-:Y:S02]  /*7910*/  MOV R6, UR8 ;  /* 0x0000000800067c02 */ /* 0x000fe40008000f00 */
.L_x_666:
        /* <DEDUP_REMOVED lines=10> */
[----:B------:R-:W-:-:S03]  /*79c0*/  UIMAD UR9, UR38, UR9, UR15 ;  /* 0x00000009260972a4 */ /* 0x000fc6000f8e020f */
[----:B------:R-:W-:-:S03]  /*79d0*/  UMOV UR34, UR14 ;  /* 0x0000000e00227c82 */ /* 0x000fc60008000000 */
[----:B------:R-:W-:Y:S01]  /*79e0*/  MOV R4, UR9 ;  /* 0x0000000900047c02 */ /* 0x000fe20008000f00 */
[----:B------:R-:W-:Y:S06]  /*79f0*/  BRA `(.L_x_668) ;  /* 0x00000000001c7947 */ /* 0x000fec0003800000 */
.L_x_667:
[----:B------:R-:W2:Y:S01]  /*7a00*/  LDCU.64 UR10, c[0x0][0x5c8] ;  /* 0x0000b900ff0a77ac */ /* 0x000ea20008000a00 */
[----:B------:R-:W-:-:S04]  /*7a10*/  UIADD3 UR8, UPT, UPT, UR34, UR40, URZ ;  /* 0x0000002822087290 */ /* 0x000fc8000fffe0ff */
[----:B--2---:R-:W-:Y:S02]  /*7a20*/  UIMAD.WIDE.U32 UR14, UR8, UR10, URZ ;  /* 0x0000000a080e72a5 */ /* 0x004fe4000f8e00ff */
[----:B------:R-:W-:-:S04]  /*7a30*/  UIMAD UR8, UR8, UR11, URZ ;  /* 0x0000000b080872a4 */ /* 0x000fc8000f8e02ff */
[----:B------:R-:W-:Y:S01]  /*7a40*/  UIADD3 UR8, UPT, UPT, UR15, UR8, URZ ;  /* 0x000000080f087290 */ /* 0x000fe2000fffe0ff */
[----:B------:R-:W-:-:S05]  /*7a50*/  UMOV UR34, UR14 ;  /* 0x0000000e00227c82 */ /* 0x000fca0008000000 */
[----:B------:R-:W-:-:S07]  /*7a60*/  MOV R4, UR8 ;  /* 0x0000000800047c02 */ /* 0x000fce0008000f00 */
.L_x_668:
[----:B------:R-:W-:Y:S01]  /*7a70*/  BAR.SYNC.DEFER_BLOCKING 0x0 ;  /* 0x0000000000007b1d */ /* 0x000fe20000010000 */
[----:B------:R-:W-:Y:S01]  /*7a80*/  USHF.L.U32 UR14, UR35, 0x6, URZ ;  /* 0x00000006230e7899 */ /* 0x000fe200080006ff */
[----:B------:R-:W-:Y:S01]  /*7a90*/  IADD3 R10, PT, PT, R5, 0x20, RZ ;  /* 0x00000020050a7810 */ /* 0x000fe20007ffe0ff */
[----:B------:R-:W-:Y:S02]  /*7aa0*/  USHF.L.U32 UR9, UR35, 0x6, URZ ;  /* 0x0000000623097899 */ /* 0x000fe400080006ff */
[----:B------:R-:W-:-:S03]  /*7ab0*/  UIMAD.WIDE.U32 UR40, UR14, UR12, URZ ;  /* 0x0000000c0e2872a5 */ /* 0x000fc6000f8e00ff */
[----:B-1----:R-:W1:Y:S01]  /*7ac0*/  LDC.64 R2, c[0x0][0x5d8] ;  /* 0x00017600ff027b82 */ /* 0x002e620000000a00 */
[----:B------:R-:W-:Y:S01]  /*7ad0*/  USHF.R.S32.HI UR15, URZ, 0x1f, UR14 ;  /* 0x0000001fff0f7899 */ /* 0x000fe2000801140e */
[----:B------:R-:W-:Y:S01]  /*7ae0*/  BSSY.RECONVERGENT B0, `(.L_x_669) ;  /* 0x000002f000007945 */ /* 0x000fe20003800200 */
[----:B------:R-:W-:Y:S01]  /*7af0*/  UIADD3 UR33, UPT, UPT, -UR9, UR33, URZ ;  /* 0x0000002109217290 */ /* 0x000fe2000fffe1ff */
[----:B------:R-:W-:Y:S01]  /*7b00*/  IMAD.U32 R8, RZ, RZ, UR40 ;  /* 0x00000028ff087e24 */ /* 0x000fe2000f8e00ff */
[----:B------:R-:W-:Y:S01]  /*7b10*/  UIMAD UR8, UR15, UR12, URZ ;  /* 0x0000000c0f0872a4 */ /* 0x000fe2000f8e02ff */
[----:B------:R-:W-:-:S03]  /*7b20*/  IMAD.U32 R9, RZ, RZ, UR41 ;  /* 0x00000029ff097e24 */ /* 0x000fc6000f8e00ff */
[C---:B------:R-:W-:Y:S01]  /*7b30*/  ISETP.GE.AND P1, PT, R5.reuse, UR33, PT ;  /* 0x0000002105007c0c */ /* 0x040fe2000bf26270 */
        /* <DEDUP_REMOVED lines=9> */
[----:B------:R-:W-:Y:S01]  /*7bd0*/  IMAD.SHL.U32 R6, R0, 0x8, RZ ;  /* 0x0000000800067824 */ /* 0x000fe200078e00ff */
[----:B------:R-:W-:-:S02]  /*7be0*/  IADD3 R0, P0, PT, R5, 0x20, RZ ;  /* 0x0000002005007810 */ /* 0x000fc40007f1e0ff */
[----:B------:R3:W2:Y:S01]  /*7bf0*/  LDS.128 R44, [R7+0x15000] ;  /* 0x01500000072c7984 */ /* 0x0006a20000000c00 */
[----:B-1----:R-:W-:Y:S01]  /*7c00*/  IMAD.WIDE.U32 R72, R2, UR20, R72 ;  /* 0x0000001402487c25 */ /* 0x002fe2000f8e0048 */
[----:B------:R-:W-:Y:S02]  /*7c10*/  LOP3.LUT R6, R6, 0x38, RZ, 0xc0, !PT ;  /* 0x0000003806067812 */ /* 0x000fe400078ec0ff */
[----:B------:R3:W1:Y:S01]  /*7c20*/  LDS.128 R40, [R7+0x18000] ;  /* 0x0180000007287984 */ /* 0x0006620000000c00 */
[----:B------:R-:W-:Y:S01]  /*7c30*/  IMAD.U32 R2, RZ, RZ, UR10 ;  /* 0x0000000aff027e24 */ /* 0x000fe2000f8e00ff */
[----:B------:R-:W-:Y:S01]  /*7c40*/  IADD3.X R10, PT, PT, RZ, RZ, RZ, P0, !PT ;  /* 0x000000ffff0a7210 */ /* 0x000fe200007fe4ff */
        /* <DEDUP_REMOVED lines=9> */
[----:B------:R-:W2:Y:S01]  /*7ce0*/  LDS.128 R64, [R7+0x14000] ;  /* 0x0140000007407984 */ /* 0x000ea20000000c00 */
[----:B------:R-:W4:Y:S01]  /*7cf0*/  LDCU.64 UR8, c[0x0][0x560] ;  /* 0x0000ac00ff0877ac */ /* 0x000f220008000a00 */
[----:B------:R-:W-:Y:S02]  /*7d00*/  MOV R74, R72 ;  /* 0x00000048004a7202 */ /* 0x000fe40000000f00 */
[----:B------:R-:W3:Y:S01]  /*7d10*/  LDS.128 R60, [R7+0x12000] ;  /* 0x01200000073c7984 */ /* 0x000ee20000000c00 */
[----:B------:R-:W-:-:S03]  /*7d20*/  MOV R75, R3 ;  /* 0x00000003004b7202 */ /* 0x000fc60000000f00 */
[----:B------:R-:W1:Y:S01]  /*7d30*/  LDS.128 R56, [R7+0x10000] ;  /* 0x0100000007387984 */ /* 0x000e620000000c00 */
[----:B------:R-:W-:-:S03]  /*7d40*/  IMAD.WIDE.U32 R74, R5, UR12, R74 ;  /* 0x0000000c054a7c25 */ /* 0x000fc6000f8e004a */
[----:B------:R-:W1:Y:S01]  /*7d50*/  LDS.128 R68, [R7+0x16000] ;  /* 0x0160000007447984 */ /* 0x000e620000000c00 */
[----:B------:R-:W-:Y:S01]  /*7d60*/  IMAD R11, R5, UR13, R75 ;  /* 0x0000000d050b7c24 */ /* 0x000fe2000f8e024b */
[----:B----4-:R-:W-:-:S04]  /*7d70*/  LEA R76, P0, R74, UR8, 0x1 ;  /* 0x000000084a4c7c11 */ /* 0x010fc8000f8008ff */
[----:B------:R-:W-:-:S05]  /*7d80*/  LEA.HI.X R77, R74, UR9, R11, 0x1, P0 ;  /* 0x000000094a4d7c11 */ /* 0x000fca00080f0c0b */
[----:B--2---:R2:W-:Y:S04]  /*7d90*/  STG.E.128 desc[UR30][R76.64+0x100], R64 ;  /* 0x000100404c007986 */ /* 0x0045e8000c101d1e */
[----:B---3--:R2:W-:Y:S04]  /*7da0*/  STG.E.128 desc[UR30][R76.64+0x80], R60 ;  /* 0x0000803c4c007986 */ /* 0x0085e8000c101d1e */
[----:B-1----:R2:W-:Y:S04]  /*7db0*/  STG.E.128 desc[UR30][R76.64], R56 ;  /* 0x000000384c007986 */ /* 0x0025e8000c101d1e */
[----:B------:R2:W-:Y:S02]  /*7dc0*/  STG.E.128 desc[UR30][R76.64+0x180], R68 ;  /* 0x000180444c007986 */ /* 0x0005e4000c101d1e */
.L_x_670:
[----:B------:R-:W-:Y:S05]  /*7dd0*/  BSYNC.RECONVERGENT B0 ;  /* 0x0000000000007941 */ /* 0x000fea0003800200 */
.L_x_669:
[----:B--2---:R2:W4:Y:S01]  /*7de0*/  LDS.128 R56, [R7+0x17000] ;  /* 0x0170000007387984 */ /* 0x0045220000000c00 */
[----:B------:R-:W-:Y:S04]  /*7df0*/  BSSY.RECONVERGENT B0, `(.L_x_671) ;  /* 0x000000f000007945 */ /* 0x000fe80003800200 */
[----:B------:R-:W-:Y:S05]  /*7e00*/  @P2 BRA `(.L_x_672) ;  /* 0x0000000000342947 */ /* 0x000fea0003800000 */
[----:B------:R-:W1:Y:S01]  /*7e10*/  LDCU.64 UR8, c[0x0][0x560] ;  /* 0x0000ac00ff0877ac */ /* 0x000e620008000a00 */
[----:B------:R-:W-:Y:S01]  /*7e20*/  MOV R60, R72 ;  /* 0x00000048003c7202 */ /* 0x000fe20000000f00 */
[----:B--23--:R-:W-:Y:S01]  /*7e30*/  IMAD R7, R10, UR12, RZ ;  /* 0x0000000c0a077c24 */ /* 0x00cfe2000f8e02ff */
[----:B------:R-:W-:-:S03]  /*7e40*/  MOV R61, R3 ;  /* 0x00000003003d7202 */ /* 0x000fc60000000f00 */
[C---:B------:R-:W-:Y:S02]  /*7e50*/  IMAD R7, R0.reuse, UR13, R7 ;  /* 0x0000000d00077c24 */ /* 0x040fe4000f8e0207 */
[----:B------:R-:W-:-:S05]  /*7e60*/  IMAD.WIDE.U32 R60, R0, UR12, R60 ;  /* 0x0000000c003c7c25 */ /* 0x000fca000f8e003c */
[----:B------:R-:W-:Y:S02]  /*7e70*/  IADD3 R7, PT, PT, R7, R61, RZ ;  /* 0x0000003d07077210 */ /* 0x000fe40007ffe0ff */
[----:B-1----:R-:W-:-:S04]  /*7e80*/  LEA R62, P0, R60, UR8, 0x1 ;  /* 0x000000083c3e7c11 */ /* 0x002fc8000f8008ff */
[----:B------:R-:W-:-:S05]  /*7e90*/  LEA.HI.X R63, R60, UR9, R7, 0x1, P0 ;  /* 0x000000093c3f7c11 */ /* 0x000fca00080f0c07 */
[----:B------:R1:W-:Y:S04]  /*7ea0*/  STG.E.128 desc[UR30][R62.64], R52 ;  /* 0x000000343e007986 */ /* 0x0003e8000c101d1e */
[----:B------:R1:W-:Y:S04]  /*7eb0*/  STG.E.128 desc[UR30][R62.64+0x80], R48 ;  /* 0x000080303e007986 */ /* 0x0003e8000c101d1e */
[----:B------:R1:W-:Y:S04]  /*7ec0*/  STG.E.128 desc[UR30][R62.64+0x100], R44 ;  /* 0x0001002c3e007986 */ /* 0x0003e8000c101d1e */
[----:B----4-:R1:W-:Y:S02]  /*7ed0*/  STG.E.128 desc[UR30][R62.64+0x180], R56 ;  /* 0x000180383e007986 */ /* 0x0103e4000c101d1e */
.L_x_672:
[----:B------:R-:W-:Y:S05]  /*7ee0*/  BSYNC.RECONVERGENT B0 ;  /* 0x0000000000007941 */ /* 0x000fea0003800200 */
.L_x_671:
[----:B--23--:R-:W-:Y:S01]  /*7ef0*/  MOV R7, RZ ;  /* 0x000000ff00077202 */ /* 0x00cfe20000000f00 */
[----:B------:R-:W-:Y:S01]  /*7f00*/  UIMAD UR15, UR15, UR10, URZ ;  /* 0x0000000a0f0f72a4 */ /* 0x000fe2000f8e02ff */
[----:B------:R-:W-:Y:S01]  /*7f10*/  BSSY.RECONVERGENT B0, `(.L_x_673) ;  /* 0x0000012000007945 */ /* 0x000fe20003800200 */
[----:B------:R-:W-:Y:S02]  /*7f20*/  IMAD.WIDE.U32 R2, R2, UR14, R6 ;  /* 0x0000000e02027c25 */ /* 0x000fe4000f8e0006 */
[----:B------:R-:W-:Y:S01]  /*7f30*/  UIMAD UR15, UR14, UR11, UR15 ;  /* 0x0000000b0e0f72a4 */ /* 0x000fe2000f8e020f */
[----:B------:R-:W-:-:S05]  /*7f40*/  IADD3 R2, P0, PT, R2, UR34, RZ ;  /* 0x0000002202027c10 */ /* 0x000fca000ff1e0ff */
[----:B------:R-:W-:-:S03]  /*7f50*/  IADD3.X R3, PT, PT, R4, UR15, R3, P0, !PT ;  /* 0x0000000f04037c10 */ /* 0x000fc600087fe403 */
[----:B------:R-:W-:-:S04]  /*7f60*/  IMAD.WIDE.U32 R2, R8, UR20, R2 ;  /* 0x0000001408027c25 */ /* 0x000fc8000f8e0002 */
[----:B------:R-:W-:Y:S01]  /*7f70*/  IMAD R9, R9, UR20, R3 ;  /* 0x0000001409097c24 */ /* 0x000fe2000f8e0203 */
[----:B------:R-:W-:Y:S06]  /*7f80*/  @P1 BRA `(.L_x_674) ;  /* 0x0000000000281947 */ /* 0x000fec0003800000 */
[----:B------:R-:W2:Y:S01]  /*7f90*/  LDCU.64 UR8, c[0x0][0x568] ;  /* 0x0000ad00ff0877ac */ /* 0x000ea20008000a00 */
[----:B------:R-:W-:-:S05]  /*7fa0*/  MOV R8, R2 ;  /* 0x0000000200087202 */ /* 0x000fca0000000f00 */
[----:B------:R-:W-:-:S04]  /*7fb0*/  IMAD.WIDE.U32 R6, R5, UR10, R8 ;  /* 0x0000000a05067c25 */ /* 0x000fc8000f8e0008 */
[----:B------:R-:W-:Y:S01]  /*7fc0*/  IMAD R5, R5, UR11, R7 ;  /* 0x0000000b05057c24 */ /* 0x000fe2000f8e0207 */
[----:B--2---:R-:W-:-:S04]  /*7fd0*/  LEA R4, P0, R6, UR8, 0x1 ;  /* 0x0000000806047c11 */ /* 0x004fc8000f8008ff */
[----:B------:R-:W-:-:S05]  /*7fe0*/  LEA.HI.X R5, R6, UR9, R5, 0x1, P0 ;  /* 0x0000000906057c11 */ /* 0x000fca00080f0c05 */
[----:B-1----:R2:W-:Y:S04]  /*7ff0*/  STG.E.128 desc[UR30][R4.64], R40 ;  /* 0x0000002804007986 */ /* 0x0025e8000c101d1e */
[----:B------:R2:W-:Y:S04]  /*8000*/  STG.E.128 desc[UR30][R4.64+0x80], R32 ;  /* 0x0000802004007986 */ /* 0x0005e8000c101d1e */
[----:B------:R2:W-:Y:S04]  /*8010*/  STG.E.128 desc[UR30][R4.64+0x100], R24 ;  /* 0x0001001804007986 */ /* 0x0005e8000c101d1e */
[----:B------:R2:W-:Y:S02]  /*8020*/  STG.E.128 desc[UR30][R4.64+0x180], R16 ;  /* 0x0001801004007986 */ /* 0x0005e4000c101d1e */
.L_x_674:
[----:B------:R-:W-:Y:S05]  /*8030*/  BSYNC.RECONVERGENT B0 ;  /* 0x0000000000007941 */ /* 0x000fea0003800200 */
.L_x_673:
[----:B------:R-:W-:Y:S05]  /*8040*/  @P2 BRA `(.L_x_661) ;  /* 0x0000000000302947 */ /* 0x000fea0003800000 */
[----:B------:R-:W3:Y:S01]  /*8050*/  LDCU.64 UR8, c[0x0][0x568] ;  /* 0x0000ad00ff0877ac */ /* 0x000ee20008000a00 */
[----:B------:R-:W-:Y:S01]  /*8060*/  MOV R8, R2 ;  /* 0x0000000200087202 */ /* 0x000fe20000000f00 */
[----:B------:R-:W-:-:S04]  /*8070*/  IMAD R3, R10, UR10, RZ ;  /* 0x0000000a0a037c24 */ /* 0x000fc8000f8e02ff */
[----:B--2---:R-:W-:-:S04]  /*8080*/  IMAD.WIDE.U32 R4, R0, UR10, R8 ;  /* 0x0000000a00047c25 */ /* 0x004fc8000f8e0008 */
[----:B------:R-:W-:-:S05]  /*8090*/  IMAD R3, R0, UR11, R3 ;  /* 0x0000000b00037c24 */ /* 0x000fca000f8e0203 */
[----:B------:R-:W-:Y:S02]  /*80a0*/  IADD3 R3, PT, PT, R3, R5, RZ ;  /* 0x0000000503037210 */ /* 0x000fe40007ffe0ff */
[----:B---3--:R-:W-:-:S04]  /*80b0*/  LEA R2, P0, R4, UR8, 0x1 ;  /* 0x0000000804027c11 */ /* 0x008fc8000f8008ff */
[----:B------:R-:W-:-:S05]  /*80c0*/  LEA.HI.X R3, R4, UR9, R3, 0x1, P0 ;  /* 0x0000000904037c11 */ /* 0x000fca00080f0c03 */
[----:B-1----:R3:W-:Y:S04]  /*80d0*/  STG.E.128 desc[UR30][R2.64], R36 ;  /* 0x0000002402007986 */ /* 0x0027e8000c101d1e */
[----:B------:R3:W-:Y:S04]  /*80e0*/  STG.E.128 desc[UR30][R2.64+0x80], R28 ;  /* 0x0000801c02007986 */ /* 0x0007e8000c101d1e */
[----:B------:R3:W-:Y:S04]  /*80f0*/  STG.E.128 desc[UR30][R2.64+0x100], R20 ;  /* 0x0001001402007986 */ /* 0x0007e8000c101d1e */
[----:B------:R3:W-:Y:S02]  /*8100*/  STG.E.128 desc[UR30][R2.64+0x180], R12 ;  /* 0x0001800c02007986 */ /* 0x0007e4000c101d1e */
.L_x_661:
[----:B------:R-:W-:Y:S05]  /*8110*/  BSYNC.RECONVERGENT B1 ;  /* 0x0000000000017941 */ /* 0x000fea0003800200 */
.L_x_639:
[----:B------:R-:W1:Y:S01]  /*8120*/  LDCU UR9, c[0x0][0x438] ;  /* 0x00008700ff0977ac */ /* 0x000e620008000800 */
[----:B------:R-:W4:Y:S01]  /*8130*/  LDCU UR10, c[0x0][0x370] ;  /* 0x00006e00ff0a77ac */ /* 0x000f220008000800 */
[----:B-1----:R-:W-:-:S04]  /*8140*/  UIADD3 UR9, UPT, UPT, UR9, 0x3f, URZ ;  /* 0x0000003f09097890 */ /* 0x002fc8000fffe0ff */
        /* <DEDUP_REMOVED lines=8> */
.L_x_676:
        /* <DEDUP_REMOVED lines=11> */
.L_x_2500:


//--------------------- .text._ZN5flash44flash_bwd_dq_dk_dv_loop_seqk_parallel_kernelI23Flash_bwd_kernel_traitsILi256ELi64ELi64ELi8ELi4ELi2ELi2ELb0ELb1EN7cutlass6half_tE19Flash_kernel_traitsILi256ELi64ELi64ELi8ES3_EELb0ELb0ELb0ELb1ELb0ELb0ELb0EEEvNS_16Flash_bwd_paramsE --------------------------
	.section	.text._ZN5flash44flash_bwd_dq_dk_dv_loop_seqk_parallel_kernelI23Flash_bwd_kernel_traitsILi256ELi64ELi64ELi8ELi4ELi2ELi2ELb0ELb1EN7cutlass6half_tE19Flash_kernel_traitsILi256ELi64ELi64ELi8ES3_EELb0ELb0ELb0ELb1ELb0ELb0ELb0EEEvNS_16Flash_bwd_paramsE,"ax",@progbits
	.align	128
        .global         _ZN5flash44flash_bwd_dq_dk_dv_loop_seqk_parallel_kernelI23Flash_bwd_kernel_traitsILi256ELi64ELi64ELi8ELi4ELi2ELi2ELb0ELb1EN7cutlass6half_tE19Flash_kernel_traitsILi256ELi64ELi64ELi8ES3_EELb0ELb0ELb0ELb1ELb0ELb0ELb0EEEvNS_16Flash_bwd_paramsE
        .type           _ZN5flash44flash_bwd_dq_dk_dv_loop_seqk_parallel_kernelI23Flash_bwd_kernel_traitsILi256ELi64ELi64ELi8ELi4ELi2ELi2ELb0ELb1EN7cutlass6half_tE19Flash_kernel_traitsILi256ELi64ELi64ELi8ES3_EELb0ELb0ELb0ELb1ELb0ELb0ELb0EEEvNS_16Flash_bwd_paramsE,@function
        .size           _ZN5flash44flash_bwd_dq_dk_dv_loop_seqk_parallel_kernelI23Flash_bwd_kernel_traitsILi256ELi64ELi64ELi8ELi4ELi2ELi2ELb0ELb1EN7cutlass6half_tE19Flash_kernel_traitsILi256ELi64ELi64ELi8ES3_EELb0ELb0ELb0ELb1ELb0ELb0ELb0EEEvNS_16Flash_bwd_paramsE,(.L_x_2501 - _ZN5flash44flash_bwd_dq_dk_dv_loop_seqk_parallel_kernelI23Flash_bwd_kernel_traitsILi256ELi64ELi64ELi8ELi4ELi2ELi2ELb0ELb1EN7cutlass6half_tE19Flash_kernel_traitsILi256ELi64ELi64ELi8ES3_EELb0ELb0ELb0ELb1ELb0ELb0ELb0EEEvNS_16Flash_bwd_paramsE)
        .other          _ZN5flash44flash_bwd_dq_dk_dv_loop_seqk_parallel_kernelI23Flash_bwd_kernel_traitsILi256ELi64ELi64ELi8ELi4ELi2ELi2ELb0ELb1EN7cutlass6half_tE19Flash_kernel_traitsILi256ELi64ELi64ELi8ES3_EELb0ELb0ELb0ELb1ELb0ELb0ELb0EEEvNS_16Flash_bwd_paramsE,@"STO_CUDA_ENTRY STV_DEFAULT"
_ZN5flash44flash_bwd_dq_dk_dv_loop_seqk_parallel_kernelI23Flash_bwd_kernel_traitsILi256ELi64ELi64ELi8ELi4ELi2ELi2ELb0ELb1EN7cutlass6half_tE19Flash_kernel_traitsILi256ELi64ELi64ELi8ES3_EELb0ELb0ELb0ELb1ELb0ELb0ELb0EEEvNS_16Flash_bwd_paramsE:
.text._ZN5flash44flash_bwd_dq_dk_dv_loop_seqk_parallel_kernelI23Flash_bwd_kernel_traitsILi256ELi64ELi64ELi8ELi4ELi2ELi2ELb0ELb1EN7cutlass6half_tE19Flash_kernel_traitsILi256ELi64ELi64ELi8ES3_EELb0ELb0ELb0ELb1ELb0ELb0ELb0EEEvNS_16Flash_bwd_paramsE:
        /* <DEDUP_REMOVED lines=18> */
[----:B------:R-:W-:Y:S01]  /*0120*/  S2UR UR19, SR_CTAID.Y ;  /* 0x00000000001379c3 */ /* 0x000fe20000002600 */
        /* <DEDUP_REMOVED lines=9> */
[----:B------:R-:W2:Y:S01]  /*01c0*/  S2UR UR22, SR_CTAID.X ;  /* 0x00000000001679c3 */ /* 0x000ea20000002500 */
[----:B------:R-:W3:Y:S01]  /*01d0*/  LDCU.64 UR6, c[0x0][0x470] ;  /* 0x00008e00ff0677ac */ /* 0x000ee20008000a00 */
[----:B----4-:R-:W-:Y:S02]  /*01e0*/  UISETP.NE.AND UP3, UPT, UR8, URZ, UPT ;  /* 0x000000ff0800728c */ /* 0x010fe4000bf65270 */
[----:B------:R-:W-:-:S04]  /*01f0*/  UISETP.NE.AND.EX UP6, UPT, UR5, URZ, UPT, UP6 ;  /* 0x000000ff0500728c */ /* 0x000fc8000bfc5360 */
[----:B------:R-:W4:Y:S01]  /*0200*/  S2UR UR18, SR_CTAID.Y ;  /* 0x00000000001279c3 */ /* 0x000f220000002600 */
[----:B------:R-:W-:Y:S01]  /*0210*/  UISETP.EQ.OR.EX UP0, UPT, UR5, URZ, !UP3, UP2 ;  /* 0x000000ff0500728c */ /* 0x000fe2000df02720 */
[----:B------:R-:W-:Y:S02]  /*0220*/  UMOV UR8, 0x400 ;  /* 0x0000040000087882 */ /* 0x000fe40000000000 */
[----:B------:R-:W-:Y:S01]  /*0230*/  UMOV UR5, 0x400 ;  /* 0x0000040000057882 */ /* 0x000fe20000000000 */
[----:B------:R-:W-:Y:S02]  /*0240*/  UP2UR UR27, UPR, URZ, 0x1 ;  /* 0x00000001ff1b7883 */ /* 0x000fe40008000000 */
[----:B------:R-:W-:Y:S01]  /*0250*/  UP2UR UR26, UPR, URZ, 0x8 ;  /* 0x00000008ff1a7883 */ /* 0x000fe20008000000 */
[----:B------:R-:W2:Y:S01]  /*0260*/  S2UR UR21, SR_CTAID.Z ;  /* 0x00000000001579c3 */ /* 0x000ea20000002700 */
        /* <DEDUP_REMOVED lines=9> */
[----:B------:R-:W-:-:S09]  /*0300*/  UMOV UR33, URZ ;  /* 0x000000ff00217c82 */ /* 0x000fd20008000000 */
.L_x_734:
[----:B-----5:R-:W5:Y:S01]  /*0310*/  LDCU.64 UR8, c[0x0][0x478] ;  /* 0x00008f00ff0877ac */ /* 0x020f620008000a00 */
[----:B------:R-:W-:Y:S02]  /*0320*/  PLOP3.LUT P1, PT, PT, PT, UP3, 0x80, 0x8 ;  /* 0x000000000008781c */ /* 0x000fe40003f2f038 */
[----:B------:R-:W-:Y:S01]  /*0330*/  PLOP3.LUT P4, PT, PT, PT, UP5, 0x80, 0x8 ;  /* 0x000000000008781c */ /* 0x000fe20003f8f058 */
[----:B------:R-:W-:Y:S01]  /*0340*/  @UP3 ULEA UR12, UP0, UR25, UR6, 0x2 ;  /* 0x00000006190c3291 */ /* 0x000fe2000f8010ff */
[----:B------:R-:W-:Y:S01]  /*0350*/  PLOP3.LUT P2, PT, PT, PT, UP4, 0x80, 0x8 ;  /* 0x000000000008781c */ /* 0x000fe20003f4f048 */
[----:B------:R-:W-:Y:S02]  /*0360*/  UISETP.NE.AND UP2, UPT, UR27, URZ, UPT ;  /* 0x000000ff1b00728c */ /* 0x000fe4000bf45270 */
[----:B------:R-:W-:Y:S02]  /*0370*/  @UP3 ULEA.HI.X UR13, UR25, UR7, URZ, 0x2, UP0 ;  /* 0x00000007190d3291 */ /* 0x000fe400080f14ff */
[----:B-1----:R-:W-:-:S02]  /*0380*/  IMAD.U32 R12, RZ, RZ, UR12 ;  /* 0x0000000cff0c7e24 */ /* 0x002fc4000f8e00ff */
[----:B------:R-:W-:Y:S02]  /*0390*/  PLOP3.LUT P3, PT, PT, PT, UP2, 0x80, 0x8 ;  /* 0x000000000008781c */ /* 0x000fe40003f6f028 */
[----:B------:R-:W-:Y:S01]  /*03a0*/  IMAD.U32 R13, RZ, RZ, UR13 ;  /* 0x0000000dff0d7e24 */ /* 0x000fe2000f8e00ff */
[----:B-1----:R-:W-:Y:S02]  /*03b0*/  UIMAD.WIDE.U32 UR12, UR25, 0x4, UR28 ;  /* 0x00000004190c78a5 */ /* 0x002fe4000f8e001c */
[----:B-----5:R-:W-:Y:S01]  /*03c0*/  UISETP.NE.U32.AND UP0, UPT, UR8, URZ, UPT ;  /* 0x000000ff0800728c */ /* 0x020fe2000bf05070 */
[----:B------:R-:W-:Y:S01]  /*03d0*/  IMAD.U32 R6, RZ, RZ, UR42 ;  /* 0x0000002aff067e24 */ /* 0x000fe2000f8e00ff */
[----:B------:R-:W5:Y:S02]  /*03e0*/  @P1 LDG.E R3, desc[UR34][R12.64] ;  /* 0x000000220c031981 */ /* 0x000f64000c1e1900 */
[----:B------:R-:W-:-:S06]  /*03f0*/  UISETP.NE.AND.EX UP0, UPT, UR9, URZ, UPT, UP0 ;  /* 0x000000ff0900728c */ /* 0x000fcc000bf05300 */
[----:B------:R-:W-:-:S05]  /*0400*/  PLOP3.LUT P0, PT, PT, PT, UP0, 0x80, 0x8 ;  /* 0x000000000008781c */ /* 0x000fca0003f0f008 */
[----:B------:R-:W-:Y:S01]  /*0410*/  @UP0 ULEA UR14, UP1, UR25, UR8, 0x2 ;  /* 0x00000008190e0291 */ /* 0x000fe2000f8210ff */
[----:B------:R-:W-:Y:S01]  /*0420*/  IMAD.U32 R8, RZ, RZ, UR12 ;  /* 0x0000000cff087e24 */ /* 0x000fe2000f8e00ff */
[----:B------:R-:W1:Y:S02]  /*0430*/  @!UP0 LDCU UR11, c[0x0][0x43c] ;  /* 0x00008780ff0b87ac */ /* 0x000e640008000800 */
[----:B------:R-:W-:Y:S02]  /*0440*/  @UP0 ULEA.HI.X UR15, UR25, UR9, URZ, 0x2, UP1 ;  /* 0x00000009190f0291 */ /* 0x000fe400088f14ff */
[----:B------:R-:W-:Y:S01]  /*0450*/  IMAD.U32 R10, RZ, RZ, UR14 ;  /* 0x0000000eff0a7e24 */ /* 0x000fe2000f8e00ff */
[----:B----4-:R-:W4:Y:S01]  /*0460*/  @!UP0 LDCU.64 UR8, c[0x0][0x488] ;  /* 0x00009100ff0887ac */ /* 0x010f220008000a00 */
[----:B------:R-:W-:Y:S02]  /*0470*/  IMAD.U32 R9, RZ, RZ, UR13 ;  /* 0x0000000dff097e24 */ /* 0x000fe4000f8e00ff */
[----:B------:R-:W-:-:S02]  /*0480*/  IMAD.U32 R7, RZ, RZ, UR43 ;  /* 0x0000002bff077e24 */ /* 0x000fc4000f8e00ff */
[----:B------:R-:W-:Y:S01]  /*0490*/  IMAD.U32 R11, RZ, RZ, UR15 ;  /* 0x0000000fff0b7e24 */ /* 0x000fe2000f8e00ff */
[----:B------:R-:W3:Y:S04]  /*04a0*/  @P4 LDG.E R4, desc[UR34][R8.64] ;  /* 0x0000002208044981 */ /* 0x000ee8000c1e1900 */
[----:B------:R-:W2:Y:S04]  /*04b0*/  @P0 LDG.E R0, desc[UR34][R10.64] ;  /* 0x000000220a000981 */ /* 0x000ea8000c1e1900 */
[----:B------:R-:W2:Y:S04]  /*04c0*/  @P2 LDG.E R2, desc[UR34][R8.64+0x4] ;  /* 0x0000042208022981 */ /* 0x000ea8000c1e1900 */
[----:B------:R-:W2:Y:S01]  /*04d0*/  @!P3 LDG.E R6, desc[UR34][R6.64] ;  /* 0x000000220606b981 */ /* 0x000ea2000c1e1900 */
[----:B------:R-:W-:Y:S01]  /*04e0*/  UMOV UR38, URZ ;  /* 0x000000ff00267c82 */ /* 0x000fe20008000000 */
[----:B----4-:R-:W-:Y:S01]  /*04f0*/  @!UP0 UISETP.NE.U32.AND UP1, UPT, UR8, URZ, UPT ;  /* 0x000000ff0800828c */ /* 0x010fe2000bf25070 */
[----:B------:R-:W-:Y:S01]  /*0500*/  UMOV UR16, 0xffffffff ;  /* 0xffffffff00107882 */ /* 0x000fe20000000000 */
[----:B------:R-:W-:-:S02]  /*0510*/  UMOV UR40, 0xffffffff ;  /* 0xffffffff00287882 */ /* 0x000fc40000000000 */
[----:B------:R-:W-:Y:S02]  /*0520*/  @!UP0 UISETP.NE.AND.EX UP1, UPT, UR9, URZ, UPT, UP1 ;  /* 0x000000ff0900828c */ /* 0x000fe4000bf25310 */
[----:B------:R-:W-:Y:S02]  /*0530*/  USHF.L.U32 UR31, UR41, 0x6, URZ ;  /* 0x00000006291f7899 */ /* 0x000fe400080006ff */
[----:B-1----:R-:W-:Y:S01]  /*0540*/  @!UP0 USEL UR9, UR11, URZ, UP1 ;  /* 0x000000ff0b098287 */ /* 0x002fe20008800000 */
[----:B-----5:R-:W-:Y:S02]  /*0550*/  @P1 R2UR UR38, R3 ;  /* 0x00000000032612ca */ /* 0x020fe400000e0000 */
[----:B---3--:R-:W-:Y:S02]  /*0560*/  @P4 R2UR UR16, R4 ;  /* 0x00000000041042ca */ /* 0x008fe400000e0000 */
[----:B--2---:R-:W-:Y:S02]  /*0570*/  @P0 R2UR UR37, R0 ;  /* 0x00000000002502ca */ /* 0x004fe400000e0000 */
        /* <DEDUP_REMOVED lines=15> */
.L_x_677:
        /* <DEDUP_REMOVED lines=34> */
.L_x_679:
[----:B------:R-:W1:Y:S01]  /*0890*/  LDCU.64 UR14, c[0x0][0x3b8] ;  /* 0x00007700ff0e77ac */ /* 0x000e620008000a00 */
[----:B------:R-:W-:-:S04]  /*08a0*/  UIADD3 UR8, UPT, UPT, UR38, UR40, URZ ;  /* 0x0000002826087290 */ /* 0x000fc8000fffe0ff */
[----:B-1----:R-:W-:Y:S02]  /*08b0*/  UIMAD.WIDE.U32 UR10, UR8, UR14, URZ ;  /* 0x0000000e080a72a5 */ /* 0x002fe4000f8e00ff */
[----:B------:R-:W-:-:S04]  /*08c0*/  UIMAD UR8, UR8, UR15, URZ ;  /* 0x0000000f080872a4 */ /* 0x000fc8000f8e02ff */
[----:B------:R-:W-:Y:S01]  /*08d0*/  UIADD3 UR8, UPT, UPT, UR11, UR8, URZ ;  /* 0x000000080b087290 */ /* 0x000fe2000fffe0ff */
[----:B------:R-:W-:-:S05]  /*08e0*/  UMOV UR50, UR10 ;  /* 0x0000000a00327c82 */ /* 0x000fca0008000000 */
[----:B------:R-:W-:Y:S02]  /*08f0*/  MOV R7, UR8 ;  /* 0x0000000800077c02 */ /* 0x000fe40008000f00 */
.L_x_680:
        /* <DEDUP_REMOVED lines=41> */
.L_x_681:
[----:B------:R-:W1:Y:S01]  /*0b90*/  LDCU.64 UR12, c[0x0][0x3c0] ;  /* 0x00007800ff0c77ac */ /* 0x000e620008000a00 */
[----:B------:R-:W-:-:S04]  /*0ba0*/  UIADD3 UR8, UPT, UPT, UR38, UR40, URZ ;  /* 0x0000002826087290 */ /* 0x000fc8000fffe0ff */
[----:B-1----:R-:W-:Y:S02]  /*0bb0*/  UIMAD.WIDE.U32 UR10, UR8, UR12, URZ ;  /* 0x0000000c080a72a5 */ /* 0x002fe4000f8e00ff */
[----:B------:R-:W-:-:S04]  /*0bc0*/  UIMAD UR8, UR8, UR13, URZ ;  /* 0x0000000d080872a4 */ /* 0x000fc8000f8e02ff */
[----:B------:R-:W-:Y:S01]  /*0bd0*/  UIADD3 UR8, UPT, UPT, UR11, UR8, URZ ;  /* 0x000000080b087290 */ /* 0x000fe2000fffe0ff */
[----:B------:R-:W-:-:S05]  /*0be0*/  UMOV UR48, UR10 ;  /* 0x0000000a00307c82 */ /* 0x000fca0008000000 */
[----:B------:R-:W-:-:S07]  /*0bf0*/  MOV R8, UR8 ;  /* 0x0000000800087c02 */ /* 0x000fce0008000f00 */
.L_x_682:
        /* <DEDUP_REMOVED lines=11> */
[----:B------:R-:W1:Y:S02]  /*0cb0*/  LDCU UR8, c[0x0][0x444] ;  /* 0x00008880ff0877ac */ /* 0x000e640008000800 */
[----:B-1----:R-:W-:Y:S02]  /*0cc0*/  USHF.R.S32.HI UR9, URZ, 0x1f, UR8 ;  /* 0x0000001fff097899 */ /* 0x002fe40008011408 */
[----:B------:R-:W-:Y:S02]  /*0cd0*/  UIMAD.WIDE.U32 UR54, UR25, UR8, URZ ;  /* 0x00000008193672a5 */ /* 0x000fe4000f8e00ff */
[----:B------:R-:W-:Y:S02]  /*0ce0*/  UIMAD UR8, UR9, UR25, URZ ;  /* 0x00000019090872a4 */ /* 0x000fe4000f8e02ff */
[----:B------:R-:W-:Y:S02]  /*0cf0*/  USHF.R.S32.HI UR9, URZ, 0x1f, UR17 ;  /* 0x0000001fff097899 */ /* 0x000fe40008011411 */
[----:B------:R-:W-:-:S02]  /*0d00*/  UIADD3 UR8, UPT, UPT, UR55, UR8, URZ ;  /* 0x0000000837087290 */ /* 0x000fc4000fffe0ff */
[----:B------:R-:W-:Y:S02]  /*0d10*/  UIMAD.WIDE.U32 UR10, UR54, UR17, URZ ;  /* 0x00000011360a72a5 */ /* 0x000fe4000f8e00ff */
        /* <DEDUP_REMOVED lines=9> */
.L_x_683:
[----:B------:R-:W-:Y:S02]  /*0db0*/  UIMAD.WIDE.U32 UR54, UR64, UR16, URZ ;  /* 0x00000010403672a5 */ /* 0x000fe4000f8e00ff */
[----:B------:R-:W-:-:S04]  /*0dc0*/  UIMAD UR8, UR65, UR16, URZ ;  /* 0x00000010410872a4 */ /* 0x000fc8000f8e02ff */
[----:B------:R-:W-:-:S12]  /*0dd0*/  UIADD3 UR8, UPT, UPT, UR55, UR8, URZ ;  /* 0x0000000837087290 */ /* 0x000fd8000fffe0ff */
.L_x_684:
        /* <DEDUP_REMOVED lines=21> */
.L_x_685:
[----:B------:R-:W1:Y:S01]  /*0f30*/  LDCU UR56, c[0x0][0x434] ;  /* 0x00008680ff3877ac */ /* 0x000e620008000800 */
[----:B------:R-:W-:-:S04]  /*0f40*/  UIMAD UR10, UR25, UR17, UR24 ;  /* 0x00000011190a72a4 */ /* 0x000fc8000f8e0218 */
[----:B-1----:R-:W-:Y:S02]  /*0f50*/  UIMAD UR56, UR10, UR56, URZ ;  /* 0x000000380a3872a4 */ /* 0x002fe4000f8e02ff */
.L_x_686:
        /* <DEDUP_REMOVED lines=11> */
.L_x_687:
[----:B------:R-:W1:Y:S01]  /*1010*/  LDCU UR55, c[0x0][0x444] ;  /* 0x00008880ff3777ac */ /* 0x000e620008000800 */
[----:B------:R-:W-:-:S04]  /*1020*/  UIMAD UR10, UR25, UR17, UR24 ;  /* 0x00000011190a72a4 */ /* 0x000fc8000f8e0218 */
[----:B-1----:R-:W-:-:S12]  /*1030*/  UIMAD UR55, UR10, UR55, URZ ;  /* 0x000000370a3772a4 */ /* 0x002fd8000f8e02ff */
.L_x_688:
        /* <DEDUP_REMOVED lines=32> */
[----:B---3--:R-:W-:Y:S01]  /*1240*/  UIMAD.WIDE UR60, UR55, 0x4, UR60 ;  /* 0x00000004373c78a5 */ /* 0x008fe2000f8e023c */
        /* <DEDUP_REMOVED lines=12> */
[----:B------:R-:W-:Y:S02]  /*1310*/  LEA.HI.X R245, R16, UR11, R12, 0x1, P2 ;  /* 0x0000000b10f57c11 */ /* 0x000fe400090f0c0c */
[----:B------:R-:W-:Y:S01]  /*1320*/  LOP3.LUT R16, R20, 0x40, RZ, 0xfc, !PT ;  /* 0x0000004014107812 */ /* 0x000fe200078efcff */
[----:B------:R-:W-:Y:S01]  /*1330*/  IMAD R14, R3, UR47, R14 ;  /* 0x0000002f030e7c24 */ /* 0x000fe2000f8e020e */
[----:B------:R-:W-:Y:S01]  /*1340*/  IADD3 R24, P0, PT, R18, UR52, RZ ;  /* 0x0000003412187c10 */ /* 0x000fe2000ff1e0ff */
[----:B--2---:R-:W-:Y:S01]  /*1350*/  IMAD.WIDE.U32 R22, R10, UR22, RZ ;  /* 0x000000160a167c25 */ /* 0x004fe2000f8e00ff */
[----:B-----5:R-:W-:Y:S01]  /*1360*/  MOV R18, UR16 ;  /* 0x0000001000127c02 */ /* 0x020fe20008000f00 */
[----:B------:R-:W-:Y:S01]  /*1370*/  USHF.L.U32 UR47, UR8, 0x5, URZ ;  /* 0x00000005082f7899 */ /* 0x000fe200080006ff */
[----:B------:R-:W-:Y:S01]  /*1380*/  IADD3.X R25, PT, PT, R19, UR49, R14, P0, !PT ;  /* 0x0000003113197c10 */ /* 0x000fe200087fe40e */
[----:B------:R-:W-:Y:S01]  /*1390*/  IMAD.U32 R14, RZ, RZ, UR17 ;  /* 0x00000011ff0e7e24 */ /* 0x000fe2000f8e00ff */
[----:B------:R-:W1:Y:S01]  /*13a0*/  LDCU.64 UR16, c[0x0][0x570] ;  /* 0x0000ae00ff1077ac */ /* 0x000e620008000a00 */
[----:B------:R-:W-:Y:S01]  /*13b0*/  SEL R10, R22, RZ, P3 ;  /* 0x000000ff160a7207 */ /* 0x000fe20001800000 */
[----:B------:R-:W-:-:S02]  /*13c0*/  IMAD R11, R11, UR22, R23 ;  /* 0x000000160b0b7c24 */ /* 0x000fc4000f8e0217 */
[----:B------:R-:W-:Y:S01]  /*13d0*/  IMAD.WIDE.U32 R18, R18, UR24, R24 ;  /* 0x0000001812127c25 */ /* 0x000fe2000f8e0018 */
[----:B------:R-:W2:Y:S01]  /*13e0*/  LDCU.64 UR8, c[0x0][0x380] ;  /* 0x00007000ff0877ac */ /* 0x000ea20008000a00 */
[----:B------:R-:W-:Y:S02]  /*13f0*/  IADD3 R10, P1, P0, R13, UR54, R10 ;  /* 0x000000360d0a7c10 */ /* 0x000fe4000f83e00a */
[----:B------:R-:W-:Y:S01]  /*1400*/  IMAD R19, R14, UR24, R19 ;  /* 0x000000180e137c24 */ /* 0x000fe2000f8e0213 */
[----:B------:R-:W-:Y:S01]  /*1410*/  SHF.R.S32.HI R13, RZ, 0x1f, R13 ;  /* 0x0000001fff0d7819 */ /* 0x000fe2000001140d */
[----:B------:R-:W-:Y:S01]  /*1420*/  IMAD.U32 R12, RZ, RZ, UR57 ;  /* 0x00000039ff0c7e24 */ /* 0x000fe2000f8e00ff */
[----:B------:R-:W-:-:S04]  /*1430*/  SEL R14, R11, RZ, P3 ;  /* 0x000000ff0b0e7207 */ /* 0x000fc80001800000 */
[----:B------:R-:W-:Y:S01]  /*1440*/  IADD3.X R13, PT, PT, R13, UR53, R14, P1, P0 ;  /* 0x000000350d0d7c10 */ /* 0x000fe20008fe040e */
[C---:B------:R-:W-:Y:S01]  /*1450*/  IMAD.WIDE.U32 R14, R9.reuse, R2, R18 ;  /* 0x00000002090e7225 */ /* 0x040fe200078e0012 */
[----:B------:R-:W-:Y:S01]  /*1460*/  IADD3 R11, P0, PT, R10, UR57, RZ ;  /* 0x000000390a0b7c10 */ /* 0x000fe2000ff1e0ff */
[----:B------:R-:W-:Y:S01]  /*1470*/  UIMAD.WIDE UR52, UR56, 0x4, UR58 ;  /* 0x00000004383478a5 */ /* 0x000fe2000f8e023a */
[----:B------:R-:W-:Y:S01]  /*1480*/  LOP3.LUT R18, R20, 0x80, RZ, 0xfc, !PT ;  /* 0x0000008014127812 */ /* 0x000fe200078efcff */
[----:B------:R-:W-:Y:S01]  /*1490*/  IMAD R10, R9, R3, R15 ;  /* 0x00000003090a7224 */ /* 0x000fe200078e020f */
[----:B------:R-:W-:Y:S01]  /*14a0*/  LEA.HI.X.SX32 R12, R12, R13, 0x1, P0 ;  /* 0x0000000d0c0c7211 */ /* 0x000fe200000f0eff */
[----:B------:R-:W-:Y:S01]  /*14b0*/  IMAD.SHL.U32 R13, R2, 0x20, RZ ;  /* 0x00000020020d7824 */ /* 0x000fe200078e00ff */
[----:B-1----:R-:W-:Y:S01]  /*14c0*/  LEA R240, P0, R11, UR16, 0x2 ;  /* 0x000000100bf07c11 */ /* 0x002fe2000f8010ff */
[----:B------:R-:W-:Y:S01]  /*14d0*/  UMOV UR16, UR60 ;  /* 0x0000003c00107c82 */ /* 0x000fe20008000000 */
[----:B--2---:R-:W-:-:S02]  /*14e0*/  LEA R246, P1, R14, UR8, 0x1 ;  /* 0x000000080ef67c11 */ /* 0x004fc4000f8208ff */
[----:B------:R-:W-:Y:S01]  /*14f0*/  LEA.HI.X R241, R11, UR17, R12, 0x2, P0 ;  /* 0x000000110bf17c11 */ /* 0x000fe200080f140c */
[----:B------:R-:W-:Y:S01]  /*1500*/  UMOV UR17, UR61 ;  /* 0x0000003d00117c82 */ /* 0x000fe20008000000 */
[C---:B------:R-:W-:Y:S02]  /*1510*/  IADD3 R12, P0, PT, R9.reuse, 0x20, RZ ;  /* 0x00000020090c7810 */ /* 0x040fe40007f1e0ff */
[----:B------:R-:W-:Y:S02]  /*1520*/  LEA.HI.X R247, R14, UR9, R10, 0x1, P1 ;  /* 0x000000090ef77c11 */ /* 0x000fe400088f0c0a */
[----:B------:R-:W-:Y:S01]  /*1530*/  SHF.L.U64.HI R3, R2, 0x5, R3 ;  /* 0x0000000502037819 */ /* 0x000fe20000010203 */
[----:B------:R-:W-:Y:S01]  /*1540*/  IMAD.X R11, RZ, RZ, RZ, P0 ;  /* 0x000000ffff0b7224 */ /* 0x000fe200000e06ff */
[----:B------:R-:W-:Y:S01]  /*1550*/  IADD3 R14, PT, PT, R9, 0x20, RZ ;  /* 0x00000020090e7810 */ /* 0x000fe20007ffe0ff */
        /* <DEDUP_REMOVED lines=14> */
.L_x_690:
[----:B------:R-:W1:Y:S01]  /*1640*/  LDCU.64 UR10, c[0x0][0x5c0] ;  /* 0x0000b800ff0a77ac */ /* 0x000e620008000a00 */
[----:B------:R-:W-:-:S04]  /*1650*/  UIADD3 UR8, UPT, UPT, UR38, UR40, URZ ;  /* 0x0000002826087290 */ /* 0x000fc8000fffe0ff */
[----:B-1----:R-:W-:Y:S02]  /*1660*/  UIMAD.WIDE.U32 UR16, UR8, UR10, URZ ;  /* 0x0000000a081072a5 */ /* 0x002fe4000f8e00ff */
[----:B------:R-:W-:-:S04]  /*1670*/  UIMAD UR8, UR8, UR11, URZ ;  /* 0x0000000b080872a4 */ /* 0x000fc8000f8e02ff */
[----:B------:R-:W-:-:S06]  /*1680*/  UIADD3 UR8, UPT, UPT, UR17, UR8, URZ ;  /* 0x0000000811087290 */ /* 0x000fcc000fffe0ff */
[----:B------:R-:W-:Y:S02]  /*1690*/  MOV R2, UR8 ;  /* 0x0000000800027c02 */ /* 0x000fe40008000f00 */
.L_x_691:
        /* <DEDUP_REMOVED lines=13> */
.L_x_692:
[----:B------:R-:W1:Y:S01]  /*1770*/  LDCU.64 UR8, c[0x0][0x5c8] ;  /* 0x0000b900ff0877ac */ /* 0x000e620008000a00 */
[----:B------:R-:W-:-:S04]  /*1780*/  UIADD3 UR38, UPT, UPT, UR38, UR40, URZ ;  /* 0x0000002826267290 */ /* 0x000fc8000fffe0ff */
[----:B-1----:R-:W-:Y:S02]  /*1790*/  UIMAD.WIDE.U32 UR14, UR38, UR8, URZ ;  /* 0x00000008260e72a5 */ /* 0x002fe4000f8e00ff */
[----:B------:R-:W-:-:S04]  /*17a0*/  UIMAD UR38, UR38, UR9, URZ ;  /* 0x00000009262672a4 */ /* 0x000fc8000f8e02ff */
[----:B------:R-:W-:-:S06]  /*17b0*/  UIADD3 UR38, UPT, UPT, UR15, UR38, URZ ;  /* 0x000000260f267290 */ /* 0x000fcc000fffe0ff */
[----:B------:R-:W-:-:S07]  /*17c0*/  MOV R0, UR38 ;  /* 0x0000002600007c02 */ /* 0x000fce0008000f00 */
.L_x_693:
        /* <DEDUP_REMOVED lines=31> */
.L_x_695:
[----:B------:R-:W-:Y:S05]  /*19c0*/  BSYNC.RECONVERGENT B0 ;  /* 0x0000000000007941 */ /* 0x000fea0003800200 */
.L_x_694:
[----:B------:R-:W-:Y:S04]  /*19d0*/  BSSY.RECONVERGENT B0, `(.L_x_696) ;  /* 0x0000013000007945 */ /* 0x000fe80003800200 */
        /* <DEDUP_REMOVED lines=14> */
[----:B------:R2:W-:Y:S04]  /*1ac0*/  @!P3 STG.E.128 desc[UR34][R4.64], RZ ;  /* 0x000000ff0400b986 */ /* 0x0005e8000c101d22 */
[----:B------:R2:W-:Y:S04]  /*1ad0*/  @!P2 STG.E.128 desc[UR34][R4.64+0x80], RZ ;  /* 0x000080ff0400a986 */ /* 0x0005e8000c101d22 */
[----:B------:R2:W-:Y:S04]  /*1ae0*/  @!P1 STG.E.128 desc[UR34][R4.64+0x100], RZ ;  /* 0x000100ff04009986 */ /* 0x0005e8000c101d22 */
[----:B------:R2:W-:Y:S02]  /*1af0*/  @!P0 STG.E.128 desc[UR34][R4.64+0x180], RZ ;  /* 0x000180ff04008986 */ /* 0x0005e4000c101d22 */
.L_x_697:
[----:B------:R-:W-:Y:S05]  /*1b00*/  BSYNC.RECONVERGENT B0 ;  /* 0x0000000000007941 */ /* 0x000fea0003800200 */
.L_x_696:
[----:B------:R-:W2:Y:S01]  /*1b10*/  LDCU.64 UR10, c[0x0][0x5e0] ;  /* 0x0000bc00ff0a77ac */ /* 0x000ea20008000a00 */
[----:B------:R-:W-:Y:S01]  /*1b20*/  MOV R3, UR8 ;  /* 0x0000000800037c02 */ /* 0x000fe20008000f00 */
[----:B------:R-:W-:Y:S01]  /*1b30*/  BSSY.RECONVERGENT B0, `(.L_x_698) ;  /* 0x000001a000007945 */ /* 0x000fe20003800200 */
[----:B------:R-:W-:-:S03]  /*1b40*/  UIMAD UR44, UR44, UR8, URZ ;  /* 0x000000082c2c72a4 */ /* 0x000fc6000f8e02ff */
[----:B------:R-:W-:Y:S01]  /*1b50*/  IMAD.WIDE.U32 R2, R3, UR31, R20 ;  /* 0x0000001f03027c25 */ /* 0x000fe2000f8e0014 */
[----:B------:R-:W-:Y:S02]  /*1b60*/  UIMAD UR44, UR31, UR9, UR44 ;  /* 0x000000091f2c72a4 */ /* 0x000fe4000f8e022c */
[----:B------:R-:W-:-:S04]  /*1b70*/  IADD3 R2, P0, PT, R2, UR14, RZ ;  /* 0x0000000e02027c10 */ /* 0x000fc8000ff1e0ff */
[----:B------:R-:W-:Y:S02]  /*1b80*/  IADD3.X R3, PT, PT, R0, UR44, R3, P0, !PT ;  /* 0x0000002c00037c10 */ /* 0x000fe400087fe403 */
[----:B--2---:R-:W-:Y:S02]  /*1b90*/  MOV R4, UR10 ;  /* 0x0000000a00047c02 */ /* 0x004fe40008000f00 */
[----:B------:R-:W-:-:S03]  /*1ba0*/  MOV R0, UR11 ;  /* 0x0000000b00007c02 */ /* 0x000fc60008000f00 */
[----:B------:R-:W-:-:S04]  /*1bb0*/  IMAD.WIDE.U32 R4, R4, UR24, R2 ;  /* 0x0000001804047c25 */ /* 0x000fc8000f8e0002 */
[----:B------:R-:W-:Y:S01]  /*1bc0*/  IMAD R3, R0, UR24, R5 ;  /* 0x0000001800037c24 */ /* 0x000fe2000f8e0205 */
[----:B------:R-:W-:Y:S06]  /*1bd0*/  @P6 BRA `(.L_x_699) ;  /* 0x00000000003c6947 */ /* 0x000fec0003800000 */
[----:B------:R-:W2:Y:S01]  /*1be0*/  LDCU UR12, c[0x0][0x440] ;  /* 0x00008800ff0c77ac */ /* 0x000ea20008000800 */
[----:B------:R-:W-:Y:S01]  /*1bf0*/  IMAD.MOV.U32 R2, RZ, RZ, R4 ;  /* 0x000000ffff027224 */ /* 0x000fe200078e0004 */
[----:B------:R-:W3:Y:S03]  /*1c00*/  LDCU.64 UR10, c[0x0][0x568] ;  /* 0x0000ad00ff0a77ac */ /* 0x000ee60008000a00 */
[----:B-1----:R-:W-:-:S04]  /*1c10*/  IMAD.WIDE.U32 R6, R9, UR8, R2 ;  /* 0x0000000809067c25 */ /* 0x002fc8000f8e0002 */
[----:B------:R-:W-:Y:S01]  /*1c20*/  IMAD R9, R9, UR9, R7 ;  /* 0x0000000909097c24 */ /* 0x000fe2000f8e0207 */
        /* <DEDUP_REMOVED lines=10> */
.L_x_699:
[----:B------:R-:W-:Y:S05]  /*1cd0*/  BSYNC.RECONVERGENT B0 ;  /* 0x0000000000007941 */ /* 0x000fea0003800200 */
.L_x_698:
[----:B------:R-:W-:Y:S05]  /*1ce0*/  @P5 BRA `(.L_x_700) ;  /* 0x0000007800e45947 */ /* 0x000fea0003800000 */
[----:B------:R-:W3:Y:S01]  /*1cf0*/  LDCU UR12, c[0x0][0x440] ;  /* 0x00008800ff0c77ac */ /* 0x000ee20008000800 */
[----:B------:R-:W-:Y:S02]  /*1d00*/  IMAD R11, R11, UR8, RZ ;  /* 0x000000080b0b7c24 */ /* 0x000fe4000f8e02ff */
[----:B------:R-:W-:Y:S01]  /*1d10*/  IMAD.MOV.U32 R2, RZ, RZ, R4 ;  /* 0x000000ffff027224 */ /* 0x000fe200078e0004 */
[----:B------:R-:W4:Y:S01]  /*1d20*/  LDCU.64 UR10, c[0x0][0x568] ;  /* 0x0000ad00ff0a77ac */ /* 0x000f220008000a00 */
[C---:B------:R-:W-:Y:S02]  /*1d30*/  IMAD R11, R12.reuse, UR9, R11 ;  /* 0x000000090c0b7c24 */ /* 0x040fe4000f8e020b */
[----:B------:R-:W-:-:S04]  /*1d40*/  IMAD.WIDE.U32 R2, R12, UR8, R2 ;  /* 0x000000080c027c25 */ /* 0x000fc8000f8e0002 */
[----:B------:R-:W-:Y:S01]  /*1d50*/  IMAD.IADD R11, R3, 0x1, R11 ;  /* 0x00000001030b7824 */ /* 0x000fe200078e020b */
[----:B---3--:R-:W-:Y:S02]  /*1d60*/  ISETP.GE.AND P2, PT, R20, UR12, PT ;  /* 0x0000000c14007c0c */ /* 0x008fe4000bf46270 */
[----:B------:R-:W-:Y:S02]  /*1d70*/  ISETP.GE.AND P1, PT, R16, UR12, PT ;  /* 0x0000000c10007c0c */ /* 0x000fe4000bf26270 */
[----:B------:R-:W-:Y:S02]  /*1d80*/  ISETP.GE.AND P0, PT, R18, UR12, PT ;  /* 0x0000000c12007c0c */ /* 0x000fe4000bf06270 */
[----:B----4-:R-:W-:-:S04]  /*1d90*/  LEA R4, P3, R2, UR10, 0x1 ;  /* 0x0000000a02047c11 */ /* 0x010fc8000f8608ff */
        /* <DEDUP_REMOVED lines=8> */
.L_x_689:
        /* <DEDUP_REMOVED lines=35> */
.L_x_702:
[----:B------:R2:W-:Y:S04]  /*2050*/  STS.128 [R15+0x8000], RZ ;  /* 0x008000ff0f007388 */ /* 0x0005e80000000c00 */
[----:B------:R2:W-:Y:S04]  /*2060*/  STS.128 [R15+0xa000], RZ ;  /* 0x00a000ff0f007388 */ /* 0x0005e80000000c00 */
[----:B------:R2:W-:Y:S04]  /*2070*/  STS.128 [R15+0xc000], RZ ;  /* 0x00c000ff0f007388 */ /* 0x0005e80000000c00 */
[----:B------:R2:W-:Y:S02]  /*2080*/  STS.128 [R15+0xe000], RZ ;  /* 0x00e000ff0f007388 */ /* 0x0005e40000000c00 */
.L_x_703:
[----:B------:R-:W-:Y:S05]  /*2090*/  BSYNC.RECONVERGENT B0 ;  /* 0x0000000000007941 */ /* 0x000fea0003800200 */
.L_x_701:
        /* <DEDUP_REMOVED lines=37> */
.L_x_705:
[----:B------:R-:W-:Y:S05]  /*22f0*/  BSYNC.RECONVERGENT B0 ;  /* 0x0000000000007941 */ /* 0x000fea0003800200 */
.L_x_704:
        /* <DEDUP_REMOVED lines=28> */
.L_x_707:
[----:B------:R1:W-:Y:S04]  /*24c0*/  STS.128 [R15], RZ ;  /* 0x000000ff0f007388 */ /* 0x0003e80000000c00 */
[----:B------:R1:W-:Y:S04]  /*24d0*/  STS.128 [R15+0x2000], RZ ;  /* 0x002000ff0f007388 */ /* 0x0003e80000000c00 */
[----:B------:R1:W-:Y:S04]  /*24e0*/  STS.128 [R15+0x4000], RZ ;  /* 0x004000ff0f007388 */ /* 0x0003e80000000c00 */
[----:B------:R1:W-:Y:S02]  /*24f0*/  STS.128 [R15+0x6000], RZ ;  /* 0x006000ff0f007388 */ /* 0x0003e40000000c00 */
.L_x_708:
[----:B------:R-:W-:Y:S05]  /*2500*/  BSYNC.RECONVERGENT B0 ;  /* 0x0000000000007941 */ /* 0x000fea0003800200 */
.L_x_706:
        /* <DEDUP_REMOVED lines=46> */
.L_x_710:
[----:B------:R-:W-:Y:S05]  /*27f0*/  BSYNC.RECONVERGENT B0 ;  /* 0x0000000000007941 */ /* 0x000fea0003800200 */
.L_x_709:
        /* <DEDUP_REMOVED lines=48> */
.L_x_712:
[----:B------:R2:W-:Y:S04]  /*2b00*/  STS.128 [R15+0x10000], RZ ;  /* 0x010000ff0f007388 */ /* 0x0005e80000000c00 */
[----:B------:R2:W-:Y:S04]  /*2b10*/  STS.128 [R15+0x12000], RZ ;  /* 0x012000ff0f007388 */ /* 0x0005e80000000c00 */
[----:B------:R2:W-:Y:S04]  /*2b20*/  STS.128 [R15+0x14000], RZ ;  /* 0x014000ff0f007388 */ /* 0x0005e80000000c00 */
[----:B------:R2:W-:Y:S02]  /*2b30*/  STS.128 [R15+0x16000], RZ ;  /* 0x016000ff0f007388 */ /* 0x0005e40000000c00 */
.L_x_713:
[----:B------:R-:W-:Y:S05]  /*2b40*/  BSYNC.RECONVERGENT B0 ;  /* 0x0000000000007941 */ /* 0x000fea0003800200 */
.L_x_711:
        /* <DEDUP_REMOVED lines=40> */
.L_x_715:
[----:B------:R-:W-:Y:S05]  /*2dd0*/  BSYNC.RECONVERGENT B0 ;  /* 0x0000000000007941 */ /* 0x000fea0003800200 */
.L_x_714:
        /* <DEDUP_REMOVED lines=46> */
.L_x_717:
[----:B------:R2:W-:Y:S04]  /*30c0*/  STS.128 [R15+0x18000], RZ ;  /* 0x018000ff0f007388 */ /* 0x0005e80000000c00 */
[----:B------:R2:W-:Y:S04]  /*30d0*/  STS.128 [R15+0x1a000], RZ ;  /* 0x01a000ff0f007388 */ /* 0x0005e80000000c00 */
[----:B------:R2:W-:Y:S04]  /*30e0*/  STS.128 [R15+0x1c000], RZ ;  /* 0x01c000ff0f007388 */ /* 0x0005e80000000c00 */
[----:B------:R2:W-:Y:S02]  /*30f0*/  STS.128 [R15+0x1e000], RZ ;  /* 0x01e000ff0f007388 */ /* 0x0005e40000000c00 */
.L_x_718:
[----:B------:R-:W-:Y:S05]  /*3100*/  BSYNC.RECONVERGENT B0 ;  /* 0x0000000000007941 */ /* 0x000fea0003800200 */
.L_x_716:
[----:B------:R1:W-:Y:S01]  /*3110*/  @P5 STS.128 [R15+0x19000], RZ ;  /* 0x019000ff0f005388 */ /* 0x0003e20000000c00 */
[----:B------:R-:W-:Y:S03]  /*3120*/  BSSY.RECONVERGENT B0, `(.L_x_719) ;  /* 0x0000027000007945 */ /* 0x000fe60003800200 */
[----:B------:R1:W-:Y:S04]  /*3130*/  @P5 STS.128 [R15+0x1b000], RZ ;  /* 0x01b000ff0f005388 */ /* 0x0003e80000000c00 */
[----:B------:R1:W-:Y:S04]  /*3140*/  @P5 STS.128 [R15+0x1d000], RZ ;  /* 0x01d000ff0f005388 */ /* 0x0003e80000000c00 */
[----:B------:R1:W-:Y:S01]  /*3150*/  @P5 STS.128 [R15+0x1f000], RZ ;  /* 0x01f000ff0f005388 */ /* 0x0003e20000000c00 */
[----:B------:R-:W-:Y:S05]  /*3160*/  @P5 BRA `(.L_x_720) ;  /* 0x0000000000885947 */ /* 0x000fea0003800000 */
[----:B------:R-:W2:Y:S01]  /*3170*/  LDCU UR10, c[0x0][0x440] ;  /* 0x00008800ff0a77ac */ /* 0x000ea20008000800 */
[----:B------:R-:W-:Y:S02]  /*3180*/  IMAD R11, R11, UR12, RZ ;  /* 0x0000000c0b0b7c24 */ /* 0x000fe4000f8e02ff */
[----:B------:R-:W-:Y:S01]  /*3190*/  IMAD.MOV.U32 R6, RZ, RZ, R22 ;  /* 0x000000ffff067224 */ /* 0x000fe200078e0016 */
        /* <DEDUP_REMOVED lines=31> */
.L_x_720:
[----:B------:R-:W-:Y:S05]  /*3390*/  BSYNC.RECONVERGENT B0 ;  /* 0x0000000000007941 */ /* 0x000fea0003800200 */
.L_x_719:
[----:B------:R-:W2:Y:S01]  /*33a0*/  LDCU.64 UR10, c[0x0][0x538] ;  /* 0x0000a700ff0a77ac */ /* 0x000ea20008000a00 */
[----:B------:R-:W3:Y:S01]  /*33b0*/  S2R R217, SR_TID.X ;  /* 0x0000000000d97919 */ /* 0x000ee20000002100 */
[----:B------:R-:W-:Y:S01]  /*33c0*/  IMAD.SHL.U32 R5, R0, 0x40, RZ ;  /* 0x0000004000057824 */ /* 0x000fe200078e00ff */
[----:B------:R-:W3:Y:S01]  /*33d0*/  LDC R239, c[0x0][0x44c] ;  /* 0x00011300ffef7b82 */ /* 0x000ee20000000800 */
[----:B-1----:R-:W-:Y:S01]  /*33e0*/  VIADD R8, R238, UR37 ;  /* 0x00000025ee087c36 */ /* 0x002fe20008000000 */
[----:B------:R-:W0:Y:S01]  /*33f0*/  LDGDEPBAR ;  /* 0x00000000000079af */ /* 0x000e220000000000 */
[----:B--2---:R-:W-:-:S04]  /*3400*/  UISETP.NE.U32.AND UP0, UPT, UR10, URZ, UPT ;  /* 0x000000ff0a00728c */ /* 0x004fc8000bf05070 */
[----:B------:R-:W-:-:S06]  /*3410*/  UISETP.NE.AND.EX UP0, UPT, UR11, URZ, UPT, UP0 ;  /* 0x000000ff0b00728c */ /* 0x000fcc000bf05300 */
[----:B------:R-:W-:-:S05]  /*3420*/  PLOP3.LUT P0, PT, PT, PT, UP0, 0x80, 0x8 ;  /* 0x000000000008781c */ /* 0x000fca0003f0f008 */
[----:B------:R-:W1:Y:S01]  /*3430*/  @UP0 LDCU.64 UR8, c[0x0][0x540] ;  /* 0x0000a800ff0807ac */ /* 0x000e620008000a00 */
[----:B------:R-:W-:Y:S01]  /*3440*/  @UP0 UMOV UR12, UR24 ;  /* 0x00000018000c0c82 */ /* 0x000fe20008000000 */
[----:B------:R-:W-:Y:S02]  /*3450*/  @UP0 UMOV UR13, URZ ;  /* 0x000000ff000d0c82 */ /* 0x000fe40008000000 */
[----:B-1----:R-:W-:Y:S01]  /*3460*/  @UP0 UIMAD.WIDE.U32 UR12, UR25, UR8, UR12 ;  /* 0x00000008190c02a5 */ /* 0x002fe2000f8e000c */
[----:B------:R-:W1:Y:S03]  /*3470*/  @UP0 LDCU UR8, c[0x0][0x458] ;  /* 0x00008b00ff0807ac */ /* 0x000e660008000800 */
[----:B------:R-:W-:Y:S02]  /*3480*/  @UP0 UIMAD UR9, UR25, UR9, UR13 ;  /* 0x00000009190902a4 */ /* 0x000fe4000f8e020d */
[----:B------:R-:W-:-:S04]  /*3490*/  @UP0 ULEA UR10, UP1, UR12, UR10, 0x2 ;  /* 0x0000000a0c0a0291 */ /* 0x000fc8000f8210ff */
[----:B------:R-:W-:Y:S02]  /*34a0*/  @UP0 ULEA.HI.X UR11, UR12, UR11, UR9, 0x2, UP1 ;  /* 0x0000000b0c0b0291 */ /* 0x000fe400088f1409 */
[----:B------:R-:W-:Y:S01]  /*34b0*/  IMAD.U32 R12, RZ, RZ, UR10 ;  /* 0x0000000aff0c7e24 */ /* 0x000fe2000f8e00ff */
[----:B------:R-:W-:Y:S01]  /*34c0*/  LOP3.LUT R3, R5, 0x1c0, RZ, 0xc0, !PT ;  /* 0x000001c005037812 */ /* 0x000fe200078ec0ff */
[----:B------:R-:W-:Y:S02]  /*34d0*/  IMAD.U32 R235, RZ, RZ, UR30 ;  /* 0x0000001effeb7e24 */ /* 0x000fe4000f8e00ff */
[----:B------:R-:W-:Y:S01]  /*34e0*/  IMAD.SHL.U32 R229, R0, 0x20, RZ ;  /* 0x0000002000e57824 */ /* 0x000fe200078e00ff */
[----:B-1----:R-:W1:Y:S01]  /*34f0*/  @P0 MUFU.RCP R11, UR8 ;  /* 0x00000008000b0d08 */ /* 0x002e620008001000 */
[----:B------:R-:W-:Y:S01]  /*3500*/  IMAD.U32 R13, RZ, RZ, UR11 ;  /* 0x0000000bff0d7e24 */ /* 0x000fe2000f8e00ff */
[----:B------:R-:W-:Y:S01]  /*3510*/  LOP3.LUT R3, R3, 0x38, R4, 0xf8, !PT ;  /* 0x0000003803037812 */ /* 0x000fe200078ef804 */
[----:B------:R-:W-:-:S02]  /*3520*/  IMAD R235, R235, 0x40, R8 ;  /* 0x00000040ebeb7824 */ /* 0x000fc400078e0208 */
[C---:B------:R-:W-:Y:S01]  /*3530*/  IMAD.SHL.U32 R227, R0.reuse, 0x10, RZ ;  /* 0x0000001000e37824 */ /* 0x040fe200078e00ff */
[----:B------:R2:W1:Y:S01]  /*3540*/  @P0 LDG.E R6, desc[UR34][R12.64] ;  /* 0x000000220c060981 */ /* 0x000462000c1e1900 */
[----:B------:R-:W-:Y:S01]  /*3550*/  IMAD.SHL.U32 R7, R0, 0x2, RZ ;  /* 0x0000000200077824 */ /* 0x000fe200078e00ff */
[----:B------:R-:W-:Y:S01]  /*3560*/  LOP3.LUT R8, R229, 0x200, RZ, 0xc0, !PT ;  /* 0x00000200e5087812 */ /* 0x000fe200078ec0ff */
[----:B---3--:R-:W-:Y:S01]  /*3570*/  IMAD.SHL.U32 R234, R217, 0x2, RZ ;  /* 0x00000002d9ea7824 */ /* 0x008fe200078e00ff */
[----:B------:R-:W-:Y:S01]  /*3580*/  LOP3.LUT R4, R5, 0x200, RZ, 0xc0, !PT ;  /* 0x0000020005047812 */ /* 0x000fe200078ec0ff */
[----:B------:R-:W-:Y:S01]  /*3590*/  IMAD.U32 R5, RZ, RZ, UR31 ;  /* 0x0000001fff057e24 */ /* 0x000fe2000f8e00ff */
[----:B------:R-:W-:Y:S01]  /*35a0*/  LOP3.LUT R227, R8, 0x3800, R227, 0xf8, !PT ;  /* 0x0000380008e37812 */ /* 0x000fe200078ef8e3 */
[C---:B------:R-:W-:Y:S01]  /*35b0*/  IMAD.SHL.U32 R243, R217.reuse, 0x10, RZ ;  /* 0x00000010d9f37824 */ /* 0x040fe200078e00ff */
[----:B------:R-:W-:Y:S01]  /*35c0*/  LOP3.LUT R229, R4, 0xc00, R229, 0xf8, !PT ;  /* 0x00000c0004e57812 */ /* 0x000fe200078ef8e5 */
[----:B------:R-:W-:Y:S01]  /*35d0*/  IMAD.SHL.U32 R218, R217, 0x40, RZ ;  /* 0x00000040d9da7824 */ /* 0x000fe200078e00ff */
[----:B------:R-:W-:Y:S01]  /*35e0*/  LOP3.LUT R7, R7, 0x6, RZ, 0xc0, !PT ;  /* 0x0000000607077812 */ /* 0x000fe200078ec0ff */
[----:B------:R-:W-:Y:S01]  /*35f0*/  IMAD.SHL.U32 R232, R217, 0x8, RZ ;  /* 0x00000008d9e87824 */ /* 0x000fe200078e00ff */
[C---:B------:R-:W-:Y:S01]  /*3600*/  LOP3.LUT R8, R3.reuse, 0x8, R0, 0x78, !PT ;  /* 0x0000000803087812 */ /* 0x040fe200078e7800 */
[----:B------:R-:W3:Y:S01]  /*3610*/  LDCU UR11, c[0x0][0x590] ;  /* 0x0000b200ff0b77ac */ /* 0x000ee20008000800 */
[----:B------:R-:W-:Y:S01]  /*3620*/  LOP3.LUT R4, R3, 0x8, R2, 0x78, !PT ;  /* 0x0000000803047812 */ /* 0x000fe200078e7802 */
[----:B------:R-:W-:Y:S01]  /*3630*/  IMAD.SHL.U32 R3, R217, 0x20, RZ ;  /* 0x00000020d9037824 */ /* 0x000fe200078e00ff */
[----:B------:R-:W-:Y:S01]  /*3640*/  LOP3.LUT R10, R7, 0xe0, R10, 0xf8, !PT ;  /* 0x000000e0070a7812 */ /* 0x000fe200078ef80a */
[----:B------:R-:W-:Y:S01]  /*3650*/  IMAD.MOV.U32 R222, RZ, RZ, 0x20 ;  /* 0x00000020ffde7424 */ /* 0x000fe200078e00ff */
[----:B------:R-:W-:Y:S01]  /*3660*/  R2P PR, R0, 0x6 ;  /* 0x0000000600007804 */ /* 0x000fe20000000000 */
[----:B------:R-:W-:Y:S01]  /*3670*/  IMAD.MOV.U32 R216, RZ, RZ, 0x40 ;  /* 0x00000040ffd87424 */ /* 0x000fe200078e00ff */
[----:B------:R-:W-:Y:S01]  /*3680*/  LOP3.LUT R2, R3, 0x200, RZ, 0xc0, !PT ;  /* 0x0000020003027812 */ /* 0x000fe200078ec0ff */
[----:B------:R-:W-:Y:S01]  /*3690*/  IMAD.MOV.U32 R249, RZ, RZ, 0x10 ;  /* 0x00000010fff97424 */ /* 0x000fe200078e00ff */
[----:B------:R-:W-:Y:S01]  /*36a0*/  SHF.R.U32.HI R233, RZ, 0x2, R217 ;  /* 0x00000002ffe97819 */ /* 0x000fe200000116d9 */
[----:B------:R-:W-:Y:S01]  /*36b0*/  UIADD3 UR31, UPT, UPT, UR31, 0x40, URZ ;  /* 0x000000401f1f7890 */ /* 0x000fe2000fffe0ff */
[----:B------:R-:W-:-:S02]  /*36c0*/  LOP3.LUT R0, R234, 0x38, RZ, 0xc0, !PT ;  /* 0x00000038ea007812 */ /* 0x000fc400078ec0ff */
[----:B------:R-:W-:Y:S02]  /*36d0*/  CS2R R190, SRZ ;  /* 0x0000000000be7805 */ /* 0x000fe4000001ff00 */
[----:B------:R-:W-:Y:S02]  /*36e0*/  IADD3 R10, PT, PT, R10, UR39, R5 ;  /* 0x000000270a0a7c10 */ /* 0x000fe4000fffe005 */
[----:B------:R-:W-:Y:S02]  /*36f0*/  CS2R R188, SRZ ;  /* 0x0000000000bc7805 */ /* 0x000fe4000001ff00 */
[----:B------:R-:W-:Y:S02]  /*3700*/  SHF.R.U32.HI R5, RZ, 0x1, R217 ;  /* 0x00000001ff057819 */ /* 0x000fe400000116d9 */
[----:B------:R-:W-:Y:S02]  /*3710*/  CS2R R194, SRZ ;  /* 0x0000000000c27805 */ /* 0x000fe4000001ff00 */
        /* <DEDUP_REMOVED lines=8> */
[----:B------:R-:W-:Y:S02]  /*37a0*/  SHF.R.U32.HI R7, RZ, 0x3, R217 ;  /* 0x00000003ff077819 */ /* 0x000fe400000116d9 */
[----:B------:R-:W-:Y:S02]  /*37b0*/  CS2R R180, SRZ ;  /* 0x0000000000b47805 */ /* 0x000fe4000001ff00 */
[----:B--2---:R-:W-:Y:S02]  /*37c0*/  LOP3.LUT R12, R234, 0x20, RZ, 0xc0, !PT ;  /* 0x00000020ea0c7812 */ /* 0x004fe400078ec0ff */
[----:B------:R-:W-:Y:S02]  /*37d0*/  CS2R R174, SRZ ;  /* 0x0000000000ae7805 */ /* 0x000fe4000001ff00 */
[----:B------:R-:W-:-:S02]  /*37e0*/  LOP3.LUT R243, R0, 0x1c0, R243, 0xf8, !PT ;  /* 0x000001c000f37812 */ /* 0x000fc400078ef8f3 */
[----:B------:R-:W-:Y:S02]  /*37f0*/  CS2R R172, SRZ ;  /* 0x0000000000ac7805 */ /* 0x000fe4000001ff00 */
[----:B------:R-:W-:Y:S02]  /*3800*/  LOP3.LUT R13, R3, 0xc00, RZ, 0xc0, !PT ;  /* 0x00000c00030d7812 */ /* 0x000fe400078ec0ff */
[----:B------:R-:W-:Y:S02]  /*3810*/  CS2R R178, SRZ ;  /* 0x0000000000b27805 */ /* 0x000fe4000001ff00 */
[----:B------:R-:W-:Y:S02]  /*3820*/  LOP3.LUT R7, R12, 0x18, R7, 0xf8, !PT ;  /* 0x000000180c077812 */ /* 0x000fe400078ef807 */
[----:B------:R-:W-:Y:S02]  /*3830*/  CS2R R176, SRZ ;  /* 0x0000000000b07805 */ /* 0x000fe4000001ff00 */
[----:B------:R-:W-:-:S02]  /*3840*/  LOP3.LUT R227, R227, R8, RZ, 0xfc, !PT ;  /* 0x00000008e3e37212 */ /* 0x000fc400078efcff */
[----:B------:R-:W-:Y:S02]  /*3850*/  CS2R R170, SRZ ;  /* 0x0000000000aa7805 */ /* 0x000fe4000001ff00 */
[----:B------:R-:W-:Y:S02]  /*3860*/  LEA R229, R229, UR36, 0x1 ;  /* 0x00000024e5e57c11 */ /* 0x000fe4000f8e08ff */
[----:B------:R-:W-:Y:S02]  /*3870*/  CS2R R168, SRZ ;  /* 0x0000000000a87805 */ /* 0x000fe4000001ff00 */
[----:B------:R-:W-:Y:S02]  /*3880*/  LEA R227, R227, UR36, 0x1 ;  /* 0x00000024e3e37c11 */ /* 0x000fe4000f8e08ff */
[----:B------:R-:W-:Y:S02]  /*3890*/  CS2R R166, SRZ ;  /* 0x0000000000a67805 */ /* 0x000fe4000001ff00 */
[----:B------:R-:W-:-:S02]  /*38a0*/  SEL R222, R222, 0xffffffe0, !P1 ;  /* 0xffffffe0dede7807 */ /* 0x000fc40004800000 */
[----:B------:R-:W-:Y:S02]  /*38b0*/  CS2R R164, SRZ ;  /* 0x0000000000a47805 */ /* 0x000fe4000001ff00 */
[----:B------:R-:W-:Y:S02]  /*38c0*/  LOP3.LUT P3, RZ, R217, 0x4, RZ, 0xc0, !PT ;  /* 0x00000004d9ff7812 */ /* 0x000fe4000786c0ff */
[----:B------:R-:W-:Y:S02]  /*38d0*/  CS2R R158, SRZ ;  /* 0x00000000009e7805 */ /* 0x000fe4000001ff00 */
[----:B------:R-:W-:Y:S01]  /*38e0*/  IADD3 R235, PT, PT, R235, -0x59, -R10 ;  /* 0xffffffa7ebeb7810 */ /* 0x000fe20007ffe80a */
        /* <DEDUP_REMOVED lines=49> */
[----:B------:R-:W-:Y:S01]  /*3c00*/  LOP3.LUT P4, RZ, R217, 0x8, RZ, 0xc0, !PT ;  /* 0x00000008d9ff7812 */ /* 0x000fe2000788c0ff */
[----:B------:R-:W-:Y:S01]  /*3c10*/  UMOV UR12, URZ ;  /* 0x000000ff000c7c82 */ /* 0x000fe20008000000 */
[----:B------:R-:W-:Y:S01]  /*3c20*/  SEL R216, R216, 0xffffffc0, !P3 ;  /* 0xffffffc0d8d87807 */ /* 0x000fe20005800000 */
[----:B------:R-:W2:Y:S01]  /*3c30*/  LDCU UR8, c[0x0][0x440] ;  /* 0x00008800ff0877ac */ /* 0x000ea20008000800 */
[----:B------:R-:W-:-:S02]  /*3c40*/  SEL R249, R249, 0xfffffff0, !P3 ;  /* 0xfffffff0f9f97807 */ /* 0x000fc40005800000 */
[----:B------:R-:W-:Y:S01]  /*3c50*/  LOP3.LUT R248, R232, 0x38, RZ, 0xc0, !PT ;  /* 0x00000038e8f87812 */ /* 0x000fe200078ec0ff */
[----:B------:R-:W1:Y:S01]  /*3c60*/  LDCU UR9, c[0x0][0x3e0] ;  /* 0x00007c00ff0977ac */ /* 0x000e620008000800 */
[----:B------:R-:W1:Y:S01]  /*3c70*/  LDCU UR10, c[0x0][0x45c] ;  /* 0x00008b80ff0a77ac */ /* 0x000e620008000800 */
[----:B---3--:R-:W-:Y:S02]  /*3c80*/  USHF.L.U32 UR11, UR11, 0x6, URZ ;  /* 0x000000060b0b7899 */ /* 0x008fe400080006ff */
[----:B------:R-:W-:Y:S01]  /*3c90*/  UISETP.GE.AND UP1, UPT, UR31, UR37, UPT ;  /* 0x000000251f00728c */ /* 0x000fe2000bf26270 */
[----:B-1----:R-:W-:Y:S01]  /*3ca0*/  @P0 FMUL.FTZ R2, R6, R11 ;  /* 0x0000000b06020220 */ /* 0x002fe20000410000 */
[----:B------:R-:W-:Y:S02]  /*3cb0*/  LOP3.LUT R11, R218, 0x1c0, RZ, 0xc0, !PT ;  /* 0x000001c0da0b7812 */ /* 0x000fe400078ec0ff */
[----:B------:R-:W-:Y:S02]  /*3cc0*/  LOP3.LUT R6, R13, 0x6, R234, 0xf8, !PT ;  /* 0x000000060d067812 */ /* 0x000fe400078ef8ea */
[----:B------:R-:W-:-:S02]  /*3cd0*/  LOP3.LUT R0, R11, 0x38, R232, 0xf8, !PT ;  /* 0x000000380b007812 */ /* 0x000fc400078ef8e8 */
[--C-:B------:R-:W-:Y:S02]  /*3ce0*/  LOP3.LUT R11, R4, 0x8, R217.reuse, 0xf8, !PT ;  /* 0x00000008040b7812 */ /* 0x100fe400078ef8d9 */
[C---:B------:R-:W-:Y:S02]  /*3cf0*/  LOP3.LUT R242, R0.reuse, 0x8, R217, 0x78, !PT ;  /* 0x0000000800f27812 */ /* 0x040fe400078e78d9 */
[----:B------:R-:W-:Y:S02]  /*3d00*/  LOP3.LUT R4, R11, R0, RZ, 0x3c, !PT ;  /* 0x000000000b047212 */ /* 0x000fe400078e3cff */
[----:B------:R-:W-:Y:S02]  /*3d10*/  LOP3.LUT R0, R0, 0x8, R5, 0x78, !PT ;  /* 0x0000000800007812 */ /* 0x000fe400078e7805 */
[----:B------:R-:W-:Y:S02]  /*3d20*/  LOP3.LUT R5, R7, 0x1c0, R218, 0xf8, !PT ;  /* 0x000001c007057812 */ /* 0x000fe400078ef8da */
[----:B------:R-:W-:Y:S01]  /*3d30*/  LOP3.LUT R243, R6, R243, RZ, 0xfc, !PT ;  /* 0x000000f306f37212 */ /* 0x000fe200078efcff */
[----:B------:R-:W-:Y:S01]  /*3d40*/  IMAD.MOV.U32 R6, RZ, RZ, 0x40 ;  /* 0x00000040ff067424 */ /* 0x000fe200078e00ff */
[----:B------:R-:W-:-:S02]  /*3d50*/  LOP3.LUT R5, R5, 0x38, R232, 0x78, !PT ;  /* 0x0000003805057812 */ /* 0x000fc400078e78e8 */
[----:B------:R-:W-:Y:S01]  /*3d60*/  @P0 R2UR UR13, R2 ;  /* 0x00000000020d02ca */ /* 0x000fe200000e0000 */
[----:B------:R-:W-:Y:S01]  /*3d70*/  IMAD.MOV.U32 R2, RZ, RZ, 0x20 ;  /* 0x00000020ff027424 */ /* 0x000fe200078e00ff */
[----:B------:R-:W-:Y:S02]  /*3d80*/  SEL R6, R6, 0xffffffc0, !P2 ;  /* 0xffffffc006067807 */ /* 0x000fe40005000000 */
[----:B------:R-:W-:Y:S02]  /*3d90*/  LOP3.LUT R220, R5, 0x200, R218, 0xf8, !PT ;  /* 0x0000020005dc7812 */ /* 0x000fe400078ef8da */
[----:B------:R-:W-:Y:S01]  /*3da0*/  LOP3.LUT R218, R218, 0x200, RZ, 0xc0, !PT ;  /* 0x00000200dada7812 */ /* 0x000fe200078ec0ff */
[C---:B------:R-:W-:Y:S01]  /*3db0*/  IMAD.IADD R223, R6.reuse, 0x1, R227 ;  /* 0x0000000106df7824 */ /* 0x040fe200078e02e3 */
[----:B------:R-:W-:Y:S01]  /*3dc0*/  LOP3.LUT P0, RZ, R217, 0x2, RZ, 0xc0, !PT ;  /* 0x00000002d9ff7812 */ /* 0x000fe2000780c0ff */
[----:B------:R-:W-:Y:S01]  /*3dd0*/  IMAD.IADD R225, R6, 0x1, R229 ;  /* 0x0000000106e17824 */ /* 0x000fe200078e02e5 */
[----:B------:R-:W-:Y:S01]  /*3de0*/  LOP3.LUT R5, R218, 0xc00, R3, 0xf8, !PT ;  /* 0x00000c00da057812 */ /* 0x000fe200078ef803 */
[C---:B------:R-:W-:Y:S01]  /*3df0*/  IMAD.IADD R221, R222.reuse, 0x1, R223 ;  /* 0x00000001dedd7824 */ /* 0x040fe200078e02df */
[----:B------:R-:W-:Y:S01]  /*3e00*/  LOP3.LUT R242, R9, R242, RZ, 0xfc, !PT ;  /* 0x000000f209f27212 */ /* 0x000fe200078efcff */
[----:B------:R-:W-:Y:S01]  /*3e10*/  IMAD.IADD R222, R222, 0x1, R225 ;  /* 0x00000001dede7824 */ /* 0x000fe200078e02e1 */
[----:B------:R-:W-:Y:S01]  /*3e20*/  SEL R2, R2, 0xffffffe0, !P0 ;  /* 0xffffffe002027807 */ /* 0x000fe20004000000 */
[----:B------:R-:W-:Y:S01]  /*3e30*/  @UP0 UMOV UR12, UR13 ;  /* 0x0000000d000c0c82 */ /* 0x000fe20008000000 */
[----:B------:R-:W-:-:S02]  /*3e40*/  LOP3.LUT R219, R4, 0x200, R3, 0xf8, !PT ;  /* 0x0000020004db7812 */ /* 0x000fc400078ef803 */
[----:B--2---:R-:W-:-:S07]  /*3e50*/  LOP3.LUT R250, R5, R0, RZ, 0xfc, !PT ;  /* 0x0000000005fa7212 */ /* 0x004fce00078efcff */
.L_x_723:
[----:B------:R-:W0:Y:S01]  /*3e60*/  LDGDEPBAR ;  /* 0x00000000000079af */ /* 0x000e220000000000 */
[----:B------:R-:W-:Y:S01]  /*3e70*/  IMAD.U32 R116, RZ, RZ, UR16 ;  /* 0x00000010ff747e24 */ /* 0x000fe2000f8e00ff */
[----:B------:R-:W-:Y:S01]  /*3e80*/  LEA R230, R219, UR4, 0x1 ;  /* 0x00000004dbe67c11 */ /* 0x000fe2000f8e08ff */
[----:B------:R-:W-:Y:S01]  /*3e90*/  IMAD.U32 R117, RZ, RZ, UR17 ;  /* 0x00000011ff757e24 */ /* 0x000fe2000f8e00ff */
[----:B------:R-:W-:Y:S01]  /*3ea0*/  LEA R228, R220, UR4, 0x1 ;  /* 0x00000004dce47c11 */ /* 0x000fe2000f8e08ff */
[----:B------:R-:W-:Y:S01]  /*3eb0*/  VIADD R131, R235, 0x9 ;  /* 0x00000009eb837836 */ /* 0x000fe20000000000 */
[----:B------:R-:W-:Y:S01]  /*3ec0*/  LEA R204, R243, UR5, 0x1 ;  /* 0x00000005f3cc7c11 */ /* 0x000fe2000f8e08ff */
[----:B-----5:R-:W-:Y:S01]  /*3ed0*/  FMUL.FTZ R126, R237, 1.4426950216293334961 ;  /* 0x3fb8aa3bed7e7820 */ /* 0x020fe20000410000 */
[----:B------:R-:W-:Y:S01]  /*3ee0*/  PLOP3.LUT P2, PT, PT, PT, UP1, 0x80, 0x8 ;  /* 0x000000000008781c */ /* 0x000fe20003f4f018 */
[----:B------:R-:W-:Y:S01]  /*3ef0*/  FMUL.FTZ R197, R236, 1.4426950216293334961 ;  /* 0x3fb8aa3becc57820 */ /* 0x000fe20000410000 */
[----:B------:R-:W-:Y:S01]  /*3f00*/  IABS R131, R131 ;  /* 0x0000008300837213 */ /* 0x000fe20000000000 */
[C---:B------:R-:W-:Y:S01]  /*3f10*/  VIADD R196, R204.reuse, 0x20 ;  /* 0x00000020ccc47836 */ /* 0x040fe20000000000 */
[----:B------:R-:W-:Y:S01]  /*3f20*/  PLOP3.LUT P1, PT, PT, PT, UP1, 0x80, 0x8 ;  /* 0x000000000008781c */ /* 0x000fe20003f2f018 */
[----:B------:R-:W-:Y:S01]  /*3f30*/  @P4 VIADD R196, R204, 0xffffffe0 ;  /* 0xffffffe0ccc44836 */ /* 0x000fe20000000000 */
[----:B------:R-:W-:Y:S01]  /*3f40*/  I2FP.F32.S32 R131, R131 ;  /* 0x0000008300837245 */ /* 0x000fe20000201400 */
[----:B------:R-:W-:Y:S01]  /*3f50*/  IMAD.U32 R118, RZ, RZ, UR41 ;  /* 0x00000029ff767e24 */ /* 0x000fe2000f8e00ff */
[----:B------:R-:W-:Y:S01]  /*3f60*/  PLOP3.LUT P0, PT, PT, PT, UP1, 0x80, 0x8 ;  /* 0x000000000008781c */ /* 0x000fe20003f0f018 */
[C---:B------:R-:W-:Y:S01]  /*3f70*/  VIADD R127, R235.reuse, 0x1 ;  /* 0x00000001eb7f7836 */ /* 0x040fe20000000000 */
[----:B------:R-:W-:Y:S01]  /*3f80*/  PLOP3.LUT P6, PT, PT, PT, UP1, 0x80, 0x8 ;  /* 0x000000000008781c */ /* 0x000fe20003fcf018 */
[----:B------:R-:W-:Y:S01]  /*3f90*/  VIADD R121, R235, 0x21 ;  /* 0x00000021eb797836 */ /* 0x000fe20000000000 */
[----:B------:R-:W-:Y:S01]  /*3fa0*/  IABS R128, R235 ;  /* 0x000000eb00807213 */ /* 0x000fe20000000000 */
[----:B------:R-:W-:Y:S01]  /*3fb0*/  UISETP.NE.AND UP2, UPT, UR45, URZ, UPT ;  /* 0x000000ff2d00728c */ /* 0x000fe2000bf45270 */
[----:B------:R-:W-:Y:S01]  /*3fc0*/  IABS R127, R127 ;  /* 0x0000007f007f7213 */ /* 0x000fe20000000000 */
[----:B------:R-:W-:Y:S04]  /*3fd0*/  DEPBAR.LE SB0, 0x0 ;  /* 0x000080000000791a */ /* 0x000fe80000000000 */
[----:B------:R-:W-:Y:S01]  /*3fe0*/  BAR.SYNC.DEFER_BLOCKING 0x0 ;  /* 0x0000000000007b1d */ /* 0x000fe20000010000 */
[----:B------:R-:W-:Y:S02]  /*3ff0*/  I2FP.F32.S32 R127, R127 ;  /* 0x0000007f007f7245 */ /* 0x000fe40000201400 */
[----:B------:R-:W-:Y:S02]  /*4000*/  I2FP.F32.S32 R128, R128 ;  /* 0x0000008000807245 */ /* 0x000fe40000201400 */
[----:B------:R-:W-:Y:S01]  /*4010*/  @UP2 UIADD3 UR14, UP0, UPT, UR52, -0x100, URZ ;  /* 0xffffff00340e2890 */ /* 0x000fe2000ff1e0ff */
[----:B------:R-:W-:Y:S02]  /*4020*/  PLOP3.LUT P5, PT, PT, PT, UP1, 0x80, 0x8 ;  /* 0x000000000008781c */ /* 0x000fe40003faf018 */
[----:B------:R-:W-:Y:S01]  /*4030*/  IABS R121, R121 ;  /* 0x0000007900797213 */ /* 0x000fe20000000000 */
[----:B------:R-:W-:Y:S01]  /*4040*/  @UP2 UIADD3.X UR13, UPT, UPT, UR53, -0x1, URZ, UP0, !UPT ;  /* 0xffffffff350d2890 */ /* 0x000fe200087fe4ff */
[----:B------:R-:W-:Y:S01]  /*4050*/  LOP3.LUT R231, R218, 0x400, R3, 0xf8, !PT ;  /* 0x00000400dae77812 */ /* 0x000fe200078ef803 */
[----:B------:R-:W-:Y:S01]  /*4060*/  @UP2 UIADD3 UR16, UP0, UPT, UR16, -0x100, URZ ;  /* 0xffffff0010102890 */ /* 0x000fe2000ff1e0ff */
[----:B------:R-:W-:Y:S02]  /*4070*/  I2FP.F32.S32 R121, R121 ;  /* 0x0000007900797245 */ /* 0x000fe40000201400 */
[----:B------:R-:W-:Y:S01]  /*4080*/  LOP3.LUT R231, R231, R0, RZ, 0xfc, !PT ;  /* 0x00000000e7e77212 */ /* 0x000fe200078efcff */
[----:B------:R-:W-:Y:S03]  /*4090*/  @UP2 UIADD3.X UR17, UPT, UPT, UR17, -0x1, URZ, UP0, !UPT ;  /* 0xffffffff11112890 */ /* 0x000fe600087fe4ff */
[----:B------:R-:W-:Y:S02]  /*40a0*/  LEA R231, R231, UR4, 0x1 ;  /* 0x00000004e7e77c11 */ /* 0x000fe4000f8e08ff */
[----:B------:R-:W-:Y:S02]  /*40b0*/  @P5 LOP3.LUT R120, R234, 0x6, RZ, 0xc0, !PT ;  /* 0x00000006ea785812 */ /* 0x000fe400078ec0ff */
[----:B------:R-:W-:Y:S02]  /*40c0*/  PLOP3.LUT P5, PT, PT, PT, UP1, 0x80, 0x8 ;  /* 0x000000000008781c */ /* 0x000fe40003faf018 */
[----:B------:R-:W-:Y:S01]  /*40d0*/  @P2 LOP3.LUT R119, R120, 0xe0, R233, 0xf8, !PT ;  /* 0x000000e078772812 */ /* 0x000fe200078ef8e9 */
[----:B------:R-:W-:Y:S01]  /*40e0*/  LDSM.16.M88.4 R84, [R229] ;  /* 0x00000000e554783b */ /* 0x000fe20000000200 */
[----:B------:R-:W-:Y:S01]  /*40f0*/  PLOP3.LUT P2, PT, PT, PT, UP1, 0x80, 0x8 ;  /* 0x000000000008781c */ /* 0x000fe20003f4f018 */
[----:B------:R-:W-:Y:S02]  /*4100*/  VIADD R120, R235, 0x19 ;  /* 0x00000019eb787836 */ /* 0x000fe40000000000 */
[----:B------:R-:W-:Y:S01]  /*4110*/  @P1 IMAD R118, R118, 0x40, R119 ;  /* 0x0000004076761824 */ /* 0x000fe200078e0277 */
[----:B-1----:R-:W1:Y:S01]  /*4120*/  LDSM.16.M88.4 R88, [R227+0x10000] ;  /* 0x01000000e358783b */ /* 0x002e620000000200 */
[----:B------:R-:W-:Y:S02]  /*4130*/  PLOP3.LUT P1, PT, PT, PT, UP1, 0x80, 0x8 ;  /* 0x000000000008781c */ /* 0x000fe40003f2f018 */
[C---:B------:R-:W-:Y:S01]  /*4140*/  @P0 VIADD R119, R118.reuse, 0x1 ;  /* 0x0000000176770836 */ /* 0x040fe20000000000 */
[----:B------:R-:W-:Y:S01]  /*4150*/  PLOP3.LUT P0, PT, PT, PT, UP1, 0x80, 0x8 ;  /* 0x000000000008781c */ /* 0x000fe20003f0f018 */
[----:B------:R-:W4:Y:S01]  /*4160*/  LDSM.16.M88.4 R92, [R227+0x10800] ;  /* 0x01080000e35c783b */ /* 0x000f220000000200 */
[----:B------:R-:W-:Y:S02]  /*4170*/  @P6 ISETP.GE.AND P6, PT, R118, UR37, PT ;  /* 0x0000002576006c0c */ /* 0x000fe4000bfc6270 */
[----:B------:R-:W-:Y:S02]  /*4180*/  @P5 ISETP.GE.AND P5, PT, R119, UR37, PT ;  /* 0x0000002577005c0c */ /* 0x000fe4000bfa6270 */
[----:B------:R-:W-:Y:S01]  /*4190*/  LDSM.16.M88.4 R96, [R226] ;  /* 0x00000000e260783b */ /* 0x000fe20000000200 */
[----:B------:R-:W-:Y:S01]  /*41a0*/  IABS R119, R120 ;  /* 0x0000007800777213 */ /* 0x000fe20000000000 */
[----:B------:R-:W-:Y:S03]  /*41b0*/  VIADD R120, R235, 0x18 ;  /* 0x00000018eb787836 */ /* 0x000fe60000000000 */
[----:B------:R-:W2:Y:S01]  /*41c0*/  LDSM.16.M88.4 R100, [R224+0x10000] ;  /* 0x01000000e064783b */ /* 0x000ea20000000200 */
[----:B------:R-:W-:Y:S02]  /*41d0*/  I2FP.F32.S32 R119, R119 ;  /* 0x0000007700777245 */ /* 0x000fe40000201400 */
[----:B------:R-:W-:Y:S02]  /*41e0*/  IABS R120, R120 ;  /* 0x0000007800787213 */ /* 0x000fe40000000000 */
[----:B------:R-:W3:Y:S02]  /*41f0*/  LDSM.16.M88.4 R104, [R224+0x10800] ;  /* 0x01080000e068783b */ /* 0x000ee40000000200 */
[----:B------:R-:W-:Y:S03]  /*4200*/  I2FP.F32.S32 R120, R120 ;  /* 0x0000007800787245 */ /* 0x000fe60000201400 */
[----:B------:R-:W-:Y:S05]  /*4210*/  LDSM.16.M88.4 R108, [R225] ;  /* 0x00000000e16c783b */ /* 0x000fea0000000200 */
[----:B------:R-:W3:Y:S01]  /*4220*/  LDSM.16.M88.4 R112, [R223+0x10000] ;  /* 0x01000000df70783b */ /* 0x000ee20000000200 */
[C---:B-1----:R-:W-:Y:S08]  /*4230*/  HMMA.16816.F32 R4, R84.reuse, R88, RZ ;  /* 0x000000585404723c */ /* 0x042ff000000018ff */
[C---:B------:R-:W-:Y:S01]  /*4240*/  HMMA.16816.F32 R8, R84.reuse, R90, RZ ;  /* 0x0000005a5408723c */ /* 0x040fe200000018ff */
[----:B------:R-:W-:Y:S07]  /*4250*/  LDSM.16.M88.4 R88, [R222] ;  /* 0x00000000de58783b */ /* 0x000fee0000000200 */
[C---:B----4-:R-:W-:Y:S08]  /*4260*/  HMMA.16816.F32 R12, R84.reuse, R92, RZ ;  /* 0x0000005c540c723c */ /* 0x050ff000000018ff */
[----:B------:R-:W-:Y:S01]  /*4270*/  HMMA.16816.F32 R16, R84, R94, RZ ;  /* 0x0000005e5410723c */ /* 0x000fe200000018ff */
[----:B------:R-:W1:Y:S05]  /*4280*/  LDSM.16.M88.4 R84, [R223+0x10800] ;  /* 0x01080000df54783b */ /* 0x000e6a0000000200 */
[----:B------:R-:W4:Y:S02]  /*4290*/  LDSM.16.M88.4 R92, [R221+0x10000] ;  /* 0x01000000dd5c783b */ /* 0x000f240000000200 */
        /* <DEDUP_REMOVED lines=55> */
[----:B------:R-:W-:Y:S02]  /*4610*/  LDSM.16.M88.4 R108, [R221+0x14000] ;  /* 0x01400000dd6c783b */ /* 0x000fe40000000200 */
[C---:B----4-:R-:W-:Y:S08]  /*4620*/  HMMA.16816.F32 R4, R92.reuse, R96, R4 ;  /* 0x000000605c04723c */ /* 0x050ff00000001804 */
[C---:B------:R-:W-:Y:S01]  /*4630*/  HMMA.16816.F32 R8, R92.reuse, R98, R8 ;  /* 0x000000625c08723c */ /* 0x040fe20000001808 */
[----:B------:R-:W4:Y:S07]  /*4640*/  LDSM.16.M88.4 R96, [R222+0x4000] ;  /* 0x00400000de60783b */ /* 0x000f2e0000000200 */
[C---:B--2---:R-:W-:Y:S08]  /*4650*/  HMMA.16816.F32 R12, R92.reuse, R88, R12 ;  /* 0x000000585c0c723c */ /* 0x044ff0000000180c */
[----:B------:R-:W-:Y:S01]  /*4660*/  HMMA.16816.F32 R16, R92, R90, R16 ;  /* 0x0000005a5c10723c */ /* 0x000fe20000001810 */
[----:B------:R-:W2:Y:S05]  /*4670*/  LDSM.16.M88.4 R88, [R221+0x14800] ;  /* 0x01480000dd58783b */ /* 0x000eaa0000000200 */
[----:B------:R4:W-:Y:S02]  /*4680*/  LDSM.16.M88.4 R92, [R229+0x6000] ;  /* 0x00600000e55c783b */ /* 0x0009e40000000200 */
[C---:B---3--:R-:W-:Y:S08]  /*4690*/  HMMA.16816.F32 R4, R100.reuse, R104, R4 ;  /* 0x000000686404723c */ /* 0x048ff00000001804 */
[C---:B------:R-:W-:Y:S01]  /*46a0*/  HMMA.16816.F32 R8, R100.reuse, R106, R8 ;  /* 0x0000006a6408723c */ /* 0x040fe20000001808 */
[----:B------:R-:W3:Y:S07]  /*46b0*/  LDSM.16.M88.4 R104, [R227+0x16000] ;  /* 0x01600000e368783b */ /* 0x000eee0000000200 */
[C---:B-1----:R-:W-:Y:S03]  /*46c0*/  HMMA.16816.F32 R12, R100.reuse, R84, R12 ;  /* 0x00000054640c723c */ /* 0x042fe6000000180c */
[----:B----4-:R-:W-:Y:S05]  /*46d0*/  LEA R229, R250, UR4, 0x1 ;  /* 0x00000004fae57c11 */ /* 0x010fea000f8e08ff */
[----:B------:R-:W-:Y:S01]  /*46e0*/  HMMA.16816.F32 R16, R100, R86, R16 ;  /* 0x000000566410723c */ /* 0x000fe20000001810 */
[----:B------:R1:W4:Y:S05]  /*46f0*/  LDSM.16.M88.4 R84, [R227+0x16800] ;  /* 0x01680000e354783b */ /* 0x00032a0000000200 */
[----:B------:R3:W4:Y:S02]  /*4700*/  LDSM.16.M88.4 R100, [R226+0x6000] ;  /* 0x00600000e264783b */ /* 0x0007240000000200 */
[C---:B------:R-:W-:Y:S08]  /*4710*/  HMMA.16816.F32 R4, R96.reuse, R108, R4 ;  /* 0x0000006c6004723c */ /* 0x040ff00000001804 */
[C---:B------:R-:W-:Y:S01]  /*4720*/  HMMA.16816.F32 R8, R96.reuse, R110, R8 ;  /* 0x0000006e6008723c */ /* 0x040fe20000001808 */
[----:B------:R4:W4:Y:S07]  /*4730*/  LDSM.16.M88.4 R108, [R224+0x16800] ;  /* 0x01680000e06c783b */ /* 0x00092e0000000200 */
[C---:B--2---:R-:W-:Y:S03]  /*4740*/  HMMA.16816.F32 R12, R96.reuse, R88, R12 ;  /* 0x00000058600c723c */ /* 0x044fe6000000180c */
[----:B-1----:R-:W-:Y:S01]  /*4750*/  LEA R227, R242, UR4, 0x1 ;  /* 0x00000004f2e37c11 */ /* 0x002fe2000f8e08ff */
[C---:B---3--:R-:W-:Y:S04]  /*4760*/  IMAD.IADD R226, R2.reuse, 0x1, R229 ;  /* 0x0000000102e27824 */ /* 0x048fe800078e02e5 */
[----:B------:R-:W-:Y:S01]  /*4770*/  HMMA.16816.F32 R16, R96, R90, R16 ;  /* 0x0000005a6010723c */ /* 0x000fe20000001810 */
[----:B------:R1:W-:Y:S05]  /*4780*/  LDSM.16.M88.4 R88, [R225+0x6000] ;  /* 0x00600000e158783b */ /* 0x0003ea0000000200 */
[----:B------:R-:W2:Y:S02]  /*4790*/  LDSM.16.M88.4 R96, [R223+0x16000] ;  /* 0x01600000df60783b */ /* 0x000ea40000000200 */
[C---:B------:R-:W-:Y:S05]  /*47a0*/  HMMA.16816.F32 R4, R92.reuse, R104, R4 ;  /* 0x000000685c04723c */ /* 0x040fea0000001804 */
[----:B----4-:R-:W-:Y:S03]  /*47b0*/  IMAD.IADD R224, R2, 0x1, R227 ;  /* 0x0000000102e07824 */ /* 0x010fe600078e02e3 */
[C---:B------:R-:W-:Y:S01]  /*47c0*/  HMMA.16816.F32 R8, R92.reuse, R106, R8 ;  /* 0x0000006a5c08723c */ /* 0x040fe20000001808 */
[----:B------:R3:W4:Y:S07]  /*47d0*/  LDSM.16.M88.4 R104, [R223+0x16800] ;  /* 0x01680000df68783b */ /* 0x00072e0000000200 */
[C---:B------:R-:W-:Y:S03]  /*47e0*/  HMMA.16816.F32 R12, R92.reuse, R84, R12 ;  /* 0x000000545c0c723c */ /* 0x040fe6000000180c */
[C---:B-1----:R-:W-:Y:S05]  /*47f0*/  IMAD.IADD R225, R216.reuse, 0x1, R229 ;  /* 0x00000001d8e17824 */ /* 0x042fea00078e02e5 */
[----:B------:R-:W-:Y:S01]  /*4800*/  HMMA.16816.F32 R16, R92, R86, R16 ;  /* 0x000000565c10723c */ /* 0x000fe20000001810 */
[----:B------:R1:W-:Y:S05]  /*4810*/  LDSM.16.M88.4 R84, [R222+0x6000] ;  /* 0x00600000de54783b */ /* 0x0003ea0000000200 */
[----:B------:R-:W4:Y:S02]  /*4820*/  LDSM.16.M88.4 R92, [R221+0x16000] ;  /* 0x01600000dd5c783b */ /* 0x000f240000000200 */
[C---:B------:R-:W-:Y:S05]  /*4830*/  HMMA.16816.F32 R4, R100.reuse, R112, R4 ;  /* 0x000000706404723c */ /* 0x040fea0000001804 */
[----:B---3--:R-:W-:Y:S03]  /*4840*/  IMAD.IADD R223, R216, 0x1, R227 ;  /* 0x00000001d8df7824 */ /* 0x008fe600078e02e3 */
[C---:B------:R-:W-:Y:S08]  /*4850*/  HMMA.16816.F32 R8, R100.reuse, R114, R8 ;  /* 0x000000726408723c */ /* 0x040ff00000001808 */
[C---:B------:R-:W-:Y:S03]  /*4860*/  HMMA.16816.F32 R12, R100.reuse, R108, R12 ;  /* 0x0000006c640c723c */ /* 0x040fe6000000180c */
[C---:B-1----:R-:W-:Y:S05]  /*4870*/  IMAD.IADD R222, R2.reuse, 0x1, R225 ;  /* 0x0000000102de7824 */ /* 0x042fea00078e02e1 */
[----:B------:R-:W-:Y:S08]  /*4880*/  HMMA.16816.F32 R16, R100, R110, R16 ;  /* 0x0000006e6410723c */ /* 0x000ff00000001810 */
[C---:B--2---:R-:W-:Y:S08]  /*4890*/  HMMA.16816.F32 R4, R88.reuse, R96, R4 ;  /* 0x000000605804723c */ /* 0x044ff00000001804 */
[C---:B------:R-:W-:Y:S08]  /*48a0*/  HMMA.16816.F32 R8, R88.reuse, R98, R8 ;  /* 0x000000625808723c */ /* 0x040ff00000001808 */
[C---:B----4-:R-:W-:Y:S08]  /*48b0*/  HMMA.16816.F32 R12, R88.reuse, R104, R12 ;  /* 0x00000068580c723c */ /* 0x050ff0000000180c */
[----:B------:R-:W-:Y:S01]  /*48c0*/  HMMA.16816.F32 R16, R88, R106, R16 ;  /* 0x0000006a5810723c */ /* 0x000fe20000001810 */
[----:B------:R1:W2:Y:S07]  /*48d0*/  LDSM.16.M88.4 R88, [R221+0x16800] ;  /* 0x01680000dd58783b */ /* 0x0002ae0000000200 */
[C---:B------:R-:W-:Y:S08]  /*48e0*/  HMMA.16816.F32 R4, R84.reuse, R92, R4 ;  /* 0x0000005c5404723c */ /* 0x040ff00000001804 */
[C---:B------:R-:W-:Y:S03]  /*48f0*/  HMMA.16816.F32 R8, R84.reuse, R94, R8 ;  /* 0x0000005e5408723c */ /* 0x040fe60000001808 */
[----:B-1----:R-:W-:Y:S08]  /*4900*/  IMAD.IADD R221, R2, 0x1, R223 ;  /* 0x0000000102dd7824 */ /* 0x002ff000078e02df */
[----:B------:R-:W-:Y:S01]  /*4910*/  FFMA.FTZ R6, R121, -UR12, R6 ;  /* 0x8000000c79067c23 */ /* 0x000fe20008010006 */
[----:B------:R-:W-:Y:S01]  /*4920*/  FFMA.FTZ R4, R119, -UR12, R4 ;  /* 0x8000000c77047c23 */ /* 0x000fe20008010004 */
[----:B------:R-:W-:Y:S02]  /*4930*/  VIADD R121, R235, 0x20 ;  /* 0x00000020eb797836 */ /* 0x000fe40000000000 */
[----:B------:R-:W-:Y:S01]  /*4940*/  FFMA.FTZ R5, R120, -UR12, R5 ;  /* 0x8000000c78057c23 */ /* 0x000fe20008010005 */
[----:B------:R-:W-:Y:S02]  /*4950*/  @P1 FSEL R6, R6, -INF , !P6 ;  /* 0xff80000006061808 */ /* 0x000fe40007000000 */
[----:B------:R-:W-:Y:S01]  /*4960*/  @P0 FSEL R4, R4, -INF , !P6 ;  /* 0xff80000004040808 */ /* 0x000fe20007000000 */
[----:B------:R-:W-:Y:S01]  /*4970*/  FFMA.FTZ R10, R119, -UR12, R10 ;  /* 0x8000000c770a7c23 */ /* 0x000fe2000801000a */
[----:B------:R-:W-:Y:S01]  /*4980*/  IABS R121, R121 ;  /* 0x0000007900797213 */ /* 0x000fe20000000000 */
[----:B------:R-:W-:Y:S01]  /*4990*/  FFMA.FTZ R11, R120, -UR12, R11 ;  /* 0x8000000c780b7c23 */ /* 0x000fe2000801000b */
[----:B------:R-:W-:Y:S02]  /*49a0*/  PLOP3.LUT P0, PT, PT, PT, UP1, 0x80, 0x8 ;  /* 0x000000000008781c */ /* 0x000fe40003f0f018 */
[----:B------:R-:W-:Y:S01]  /*49b0*/  I2FP.F32.S32 R122, R121 ;  /* 0x00000079007a7245 */ /* 0x000fe20000201400 */
[C---:B--2---:R-:W-:Y:S01]  /*49c0*/  HMMA.16816.F32 R12, R84.reuse, R88, R12 ;  /* 0x00000058540c723c */ /* 0x044fe2000000180c */
[----:B------:R-:W-:Y:S02]  /*49d0*/  PLOP3.LUT P1, PT, PT, PT, UP1, 0x80, 0x8 ;  /* 0x000000000008781c */ /* 0x000fe40003f2f018 */
[C---:B------:R-:W-:Y:S02]  /*49e0*/  VIADD R121, R235.reuse, 0x11 ;  /* 0x00000011eb797836 */ /* 0x040fe40000000000 */
[----:B------:R-:W-:Y:S01]  /*49f0*/  FFMA.FTZ R7, R122, -UR12, R7 ;  /* 0x8000000c7a077c23 */ /* 0x000fe20008010007 */
[----:B------:R-:W-:Y:S01]  /*4a00*/  PLOP3.LUT P6, PT, PT, PT, UP1, 0x80, 0x8 ;  /* 0x000000000008781c */ /* 0x000fe20003fcf018 */
[----:B------:R-:W-:Y:S01]  /*4a10*/  VIADD R122, R235, 0x10 ;  /* 0x00000010eb7a7836 */ /* 0x000fe20000000000 */
[----:B------:R-:W-:Y:S01]  /*4a20*/  @P2 FSEL R5, R5, -INF , !P5 ;  /* 0xff80000005052808 */ /* 0x000fe20006800000 */
[----:B------:R-:W-:Y:S01]  /*4a30*/  HMMA.16816.F32 R16, R84, R90, R16 ;  /* 0x0000005a5410723c */ /* 0x000fe20000001810 */
[----:B------:R-:W-:Y:S02]  /*4a40*/  PLOP3.LUT P2, PT, PT, PT, UP1, 0x80, 0x8 ;  /* 0x000000000008781c */ /* 0x000fe40003f4f018 */
[----:B------:R-:W-:Y:S02]  /*4a50*/  @P0 FSEL R7, R7, -INF , !P5 ;  /* 0xff80000007070808 */ /* 0x000fe40006800000 */
[----:B------:R-:W-:Y:S01]  /*4a60*/  IABS R121, R121 ;  /* 0x0000007900797213 */ /* 0x000fe20000000000 */
[C---:B------:R-:W-:Y:S01]  /*4a70*/  @P1 VIADD R123, R118.reuse, 0x8 ;  /* 0x00000008767b1836 */ /* 0x040fe20000000000 */
[----:B------:R-:W-:Y:S02]  /*4a80*/  PLOP3.LUT P0, PT, PT, PT, UP1, 0x80, 0x8 ;  /* 0x000000000008781c */ /* 0x000fe40003f0f018 */
[----:B------:R-:W-:Y:S02]  /*4a90*/  I2FP.F32.S32 R121, R121 ;  /* 0x0000007900797245 */ /* 0x000fe40000201400 */
[----:B------:R-:W-:Y:S01]  /*4aa0*/  PLOP3.LUT P1, PT, PT, PT, UP1, 0x80, 0x8 ;  /* 0x000000000008781c */ /* 0x000fe20003f2f018 */
[----:B------:R-:W-:Y:S01]  /*4ab0*/  FFMA.FTZ R12, R131, -UR12, R12 ;  /* 0x8000000c830c7c23 */ /* 0x000fe2000801000c */
[----:B------:R-:W-:Y:S01]  /*4ac0*/  @P6 ISETP.GE.AND P6, PT, R123, UR37, PT ;  /* 0x000000257b006c0c */ /* 0x000fe2000bfc6270 */
[C---:B------:R-:W-:Y:S01]  /*4ad0*/  FFMA.FTZ R8, R121.reuse, -UR12, R8 ;  /* 0x8000000c79087c23 */ /* 0x040fe20008010008 */
[----:B------:R-:W-:Y:S01]  /*4ae0*/  PLOP3.LUT P5, PT, PT, PT, UP1, 0x80, 0x8 ;  /* 0x000000000008781c */ /* 0x000fe20003faf018 */
[----:B------:R-:W-:Y:S01]  /*4af0*/  @P2 VIADD R123, R118, 0x9 ;  /* 0x00000009767b2836 */ /* 0x000fe20000000000 */
[----:B------:R-:W-:Y:S01]  /*4b00*/  IABS R122, R122 ;  /* 0x0000007a007a7213 */ /* 0x000fe20000000000 */
[----:B------:R-:W-:Y:S01]  /*4b10*/  FFMA.FTZ R14, R121, -UR12, R14 ;  /* 0x8000000c790e7c23 */ /* 0x000fe2000801000e */
[----:B------:R-:W-:Y:S01]  /*4b20*/  PLOP3.LUT P2, PT, PT, PT, UP1, 0x80, 0x8 ;  /* 0x000000000008781c */ /* 0x000fe20003f4f018 */
[----:B------:R-:W-:Y:S01]  /*4b30*/  VIADD R121, R235, 0x8 ;  /* 0x00000008eb797836 */ /* 0x000fe20000000000 */
[----:B------:R-:W-:Y:S01]  /*4b40*/  @P0 FSEL R8, R8, -INF , !P6 ;  /* 0xff80000008080808 */ /* 0x000fe20007000000 */
[----:B------:R-:W-:Y:S01]  /*4b50*/  FFMA.FTZ R16, R127, -UR12, R16 ;  /* 0x8000000c7f107c23 */ /* 0x000fe20008010010 */
[----:B------:R-:W-:Y:S01]  /*4b60*/  PLOP3.LUT P0, PT, PT, PT, UP1, 0x80, 0x8 ;  /* 0x000000000008781c */ /* 0x000fe20003f0f018 */
[----:B------:R-:W-:Y:S01]  /*4b70*/  FFMA.FTZ R18, R131, -UR12, R18 ;  /* 0x8000000c83127c23 */ /* 0x000fe20008010012 */
[----:B------:R-:W-:Y:S01]  /*4b80*/  I2FP.F32.S32 R122, R122 ;  /* 0x0000007a007a7245 */ /* 0x000fe20000201400 */
[----:B------:R-:W-:Y:S01]  /*4b90*/  FFMA.FTZ R17, R128, -UR12, R17 ;  /* 0x8000000c80117c23 */ /* 0x000fe20008010011 */
[----:B------:R-:W-:Y:S01]  /*4ba0*/  @P1 FSEL R10, R10, -INF , !P6 ;  /* 0xff8000000a0a1808 */ /* 0x000fe20007000000 */
[----:B------:R-:W-:Y:S01]  /*4bb0*/  IMAD.IADD R131, R204, 0x1, R249 ;  /* 0x00000001cc837824 */ /* 0x000fe200078e02f9 */
[----:B------:R-:W-:Y:S01]  /*4bc0*/  PLOP3.LUT P6, PT, PT, PT, UP1, 0x80, 0x8 ;  /* 0x000000000008781c */ /* 0x000fe20003fcf018 */
[C---:B------:R-:W-:Y:S01]  /*4bd0*/  FFMA.FTZ R9, R122.reuse, -UR12, R9 ;  /* 0x8000000c7a097c23 */ /* 0x040fe20008010009 */
[----:B------:R-:W-:Y:S01]  /*4be0*/  @P5 ISETP.GE.AND P5, PT, R123, UR37, PT ;  /* 0x000000257b005c0c */ /* 0x000fe2000bfa6270 */
[----:B------:R-:W-:Y:S01]  /*4bf0*/  FFMA.FTZ R15, R122, -UR12, R15 ;  /* 0x8000000c7a0f7c23 */ /* 0x000fe2000801000f */
[----:B------:R-:W-:Y:S02]  /*4c00*/  PLOP3.LUT P1, PT, PT, PT, UP1, 0x80, 0x8 ;  /* 0x000000000008781c */ /* 0x000fe40003f2f018 */
[----:B------:R-:W-:Y:S02]  /*4c10*/  @P2 FSEL R9, R9, -INF , !P5 ;  /* 0xff80000009092808 */ /* 0x000fe40006800000 */
[----:B------:R-:W-:Y:S02]  /*4c20*/  @P0 FSEL R11, R11, -INF , !P5 ;  /* 0xff8000000b0b0808 */ /* 0x000fe40006800000 */
[----:B------:R-:W-:Y:S02]  /*4c30*/  PLOP3.LUT P2, PT, PT, PT, UP1, 0x80, 0x8 ;  /* 0x000000000008781c */ /* 0x000fe40003f4f018 */
[----:B------:R-:W-:Y:S01]  /*4c40*/  PLOP3.LUT P5, PT, PT, PT, UP1, 0x80, 0x8 ;  /* 0x000000000008781c */ /* 0x000fe20003faf018 */
[C---:B------:R-:W-:Y:S01]  /*4c50*/  @P6 VIADD R119, R118.reuse, 0x10 ;  /* 0x0000001076776836 */ /* 0x040fe20000000000 */
[----:B------:R-:W-:Y:S02]  /*4c60*/  PLOP3.LUT P0, PT, PT, PT, UP1, 0x80, 0x8 ;  /* 0x000000000008781c */ /* 0x000fe40003f0f018 */
[----:B------:R-:W-:Y:S02]  /*4c70*/  PLOP3.LUT P6, PT, PT, PT, UP1, 0x80, 0x8 ;  /* 0x000000000008781c */ /* 0x000fe40003fcf018 */
[----:B------:R-:W-:Y:S02]  /*4c80*/  @P1 ISETP.GE.AND P1, PT, R119, UR37, PT ;  /* 0x0000002577001c0c */ /* 0x000fe4000bf26270 */
[----:B------:R-:W-:Y:S03]  /*4c90*/  IABS R130, R121 ;  /* 0x0000007900827213 */ /* 0x000fe60000000000 */
[C---:B------:R-:W-:Y:S01]  /*4ca0*/  @P2 VIADD R119, R118.reuse, 0x11 ;  /* 0x0000001176772836 */ /* 0x040fe20000000000 */
[----:B------:R-:W-:Y:S01]  /*4cb0*/  PLOP3.LUT P2, PT, PT, PT, UP1, 0x80, 0x8 ;  /* 0x000000000008781c */ /* 0x000fe20003f4f018 */
[C---:B------:R-:W-:Y:S01]  /*4cc0*/  @P5 VIADD R120, R118.reuse, 0x18 ;  /* 0x0000001876785836 */ /* 0x040fe20000000000 */
[----:B------:R-:W-:Y:S01]  /*4cd0*/  I2FP.F32.S32 R130, R130 ;  /* 0x0000008200827245 */ /* 0x000fe20000201400 */
[----:B------:R-:W-:Y:S01]  /*4ce0*/  @P0 VIADD R118, R118, 0x19 ;  /* 0x0000001976760836 */ /* 0x000fe20000000000 */
[----:B------:R-:W-:Y:S02]  /*4cf0*/  PLOP3.LUT P0, PT, PT, PT, UP1, 0x80, 0x8 ;  /* 0x000000000008781c */ /* 0x000fe40003f0f018 */
[----:B------:R-:W-:Y:S01]  /*4d00*/  @P6 FSEL R12, R12, -INF , !P1 ;  /* 0xff8000000c0c6808 */ /* 0x000fe20004800000 */
[C---:B------:R-:W-:Y:S01]  /*4d10*/  FFMA.FTZ R13, R130.reuse, -UR12, R13 ;  /* 0x8000000c820d7c23 */ /* 0x040fe2000801000d */
[----:B------:R-:W-:Y:S01]  /*4d20*/  PLOP3.LUT P5, PT, PT, PT, UP1, 0x80, 0x8 ;  /* 0x000000000008781c */ /* 0x000fe20003faf018 */
[----:B------:R-:W-:Y:S01]  /*4d30*/  FFMA.FTZ R19, R130, -UR12, R19 ;  /* 0x8000000c82137c23 */ /* 0x000fe20008010013 */
[----:B------:R-:W-:Y:S02]  /*4d40*/  PLOP3.LUT P6, PT, PT, PT, UP1, 0x80, 0x8 ;  /* 0x000000000008781c */ /* 0x000fe40003fcf018 */
[----:B------:R-:W-:Y:S02]  /*4d50*/  LEA R130, R243, UR4, 0x1 ;  /* 0x00000004f3827c11 */ /* 0x000fe4000f8e08ff */
[----:B------:R-:W-:Y:S03]  /*4d60*/  @P2 ISETP.GE.AND P2, PT, R119, UR37, PT ;  /* 0x0000002577002c0c */ /* 0x000fe6000bf46270 */
[----:B------:R-:W-:Y:S02]  /*4d70*/  @P0 FSEL R14, R14, -INF , !P1 ;  /* 0xff8000000e0e0808 */ /* 0x000fe40004800000 */
[----:B------:R-:W-:Y:S02]  /*4d80*/  PLOP3.LUT P1, PT, PT, PT, UP1, 0x80, 0x8 ;  /* 0x000000000008781c */ /* 0x000fe40003f2f018 */
[----:B------:R-:W-:Y:S02]  /*4d90*/  FSETP.NEU.FTZ.AND P0, PT, R237, -INF , PT ;  /* 0xff800000ed00780b */ /* 0x000fe40003f1d000 */
[----:B------:R-:W-:Y:S02]  /*4da0*/  @P5 ISETP.GE.AND P5, PT, R120, UR37, PT ;  /* 0x0000002578005c0c */ /* 0x000fe4000bfa6270 */
[----:B------:R-:W-:Y:S02]  /*4db0*/  FSEL R126, R126, RZ, P0 ;  /* 0x000000ff7e7e7208 */ /* 0x000fe40000000000 */
[----:B------:R-:W-:Y:S02]  /*4dc0*/  FSETP.NEU.FTZ.AND P0, PT, R236, -INF , PT ;  /* 0xff800000ec00780b */ /* 0x000fe40003f1d000 */
[----:B------:R-:W-:Y:S01]  /*4dd0*/  @P6 ISETP.GE.AND P6, PT, R118, UR37, PT ;  /* 0x0000002576006c0c */ /* 0x000fe2000bfc6270 */
[--C-:B------:R-:W-:Y:S01]  /*4de0*/  FFMA.FTZ R118, R4, UR10, -R126.reuse ;  /* 0x0000000a04767c23 */ /* 0x100fe2000801087e */
[----:B------:R-:W-:Y:S01]  /*4df0*/  FSEL R197, R197, RZ, P0 ;  /* 0x000000ffc5c57208 */ /* 0x000fe20000000000 */
[--C-:B------:R-:W-:Y:S01]  /*4e00*/  FFMA.FTZ R125, R5, UR10, -R126.reuse ;  /* 0x0000000a057d7c23 */ /* 0x100fe2000801087e */
[----:B------:R-:W-:Y:S01]  /*4e10*/  @P1 FSEL R13, R13, -INF , !P2 ;  /* 0xff8000000d0d1808 */ /* 0x000fe20005000000 */
[--C-:B------:R-:W-:Y:S01]  /*4e20*/  FFMA.FTZ R123, R8, UR10, -R126.reuse ;  /* 0x0000000a087b7c23 */ /* 0x100fe2000801087e */
[----:B------:R-:W-:Y:S01]  /*4e30*/  PLOP3.LUT P0, PT, PT, PT, UP1, 0x80, 0x8 ;  /* 0x000000000008781c */ /* 0x000fe20003f0f018 */
[--C-:B------:R-:W-:Y:S01]  /*4e40*/  FFMA.FTZ R121, R6, UR10, -R197.reuse ;  /* 0x0000000a06797c23 */ /* 0x100fe200080108c5 */
[----:B------:R-:W-:Y:S01]  /*4e50*/  PLOP3.LUT P1, PT, PT, PT, UP1, 0x80, 0x8 ;  /* 0x000000000008781c */ /* 0x000fe20003f2f018 */
        /* <DEDUP_REMOVED lines=8> */
[----:B------:R-:W1:Y:S01]  /*4ee0*/  MUFU.EX2 R125, R125 ;  /* 0x0000007d007d7308 */ /* 0x000e620000000800 */
[----:B------:R-:W-:Y:S02]  /*4ef0*/  @P0 FSEL R15, R15, -INF , !P2 ;  /* 0xff8000000f0f0808 */ /* 0x000fe40005000000 */
[----:B------:R-:W-:Y:S07]  /*4f00*/  @P1 FSEL R16, R16, -INF , !P5 ;  /* 0xff80000010101808 */ /* 0x000fee0006800000 */
[----:B------:R-:W-:Y:S01]  /*4f10*/  MUFU.EX2 R121, R121 ;  /* 0x0000007900797308 */ /* 0x000fe20000000800 */
[----:B------:R-:W-:Y:S01]  /*4f20*/  PLOP3.LUT P2, PT, PT, PT, UP1, 0x80, 0x8 ;  /* 0x000000000008781c */ /* 0x000fe20003f4f018 */
[--C-:B------:R-:W-:Y:S01]  /*4f30*/  FFMA.FTZ R200, R15, UR10, -R197.reuse ;  /* 0x0000000a0fc87c23 */ /* 0x100fe200080108c5 */
[----:B------:R-:W-:Y:S07]  /*4f40*/  PLOP3.LUT P1, PT, PT, PT, UP1, 0x80, 0x8 ;  /* 0x000000000008781c */ /* 0x000fee0003f2f018 */
[----:B------:R-:W2:Y:S01]  /*4f50*/  MUFU.EX2 R120, R120 ;  /* 0x0000007800787308 */ /* 0x000ea20000000800 */
[----:B------:R-:W-:Y:S01]  /*4f60*/  PLOP3.LUT P0, PT, PT, PT, UP1, 0x80, 0x8 ;  /* 0x000000000008781c */ /* 0x000fe20003f0f018 */
[--C-:B------:R-:W-:Y:S08]  /*4f70*/  FFMA.FTZ R202, R16, UR10, -R126.reuse ;  /* 0x0000000a10ca7c23 */ /* 0x100ff0000801087e */
[----:B------:R-:W-:Y:S01]  /*4f80*/  MUFU.EX2 R124, R124 ;  /* 0x0000007c007c7308 */ /* 0x000fe20000000800 */
[----:B-1----:R-:W-:Y:S09]  /*4f90*/  F2FP.F16.F32.PACK_AB R211, R125, R118 ;  /* 0x000000767dd3723e */ /* 0x002ff200000000ff */
[----:B------:R-:W-:Y:S01]  /*4fa0*/  MUFU.EX2 R123, R123 ;  /* 0x0000007b007b7308 */ /* 0x000fe20000000800 */
[----:B------:R-:W-:Y:S01]  /*4fb0*/  @P2 FSEL R18, R18, -INF , !P5 ;  /* 0xff80000012122808 */ /* 0x000fe20006800000 */
[----:B------:R-:W-:Y:S01]  /*4fc0*/  STS [R130+0x22000], R211 ;  /* 0x022000d382007388 */ /* 0x000fe20000000800 */
[----:B------:R-:W-:Y:S07]  /*4fd0*/  @P1 FSEL R19, R19, -INF , !P6 ;  /* 0xff80000013131808 */ /* 0x000fee0007000000 */
[----:B------:R-:W1:Y:S01]  /*4fe0*/  MUFU.EX2 R122, R122 ;  /* 0x0000007a007a7308 */ /* 0x000e620000000800 */
[----:B------:R-:W-:Y:S01]  /*4ff0*/  @P0 FSEL R17, R17, -INF , !P6 ;  /* 0xff80000011110808 */ /* 0x000fe20007000000 */
[--C-:B------:R-:W-:Y:S01]  /*5000*/  FFMA.FTZ R198, R18, UR10, -R197.reuse ;  /* 0x0000000a12c67c23 */ /* 0x100fe200080108c5 */
[----:B--2---:R-:W-:Y:S07]  /*5010*/  F2FP.F16.F32.PACK_AB R209, R120, R121 ;  /* 0x0000007978d1723e */ /* 0x004fee00000000ff */
[----:B------:R-:W2:Y:S01]  /*5020*/  MUFU.EX2 R119, R119 ;  /* 0x0000007700777308 */ /* 0x000ea20000000800 */
[----:B------:R-:W-:Y:S01]  /*5030*/  FFMA.FTZ R197, R19, UR10, -R197 ;  /* 0x0000000a13c57c23 */ /* 0x000fe200080108c5 */
[----:B------:R-:W-:Y:S08]  /*5040*/  FFMA.FTZ R126, R17, UR10, -R126 ;  /* 0x0000000a117e7c23 */ /* 0x000ff0000801087e */
[----:B------:R-:W-:Y:S01]  /*5050*/  MUFU.EX2 R127, R127 ;  /* 0x0000007f007f7308 */ /* 0x000fe20000000800 */
[----:B------:R-:W-:Y:S09]  /*5060*/  STS [R130+0x22400], R209 ;  /* 0x022400d182007388 */ /* 0x000ff20000000800 */
[----:B------:R-:W-:Y:S01]  /*5070*/  MUFU.EX2 R129, R129 ;  /* 0x0000008100817308 */ /* 0x000fe20000000800 */
[----:B-1----:R-:W-:Y:S09]  /*5080*/  F2FP.F16.F32.PACK_AB R206, R122, R123 ;  /* 0x0000007b7ace723e */ /* 0x002ff200000000ff */
[----:B------:R-:W1:Y:S01]  /*5090*/  MUFU.EX2 R128, R128 ;  /* 0x0000008000807308 */ /* 0x000e620000000800 */
[----:B--2---:R-:W-:Y:S01]  /*50a0*/  F2FP.F16.F32.PACK_AB R204, R124, R119 ;  /* 0x000000777ccc723e */ /* 0x004fe200000000ff */
[----:B------:R-:W-:Y:S08]  /*50b0*/  STS [R131], R206 ;  /* 0x000000ce83007388 */ /* 0x000ff00000000800 */
[----:B------:R-:W2:Y:S01]  /*50c0*/  MUFU.EX2 R200, R200 ;  /* 0x000000c800c87308 */ /* 0x000ea20000000800 */
[----:B------:R3:W-:Y:S09]  /*50d0*/  STS [R131+0x400], R204 ;  /* 0x000400cc83007388 */ /* 0x0007f20000000800 */
[----:B------:R4:W-:Y:S10]  /*50e0*/  MUFU.EX2 R199, R126 ;  /* 0x0000007e00c77308 */ /* 0x0009f40000000800 */
[----:B------:R-:W-:Y:S01]  /*50f0*/  MUFU.EX2 R198, R198 ;  /* 0x000000c600c67308 */ /* 0x000fe20000000800 */
[----:B-1----:R-:W-:Y:S09]  /*5100*/  F2FP.F16.F32.PACK_AB R207, R128, R129 ;  /* 0x0000008180cf723e */ /* 0x002ff200000000ff */
[----:B------:R-:W1:Y:S01]  /*5110*/  MUFU.EX2 R197, R197 ;  /* 0x000000c500c57308 */ /* 0x000e620000000800 */
[----:B--2---:R-:W-:Y:S01]  /*5120*/  F2FP.F16.F32.PACK_AB R205, R200, R127 ;  /* 0x0000007fc8cd723e */ /* 0x004fe200000000ff */
[----:B------:R-:W-:Y:S08]  /*5130*/  STS [R196], R207 ;  /* 0x000000cfc4007388 */ /* 0x000ff00000000800 */
[----:B------:R-:W2:Y:S01]  /*5140*/  MUFU.EX2 R202, R202 ;  /* 0x000000ca00ca7308 */ /* 0x000ea20000000800 */
[----:B----4-:R-:W-:Y:S01]  /*5150*/  IMAD.IADD R126, R249, 0x1, R196 ;  /* 0x00000001f97e7824 */ /* 0x010fe200078e02c4 */
[----:B------:R4:W-:Y:S01]  /*5160*/  STS [R196+0x400], R205 ;  /* 0x000400cdc4007388 */ /* 0x0009e20000000800 */
[----:B-1----:R-:W-:Y:S02]  /*5170*/  F2FP.F16.F32.PACK_AB R201, R197, R198 ;  /* 0x000000c6c5c9723e */ /* 0x002fe400000000ff */
[C---:B---3--:R-:W-:Y:S02]  /*5180*/  LEA R204, P0, R238.reuse, R116, 0x2 ;  /* 0x00000074eecc7211 */ /* 0x048fe400078010ff */
[----:B--2---:R-:W-:Y:S01]  /*5190*/  F2FP.F16.F32.PACK_AB R203, R199, R202 ;  /* 0x000000cac7cb723e */ /* 0x004fe200000000ff */
[----:B------:R-:W-:Y:S05]  /*51a0*/  STS [R126+0x400], R201 ;  /* 0x000400c97e007388 */ /* 0x000fea0000000800 */
[----:B------:R-:W-:Y:S05]  /*51b0*/  STS [R126], R203 ;  /* 0x000000cb7e007388 */ /* 0x000fea0000000800 */
[----:B------:R-:W-:Y:S05]  /*51c0*/  LDSM.16.M88.4 R84, [R229+0x8000] ;  /* 0x00800000e554783b */ /* 0x000fea0000000200 */
[----:B------:R-:W1:Y:S01]  /*51d0*/  LDSM.16.M88.4 R88, [R227+0x18000] ;  /* 0x01800000e358783b */ /* 0x000e620000000200 */
[----:B----4-:R-:W-:Y:S04]  /*51e0*/  LEA.HI.X R205, R238, R117, RZ, 0x2, P0 ;  /* 0x00000075eecd7211 */ /* 0x010fe800000f14ff */
[----:B------:R-:W2:Y:S05]  /*51f0*/  LDSM.16.M88.4 R92, [R227+0x18800] ;  /* 0x01880000e35c783b */ /* 0x000eaa0000000200 */
[----:B------:R-:W-:Y:S05]  /*5200*/  LDSM.16.M88.4 R96, [R226+0x8000] ;  /* 0x00800000e260783b */ /* 0x000fea0000000200 */
[----:B------:R-:W3:Y:S05]  /*5210*/  LDSM.16.M88.4 R100, [R224+0x18000] ;  /* 0x01800000e064783b */ /* 0x000eea0000000200 */
[----:B------:R-:W4:Y:S05]  /*5220*/  LDG.E R116, desc[UR34][R204.64] ;  /* 0x00000022cc747981 */ /* 0x000f2a000c1e1900 */
[----:B------:R-:W3:Y:S05]  /*5230*/  LDSM.16.M88.4 R104, [R224+0x18800] ;  /* 0x01880000e068783b */ /* 0x000eea0000000200 */
[----:B------:R4:W4:Y:S05]  /*5240*/  LDG.E R117, desc[UR34][R204.64+0x20] ;  /* 0x00002022cc757981 */ /* 0x00092a000c1e1900 */
[----:B------:R-:W-:Y:S05]  /*5250*/  LDSM.16.M88.4 R108, [R223+0x18000] ;  /* 0x01800000df6c783b */ /* 0x000fea0000000200 */
[----:B------:R-:W-:Y:S01]  /*5260*/  LDSM.16.M88.4 R112, [R227+0x1a000] ;  /* 0x01a00000e370783b */ /* 0x000fe20000000200 */
[C---:B-1----:R-:W-:Y:S08]  /*5270*/  HMMA.16816.F32 R4, R84.reuse, R88, RZ ;  /* 0x000000585404723c */ /* 0x042ff000000018ff */
[C---:B------:R-:W-:Y:S01]  /*5280*/  HMMA.16816.F32 R8, R84.reuse, R90, RZ ;  /* 0x0000005a5408723c */ /* 0x040fe200000018ff */
[----:B------:R-:W1:Y:S07]  /*5290*/  LDSM.16.M88.4 R88, [R225+0x8000] ;  /* 0x00800000e158783b */ /* 0x000e6e0000000200 */
[C---:B--2---:R-:W-:Y:S08]  /*52a0*/  HMMA.16816.F32 R12, R84.reuse, R92, RZ ;  /* 0x0000005c540c723c */ /* 0x044ff000000018ff */
[----:B------:R-:W-:Y:S01]  /*52b0*/  HMMA.16816.F32 R16, R84, R94, RZ ;  /* 0x0000005e5410723c */ /* 0x000fe200000018ff */
[----:B------:R-:W2:Y:S05]  /*52c0*/  LDSM.16.M88.4 R84, [R223+0x18800] ;  /* 0x01880000df54783b */ /* 0x000eaa0000000200 */
[----:B------:R-:W-:Y:S02]  /*52d0*/  LDSM.16.M88.4 R92, [R222+0x8000] ;  /* 0x00800000de5c783b */ /* 0x000fe40000000200 */
[C---:B---3--:R-:W-:Y:S08]  /*52e0*/  HMMA.16816.F32 R4, R96.reuse, R100, R4 ;  /* 0x000000646004723c */ /* 0x048ff00000001804 */
[C---:B------:R-:W-:Y:S01]  /*52f0*/  HMMA.16816.F32 R8, R96.reuse, R102, R8 ;  /* 0x000000666008723c */ /* 0x040fe20000001808 */
[----:B------:R-:W3:Y:S07]  /*5300*/  LDSM.16.M88.4 R100, [R221+0x18000] ;  /* 0x01800000dd64783b */ /* 0x000eee0000000200 */
[C---:B------:R-:W-:Y:S08]  /*5310*/  HMMA.16816.F32 R12, R96.reuse, R104, R12 ;  /* 0x00000068600c723c */ /* 0x040ff0000000180c */
[----:B------:R-:W-:Y:S01]  /*5320*/  HMMA.16816.F32 R16, R96, R106, R16 ;  /* 0x0000006a6010723c */ /* 0x000fe20000001810 */
[----:B------:R-:W3:Y:S05]  /*5330*/  LDSM.16.M88.4 R96, [R221+0x18800] ;  /* 0x01880000dd60783b */ /* 0x000eea0000000200 */
[----:B------:R-:W3:Y:S02]  /*5340*/  LDSM.16.M88.4 R104, [R229+0xa000] ;  /* 0x00a00000e568783b */ /* 0x000ee40000000200 */
[C---:B-1----:R-:W-:Y:S08]  /*5350*/  HMMA.16816.F32 R4, R88.reuse, R108, R4 ;  /* 0x0000006c5804723c */ /* 0x042ff00000001804 */
[C---:B------:R-:W-:Y:S01]  /*5360*/  HMMA.16816.F32 R8, R88.reuse, R110, R8 ;  /* 0x0000006e5808723c */ /* 0x040fe20000001808 */
[----:B------:R-:W-:Y:S07]  /*5370*/  LDSM.16.M88.4 R108, [R224+0x1a000] ;  /* 0x01a00000e06c783b */ /* 0x000fee0000000200 */
[C---:B--2---:R-:W-:Y:S08]  /*5380*/  HMMA.16816.F32 R12, R88.reuse, R84, R12 ;  /* 0x00000054580c723c */ /* 0x044ff0000000180c */
[----:B------:R-:W-:Y:S01]  /*5390*/  HMMA.16816.F32 R16, R88, R86, R16 ;  /* 0x000000565810723c */ /* 0x000fe20000001810 */
[----:B------:R-:W1:Y:S05]  /*53a0*/  LDSM.16.M88.4 R84, [R227+0x1a800] ;  /* 0x01a80000e354783b */ /* 0x000e6a0000000200 */
[----:B------:R-:W2:Y:S02]  /*53b0*/  LDSM.16.M88.4 R88, [R226+0xa000] ;  /* 0x00a00000e258783b */ /* 0x000ea40000000200 */
[C---:B---3--:R-:W-:Y:S08]  /*53c0*/  HMMA.16816.F32 R4, R92.reuse, R100, R4 ;  /* 0x000000645c04723c */ /* 0x048ff00000001804 */
[C---:B------:R-:W-:Y:S01]  /*53d0*/  HMMA.16816.F32 R8, R92.reuse, R102, R8 ;  /* 0x000000665c08723c */ /* 0x040fe20000001808 */
[----:B------:R-:W-:Y:S07]  /*53e0*/  LDSM.16.M88.4 R100, [R223+0x1a000] ;  /* 0x01a00000df64783b */ /* 0x000fee0000000200 */
        /* <DEDUP_REMOVED lines=68> */
[C---:B------:R-:W-:Y:S08]  /*5830*/  HMMA.16816.F32 R8, R104.reuse, R114, R8 ;  /* 0x000000726808723c */ /* 0x040ff00000001808 */
[C---:B--2---:R-:W-:Y:S08]  /*5840*/  HMMA.16816.F32 R12, R104.reuse, R88, R12 ;  /* 0x00000058680c723c */ /* 0x044ff0000000180c */
[----:B------:R-:W-:Y:S01]  /*5850*/  HMMA.16816.F32 R16, R104, R90, R16 ;  /* 0x0000005a6810723c */ /* 0x000fe20000001810 */
[----:B------:R-:W2:Y:S07]  /*5860*/  LDSM.16.M88.4 R88, [R221+0x1e800] ;  /* 0x01e80000dd58783b */ /* 0x000eae0000000200 */
[C---:B---3--:R-:W-:Y:S08]  /*5870*/  HMMA.16816.F32 R4, R92.reuse, R108, R4 ;  /* 0x0000006c5c04723c */ /* 0x048ff00000001804 */
[C---:B------:R-:W-:Y:S08]  /*5880*/  HMMA.16816.F32 R8, R92.reuse, R110, R8 ;  /* 0x0000006e5c08723c */ /* 0x040ff00000001808 */
[C---:B-1----:R-:W-:Y:S08]  /*5890*/  HMMA.16816.F32 R12, R92.reuse, R84, R12 ;  /* 0x000000545c0c723c */ /* 0x042ff0000000180c */
[----:B------:R-:W-:Y:S03]  /*58a0*/  HMMA.16816.F32 R16, R92, R86, R16 ;  /* 0x000000565c10723c */ /* 0x000fe60000001810 */
[----:B------:R-:W-:Y:S05]  /*58b0*/  LEA R93, R219, UR5, 0x1 ;  /* 0x00000005db5d7c11 */ /* 0x000fea000f8e08ff */
[C---:B------:R-:W-:Y:S08]  /*58c0*/  HMMA.16816.F32 R4, R96.reuse, R100, R4 ;  /* 0x000000646004723c */ /* 0x040ff00000001804 */
[C---:B------:R-:W-:Y:S08]  /*58d0*/  HMMA.16816.F32 R8, R96.reuse, R102, R8 ;  /* 0x000000666008723c */ /* 0x040ff00000001808 */
[C---:B--2---:R-:W-:Y:S03]  /*58e0*/  HMMA.16816.F32 R12, R96.reuse, R88, R12 ;  /* 0x00000058600c723c */ /* 0x044fe6000000180c */
        /* <DEDUP_REMOVED lines=26> */
[----:B------:R-:W-:Y:S01]  /*5a90*/  FADD.FTZ R129, -R117, R18 ;  /* 0x0000001275817221 */ /* 0x000fe20000010100 */
[----:B------:R-:W-:Y:S01]  /*5aa0*/  F2FP.F16.F32.PACK_AB R203, R116, R203 ;  /* 0x000000cb74cb723e */ /* 0x000fe200000000ff */
[----:B------:R-:W-:Y:S01]  /*5ab0*/  FMUL.FTZ R120, R119, R120 ;  /* 0x0000007877787220 */ /* 0x000fe20000410000 */
[----:B------:R-:W-:Y:S01]  /*5ac0*/  FMUL.FTZ R121, R124, R121 ;  /* 0x000000797c797220 */ /* 0x000fe20000410000 */
[C---:B------:R-:W-:Y:S01]  /*5ad0*/  FADD.FTZ R116, -R117.reuse, R14 ;  /* 0x0000000e75747221 */ /* 0x040fe20000010100 */
[----:B------:R-:W-:Y:S01]  /*5ae0*/  FADD.FTZ R119, -R117, R15 ;  /* 0x0000000f75777221 */ /* 0x000fe20000010100 */
[----:B------:R-:W-:Y:S01]  /*5af0*/  F2FP.F16.F32.PACK_AB R123, R123, R122 ;  /* 0x0000007a7b7b723e */ /* 0x000fe200000000ff */
[----:B------:R-:W-:Y:S01]  /*5b00*/  FADD.FTZ R122, -R117, R19 ;  /* 0x00000013757a7221 */ /* 0x000fe20000010100 */
[----:B------:R-:W-:Y:S01]  /*5b10*/  FMUL.FTZ R116, R127, R116 ;  /* 0x000000747f747220 */ /* 0x000fe20000410000 */
[----:B------:R-:W-:Y:S01]  /*5b20*/  FMUL.FTZ R119, R200, R119 ;  /* 0x00000077c8777220 */ /* 0x000fe20000410000 */
[----:B------:R-:W-:Y:S01]  /*5b30*/  F2FP.F16.F32.PACK_AB R120, R121, R120 ;  /* 0x000000787978723e */ /* 0x000fe200000000ff */
[----:B------:R-:W-:Y:S01]  /*5b40*/  STS [R130+0x20000], R201 ;  /* 0x020000c982007388 */ /* 0x000fe20000000800 */
[----:B------:R-:W-:Y:S01]  /*5b50*/  FMUL.FTZ R129, R198, R129 ;  /* 0x00000081c6817220 */ /* 0x000fe20000410000 */
[----:B------:R-:W-:Y:S01]  /*5b60*/  FMUL.FTZ R122, R197, R122 ;  /* 0x0000007ac57a7220 */ /* 0x000fe20000410000 */
[----:B------:R-:W-:Y:S02]  /*5b70*/  F2FP.F16.F32.PACK_AB R117, R119, R116 ;  /* 0x000000747775723e */ /* 0x000fe400000000ff */
[----:B------:R-:W-:Y:S01]  /*5b80*/  STS [R130+0x20400], R125 ;  /* 0x0204007d82007388 */ /* 0x000fe20000000800 */
[----:B------:R-:W-:Y:S01]  /*5b90*/  IMAD.IADD R200, R216, 0x1, R93 ;  /* 0x00000001d8c87824 */ /* 0x000fe200078e025d */
[----:B------:R-:W-:Y:S03]  /*5ba0*/  F2FP.F16.F32.PACK_AB R129, R122, R129 ;  /* 0x000000817a81723e */ /* 0x000fe600000000ff */
[----:B------:R-:W-:Y:S05]  /*5bb0*/  STS [R131+-0x2000], R118 ;  /* 0xffe0007683007388 */ /* 0x000fea0000000800 */
        /* <DEDUP_REMOVED lines=98> */
[C---:B------:R-:W-:Y:S02]  /*61e0*/  ISETP.GE.AND P6, PT, R248.reuse, UR8, PT ;  /* 0x00000008f8007c0c */ /* 0x040fe4000bfc6270 */
[----:B------:R-:W-:Y:S01]  /*61f0*/  LOP3.LUT R6, R248, 0x40, RZ, 0xfc, !PT ;  /* 0x00000040f8067812 */ /* 0x000fe200078efcff */
[----:B------:R-:W-:Y:S03]  /*6200*/  IMAD.X R5, RZ, RZ, ~UR11, P0 ;  /* 0x8000000bff057e24 */ /* 0x000fe600080e06ff */
[----:B------:R-:W-:Y:S02]  /*6210*/  ISETP.GE.AND P5, PT, R6, UR8, PT ;  /* 0x0000000806007c0c */ /* 0x000fe4000bfa6270 */
[----:B------:R-:W-:Y:S02]  /*6220*/  SHF.R.S64 R7, R4, 0x1f, R5 ;  /* 0x0000001f04077819 */ /* 0x000fe40000001005 */
[----:B------:R-:W-:Y:S02]  /*6230*/  LOP3.LUT R4, R248, 0x80, RZ, 0xfc, !PT ;  /* 0x00000080f8047812 */ /* 0x000fe400078efcff */
[----:B------:R-:W-:Y:S01]  /*6240*/  IADD3 R244, P0, PT, R244, R7, RZ ;  /* 0x00000007f4f47210 */ /* 0x000fe20007f1e0ff */
[----:B------:R-:W-:Y:S01]  /*6250*/  IMAD.U32 R7, RZ, RZ, UR47 ;  /* 0x0000002fff077e24 */ /* 0x000fe2000f8e00ff */
[----:B------:R-:W-:Y:S02]  /*6260*/  ISETP.GE.AND P2, PT, R4, UR8, PT ;  /* 0x0000000804007c0c */ /* 0x000fe4000bf46270 */
[----:B------:R-:W-:Y:S02]  /*6270*/  LOP3.LUT R4, R232, 0x1f8, RZ, 0xc0, !PT ;  /* 0x000001f8e8047812 */ /* 0x000fe400078ec0ff */
[----:B------:R-:W-:Y:S01]  /*6280*/  LEA.HI.X.SX32 R245, R5, R245, 0x1, P0 ;  /* 0x000000f505f57211 */ /* 0x000fe200000f0eff */
[----:B------:R-:W-:Y:S01]  /*6290*/  IMAD.U32 R5, RZ, RZ, UR46 ;  /* 0x0000002eff057e24 */ /* 0x000fe2000f8e00ff */
[----:B------:R-:W-:Y:S01]  /*62a0*/  LOP3.LUT R9, R4, 0x38, R217, 0x78, !PT ;  /* 0x0000003804097812 */ /* 0x000fe200078e78d9 */
[----:B------:R-:W-:Y:S01]  /*62b0*/  IMAD.U32 R4, RZ, RZ, UR47 ;  /* 0x0000002fff047e24 */ /* 0x000fe2000f8e00ff */
[----:B------:R-:W-:Y:S02]  /*62c0*/  LEA R10, P0, R7, R244, 0x1 ;  /* 0x000000f4070a7211 */ /* 0x000fe400078008ff */
[----:B------:R-:W-:Y:S02]  /*62d0*/  LOP3.LUT R8, R9, 0x1e00, R232, 0xf8, !PT ;  /* 0x00001e0009087812 */ /* 0x000fe400078ef8e8 */
[----:B------:R-:W-:Y:S02]  /*62e0*/  LOP3.LUT R6, R248, 0xc0, RZ, 0xfc, !PT ;  /* 0x000000c0f8067812 */ /* 0x000fe400078efcff */
[----:B------:R-:W-:Y:S02]  /*62f0*/  LEA R7, R8, UR4, 0x1 ;  /* 0x0000000408077c11 */ /* 0x000fe4000f8e08ff */
[----:B------:R-:W-:Y:S02]  /*6300*/  ISETP.GE.AND P1, PT, R6, UR8, PT ;  /* 0x0000000806007c0c */ /* 0x000fe4000bf26270 */
[----:B------:R-:W-:Y:S01]  /*6310*/  LEA.HI.X R11, R4, R245, R5, 0x1, P0 ;  /* 0x000000f5040b7211 */ /* 0x000fe200000f0c05 */
        /* <DEDUP_REMOVED lines=41> */
.L_x_721:
[----:B------:R-:W-:Y:S01]  /*65b0*/  LDSM.16.M88.4 R196, [R231+0x20000] ;  /* 0x02000000e7c4783b */ /* 0x000fe20000000200 */
[--C-:B------:R-:W-:Y:S01]  /*65c0*/  IMAD.IADD R104, R2, 0x1, R231.reuse ;  /* 0x0000000102687824 */ /* 0x100fe200078e02e7 */
[----:B------:R-:W-:Y:S01]  /*65d0*/  PLOP3.LUT P1, PT, PT, PT, UP2, 0x80, 0x8 ;  /* 0x000000000008781c */ /* 0x000fe20003f2f028 */
[----:B------:R-:W-:Y:S01]  /*65e0*/  IMAD R251, R239, UR9, RZ ;  /* 0x00000009effb7c24 */ /* 0x000fe2000f8e02ff */
[----:B------:R-:W1:Y:S01]  /*65f0*/  LDSM.16.MT88.4 R16, [R228+0x10000] ;  /* 0x01000000e410783b */ /* 0x000e620000004200 */
[----:B------:R-:W-:Y:S02]  /*6600*/  PLOP3.LUT P2, PT, PT, PT, UP2, 0x80, 0x8 ;  /* 0x000000000008781c */ /* 0x000fe40003f4f028 */
[C---:B------:R-:W-:Y:S01]  /*6610*/  IMAD.SHL.U32 R252, R251.reuse, 0x8, RZ ;  /* 0x00000008fbfc7824 */ /* 0x040fe200078e00ff */
[----:B------:R2:W3:Y:S01]  /*6620*/  LDSM.16.M88.4 R124, [R231+0x21000] ;  /* 0x02100000e77c783b */ /* 0x0004e20000000200 */
[----:B------:R-:W-:Y:S03]  /*6630*/  PLOP3.LUT P5, PT, PT, PT, UP2, 0x80, 0x8 ;  /* 0x000000000008781c */ /* 0x000fe60003faf028 */
[----:B------:R-:W4:Y:S04]  /*6640*/  LDSM.16.MT88.4 R96, [R228+0x12000] ;  /* 0x01200000e460783b */ /* 0x000f280000004200 */
[----:B------:R-:W4:Y:S04]  /*6650*/  LDSM.16.MT88.4 R112, [R228+0x14000] ;  /* 0x01400000e470783b */ /* 0x000f280000004200 */
[----:B------:R-:W-:Y:S04]  /*6660*/  LDSM.16.M88.4 R200, [R104+0x20000] ;  /* 0x0200000068c8783b */ /* 0x000fe80000000200 */
[----:B------:R4:W-:Y:S04]  /*6670*/  LDSM.16.M88.4 R208, [R104+0x21000] ;  /* 0x0210000068d0783b */ /* 0x0009e80000000200 */
[----:B------:R-:W4:Y:S01]  /*6680*/  LDSM.16.MT88.4 R128, [R228+0x16000] ;  /* 0x01600000e480783b */ /* 0x000f220000004200 */
[----:B--2---:R-:W-:Y:S03]  /*6690*/  IMAD.IADD R231, R216, 0x1, R231 ;  /* 0x00000001d8e77824 */ /* 0x004fe600078e02e7 */
[----:B------:R-:W2:Y:S04]  /*66a0*/  LDSM.16.MT88.4 R204, [R228+0x10800] ;  /* 0x01080000e4cc783b */ /* 0x000ea80000004200 */
[----:B------:R-:W2:Y:S01]  /*66b0*/  LDSM.16.MT88.4 R212, [R228+0x12800] ;  /* 0x01280000e4d4783b */ /* 0x000ea20000004200 */
        /* <DEDUP_REMOVED lines=17> */
[-C--:B--2---:R-:W-:Y:S08]  /*67d0*/  HMMA.16816.F32 R4, R200, R204.reuse, R4 ;  /* 0x000000ccc804723c */ /* 0x084ff00000001804 */
        /* <DEDUP_REMOVED lines=8> */
[----:B------:R-:W-:Y:S07]  /*6860*/  LDSM.16.M88.4 R212, [R231+0x21000] ;  /* 0x02100000e7d4783b */ /* 0x000fee0000000200 */
[-C--:B-1----:R-:W-:Y:S08]  /*6870*/  HMMA.16816.F32 R100, R200, R196.reuse, R100 ;  /* 0x000000c4c864723c */ /* 0x082ff00000001864 */
        /* <DEDUP_REMOVED lines=30> */
[----:B------:R-:W2:Y:S07]  /*6a60*/  LDSM.16.M88.4 R212, [R231+0x21000] ;  /* 0x02100000e7d4783b */ /* 0x000eae0000000200 */
[----:B------:R-:W-:Y:S01]  /*6a70*/  HMMA.16816.F32 R128, R196, R210, R128 ;  /* 0x000000d2c480723c */ /* 0x000fe20000001880 */
[----:B------:R-:W3:Y:S04]  /*6a80*/  LDSM.16.MT88.4 R196, [R228+0x13800] ;  /* 0x01380000e4c4783b */ /* 0x000ee80000004200 */
[----:B------:R-:W4:Y:S03]  /*6a90*/  LDSM.16.MT88.4 R208, [R228+0x15800] ;  /* 0x01580000e4d0783b */ /* 0x000f260000004200 */
[-C--:B-1----:R-:W-:Y:S08]  /*6aa0*/  HMMA.16816.F32 R4, R200, R204.reuse, R4 ;  /* 0x000000ccc804723c */ /* 0x082ff00000001804 */
[C---:B--2---:R-:W-:Y:S04]  /*6ab0*/  HMMA.16816.F32 R8, R212.reuse, R204, R8 ;  /* 0x000000ccd408723c */ /* 0x044fe80000001808 */
[----:B------:R-:W-:Y:S04]  /*6ac0*/  IMAD.U32 R205, R251, -0x40, RZ ;  /* 0xffffffc0fbcd7824 */ /* 0x000fe800078e00ff */
[-C--:B------:R-:W-:Y:S03]  /*6ad0*/  HMMA.16816.F32 R12, R212, R206.reuse, R12 ;  /* 0x000000ced40c723c */ /* 0x080fe6000000180c */
[C---:B------:R-:W-:Y:S04]  /*6ae0*/  LEA R240, P0, R205.reuse, R240, 0x2 ;  /* 0x000000f0cdf07211 */ /* 0x040fe800078010ff */
[----:B------:R-:W-:Y:S01]  /*6af0*/  LEA.HI.X.SX32 R241, R205, R241, 0x2, P0 ;  /* 0x000000f1cdf17211 */ /* 0x000fe200000f16ff */
[C---:B------:R-:W-:Y:S01]  /*6b00*/  HMMA.16816.F32 R16, R200.reuse, R206, R16 ;  /* 0x000000cec810723c */ /* 0x040fe20000001810 */
[----:B------:R-:W1:Y:S07]  /*6b10*/  LDSM.16.MT88.4 R204, [R228+0x17800] ;  /* 0x01780000e4cc783b */ /* 0x000e6e0000004200 */
[-C--:B---3--:R-:W-:Y:S08]  /*6b20*/  HMMA.16816.F32 R84, R200, R196.reuse, R84 ;  /* 0x000000c4c854723c */ /* 0x088ff00000001854 */
[C---:B------:R-:W-:Y:S08]  /*6b30*/  HMMA.16816.F32 R88, R212.reuse, R196, R88 ;  /* 0x000000c4d458723c */ /* 0x040ff00000001858 */
[-C--:B------:R-:W-:Y:S08]  /*6b40*/  HMMA.16816.F32 R92, R212, R198.reuse, R92 ;  /* 0x000000c6d45c723c */ /* 0x080ff0000000185c */
[C---:B------:R-:W-:Y:S04]  /*6b50*/  HMMA.16816.F32 R96, R200.reuse, R198, R96 ;  /* 0x000000c6c860723c */ /* 0x040fe80000001860 */
[C---:B------:R-:W-:Y:S04]  /*6b60*/  LEA R198, P0, R252.reuse, R240, 0x2 ;  /* 0x000000f0fcc67211 */ /* 0x040fe800078010ff */
[-C--:B----4-:R-:W-:Y:S03]  /*6b70*/  HMMA.16816.F32 R100, R200, R208.reuse, R100 ;  /* 0x000000d0c864723c */ /* 0x090fe60000001864 */
[----:B------:R-:W-:Y:S05]  /*6b80*/  LEA.HI.X.SX32 R199, R252, R241, 0x2, P0 ;  /* 0x000000f1fcc77211 */ /* 0x000fea00000f16ff */
        /* <DEDUP_REMOVED lines=16> */
[C---:B------:R-:W-:Y:S02]  /*6c90*/  LEA.HI.X.SX32 R213, R251.reuse, R205, 0x5, P0 ;  /* 0x000000cdfbd57211 */ /* 0x040fe400000f2eff */
[C---:B------:R-:W-:Y:S02]  /*6ca0*/  LEA R202, P0, R251.reuse, R212, 0x5 ;  /* 0x000000d4fbca7211 */ /* 0x040fe400078028ff */
[--C-:B------:R-:W-:Y:S02]  /*6cb0*/  SHF.R.U32.HI R201, RZ, 0x1, R217.reuse ;  /* 0x00000001ffc97819 */ /* 0x100fe400000116d9 */
[----:B------:R-:W-:Y:S02]  /*6cc0*/  LEA.HI.X.SX32 R203, R251, R213, 0x5, P0 ;  /* 0x000000d5fbcb7211 */ /* 0x000fe400000f2eff */
[----:B------:R-:W-:Y:S02]  /*6cd0*/  SHF.R.U32.HI R200, RZ, 0x2, R217 ;  /* 0x00000002ffc87819 */ /* 0x000fe400000116d9 */
[----:B------:R-:W-:Y:S01]  /*6ce0*/  @P1 LOP3.LUT R201, R201, 0x30, RZ, 0xc0, !PT ;  /* 0x00000030c9c91812 */ /* 0x000fe200078ec0ff */
[----:B------:R-:W-:Y:S01]  /*6cf0*/  IMAD.WIDE R206, R251, -0xc0, R202 ;  /* 0xffffff40fbce7825 */ /* 0x000fe200078e02ca */
[----:B------:R-:W-:Y:S02]  /*6d00*/  PLOP3.LUT P0, PT, PT, PT, UP2, 0x80, 0x8 ;  /* 0x000000000008781c */ /* 0x000fe40003f0f028 */
[----:B------:R-:W-:Y:S02]  /*6d10*/  PLOP3.LUT P1, PT, PT, PT, UP2, 0x80, 0x8 ;  /* 0x000000000008781c */ /* 0x000fe40003f2f028 */
[----:B------:R-:W-:Y:S01]  /*6d20*/  @P5 LOP3.LUT R238, R201, 0x7, R200, 0xf8, !PT ;  /* 0x00000007c9ee5812 */ /* 0x000fe200078ef8c8 */
[----:B------:R-:W-:Y:S04]  /*6d30*/  IMAD.MOV.U32 R201, RZ, RZ, 0x4 ;  /* 0x00000004ffc97424 */ /* 0x000fe800078e00ff */
[----:B------:R-:W-:Y:S01]  /*6d40*/  @P2 IMAD.WIDE.U32 R214, R238, R201, UR52 ;  /* 0x00000034eed62e25 */ /* 0x000fe2000f8e00c9 */
[C---:B------:R-:W-:Y:S01]  /*6d50*/  LEA R200, P2, R251.reuse, R206, 0x5 ;  /* 0x000000cefbc87211 */ /* 0x040fe200078428ff */
[----:B------:R-:W-:Y:S01]  /*6d60*/  @UP2 UMOV UR52, UR14 ;  /* 0x0000000e00342c82 */ /* 0x000fe20008000000 */
[----:B------:R-:W-:Y:S02]  /*6d70*/  @UP2 UMOV UR53, UR13 ;  /* 0x0000000d00352c82 */ /* 0x000fe40008000000 */
[----:B------:R-:W5:Y:S01]  /*6d80*/  @P0 LDG.E R236, desc[UR34][R214.64+-0xe0] ;  /* 0xffff2022d6ec0981 */ /* 0x000f62000c1e1900 */
[C---:B------:R-:W-:Y:S03]  /*6d90*/  LEA.HI.X.SX32 R201, R251.reuse, R207, 0x5, P2 ;  /* 0x000000cffbc97211 */ /* 0x040fe600010f2eff */
        /* <DEDUP_REMOVED lines=22> */
[C---:B----4-:R-:W-:Y:S03]  /*6f00*/  LEA R210, P0, R251.reuse, R208, 0x5 ;  /* 0x000000d0fbd27211 */ /* 0x050fe600078028ff */
[----:B------:R4:W-:Y:S01]  /*6f10*/  REDG.E.ADD.F32.FTZ.RN.STRONG.GPU desc[UR34][R4.64+0x80], R13 ;  /* 0x0000800d040079a6 */ /* 0x0009e2000c12f322 */
[C---:B------:R-:W-:Y:S03]  /*6f20*/  LEA.HI.X.SX32 R211, R251.reuse, R209, 0x5, P0 ;  /* 0x000000d1fbd37211 */ /* 0x040fe600000f2eff */
        /* <DEDUP_REMOVED lines=19> */
[C---:B------:R-:W-:Y:S03]  /*7060*/  LEA R202, P0, R251.reuse, R10, 0x5 ;  /* 0x0000000afbca7211 */ /* 0x040fe600078028ff */
[----:B------:R1:W-:Y:S01]  /*7070*/  REDG.E.ADD.F32.FTZ.RN.STRONG.GPU desc[UR34][R10.64+0x100], R90 ;  /* 0x0001005a0a0079a6 */ /* 0x0003e2000c12f322 */
[C---:B------:R-:W-:Y:S03]  /*7080*/  LEA.HI.X.SX32 R203, R251.reuse, R11, 0x5, P0 ;  /* 0x0000000bfbcb7211 */ /* 0x040fe600000f2eff */
[C---:B--2---:R-:W-:Y:S02]  /*7090*/  IMAD.WIDE R16, R251.reuse, -0xc0, R202 ;  /* 0xffffff40fb107825 */ /* 0x044fe400078e02ca */
        /* <DEDUP_REMOVED lines=14> */
[C---:B------:R-:W-:Y:S03]  /*7180*/  LEA R198, P0, R251.reuse, R214, 0x5 ;  /* 0x000000d6fbc67211 */ /* 0x040fe600078028ff */
[----:B------:R-:W-:Y:S01]  /*7190*/  REDG.E.ADD.F32.FTZ.RN.STRONG.GPU desc[UR34][R214.64+0x180], R93 ;  /* 0x0001805dd60079a6 */ /* 0x000fe2000c12f322 */
[C---:B------:R-:W-:Y:S02]  /*71a0*/  LEA.HI.X.SX32 R199, R251.reuse, R215, 0x5, P0 ;  /* 0x000000d7fbc77211 */ /* 0x040fe400000f2eff */
[C---:B----4-:R-:W-:Y:S03]  /*71b0*/  LEA R4, P0, R251.reuse, R198, 0x5 ;  /* 0x000000c6fb047211 */ /* 0x050fe600078028ff */
        /* <DEDUP_REMOVED lines=29> */
[C---:B-1----:R-:W-:Y:S03]  /*7390*/  LEA R204, P0, R251.reuse, R8, 0x5 ;  /* 0x00000008fbcc7211 */ /* 0x042fe600078028ff */
        /* <DEDUP_REMOVED lines=13> */
[C---:B--2---:R-:W-:Y:S03]  /*7470*/  LEA R202, P0, R251.reuse, R10, 0x5 ;  /* 0x0000000afbca7211 */ /* 0x044fe600078028ff */
        /* <DEDUP_REMOVED lines=23> */
[C---:B---3--:R-:W-:Y:S01]  /*75f0*/  LEA R18, P0, R251.reuse, R200, 0x5 ;  /* 0x000000c8fb127211 */ /* 0x048fe200078028ff */
[-C--:B-1----:R-:W-:Y:S02]  /*7600*/  HMMA.16816.F32 R132, R4, R8.reuse, R132 ;  /* 0x000000080484723c */ /* 0x082fe40000001884 */
[----:B------:R-:W-:Y:S03]  /*7610*/  REDG.E.ADD.F32.FTZ.RN.STRONG.GPU desc[UR34][R200.64+0x300], R122 ;  /* 0x0003007ac80079a6 */ /* 0x000fe6000c12f322 */
[C---:B------:R-:W-:Y:S01]  /*7620*/  LEA.HI.X.SX32 R19, R251.reuse, R201, 0x5, P0 ;  /* 0x000000c9fb137211 */ /* 0x040fe200000f2eff */
[----:B------:R-:W-:Y:S02]  /*7630*/  LDSM.16.MT88.4 R96, [R228+0x800] ;  /* 0x00080000e460783b */ /* 0x000fe40000004200 */
[C---:B------:R-:W-:Y:S02]  /*7640*/  IMAD.WIDE R92, R251.reuse, -0xc0, R18 ;  /* 0xffffff40fb5c7825 */ /* 0x040fe400078e0212 */
[----:B------:R-:W-:Y:S02]  /*7650*/  REDG.E.ADD.F32.FTZ.RN.STRONG.GPU desc[UR34][R18.64+0x300], R123 ;  /* 0x0003007b120079a6 */ /* 0x000fe4000c12f322 */
[C---:B--2---:R-:W-:Y:S02]  /*7660*/  VIADD R120, R230.reuse, 0x40 ;  /* 0x00000040e6787836 */ /* 0x044fe40000000000 */
[----:B------:R-:W-:Y:S01]  /*7670*/  LDSM.16.MT88.4 R16, [R228+0x2000] ;  /* 0x00200000e410783b */ /* 0x000fe20000004200 */
[----:B------:R-:W-:Y:S01]  /*7680*/  @P3 VIADD R120, R230, 0xffffffc0 ;  /* 0xffffffc0e6783836 */ /* 0x000fe20000000000 */
[C---:B------:R-:W-:Y:S02]  /*7690*/  LEA R214, P0, R251.reuse, R92, 0x5 ;  /* 0x0000005cfbd67211 */ /* 0x040fe400078028ff */
[----:B------:R-:W-:Y:S02]  /*76a0*/  LDSM.16.MT88.4 R108, [R228+0x4800] ;  /* 0x00480000e46c783b */ /* 0x000fe40000004200 */
[C---:B------:R-:W-:Y:S02]  /*76b0*/  LEA.HI.X.SX32 R215, R251.reuse, R93, 0x5, P0 ;  /* 0x0000005dfbd77211 */ /* 0x040fe400000f2eff */
[----:B------:R-:W1:Y:S01]  /*76c0*/  LDSM.16.MT88.4 R12, [R120+0x20000] ;  /* 0x02000000780c783b */ /* 0x000e620000004200 */
[C---:B------:R-:W-:Y:S03]  /*76d0*/  LEA R198, P0, R251.reuse, R214, 0x5 ;  /* 0x000000d6fbc67211 */ /* 0x040fe600078028ff */
[----:B------:R-:W-:Y:S01]  /*76e0*/  LDSM.16.MT88.4 R112, [R120+0x21800] ;  /* 0x021800007870783b */ /* 0x000fe20000004200 */
        /* <DEDUP_REMOVED lines=14> */
[----:B------:R-:W-:Y:S03]  /*77d0*/  LEA.HI.X.SX32 R103, R251, R101, 0x5, P0 ;  /* 0x00000065fb677211 */ /* 0x000fe600000f2eff */
[----:B------:R-:W-:Y:S04]  /*77e0*/  REDG.E.ADD.F32.FTZ.RN.STRONG.GPU desc[UR34][R94.64+0x380], R125 ;  /* 0x0003807d5e0079a6 */ /* 0x000fe8000c12f322 */
[----:B------:R-:W2:Y:S01]  /*77f0*/  LDSM.16.MT88.4 R92, [R230+0x20800] ;  /* 0x02080000e65c783b */ /* 0x000ea20000004200 */
[C---:B-1----:R-:W-:Y:S03]  /*7800*/  HMMA.16816.F32 R136, R12.reuse, R8, R136 ;  /* 0x000000080c88723c */ /* 0x042fe60000001888 */
[----:B------:R-:W-:Y:S04]  /*7810*/  REDG.E.ADD.F32.FTZ.RN.STRONG.GPU desc[UR34][R100.64+0x380], R126 ;  /* 0x0003807e640079a6 */ /* 0x000fe8000c12f322 */
[----:B------:R-:W-:Y:S01]  /*7820*/  REDG.E.ADD.F32.FTZ.RN.STRONG.GPU desc[UR34][R102.64+0x380], R127 ;  /* 0x0003807f660079a6 */ /* 0x000fe2000c12f322 */
[-C--:B------:R-:W-:Y:S03]  /*7830*/  HMMA.16816.F32 R140, R12, R10.reuse, R140 ;  /* 0x0000000a0c8c723c */ /* 0x080fe6000000188c */
[----:B------:R-:W1:Y:S05]  /*7840*/  LDSM.16.MT88.4 R100, [R120+0x20800] ;  /* 0x020800007864783b */ /* 0x000e6a0000004200 */
[C---:B------:R-:W-:Y:S01]  /*7850*/  HMMA.16816.F32 R144, R4.reuse, R10, R144 ;  /* 0x0000000a0490723c */ /* 0x040fe20000001890 */
[----:B------:R-:W3:Y:S07]  /*7860*/  LDSM.16.MT88.4 R8, [R228+0x6800] ;  /* 0x00680000e408783b */ /* 0x000eee0000004200 */
        /* <DEDUP_REMOVED lines=17> */
[-C--:B--2---:R-:W-:Y:S08]  /*7980*/  HMMA.16816.F32 R132, R92, R96.reuse, R132 ;  /* 0x000000605c84723c */ /* 0x084ff00000001884 */
        /* <DEDUP_REMOVED lines=14> */
[-C--:B---3--:R-:W-:Y:S08]  /*7a70*/  HMMA.16816.F32 R180, R92, R8.reuse, R180 ;  /* 0x000000085cb4723c */ /* 0x088ff000000018b4 */
[C---:B------:R-:W-:Y:S08]  /*7a80*/  HMMA.16816.F32 R184, R100.reuse, R8, R184 ;  /* 0x0000000864b8723c */ /* 0x040ff000000018b8 */
[-C--:B------:R-:W-:Y:S01]  /*7a90*/  HMMA.16816.F32 R188, R100, R10.reuse, R188 ;  /* 0x0000000a64bc723c */ /* 0x080fe200000018bc */
[----:B------:R-:W3:Y:S07]  /*7aa0*/  LDSM.16.MT88.4 R100, [R228+0x3800] ;  /* 0x00380000e464783b */ /* 0x000eee0000004200 */
[----:B------:R-:W-:Y:S01]  /*7ab0*/  HMMA.16816.F32 R192, R92, R10, R192 ;  /* 0x0000000a5cc0723c */ /* 0x000fe200000018c0 */
[----:B------:R-:W3:Y:S07]  /*7ac0*/  LDSM.16.MT88.4 R8, [R228+0x7800] ;  /* 0x00780000e408783b */ /* 0x000eee0000004200 */
        /* <DEDUP_REMOVED lines=16> */
[----:B------:R-:W-:Y:S02]  /*7bd0*/  LOP3.LUT R4, R232, 0x1f8, RZ, 0xc0, !PT ;  /* 0x000001f8e8047812 */ /* 0x000fe400078ec0ff */
[----:B------:R-:W-:Y:S02]  /*7be0*/  LOP3.LUT R6, R248, 0xc0, RZ, 0xfc, !PT ;  /* 0x000000c0f8067812 */ /* 0x000fe400078efcff */
[-C--:B--2---:R-:W-:Y:S08]  /*7bf0*/  HMMA.16816.F32 R132, R104, R108.reuse, R132 ;  /* 0x0000006c6884723c */ /* 0x084ff00000001884 */
[C---:B------:R-:W-:Y:S08]  /*7c00*/  HMMA.16816.F32 R136, R112.reuse, R108, R136 ;  /* 0x0000006c7088723c */ /* 0x040ff00000001888 */
[-C--:B------:R-:W-:Y:S08]  /*7c10*/  HMMA.16816.F32 R140, R112, R110.reuse, R140 ;  /* 0x0000006e708c723c */ /* 0x080ff0000000188c */
[C---:B------:R-:W-:Y:S08]  /*7c20*/  HMMA.16816.F32 R144, R104.reuse, R110, R144 ;  /* 0x0000006e6890723c */ /* 0x040ff00000001890 */
        /* <DEDUP_REMOVED lines=10> */
[----:B------:R-:W-:Y:S02]  /*7cd0*/  LOP3.LUT R9, R4, 0x38, R217, 0x78, !PT ;  /* 0x0000003804097812 */ /* 0x000fe400078e78d9 */
[C---:B------:R-:W-:Y:S02]  /*7ce0*/  LOP3.LUT R8, R248.reuse, 0x80, RZ, 0xfc, !PT ;  /* 0x00000080f8087812 */ /* 0x040fe400078efcff */
[-C--:B------:R-:W-:Y:S03]  /*7cf0*/  HMMA.16816.F32 R188, R112, R10.reuse, R188 ;  /* 0x0000000a70bc723c */ /* 0x080fe600000018bc */
[----:B------:R-:W-:Y:S02]  /*7d00*/  LOP3.LUT R9, R9, 0x1e00, R232, 0xf8, !PT ;  /* 0x00001e0009097812 */ /* 0x000fe400078ef8e8 */
[----:B------:R-:W-:Y:S02]  /*7d10*/  LOP3.LUT R4, R248, 0x40, RZ, 0xfc, !PT ;  /* 0x00000040f8047812 */ /* 0x000fe400078efcff */
[----:B------:R-:W-:Y:S01]  /*7d20*/  LEA R9, R9, UR4, 0x1 ;  /* 0x0000000409097c11 */ /* 0x000fe2000f8e08ff */
        /* <DEDUP_REMOVED lines=59> */
.L_x_722:
[----:B------:R-:W-:Y:S01]  /*80e0*/  UISETP.GT.AND UP0, UPT, UR45, URZ, UPT ;  /* 0x000000ff2d00728c */ /* 0x000fe2000bf04270 */
[----:B------:R-:W-:Y:S01]  /*80f0*/  IADD3 R235, PT, PT, R235, -0x40, RZ ;  /* 0xffffffc0ebeb7810 */ /* 0x000fe20007ffe0ff */
        /* <DEDUP_REMOVED lines=14> */
[--C-:B------:R-:W-:Y:S02]  /*81e0*/  LOP3.LUT R2, R2, 0x6, R217.reuse, 0xf8, !PT ;  /* 0x0000000602027812 */ /* 0x100fe400078ef8d9 */
        /* <DEDUP_REMOVED lines=19> */
[----:B-1----:R-:W-:Y:S01]  /*8320*/  LOP3.LUT R10, R5, 0x18, R0, 0xf8, !PT ;  /* 0x00000018050a7812 */ /* 0x002fe200078ef800 */
        /* <DEDUP_REMOVED lines=193> */
.L_x_724:
[----:B------:R-:W2:Y:S01]  /*8f40*/  LDCU.64 UR10, c[0x0][0x5c0] ;  /* 0x0000b800ff0a77ac */ /* 0x000ea20008000a00 */
[----:B------:R-:W-:-:S04]  /*8f50*/  UIADD3 UR8, UPT, UPT, UR38, UR40, URZ ;  /* 0x0000002826087290 */ /* 0x000fc8000fffe0ff */
[----:B--2---:R-:W-:Y:S02]  /*8f60*/  UIMAD.WIDE.U32 UR16, UR8, UR10, URZ ;  /* 0x0000000a081072a5 */ /* 0x004fe4000f8e00ff */
[----:B------:R-:W-:-:S04]  /*8f70*/  UIMAD UR8, UR8, UR11, URZ ;  /* 0x0000000b080872a4 */ /* 0x000fc8000f8e02ff */
[----:B------:R-:W-:-:S06]  /*8f80*/  UIADD3 UR8, UPT, UPT, UR17, UR8, URZ ;  /* 0x0000000811087290 */ /* 0x000fcc000fffe0ff */
[----:B------:R-:W-:Y:S02]  /*8f90*/  MOV R7, UR8 ;  /* 0x0000000800077c02 */ /* 0x000fe40008000f00 */
.L_x_725:
        /* <DEDUP_REMOVED lines=10> */
[----:B-1----:R-:W-:Y:S01]  /*9040*/  MOV R5, UR13 ;  /* 0x0000000d00057c02 */ /* 0x002fe20008000f00 */
[----:B------:R-:W-:Y:S06]  /*9050*/  BRA `(.L_x_727) ;  /* 0x0000000000187947 */ /* 0x000fec0003800000 */
.L_x_726:
[----:B------:R-:W2:Y:S01]  /*9060*/  LDCU.64 UR8, c[0x0][0x5c8] ;  /* 0x0000b900ff0877ac */ /* 0x000ea20008000a00 */
[----:B------:R-:W-:-:S04]  /*9070*/  UIADD3 UR12, UPT, UPT, UR38, UR40, URZ ;  /* 0x00000028260c7290 */ /* 0x000fc8000fffe0ff */
[----:B--2---:R-:W-:Y:S02]  /*9080*/  UIMAD.WIDE.U32 UR30, UR12, UR8, URZ ;  /* 0x000000080c1e72a5 */ /* 0x004fe4000f8e00ff */
[----:B------:R-:W-:-:S04]  /*9090*/  UIMAD UR12, UR12, UR9, URZ ;  /* 0x000000090c0c72a4 */ /* 0x000fc8000f8e02ff */
[----:B------:R-:W-:-:S06]  /*90a0*/  UIADD3 UR12, UPT, UPT, UR31, UR12, URZ ;  /* 0x0000000c1f0c7290 */ /* 0x000fcc000fffe0ff */
[----:B-1----:R-:W-:-:S07]  /*90b0*/  MOV R5, UR12 ;  /* 0x0000000c00057c02 */ /* 0x002fce0008000f00 */
.L_x_727:
[----:B------:R-:W-:Y:S01]  /*90c0*/  BAR.SYNC.DEFER_BLOCKING 0x0 ;  /* 0x0000000000007b1d */ /* 0x000fe20000010000 */
[----:B------:R-:W-:Y:S01]  /*90d0*/  USHF.L.U32 UR14, UR41, 0x6, URZ ;  /* 0x00000006290e7899 */ /* 0x000fe200080006ff */
[----:B------:R-:W-:Y:S01]  /*90e0*/  IADD3 R57, PT, PT, R0, 0x20, RZ ;  /* 0x0000002000397810 */ /* 0x000fe20007ffe0ff */
[----:B------:R-:W-:Y:S02]  /*90f0*/  USHF.L.U32 UR13, UR41, 0x6, URZ ;  /* 0x00000006290d7899 */ /* 0x000fe400080006ff */
[----:B------:R-:W-:-:S03]  /*9100*/  UIMAD.WIDE.U32 UR38, UR14, UR10, URZ ;  /* 0x0000000a0e2672a5 */ /* 0x000fc6000f8e00ff */
[----:B------:R-:W1:Y:S01]  /*9110*/  LDC.64 R2, c[0x0][0x5d8] ;  /* 0x00017600ff027b82 */ /* 0x000e620000000a00 */
        /* <DEDUP_REMOVED lines=51> */
.L_x_729:
[----:B------:R-:W-:Y:S05]  /*9450*/  BSYNC.RECONVERGENT B0 ;  /* 0x0000000000007941 */ /* 0x000fea0003800200 */
.L_x_728:
[----:B----4-:R2:W4:Y:S01]  /*9460*/  LDS.128 R56, [R9+0x17000] ;  /* 0x0170000009387984 */ /* 0x0105220000000c00 */
[----:B------:R-:W-:Y:S04]  /*9470*/  BSSY.RECONVERGENT B0, `(.L_x_730) ;  /* 0x0000014000007945 */ /* 0x000fe80003800200 */
[----:B------:R-:W-:Y:S05]  /*9480*/  @P6 BRA `(.L_x_731) ;  /* 0x0000000000486947 */ /* 0x000fea0003800000 */
[----:B------:R-:W3:Y:S01]  /*9490*/  LDCU UR16, c[0x0][0x440] ;  /* 0x00008800ff1077ac */ /* 0x000ee20008000800 */
[----:B------:R-:W-:Y:S02]  /*94a0*/  IMAD R60, R72, UR10, RZ ;  /* 0x0000000a483c7c24 */ /* 0x000fe4000f8e02ff */
[----:B------:R-:W-:Y:S01]  /*94b0*/  IMAD.MOV.U32 R62, RZ, RZ, R74 ;  /* 0x000000ffff3e7224 */ /* 0x000fe200078e004a */
[----:B------:R-:W2:Y:S01]  /*94c0*/  LDCU.64 UR12, c[0x0][0x560] ;  /* 0x0000ac00ff0c77ac */ /* 0x000ea20008000a00 */
[----:B------:R-:W-:Y:S02]  /*94d0*/  IMAD.MOV.U32 R63, RZ, RZ, R3 ;  /* 0x000000ffff3f7224 */ /* 0x000fe400078e0003 */
[C---:B------:R-:W-:Y:S02]  /*94e0*/  IMAD R60, R7.reuse, UR11, R60 ;  /* 0x0000000b073c7c24 */ /* 0x040fe4000f8e023c */
[----:B------:R-:W-:-:S04]  /*94f0*/  IMAD.WIDE.U32 R62, R7, UR10, R62 ;  /* 0x0000000a073e7c25 */ /* 0x000fc8000f8e003e */
[----:B------:R-:W-:Y:S01]  /*9500*/  IMAD.IADD R60, R60, 0x1, R63 ;  /* 0x000000013c3c7824 */ /* 0x000fe200078e023f */
[----:B---3--:R-:W-:Y:S02]  /*9510*/  ISETP.GE.AND P3, PT, R248, UR16, PT ;  /* 0x00000010f8007c0c */ /* 0x008fe4000bf66270 */
        /* <DEDUP_REMOVED lines=9> */
.L_x_731:
[----:B------:R-:W-:Y:S05]  /*95b0*/  BSYNC.RECONVERGENT B0 ;  /* 0x0000000000007941 */ /* 0x000fea0003800200 */
.L_x_730:
[----:B------:R-:W-:Y:S01]  /*95c0*/  MOV R249, RZ ;  /* 0x000000ff00f97202 */ /* 0x000fe20000000f00 */
        /* <DEDUP_REMOVED lines=9> */
[----:B------:R-:W1:Y:S01]  /*9660*/  LDCU UR12, c[0x0][0x440] ;  /* 0x00008800ff0c77ac */ /* 0x000e620008000800 */
[----:B------:R-:W-:Y:S01]  /*9670*/  IMAD.MOV.U32 R10, RZ, RZ, R2 ;  /* 0x000000ffff0a7224 */ /* 0x000fe200078e0002 */
[----:B------:R-:W3:Y:S03]  /*9680*/  LDCU.64 UR10, c[0x0][0x568] ;  /* 0x0000ad00ff0a77ac */ /* 0x000ee60008000a00 */
[----:B--2---:R-:W-:-:S04]  /*9690*/  IMAD.WIDE.U32 R44, R0, UR8, R10 ;  /* 0x00000008002c7c25 */ /* 0x004fc8000f8e000a */
[----:B------:R-:W-:Y:S01]  /*96a0*/  IMAD R0, R0, UR9, R45 ;  /* 0x0000000900007c24 */ /* 0x000fe2000f8e022d */
[----:B-1----:R-:W-:Y:S02]  /*96b0*/  ISETP.GE.AND P3, PT, R248, UR12, PT ;  /* 0x0000000cf8007c0c */ /* 0x002fe4000bf66270 */
        /* <DEDUP_REMOVED lines=9> */
.L_x_733:
[----:B------:R-:W-:Y:S05]  /*9750*/  BSYNC.RECONVERGENT B0 ;  /* 0x0000000000007941 */ /* 0x000fea0003800200 */
.L_x_732:
        /* <DEDUP_REMOVED lines=14> */
[----:B-1----:R1:W-:Y:S04]  /*9840*/  @!P3 STG.E.128 desc[UR34][R4.64], R36 ;  /* 0x000000240400b986 */ /* 0x0023e8000c101d22 */
[----:B------:R1:W-:Y:S04]  /*9850*/  @!P2 STG.E.128 desc[UR34][R4.64+0x80], R28 ;  /* 0x0000801c0400a986 */ /* 0x0003e8000c101d22 */
[----:B------:R1:W-:Y:S04]  /*9860*/  @!P1 STG.E.128 desc[UR34][R4.64+0x100], R20 ;  /* 0x0001001404009986 */ /* 0x0003e8000c101d22 */
[----:B------:R1:W-:Y:S02]  /*9870*/  @!P0 STG.E.128 desc[UR34][R4.64+0x180], R12 ;  /* 0x0001800c04008986 */ /* 0x0003e4000c101d22 */
.L_x_700:
[----:B------:R-:W-:Y:S05]  /*9880*/  BSYNC.RECONVERGENT B1 ;  /* 0x0000000000017941 */ /* 0x000fea0003800200 */
.L_x_678:
[----:B------:R-:W3:Y:S01]  /*9890*/  LDCU UR9, c[0x0][0x438] ;  /* 0x00008700ff0977ac */ /* 0x000ee20008000800 */
[----:B------:R-:W2:Y:S01]  /*98a0*/  LDCU UR10, c[0x0][0x370] ;  /* 0x00006e00ff0a77ac */ /* 0x000ea20008000800 */
[----:B---3--:R-:W-:-:S04]  /*98b0*/  UIADD3 UR9, UPT, UPT, UR9, 0x3f, URZ ;  /* 0x0000003f09097890 */ /* 0x008fc8000fffe0ff */
        /* <DEDUP_REMOVED lines=8> */
.L_x_735:
        /* <DEDUP_REMOVED lines=12> */
.L_x_2501:


//--------------------- .text._ZN5flash44flash_bwd_dq_dk_dv_loop_seqk_parallel_kernelI23Flash_bwd_kernel_traitsILi256ELi64ELi64ELi8ELi4ELi2ELi2ELb0ELb1EN7cutlass6half_tE19Flash_kernel_traitsILi256ELi64ELi64ELi8ES3_EELb0ELb0ELb1ELb0ELb0ELb1ELb0EEEvNS_16Flash_bwd_paramsE --------------------------
	.section	.text._ZN5flash44flash_bwd_dq_dk_dv_loop_seqk_parallel_kernelI23Flash_bwd_kernel_traitsILi256ELi64ELi64ELi8ELi4ELi2ELi2ELb0ELb1EN7cutlass6half_tE19Flash_kernel_traitsILi256ELi64ELi64ELi8ES3_EELb0ELb0ELb1ELb0ELb0ELb1ELb0EEEvNS_16Flash_bwd_paramsE,"ax",@progbits
	.align	128
        .global         _ZN5flash44flash_bwd_dq_dk_dv_loop_seqk_parallel_kernelI23Flash_bwd_kernel_traitsILi256ELi64ELi64ELi8ELi4ELi2ELi2ELb0ELb1EN7cutlass6half_tE19Flash_kernel_traitsILi256ELi64ELi64ELi8ES3_EELb0ELb0ELb1ELb0ELb0ELb1ELb0EEEvNS_16Flash_bwd_paramsE
        .type           _ZN5flash44flash_bwd_dq_dk_dv_loop_seqk_parallel_kernelI23Flash_bwd_kernel_traitsILi256ELi64ELi64ELi8ELi4ELi2ELi2ELb0ELb1EN7cutlass6half_tE19Flash_kernel_traitsILi256ELi64ELi64ELi8ES3_EELb0ELb0ELb1ELb0ELb0ELb1ELb0EEEvNS_16Flash_bwd_paramsE,@function
        .size           _ZN5flash44flash_bwd_dq_dk_dv_loop_seqk_parallel_kernelI23Flash_bwd_kernel_traitsILi256ELi64ELi64ELi8ELi4ELi2ELi2ELb0ELb1EN7cutlass6half_tE19Flash_kernel_traitsILi256ELi64ELi64ELi8ES3_EELb0ELb0ELb1ELb0ELb0ELb1ELb0EEEvNS_16Flash_bwd_paramsE,(.L_x_2502 - _ZN5flash44flash_bwd_dq_dk_dv_loop_seqk_parallel_kernelI23Flash_bwd_kernel_traitsILi256ELi64ELi64ELi8ELi4ELi2ELi2ELb0ELb1EN7cutlass6half_tE19Flash_kernel_traitsILi256ELi64ELi64ELi8ES3_EELb0ELb0ELb1ELb0ELb0ELb1ELb0EEEvNS_16Flash_bwd_paramsE)
        .other          _ZN5flash44flash_bwd_dq_dk_dv_loop_seqk_parallel_kernelI23Flash_bwd_kernel_traitsILi256ELi64ELi64ELi8ELi4ELi2ELi2ELb0ELb1EN7cutlass6half_tE19Flash_kernel_traitsILi256ELi64ELi64ELi8ES3_EELb0ELb0ELb1ELb0ELb0ELb1ELb0EEEvNS_16Flash_bwd_paramsE,@"STO_CUDA_ENTRY STV_DEFAULT"
_ZN5flash44flash_bwd_dq_dk_dv_loop_seqk_parallel_kernelI23Flash_bwd_kernel_traitsILi256ELi64ELi64ELi8ELi4ELi2ELi2ELb0ELb1EN7cutlass6half_tE19Flash_kernel_traitsILi256ELi64ELi64ELi8ES3_EELb0ELb0ELb1ELb0ELb0ELb1ELb0EEEvNS_16Flash_bwd_paramsE:
.text._ZN5flash44flash_bwd_dq_dk_dv_loop_seqk_parallel_kernelI23Flash_bwd_kernel_traitsILi256ELi64ELi64ELi8ELi4ELi2ELi2ELb0ELb1EN7cutlass6half_tE19Flash_kernel_traitsILi256ELi64ELi64ELi8ES3_EELb0ELb0ELb1ELb0ELb0ELb1ELb0EEEvNS_16Flash_bwd_paramsE:
        /* <DEDUP_REMOVED lines=49> */
.L_x_774:
[----:B------:R-:W2:Y:S01]  /*0310*/  LDCU.64 UR8, c[0x0][0x478] ;  /* 0x00008f00ff0877ac */ /* 0x000ea20008000a00 */
        /* <DEDUP_REMOVED lines=15> */
[----:B----4-:R-:W-:Y:S01]  /*0410*/  IMAD.U32 R6, RZ, RZ, UR12 ;  /* 0x0000000cff067e24 */ /* 0x010fe2000f8e00ff */
[----:B------:R-:W1:Y:S02]  /*0420*/  @!UP0 LDCU UR11, c[0x0][0x43c] ;  /* 0x00008780ff0b87ac */ /* 0x000e640008000800 */
[----:B------:R-:W-:Y:S02]  /*0430*/  @UP0 ULEA.HI.X UR15, UR39, UR9, URZ, 0x2, UP1 ;  /* 0x00000009270f0291 */ /* 0x000fe400088f14ff */
[----:B---3--:R-:W-:Y:S01]  /*0440*/  IMAD.U32 R4, RZ, RZ, UR14 ;  /* 0x0000000eff047e24 */ /* 0x008fe2000f8e00ff */
        /* <DEDUP_REMOVED lines=32> */
.L_x_736:
        /* <DEDUP_REMOVED lines=44> */
.L_x_738:
[----:B------:R-:W1:Y:S01]  /*0910*/  LDCU.64 UR14, c[0x0][0x3b8] ;  /* 0x00007700ff0e77ac */ /* 0x000e620008000a00 */
[----:B------:R-:W-:-:S04]  /*0920*/  UIADD3 UR8, UPT, UPT, UR40, UR41, URZ ;  /* 0x0000002928087290 */ /* 0x000fc8000fffe0ff */
[----:B-1----:R-:W-:Y:S02]  /*0930*/  UIMAD.WIDE.U32 UR10, UR8, UR14, URZ ;  /* 0x0000000e080a72a5 */ /* 0x002fe4000f8e00ff */
[----:B------:R-:W-:-:S04]  /*0940*/  UIMAD UR8, UR8, UR15, URZ ;  /* 0x0000000f080872a4 */ /* 0x000fc8000f8e02ff */
[----:B------:R-:W-:Y:S01]  /*0950*/  UIADD3 UR8, UPT, UPT, UR11, UR8, URZ ;  /* 0x000000080b087290 */ /* 0x000fe2000fffe0ff */
[----:B------:R-:W-:-:S05]  /*0960*/  UMOV UR46, UR10 ;  /* 0x0000000a002e7c82 */ /* 0x000fca0008000000 */
[----:B------:R-:W-:Y:S02]  /*0970*/  MOV R7, UR8 ;  /* 0x0000000800077c02 */ /* 0x000fe40008000f00 */
.L_x_739:
        /* <DEDUP_REMOVED lines=42> */
.L_x_740:
[----:B------:R-:W1:Y:S01]  /*0c20*/  LDCU.64 UR12, c[0x0][0x3c0] ;  /* 0x00007800ff0c77ac */ /* 0x000e620008000a00 */
[----:B------:R-:W-:-:S04]  /*0c30*/  UIADD3 UR8, UPT, UPT, UR40, UR41, URZ ;  /* 0x0000002928087290 */ /* 0x000fc8000fffe0ff */
[----:B-1----:R-:W-:Y:S02]  /*0c40*/  UIMAD.WIDE.U32 UR48, UR8, UR12, URZ ;  /* 0x0000000c083072a5 */ /* 0x002fe4000f8e00ff */
[----:B------:R-:W-:-:S04]  /*0c50*/  UIMAD UR8, UR8, UR13, URZ ;  /* 0x0000000d080872a4 */ /* 0x000fc8000f8e02ff */
[----:B------:R-:W-:-:S06]  /*0c60*/  UIADD3 UR8, UPT, UPT, UR49, UR8, URZ ;  /* 0x0000000831087290 */ /* 0x000fcc000fffe0ff */
[----:B------:R-:W-:-:S07]  /*0c70*/  MOV R6, UR8 ;  /* 0x0000000800067c02 */ /* 0x000fce0008000f00 */
.L_x_741:
        /* <DEDUP_REMOVED lines=27> */
.L_x_742:
[----:B------:R-:W-:Y:S02]  /*0e30*/  UIMAD.WIDE.U32 UR56, UR52, UR17, URZ ;  /* 0x00000011343872a5 */ /* 0x000fe4000f8e00ff */
[----:B------:R-:W-:-:S04]  /*0e40*/  UIMAD UR8, UR53, UR17, URZ ;  /* 0x00000011350872a4 */ /* 0x000fc8000f8e02ff */
[----:B------:R-:W-:Y:S02]  /*0e50*/  UIADD3 UR8, UPT, UPT, UR57, UR8, URZ ;  /* 0x0000000839087290 */ /* 0x000fe4000fffe0ff */
.L_x_743:
        /* <DEDUP_REMOVED lines=20> */
.L_x_744:
[----:B------:R-:W1:Y:S01]  /*0fa0*/  LDCU UR58, c[0x0][0x434] ;  /* 0x00008680ff3a77ac */ /* 0x000e620008000800 */
[----:B------:R-:W-:-:S04]  /*0fb0*/  UIMAD UR10, UR39, UR16, UR23 ;  /* 0x00000010270a72a4 */ /* 0x000fc8000f8e0217 */
[----:B-1----:R-:W-:Y:S02]  /*0fc0*/  UIMAD UR58, UR10, UR58, URZ ;  /* 0x0000003a0a3a72a4 */ /* 0x002fe4000f8e02ff */
.L_x_745:
        /* <DEDUP_REMOVED lines=11> */
.L_x_746:
[----:B------:R-:W1:Y:S01]  /*1080*/  LDCU UR57, c[0x0][0x444] ;  /* 0x00008880ff3977ac */ /* 0x000e620008000800 */
[----:B------:R-:W-:-:S04]  /*1090*/  UIMAD UR10, UR39, UR16, UR23 ;  /* 0x00000010270a72a4 */ /* 0x000fc8000f8e0217 */
[----:B-1----:R-:W-:-:S12]  /*10a0*/  UIMAD UR57, UR10, UR57, URZ ;  /* 0x000000390a3972a4 */ /* 0x002fd8000f8e02ff */
.L_x_747:
        /* <DEDUP_REMOVED lines=15> */
[----:B------:R-:W-:Y:S02]  /*11a0*/  ULEA.HI UR8, UR8, UR9, URZ, 0x6 ;  /* 0x0000000908087291 */ /* 0x000fe4000f8f30ff */
[----:B---3--:R-:W-:Y:S01]  /*11b0*/  UIMAD.WIDE UR60, UR58, 0x4, UR60 ;  /* 0x000000043a3c78a5 */ /* 0x008fe2000f8e023c */
[----:B--2---:R-:W-:Y:S01]  /*11c0*/  IMAD.SHL.U32 R11, R0, 0x8, RZ ;  /* 0x00000008000b7824 */ /* 0x004fe200078e00ff */
[----:B------:R-:W-:Y:S01]  /*11d0*/  USHF.R.S32.HI UR49, URZ, 0x6, UR8 ;  /* 0x00000006ff317899 */ /* 0x000fe20008011408 */
[----:B------:R-:W-:-:S03]  /*11e0*/  SHF.R.U32.HI R10, RZ, 0x5, R0 ;  /* 0x00000005ff0a7819 */ /* 0x000fc60000011600 */
[----:B------:R-:W-:Y:S01]  /*11f0*/  LOP3.LUT R14, R11, 0x38, RZ, 0xc0, !PT ;  /* 0x000000380b0e7812 */ /* 0x000fe200078ec0ff */
[----:B------:R-:W-:Y:S02]  /*1200*/  UISETP.LT.AND UP0, UPT, URZ, UR49, UPT ;  /* 0x00000031ff00728c */ /* 0x000fe4000bf01270 */
[----:B------:R-:W1:Y:S01]  /*1210*/  LDCU.128 UR8, c[0x0][0x590] ;  /* 0x0000b200ff0877ac */ /* 0x000e620008000c00 */
[----:B------:R-:W-:Y:S01]  /*1220*/  IADD3 R2, P0, PT, R14, UR62, RZ ;  /* 0x0000003e0e027c10 */ /* 0x000fe2000ff1e0ff */
[----:B------:R-:W-:-:S04]  /*1230*/  USEL UR49, URZ, UR49, !UP0 ;  /* 0x00000031ff317287 */ /* 0x000fc8000c000000 */
[----:B------:R-:W-:Y:S01]  /*1240*/  IMAD.X R3, RZ, RZ, UR54, P0 ;  /* 0x00000036ff037e24 */ /* 0x000fe200080e06ff */
[----:B------:R-:W-:Y:S02]  /*1250*/  UISETP.GT.AND UP0, UPT, UR44, UR49, UPT ;  /* 0x000000312c00728c */ /* 0x000fe4000bf04270 */
[----:B-1----:R-:W-:Y:S01]  /*1260*/  UIMAD UR17, UR51, UR8, URZ ;  /* 0x00000008331172a4 */ /* 0x002fe2000f8e02ff */
[----:B------:R-:W-:Y:S01]  /*1270*/  IMAD.U32 R8, RZ, RZ, UR8 ;  /* 0x00000008ff087e24 */ /* 0x000fe2000f8e00ff */
[----:B------:R-:W-:Y:S01]  /*1280*/  USHF.L.U64.HI UR54, UR8, 0x5, UR9 ;  /* 0x0000000508367899 */ /* 0x000fe20008010209 */
[----:B------:R-:W-:Y:S01]  /*1290*/  IMAD.U32 R12, RZ, RZ, UR10 ;  /* 0x0000000aff0c7e24 */ /* 0x000fe2000f8e00ff */
[----:B------:R-:W-:Y:S01]  /*12a0*/  UIMAD UR17, UR45, UR9, UR17 ;  /* 0x000000092d1172a4 */ /* 0x000fe2000f8e0211 */
[----:B------:R-:W-:Y:S02]  /*12b0*/  IMAD.WIDE.U32 R8, R8, UR45, R2 ;  /* 0x0000002d08087c25 */ /* 0x000fe4000f8e0002 */
[----:B------:R-:W1:Y:S02]  /*12c0*/  LDC.64 R2, c[0x0][0x3b0] ;  /* 0x0000ec00ff027b82 */ /* 0x000e640000000a00 */
[----:B------:R-:W-:Y:S01]  /*12d0*/  IMAD.U32 R18, RZ, RZ, UR11 ;  /* 0x0000000bff127e24 */ /* 0x000fe2000f8e00ff */
[----:B------:R-:W-:Y:S01]  /*12e0*/  IADD3 R9, PT, PT, R9, UR17, RZ ;  /* 0x0000001109097c10 */ /* 0x000fe2000fffe0ff */
[----:B------:R-:W2:Y:S02]  /*12f0*/  LDCU.64 UR10, c[0x0][0x550] ;  /* 0x0000aa00ff0a77ac */ /* 0x000ea40008000a00 */
[----:B------:R-:W-:-:S02]  /*1300*/  IMAD.WIDE.U32 R12, R12, UR23, R8 ;  /* 0x000000170c0c7c25 */ /* 0x000fc4000f8e0008 */
[----:B------:R-:W3:Y:S01]  /*1310*/  LDCU.64 UR16, c[0x0][0x3c8] ;  /* 0x00007900ff1077ac */ /* 0x000ee20008000a00 */
[----:B------:R-:W4:Y:S01]  /*1320*/  LDC.64 R8, c[0x0][0x5f8] ;  /* 0x00017e00ff087b82 */ /* 0x000f220000000a00 */
[----:B------:R-:W-:Y:S01]  /*1330*/  IMAD R19, R18, UR23, R13 ;  /* 0x0000001712137c24 */ /* 0x000fe2000f8e020d */
[----:B------:R-:W-:Y:S02]  /*1340*/  MOV R18, R12 ;  /* 0x0000000c00127202 */ /* 0x000fe40000000f00 */
[----:B------:R-:W-:Y:S02]  /*1350*/  SHF.R.U32.HI R13, RZ, 0x3, R0 ;  /* 0x00000003ff0d7819 */ /* 0x000fe40000011600 */
[----:B------:R-:W-:-:S03]  /*1360*/  LOP3.LUT R12, R0, 0x1f, RZ, 0xc0, !PT ;  /* 0x0000001f000c7812 */ /* 0x000fc600078ec0ff */
[----:B------:R-:W-:-:S04]  /*1370*/  IMAD.WIDE.U32 R18, R13, UR8, R18 ;  /* 0x000000080d127c25 */ /* 0x000fc8000f8e0012 */
[----:B-1----:R-:W-:Y:S01]  /*1380*/  IMAD R16, R2, UR51, RZ ;  /* 0x0000003302107c24 */ /* 0x002fe2000f8e02ff */
[----:B--2---:R-:W-:Y:S01]  /*1390*/  LEA R246, P2, R18, UR10, 0x1 ;  /* 0x0000000a12f67c11 */ /* 0x004fe2000f8408ff */
[----:B------:R-:W-:-:S04]  /*13a0*/  IMAD.WIDE.U32 R20, R2, UR45, R14 ;  /* 0x0000002d02147c25 */ /* 0x000fc8000f8e000e */
[----:B------:R-:W-:Y:S01]  /*13b0*/  IMAD R16, R3, UR45, R16 ;  /* 0x0000002d03107c24 */ /* 0x000fe2000f8e0210 */
[----:B------:R-:W-:Y:S01]  /*13c0*/  IADD3 R24, P0, PT, R20, UR50, RZ ;  /* 0x0000003214187c10 */ /* 0x000fe2000ff1e0ff */
[----:B------:R-:W-:Y:S01]  /*13d0*/  IMAD R12, R10, UR59, R12 ;  /* 0x0000003b0a0c7c24 */ /* 0x000fe2000f8e020c */
[----:B------:R-:W-:Y:S01]  /*13e0*/  USHF.L.U32 UR45, UR8, 0x5, URZ ;  /* 0x00000005082d7899 */ /* 0x000fe200080006ff */
[----:B----4-:R-:W-:Y:S01]  /*13f0*/  IMAD.WIDE.U32 R22, R8, UR21, RZ ;  /* 0x0000001508167c25 */ /* 0x010fe2000f8e00ff */
[----:B------:R-:W-:Y:S01]  /*1400*/  IADD3.X R25, PT, PT, R21, UR47, R16, P0, !PT ;  /* 0x0000002f15197c10 */ /* 0x000fe200087fe410 */
[----:B------:R-:W1:Y:S01]  /*1410*/  LDCU.64 UR50, c[0x0][0x5e8] ;  /* 0x0000bd00ff3277ac */ /* 0x000e620008000a00 */
[----:B---3--:R-:W-:Y:S01]  /*1420*/  MOV R16, UR17 ;  /* 0x0000001100107c02 */ /* 0x008fe20008000f00 */
[----:B------:R-:W-:Y:S01]  /*1430*/  IMAD R10, R13, UR9, R19 ;  /* 0x000000090d0a7c24 */ /* 0x000fe2000f8e0213 */
[----:B------:R-:W-:Y:S01]  /*1440*/  SEL R8, R22, RZ, P5 ;  /* 0x000000ff16087207 */ /* 0x000fe20002800000 */
[----:B------:R-:W-:Y:S01]  /*1450*/  IMAD.U32 R20, RZ, RZ, UR16 ;  /* 0x00000010ff147e24 */ /* 0x000fe2000f8e00ff */
[----:B------:R-:W2:Y:S01]  /*1460*/  LDCU.64 UR8, c[0x0][0x380] ;  /* 0x00007000ff0877ac */ /* 0x000ea20008000a00 */
[----:B------:R-:W-:Y:S01]  /*1470*/  IMAD R9, R9, UR21, R23 ;  /* 0x0000001509097c24 */ /* 0x000fe2000f8e0217 */
[----:B------:R-:W-:Y:S01]  /*1480*/  IADD3 R8, P1, P0, R12, UR56, R8 ;  /* 0x000000380c087c10 */ /* 0x000fe2000f83e008 */
[----:B------:R-:W-:Y:S01]  /*1490*/  IMAD.WIDE.U32 R20, R20, UR23, R24 ;  /* 0x0000001714147c25 */ /* 0x000fe2000f8e0018 */
[----:B------:R-:W3:Y:S01]  /*14a0*/  LDCU.64 UR16, c[0x0][0x570] ;  /* 0x0000ae00ff1077ac */ /* 0x000ee20008000a00 */
[----:B------:R-:W-:-:S02]  /*14b0*/  SHF.R.S32.HI R12, RZ, 0x1f, R12 ;  /* 0x0000001fff0c7819 */ /* 0x000fc4000001140c */
[----:B------:R-:W-:Y:S01]  /*14c0*/  IMAD R17, R16, UR23, R21 ;  /* 0x0000001710117c24 */ /* 0x000fe2000f8e0215 */
[----:B------:R-:W-:Y:S01]  /*14d0*/  USHF.L.U32 UR59, UR59, 0x6, URZ ;  /* 0x000000063b3b7899 */ /* 0x000fe200080006ff */
[----:B------:R-:W-:Y:S01]  /*14e0*/  SEL R9, R9, RZ, P5 ;  /* 0x000000ff09097207 */ /* 0x000fe20002800000 */
[----:B------:R-:W-:Y:S01]  /*14f0*/  IMAD.MOV.U32 R16, RZ, RZ, R20 ;  /* 0x000000ffff107224 */ /* 0x000fe200078e0014 */
[----:B------:R-:W-:Y:S02]  /*1500*/  LEA.HI.X R247, R18, UR11, R10, 0x1, P2 ;  /* 0x0000000b12f77c11 */ /* 0x000fe400090f0c0a */
[----:B------:R-:W-:Y:S01]  /*1510*/  IADD3.X R12, PT, PT, R12, UR55, R9, P1, P0 ;  /* 0x000000370c0c7c10 */ /* 0x000fe20008fe0409 */
[----:B------:R-:W-:Y:S01]  /*1520*/  IMAD.U32 R10, RZ, RZ, UR59 ;  /* 0x0000003bff0a7e24 */ /* 0x000fe2000f8e00ff */
[----:B------:R-:W-:Y:S01]  /*1530*/  IADD3 R9, P0, PT, R8, UR59, RZ ;  /* 0x0000003b08097c10 */ /* 0x000fe2000ff1e0ff */
[----:B------:R-:W-:Y:S01]  /*1540*/  IMAD.WIDE.U32 R16, R13, R2, R16 ;  /* 0x000000020d107225 */ /* 0x000fe200078e0010 */
[----:B-1----:R-:W-:-:S02]  /*1550*/  UIMAD.WIDE UR50, UR57, 0x4, UR50 ;  /* 0x00000004393278a5 */ /* 0x002fc4000f8e0232 */
[----:B------:R-:W-:Y:S01]  /*1560*/  LEA.HI.X.SX32 R10, R10, R12, 0x1, P0 ;  /* 0x0000000c0a0a7211 */ /* 0x000fe200000f0eff */
[----:B------:R-:W-:Y:S01]  /*1570*/  IMAD R8, R13, R3, R17 ;  /* 0x000000030d087224 */ /* 0x000fe200078e0211 */
[C---:B--2---:R-:W-:Y:S02]  /*1580*/  LEA R248, P1, R16.reuse, UR8, 0x1 ;  /* 0x0000000810f87c11 */ /* 0x044fe4000f8208ff */
[----:B---3--:R-:W-:Y:S01]  /*1590*/  LEA R244, P0, R9, UR16, 0x2 ;  /* 0x0000001009f47c11 */ /* 0x008fe2000f8010ff */
[----:B------:R-:W-:Y:S01]  /*15a0*/  UMOV UR16, UR50 ;  /* 0x0000003200107c82 */ /* 0x000fe20008000000 */
[----:B------:R-:W-:Y:S01]  /*15b0*/  LEA.HI.X R249, R16, UR9, R8, 0x1, P1 ;  /* 0x0000000910f97c11 */ /* 0x000fe200088f0c08 */
[----:B------:R-:W-:Y:S01]  /*15c0*/  VIADD R8, R13, 0x20 ;  /* 0x000000200d087836 */ /* 0x000fe20000000000 */
[----:B------:R-:W-:Y:S01]  /*15d0*/  LEA.HI.X R245, R9, UR17, R10, 0x2, P0 ;  /* 0x0000001109f57c11 */ /* 0x000fe200080f140a */
[----:B------:R-:W-:Y:S01]  /*15e0*/  UMOV UR17, UR51 ;  /* 0x0000003300117c82 */ /* 0x000fe20008000000 */
[----:B------:R-:W-:-:S02]  /*15f0*/  IADD3 R16, P0, PT, R13, 0x20, RZ ;  /* 0x000000200d107810 */ /* 0x000fc40007f1e0ff */
[C---:B------:R-:W-:Y:S02]  /*1600*/  SHF.L.U64.HI R3, R2.reuse, 0x5, R3 ;  /* 0x0000000502037819 */ /* 0x040fe40000010203 */
[----:B------:R-:W-:Y:S02]  /*1610*/  SHF.L.U32 R10, R2, 0x5, RZ ;  /* 0x00000005020a7819 */ /* 0x000fe400000006ff */
[----:B------:R-:W-:Y:S01]  /*1620*/  IADD3.X R2, PT, PT, RZ, RZ, RZ, P0, !PT ;  /* 0x000000ffff027210 */ /* 0x000fe200007fe4ff */
        /* <DEDUP_REMOVED lines=14> */
.L_x_749:
[----:B------:R-:W1:Y:S01]  /*1710*/  LDCU.64 UR12, c[0x0][0x5c0] ;  /* 0x0000b800ff0c77ac */ /* 0x000e620008000a00 */
[----:B------:R-:W-:-:S04]  /*1720*/  UIADD3 UR8, UPT, UPT, UR40, UR41, URZ ;  /* 0x0000002928087290 */ /* 0x000fc8000fffe0ff */
[----:B-1----:R-:W-:Y:S02]  /*1730*/  UIMAD.WIDE.U32 UR16, UR8, UR12, URZ ;  /* 0x0000000c081072a5 */ /* 0x002fe4000f8e00ff */
[----:B------:R-:W-:-:S04]  /*1740*/  UIMAD UR8, UR8, UR13, URZ ;  /* 0x0000000d080872a4 */ /* 0x000fc8000f8e02ff */
[----:B------:R-:W-:-:S06]  /*1750*/  UIADD3 UR8, UPT, UPT, UR17, UR8, URZ ;  /* 0x0000000811087290 */ /* 0x000fcc000fffe0ff */
[----:B------:R-:W-:Y:S02]  /*1760*/  MOV R0, UR8 ;  /* 0x0000000800007c02 */ /* 0x000fe40008000f00 */
.L_x_750:
        /* <DEDUP_REMOVED lines=13> */
.L_x_751:
[----:B------:R-:W1:Y:S01]  /*1840*/  LDCU.64 UR10, c[0x0][0x5c8] ;  /* 0x0000b900ff0a77ac */ /* 0x000e620008000a00 */
[----:B------:R-:W-:-:S04]  /*1850*/  UIADD3 UR40, UPT, UPT, UR40, UR41, URZ ;  /* 0x0000002928287290 */ /* 0x000fc8000fffe0ff */
[----:B-1----:R-:W-:Y:S02]  /*1860*/  UIMAD.WIDE.U32 UR14, UR40, UR10, URZ ;  /* 0x0000000a280e72a5 */ /* 0x002fe4000f8e00ff */
[----:B------:R-:W-:-:S04]  /*1870*/  UIMAD UR40, UR40, UR11, URZ ;  /* 0x0000000b282872a4 */ /* 0x000fc8000f8e02ff */
[----:B------:R-:W-:-:S06]  /*1880*/  UIADD3 UR40, UPT, UPT, UR15, UR40, URZ ;  /* 0x000000280f287290 */ /* 0x000fcc000fffe0ff */
[----:B------:R-:W-:-:S07]  /*1890*/  MOV R3, UR40 ;  /* 0x0000002800037c02 */ /* 0x000fce0008000f00 */
.L_x_752:
        /* <DEDUP_REMOVED lines=17> */
[----:B------:R-:W-:Y:S02]  /*19b0*/  MOV R8, R6 ;  /* 0x0000000600087202 */ /* 0x000fe40000000f00 */
[----:B------:R-:W-:-:S03]  /*19c0*/  MOV R9, R4 ;  /* 0x0000000400097202 */ /* 0x000fc60000000f00 */
        /* <DEDUP_REMOVED lines=8> */
.L_x_754:
[----:B------:R-:W-:Y:S05]  /*1a50*/  BSYNC.RECONVERGENT B0 ;  /* 0x0000000000007941 */ /* 0x000fea0003800200 */
.L_x_753:
[----:B------:R-:W-:Y:S04]  /*1a60*/  BSSY.RECONVERGENT B0, `(.L_x_755) ;  /* 0x000000f000007945 */ /* 0x000fe80003800200 */
[----:B------:R-:W-:Y:S05]  /*1a70*/  @P1 BRA `(.L_x_756) ;  /* 0x0000000000341947 */ /* 0x000fea0003800000 */
[----:B------:R-:W2:Y:S01]  /*1a80*/  LDCU.64 UR8, c[0x0][0x560] ;  /* 0x0000ac00ff0877ac */ /* 0x000ea20008000a00 */
[----:B------:R-:W-:Y:S01]  /*1a90*/  MOV R5, R4 ;  /* 0x0000000400057202 */ /* 0x000fe20000000f00 */
[----:B------:R-:W-:Y:S01]  /*1aa0*/  IMAD R0, R2, UR12, RZ ;  /* 0x0000000c02007c24 */ /* 0x000fe2000f8e02ff */
[----:B------:R-:W-:-:S03]  /*1ab0*/  MOV R4, R6 ;  /* 0x0000000600047202 */ /* 0x000fc60000000f00 */
[C---:B------:R-:W-:Y:S02]  /*1ac0*/  IMAD R0, R16.reuse, UR13, R0 ;  /* 0x0000000d10007c24 */ /* 0x040fe4000f8e0200 */
[----:B------:R-:W-:-:S05]  /*1ad0*/  IMAD.WIDE.U32 R4, R16, UR12, R4 ;  /* 0x0000000c10047c25 */ /* 0x000fca000f8e0004 */
[----:B------:R-:W-:Y:S02]  /*1ae0*/  IADD3 R0, PT, PT, R5, R0, RZ ;  /* 0x0000000005007210 */ /* 0x000fe40007ffe0ff */
[----:B--2---:R-:W-:-:S04]  /*1af0*/  LEA R6, P0, R4, UR8, 0x1 ;  /* 0x0000000804067c11 */ /* 0x004fc8000f8008ff */
[----:B------:R-:W-:-:S05]  /*1b00*/  LEA.HI.X R7, R4, UR9, R0, 0x1, P0 ;  /* 0x0000000904077c11 */ /* 0x000fca00080f0c00 */
[----:B------:R2:W-:Y:S04]  /*1b10*/  STG.E.128 desc[UR30][R6.64], RZ ;  /* 0x000000ff06007986 */ /* 0x0005e8000c101d1e */
[----:B------:R2:W-:Y:S04]  /*1b20*/  STG.E.128 desc[UR30][R6.64+0x80], RZ ;  /* 0x000080ff06007986 */ /* 0x0005e8000c101d1e */
[----:B------:R2:W-:Y:S04]  /*1b30*/  STG.E.128 desc[UR30][R6.64+0x100], RZ ;  /* 0x000100ff06007986 */ /* 0x0005e8000c101d1e */
[----:B------:R2:W-:Y:S02]  /*1b40*/  STG.E.128 desc[UR30][R6.64+0x180], RZ ;  /* 0x000180ff06007986 */ /* 0x0005e4000c101d1e */
.L_x_756:
[----:B------:R-:W-:Y:S05]  /*1b50*/  BSYNC.RECONVERGENT B0 ;  /* 0x0000000000007941 */ /* 0x000fea0003800200 */
.L_x_755:
        /* <DEDUP_REMOVED lines=24> */
.L_x_758:
[----:B------:R-:W-:Y:S05]  /*1ce0*/  BSYNC.RECONVERGENT B0 ;  /* 0x0000000000007941 */ /* 0x000fea0003800200 */
.L_x_757:
[----:B------:R-:W-:Y:S05]  /*1cf0*/  @P1 BRA `(.L_x_759) ;  /* 0x0000006400e81947 */ /* 0x000fea0003800000 */
[----:B------:R-:W3:Y:S01]  /*1d00*/  LDCU.64 UR8, c[0x0][0x568] ;  /* 0x0000ad00ff0877ac */ /* 0x000ee20008000a00 */
[----:B------:R-:W-:Y:S01]  /*1d10*/  MOV R5, R0 ;  /* 0x0000000000057202 */ /* 0x000fe20000000f00 */
[----:B------:R-:W-:Y:S02]  /*1d20*/  IMAD R2, R2, UR10, RZ ;  /* 0x0000000a02027c24 */ /* 0x000fe4000f8e02ff */
[----:B------:R-:W-:-:S04]  /*1d30*/  IMAD.WIDE.U32 R4, R16, UR10, R4 ;  /* 0x0000000a10047c25 */ /* 0x000fc8000f8e0004 */
[----:B------:R-:W-:-:S05]  /*1d40*/  IMAD R2, R16, UR11, R2 ;  /* 0x0000000b10027c24 */ /* 0x000fca000f8e0202 */
        /* <DEDUP_REMOVED lines=8> */
.L_x_748:
[----:B------:R-:W-:Y:S01]  /*1dd0*/  UIMAD UR8, UR35, UR14, URZ ;  /* 0x0000000e230872a4 */ /* 0x000fe2000f8e02ff */
[----:B------:R-:W-:Y:S01]  /*1de0*/  IMAD.U32 R9, RZ, RZ, UR14 ;  /* 0x0000000eff097e24 */ /* 0x000fe2000f8e00ff */
[----:B------:R-:W-:Y:S01]  /*1df0*/  UIMAD UR39, UR53, -0x40, UR43 ;  /* 0xffffffc0352778a4 */ /* 0x000fe2000f8e022b */
[----:B------:R-:W-:Y:S01]  /*1e00*/  @P5 BAR.SYNC.DEFER_BLOCKING 0x0 ;  /* 0x0000000000005b1d */ /* 0x000fe20000010000 */
[----:B------:R-:W-:Y:S01]  /*1e10*/  UIMAD UR8, UR38, UR15, UR8 ;  /* 0x0000000f260872a4 */ /* 0x000fe2000f8e0208 */
[--C-:B------:R-:W-:Y:S01]  /*1e20*/  IMAD.WIDE.U32 R18, R9, UR38, R14.reuse ;  /* 0x0000002609127c25 */ /* 0x100fe2000f8e000e */
[----:B------:R-:W-:Y:S02]  /*1e30*/  UIMAD UR9, UR35, UR12, URZ ;  /* 0x0000000c230972a4 */ /* 0x000fe4000f8e02ff */
[----:B------:R-:W-:Y:S01]  /*1e40*/  ISETP.GE.AND P4, PT, R8, UR39, PT ;  /* 0x0000002708007c0c */ /* 0x000fe2000bf86270 */
[----:B------:R-:W-:Y:S01]  /*1e50*/  IMAD.U32 R9, RZ, RZ, UR12 ;  /* 0x0000000cff097e24 */ /* 0x000fe2000f8e00ff */
[----:B------:R-:W-:Y:S01]  /*1e60*/  UIADD3 UR35, UPT, UPT, -UR38, UR33, URZ ;  /* 0x0000002126237290 */ /* 0x000fe2000fffe1ff */
[----:B------:R-:W-:Y:S01]  /*1e70*/  IADD3 R18, P0, PT, R18, UR46, RZ ;  /* 0x0000002e12127c10 */ /* 0x000fe2000ff1e0ff */
[----:B------:R-:W1:Y:S01]  /*1e80*/  LDCU.64 UR10, c[0x0][0x3d0] ;  /* 0x00007a00ff0a77ac */ /* 0x000e620008000a00 */
[----:B------:R-:W-:Y:S01]  /*1e90*/  IMAD.WIDE.U32 R14, R9, UR38, R14 ;  /* 0x00000026090e7c25 */ /* 0x000fe2000f8e000e */
[--C-:B------:R-:W-:Y:S01]  /*1ea0*/  SHF.R.U32.HI R9, RZ, 0x1, R0.reuse ;  /* 0x00000001ff097819 */ /* 0x100fe20000011600 */
[----:B------:R-:W-:Y:S01]  /*1eb0*/  UIMAD UR38, UR38, UR13, UR9 ;  /* 0x0000000d262672a4 */ /* 0x000fe2000f8e0209 */
[----:B------:R-:W-:Y:S01]  /*1ec0*/  IADD3.X R19, PT, PT, R7, UR8, R19, P0, !PT ;  /* 0x0000000807137c10 */ /* 0x000fe200087fe413 */
[----:B------:R-:W2:Y:S01]  /*1ed0*/  LDCU.64 UR8, c[0x0][0x3d8] ;  /* 0x00007b00ff0877ac */ /* 0x000ea20008000a00 */
[----:B------:R-:W-:Y:S01]  /*1ee0*/  IADD3 R14, P0, PT, R14, UR48, RZ ;  /* 0x000000300e0e7c10 */ /* 0x000fe2000ff1e0ff */
[----:B------:R-:W-:Y:S01]  /*1ef0*/  IMAD.U32 R26, RZ, RZ, UR45 ;  /* 0x0000002dff1a7e24 */ /* 0x000fe2000f8e00ff */
[----:B------:R-:W-:Y:S01]  /*1f00*/  ISETP.GE.AND P2, PT, R8, UR35, PT ;  /* 0x0000002308007c0c */ /* 0x000fe2000bf46270 */
[----:B------:R-:W-:Y:S01]  /*1f10*/  IMAD.U32 R7, RZ, RZ, UR45 ;  /* 0x0000002dff077e24 */ /* 0x000fe2000f8e00ff */
[----:B------:R-:W-:Y:S01]  /*1f20*/  SHF.R.U32.HI R8, RZ, 0x2, R0 ;  /* 0x00000002ff087819 */ /* 0x000fe20000011600 */
[----:B------:R-:W-:Y:S01]  /*1f30*/  IMAD.MOV.U32 R241, RZ, RZ, 0x7f800000 ;  /* 0x7f800000fff17424 */ /* 0x000fe200078e00ff */
[----:B------:R-:W-:Y:S01]  /*1f40*/  LOP3.LUT R242, R9, 0x30, RZ, 0xc0, !PT ;  /* 0x0000003009f27812 */ /* 0x000fe200078ec0ff */
[----:B------:R-:W-:Y:S01]  /*1f50*/  IMAD.MOV.U32 R240, RZ, RZ, 0x7f800000 ;  /* 0x7f800000fff07424 */ /* 0x000fe200078e00ff */
[----:B------:R-:W-:Y:S01]  /*1f60*/  IADD3.X R15, PT, PT, R6, UR38, R15, P0, !PT ;  /* 0x00000026060f7c10 */ /* 0x000fe200087fe40f */
[----:B------:R-:W-:Y:S01]  /*1f70*/  IMAD.U32 R6, RZ, RZ, UR54 ;  /* 0x00000036ff067e24 */ /* 0x000fe2000f8e00ff */
[----:B------:R-:W-:Y:S01]  /*1f80*/  @!P4 LEA R24, P0, R10, R248, 0x1 ;  /* 0x000000f80a18c211 */ /* 0x000fe200078008ff */
[----:B-1----:R-:W-:Y:S01]  /*1f90*/  IMAD R22, R5, UR10, RZ ;  /* 0x0000000a05167c24 */ /* 0x002fe2000f8e02ff */
[----:B------:R-:W-:Y:S01]  /*1fa0*/  LOP3.LUT R242, R242, 0x7, R8, 0xf8, !PT ;  /* 0x00000007f2f27812 */ /* 0x000fe200078ef808 */
[----:B------:R-:W-:Y:S01]  /*1fb0*/  IMAD.WIDE.U32 R18, R4, UR10, R18 ;  /* 0x0000000a04127c25 */ /* 0x000fe2000f8e0012 */
[----:B------:R-:W-:-:S03]  /*1fc0*/  @!P4 LEA.HI.X R25, R10, R249, R3, 0x1, P0 ;  /* 0x000000f90a19c211 */ /* 0x000fc600000f0c03 */
[----:B------:R-:W-:Y:S01]  /*1fd0*/  IMAD.MOV.U32 R228, RZ, RZ, 0x40 ;  /* 0x00000040ffe47424 */ /* 0x000fe200078e00ff */
[----:B------:R-:W-:Y:S01]  /*1fe0*/  ISETP.GE.AND P3, PT, R13, UR35, PT ;  /* 0x000000230d007c0c */ /* 0x000fe2000bf66270 */
[----:B------:R-:W-:Y:S01]  /*1ff0*/  VIADD R3, R242, 0x8 ;  /* 0x00000008f2037836 */ /* 0x000fe20000000000 */
[----:B------:R-:W-:Y:S01]  /*2000*/  @!P4 LEA R26, P1, R26, R246, 0x1 ;  /* 0x000000f61a1ac211 */ /* 0x000fe200078208ff */
[----:B--2---:R-:W-:Y:S02]  /*2010*/  IMAD R5, R5, UR8, RZ ;  /* 0x0000000805057c24 */ /* 0x004fe4000f8e02ff */
[----:B------:R-:W-:Y:S01]  /*2020*/  IMAD.U32 R239, RZ, RZ, UR34 ;  /* 0x00000022ffef7e24 */ /* 0x000fe2000f8e00ff */
[----:B------:R-:W-:Y:S01]  /*2030*/  ISETP.GE.AND P0, PT, R3, UR39, PT ;  /* 0x0000002703007c0c */ /* 0x000fe2000bf06270 */
[C---:B------:R-:W-:Y:S01]  /*2040*/  IMAD R5, R4.reuse, UR9, R5 ;  /* 0x0000000904057c24 */ /* 0x040fe2000f8e0205 */
[----:B------:R-:W-:Y:S01]  /*2050*/  LOP3.LUT R3, R11, 0x1f8, RZ, 0xc0, !PT ;  /* 0x000001f80b037812 */ /* 0x000fe200078ec0ff */
[C---:B------:R-:W-:Y:S01]  /*2060*/  IMAD R22, R4.reuse, UR11, R22 ;  /* 0x0000000b04167c24 */ /* 0x040fe2000f8e0216 */
[----:B------:R-:W-:Y:S01]  /*2070*/  @!P4 LEA.HI.X R27, R7, R247, R6, 0x1, P1 ;  /* 0x000000f7071bc211 */ /* 0x000fe200008f0c06 */
[----:B------:R-:W-:Y:S01]  /*2080*/  IMAD.WIDE.U32 R6, R4, UR8, R14 ;  /* 0x0000000804067c25 */ /* 0x000fe2000f8e000e */
[----:B------:R-:W-:-:S02]  /*2090*/  LOP3.LUT R3, R3, 0x38, R0, 0x78, !PT ;  /* 0x0000003803037812 */ /* 0x000fc400078e7800 */
[----:B------:R-:W-:Y:S02]  /*20a0*/  CS2R R190, SRZ ;  /* 0x0000000000be7805 */ /* 0x000fe4000001ff00 */
[----:B------:R-:W-:Y:S01]  /*20b0*/  ISETP.GE.AND P1, PT, R13, UR39, PT ;  /* 0x000000270d007c0c */ /* 0x000fe2000bf26270 */
[----:B------:R-:W-:Y:S01]  /*20c0*/  IMAD.IADD R21, R7, 0x1, R5 ;  /* 0x0000000107157824 */ /* 0x000fe200078e0205 */
[----:B------:R-:W-:Y:S01]  /*20d0*/  LOP3.LUT R10, R3, 0x1e00, R11, 0xf8, !PT ;  /* 0x00001e00030a7812 */ /* 0x000fe200078ef80b */
[--C-:B------:R-:W-:Y:S01]  /*20e0*/  @!P3 IMAD.MOV.U32 R20, RZ, RZ, R6.reuse ;  /* 0x000000ffff14b224 */ /* 0x100fe200078e0006 */
[----:B------:R-:W-:Y:S01]  /*20f0*/  CS2R R188, SRZ ;  /* 0x0000000000bc7805 */ /* 0x000fe2000001ff00 */
[----:B------:R-:W-:Y:S01]  /*2100*/  @!P2 IMAD.MOV.U32 R4, RZ, RZ, R6 ;  /* 0x000000ffff04a224 */ /* 0x000fe200078e0006 */
[----:B------:R-:W-:Y:S01]  /*2110*/  LEA R10, R10, UR32, 0x1 ;  /* 0x000000200a0a7c11 */ /* 0x000fe2000f8e08ff */
[----:B------:R-:W1:Y:S01]  /*2120*/  @!P3 LDC.64 R6, c[0x0][0x388] ;  /* 0x0000e200ff06bb82 */ /* 0x000e620000000a00 */
[----:B------:R-:W-:Y:S01]  /*2130*/  IMAD.IADD R23, R19, 0x1, R22 ;  /* 0x0000000113177824 */ /* 0x000fe200078e0216 */
[----:B------:R-:W-:Y:S01]  /*2140*/  CS2R R194, SRZ ;  /* 0x0000000000c27805 */ /* 0x000fe2000001ff00 */
[----:B------:R-:W-:Y:S01]  /*2150*/  @!P3 IMAD.MOV.U32 R22, RZ, RZ, R18 ;  /* 0x000000ffff16b224 */ /* 0x000fe200078e0012 */
[----:B------:R-:W-:Y:S01]  /*2160*/  CS2R R192, SRZ ;  /* 0x0000000000c07805 */ /* 0x000fe2000001ff00 */
[----:B------:R-:W-:Y:S01]  /*2170*/  @!P2 IMAD.MOV.U32 R19, RZ, RZ, R23 ;  /* 0x000000ffff13a224 */ /* 0x000fe200078e0017 */
[----:B------:R-:W-:Y:S01]  /*2180*/  @!PT LDS RZ, [RZ] ;  /* 0x00000000fffff984 */ /* 0x000fe20000000800 */
[----:B------:R-:W-:Y:S01]  /*2190*/  @!PT LDS RZ, [RZ] ;  /* 0x00000000fffff984 */ /* 0x000fe20000000800 */
[----:B------:R-:W-:Y:S01]  /*21a0*/  @!PT LDS RZ, [RZ] ;  /* 0x00000000fffff984 */ /* 0x000fe20000000800 */
[----:B------:R-:W-:Y:S01]  /*21b0*/  @!P1 LDGSTS.E.BYPASS.LTC128B.128 [R10+0x8000], desc[UR30][R246.64] ;  /* 0x08000000f60a9fae */ /* 0x000fe2000b981a1e */
[C---:B------:R-:W-:Y:S01]  /*21c0*/  @!P2 IMAD R14, R2.reuse, UR14, RZ ;  /* 0x0000000e020eac24 */ /* 0x040fe2000f8e02ff */
[----:B------:R-:W-:Y:S01]  /*21d0*/  CS2R R186, SRZ ;  /* 0x0000000000ba7805 */ /* 0x000fe2000001ff00 */
[----:B------:R-:W-:Y:S01]  /*21e0*/  @!P2 IMAD R12, R2, UR12, RZ ;  /* 0x0000000c020cac24 */ /* 0x000fe2000f8e02ff */
[----:B------:R-:W-:Y:S01]  /*21f0*/  @!P1 LDGSTS.E.BYPASS.LTC128B.128 [R10+0xa000], desc[UR30][R246.64+0x80] ;  /* 0x0a000080f60a9fae */ /* 0x000fe2000b981a1e */
[----:B------:R-:W-:Y:S01]  /*2200*/  @!P2 IMAD.MOV.U32 R5, RZ, RZ, R21 ;  /* 0x000000ffff05a224 */ /* 0x000fe200078e0015 */
[----:B------:R-:W2:Y:S01]  /*2210*/  @!P2 LDC.64 R2, c[0x0][0x388] ;  /* 0x0000e200ff02ab82 */ /* 0x000ea20000000a00 */
[----:B------:R-:W-:Y:S01]  /*2220*/  @!P3 IMAD.WIDE.U32 R22, R13, UR14, R22 ;  /* 0x0000000e0d16bc25 */ /* 0x000fe2000f8e0016 */
[----:B------:R-:W-:Y:S01]  /*2230*/  @!P1 LDGSTS.E.BYPASS.LTC128B.128 [R10+0xc000], desc[UR30][R246.64+0x100] ;  /* 0x0c000100f60a9fae */ /* 0x000fe2000b981a1e */
[----:B------:R-:W-:-:S02]  /*2240*/  CS2R R184, SRZ ;  /* 0x0000000000b87805 */ /* 0x000fc4000001ff00 */
[----:B------:R-:W-:Y:S01]  /*2250*/  CS2R R182, SRZ ;  /* 0x0000000000b67805 */ /* 0x000fe2000001ff00 */
[C---:B------:R-:W-:Y:S01]  /*2260*/  @!P2 IMAD R14, R16.reuse, UR15, R14 ;  /* 0x0000000f100eac24 */ /* 0x040fe2000f8e020e */
[----:B------:R-:W-:Y:S01]  /*2270*/  @!P1 LDGSTS.E.BYPASS.LTC128B.128 [R10+0xe000], desc[UR30][R246.64+0x180] ;  /* 0x0e000180f60a9fae */ /* 0x000fe2000b981a1e */
[C---:B------:R-:W-:Y:S01]  /*2280*/  @!P2 IMAD R12, R16.reuse, UR13, R12 ;  /* 0x0000000d100cac24 */ /* 0x040fe2000f8e020c */
[----:B------:R-:W-:Y:S01]  /*2290*/  CS2R R180, SRZ ;  /* 0x0000000000b47805 */ /* 0x000fe2000001ff00 */
[C---:B------:R-:W-:Y:S01]  /*22a0*/  @!P2 IMAD.WIDE.U32 R18, R16.reuse, UR14, R18 ;  /* 0x0000000e1012ac25 */ /* 0x040fe2000f8e0012 */
[----:B------:R3:W-:Y:S01]  /*22b0*/  @P1 STS.128 [R10+0x8000], RZ ;  /* 0x008000ff0a001388 */ /* 0x0007e20000000c00 */
[----:B------:R-:W4:Y:S02]  /*22c0*/  LDCU UR14, c[0x0][0x590] ;  /* 0x0000b200ff0e77ac */ /* 0x000f240008000800 */
[----:B------:R-:W-:Y:S01]  /*22d0*/  @!P2 IMAD.WIDE.U32 R16, R16, UR12, R4 ;  /* 0x0000000c1010ac25 */ /* 0x000fe2000f8e0004 */
[----:B------:R3:W-:Y:S01]  /*22e0*/  @P1 STS.128 [R10+0xa000], RZ ;  /* 0x00a000ff0a001388 */ /* 0x0007e20000000c00 */
[----:B------:R-:W4:Y:S01]  /*22f0*/  @!P3 LDC.64 R4, c[0x0][0x390] ;  /* 0x0000e400ff04bb82 */ /* 0x000f220000000a00 */
[----:B------:R-:W-:Y:S01]  /*2300*/  CS2R R174, SRZ ;  /* 0x0000000000ae7805 */ /* 0x000fe2000001ff00 */
[----:B------:R-:W-:Y:S01]  /*2310*/  @!P3 IMAD R15, R13, UR15, R23 ;  /* 0x0000000f0d0fbc24 */ /* 0x000fe2000f8e0217 */
[----:B------:R3:W-:Y:S01]  /*2320*/  @P1 STS.128 [R10+0xc000], RZ ;  /* 0x00c000ff0a001388 */ /* 0x0007e20000000c00 */
[----:B------:R-:W-:Y:S01]  /*2330*/  @!P2 IMAD.IADD R14, R19, 0x1, R14 ;  /* 0x00000001130ea824 */ /* 0x000fe200078e020e */
[----:B------:R-:W-:Y:S01]  /*2340*/  CS2R R172, SRZ ;  /* 0x0000000000ac7805 */ /* 0x000fe2000001ff00 */
[----:B------:R-:W-:Y:S01]  /*2350*/  @!P3 IMAD.WIDE.U32 R20, R13, UR12, R20 ;  /* 0x0000000c0d14bc25 */ /* 0x000fe2000f8e0014 */
[----:B------:R3:W-:Y:S01]  /*2360*/  @P1 STS.128 [R10+0xe000], RZ ;  /* 0x00e000ff0a001388 */ /* 0x0007e20000000c00 */
[----:B------:R-:W-:-:S02]  /*2370*/  CS2R R178, SRZ ;  /* 0x0000000000b27805 */ /* 0x000fc4000001ff00 */
[----:B------:R-:W-:Y:S01]  /*2380*/  CS2R R176, SRZ ;  /* 0x0000000000b07805 */ /* 0x000fe2000001ff00 */
[----:B------:R-:W-:Y:S01]  /*2390*/  @!P3 IMAD R13, R13, UR13, R21 ;  /* 0x0000000d0d0dbc24 */ /* 0x000fe2000f8e0215 */
[----:B------:R3:W-:Y:S01]  /*23a0*/  @P4 STS.128 [R10+0x9000], RZ ;  /* 0x009000ff0a004388 */ /* 0x0007e20000000c00 */
[----:B------:R-:W-:Y:S01]  /*23b0*/  @!P2 IMAD.IADD R12, R17, 0x1, R12 ;  /* 0x00000001110ca824 */ /* 0x000fe200078e020c */
[----:B------:R-:W-:Y:S02]  /*23c0*/  CS2R R170, SRZ ;  /* 0x0000000000aa7805 */ /* 0x000fe4000001ff00 */
[----:B------:R-:W-:Y:S01]  /*23d0*/  CS2R R168, SRZ ;  /* 0x0000000000a87805 */ /* 0x000fe2000001ff00 */
[----:B------:R3:W-:Y:S01]  /*23e0*/  @P4 STS.128 [R10+0xb000], RZ ;  /* 0x00b000ff0a004388 */ /* 0x0007e20000000c00 */
[----:B------:R-:W-:Y:S02]  /*23f0*/  CS2R R166, SRZ ;  /* 0x0000000000a67805 */ /* 0x000fe4000001ff00 */
[----:B------:R-:W-:-:S02]  /*2400*/  CS2R R164, SRZ ;  /* 0x0000000000a47805 */ /* 0x000fc4000001ff00 */
[----:B------:R-:W-:Y:S01]  /*2410*/  CS2R R158, SRZ ;  /* 0x00000000009e7805 */ /* 0x000fe2000001ff00 */
[----:B------:R3:W-:Y:S01]  /*2420*/  @P4 STS.128 [R10+0xd000], RZ ;  /* 0x00d000ff0a004388 */ /* 0x0007e20000000c00 */
[----:B------:R-:W-:Y:S02]  /*2430*/  CS2R R156, SRZ ;  /* 0x00000000009c7805 */ /* 0x000fe4000001ff00 */
[----:B------:R-:W-:Y:S02]  /*2440*/  CS2R R162, SRZ ;  /* 0x0000000000a27805 */ /* 0x000fe4000001ff00 */
[----:B------:R-:W-:Y:S01]  /*2450*/  CS2R R160, SRZ ;  /* 0x0000000000a07805 */ /* 0x000fe2000001ff00 */
[----:B------:R3:W-:Y:S01]  /*2460*/  @P4 STS.128 [R10+0xf000], RZ ;  /* 0x00f000ff0a004388 */ /* 0x0007e20000000c00 */
        /* <DEDUP_REMOVED lines=38> */
[----:B------:R3:W-:Y:S01]  /*26d0*/  @P1 STS.128 [R10], RZ ;  /* 0x000000ff0a001388 */ /* 0x0007e20000000c00 */
[----:B------:R-:W-:Y:S02]  /*26e0*/  CS2R R52, SRZ ;  /* 0x0000000000347805 */ /* 0x000fe4000001ff00 */
        /* <DEDUP_REMOVED lines=11> */
[----:B--2---:R-:W-:Y:S02]  /*27a0*/  @!P2 LEA R2, P1, R18, R2, 0x1 ;  /* 0x000000021202a211 */ /* 0x004fe400078208ff */
[----:B------:R-:W-:-:S02]  /*27b0*/  CS2R R30, SRZ ;  /* 0x00000000001e7805 */ /* 0x000fc4000001ff00 */
[----:B------:R-:W-:Y:S01]  /*27c0*/  CS2R R28, SRZ ;  /* 0x00000000001c7805 */ /* 0x000fe2000001ff00 */
[----:B------:R3:W-:Y:S01]  /*27d0*/  @P4 STS.128 [R10+0x1000], RZ ;  /* 0x001000ff0a004388 */ /* 0x0007e20000000c00 */
[----:B------:R-:W-:Y:S02]  /*27e0*/  @!P2 LEA.HI.X R3, R18, R3, R14, 0x1, P1 ;  /* 0x000000031203a211 */ /* 0x000fe400008f0c0e */
[----:B------:R-:W-:Y:S02]  /*27f0*/  CS2R R34, SRZ ;  /* 0x0000000000227805 */ /* 0x000fe4000001ff00 */
[C---:B----4-:R-:W-:Y:S01]  /*2800*/  @!P3 LEA R4, P1, R20.reuse, R4, 0x1 ;  /* 0x000000041404b211 */ /* 0x050fe200078208ff */
[----:B------:R3:W-:Y:S01]  /*2810*/  @P4 STS.128 [R10+0x3000], RZ ;  /* 0x003000ff0a004388 */ /* 0x0007e20000000c00 */
[----:B------:R-:W-:Y:S01]  /*2820*/  CS2R R32, SRZ ;  /* 0x0000000000207805 */ /* 0x000fe2000001ff00 */
[----:B------:R-:W-:Y:S01]  /*2830*/  UIADD3 UR52, UPT, UPT, -UR52, UR42, URZ ;  /* 0x0000002a34347290 */ /* 0x000fe2000fffe1ff */
[----:B------:R-:W-:Y:S01]  /*2840*/  @!P3 LEA.HI.X R5, R20, R5, R13, 0x1, P1 ;  /* 0x000000051405b211 */ /* 0x000fe200008f0c0d */
[----:B------:R3:W-:Y:S01]  /*2850*/  @P4 STS.128 [R10+0x5000], RZ ;  /* 0x005000ff0a004388 */ /* 0x0007e20000000c00 */
[----:B------:R-:W2:Y:S03]  /*2860*/  LDCU UR11, c[0x0][0x504] ;  /* 0x0000a080ff0b77ac */ /* 0x000ea60008000800 */
[----:B------:R3:W-:Y:S01]  /*2870*/  @P4 STS.128 [R10+0x7000], RZ ;  /* 0x007000ff0a004388 */ /* 0x0007e20000000c00 */
[----:B------:R-:W4:Y:S03]  /*2880*/  LDCU UR10, c[0x0][0x508] ;  /* 0x0000a100ff0a77ac */ /* 0x000f260008000800 */
[----:B------:R-:W-:Y:S01]  /*2890*/  @!PT LDS RZ, [RZ] ;  /* 0x00000000fffff984 */ /* 0x000fe20000000800 */
[----:B------:R-:W-:Y:S01]  /*28a0*/  @!PT LDS RZ, [RZ] ;  /* 0x00000000fffff984 */ /* 0x000fe20000000800 */
[----:B------:R-:W-:Y:S01]  /*28b0*/  @!PT LDS RZ, [RZ] ;  /* 0x00000000fffff984 */ /* 0x000fe20000000800 */
[----:B------:R-:W-:Y:S01]  /*28c0*/  @!P4 LDGSTS.E.BYPASS.LTC128B.128 [R10+0x1000], desc[UR30][R24.64] ;  /* 0x01000000180acfae */ /* 0x000fe2000b981a1e */
[----:B------:R-:W2:Y:S03]  /*28d0*/  LDCU UR9, c[0x0][0x3e0] ;  /* 0x00007c00ff0977ac */ /* 0x000ea60008000800 */
[----:B------:R-:W-:Y:S01]  /*28e0*/  @!P4 LDGSTS.E.BYPASS.LTC128B.128 [R10+0x3000], desc[UR30][R24.64+0x80] ;  /* 0x03000080180acfae */ /* 0x000fe2000b981a1e */
[----:B------:R-:W2:Y:S03]  /*28f0*/  LDCU UR13, c[0x0][0x45c] ;  /* 0x00008b80ff0d77ac */ /* 0x000ea60008000800 */
[----:B------:R-:W-:Y:S04]  /*2900*/  @!P4 LDGSTS.E.BYPASS.LTC128B.128 [R10+0x5000], desc[UR30][R24.64+0x100] ;  /* 0x05000100180acfae */ /* 0x000fe8000b981a1e */
[----:B------:R-:W-:Y:S01]  /*2910*/  @!P4 LDGSTS.E.BYPASS.LTC128B.128 [R10+0x7000], desc[UR30][R24.64+0x180] ;  /* 0x07000180180acfae */ /* 0x000fe2000b981a1e */
[----:B-1----:R-:W-:-:S04]  /*2920*/  @!P3 LEA R26, P4, R22, R6, 0x1 ;  /* 0x00000006161ab211 */ /* 0x002fc800078808ff */
[----:B------:R-:W-:Y:S02]  /*2930*/  @!P3 LEA.HI.X R27, R22, R7, R15, 0x1, P4 ;  /* 0x00000007161bb211 */ /* 0x000fe400020f0c0f */
[----:B------:R-:W1:Y:S03]  /*2940*/  @!P2 LDC.64 R6, c[0x0][0x390] ;  /* 0x0000e400ff06ab82 */ /* 0x000e660000000a00 */
[----:B------:R-:W-:Y:S04]  /*2950*/  @!P3 LDGSTS.E.BYPASS.LTC128B.128 [R10+0x10000], desc[UR30][R26.64] ;  /* 0x100000001a0abfae */ /* 0x000fe8000b981a1e */
[----:B------:R-:W-:Y:S04]  /*2960*/  @!P3 LDGSTS.E.BYPASS.LTC128B.128 [R10+0x12000], desc[UR30][R26.64+0x80] ;  /* 0x120000801a0abfae */ /* 0x000fe8000b981a1e */
[----:B------:R-:W-:Y:S04]  /*2970*/  @!P3 LDGSTS.E.BYPASS.LTC128B.128 [R10+0x14000], desc[UR30][R26.64+0x100] ;  /* 0x140001001a0abfae */ /* 0x000fe8000b981a1e */
[----:B------:R-:W-:Y:S04]  /*2980*/  @!P3 LDGSTS.E.BYPASS.LTC128B.128 [R10+0x16000], desc[UR30][R26.64+0x180] ;  /* 0x160001801a0abfae */ /* 0x000fe8000b981a1e */
[----:B------:R3:W-:Y:S04]  /*2990*/  @P3 STS.128 [R10+0x10000], RZ ;  /* 0x010000ff0a003388 */ /* 0x0007e80000000c00 */
[----:B------:R3:W-:Y:S01]  /*29a0*/  @P3 STS.128 [R10+0x12000], RZ ;  /* 0x012000ff0a003388 */ /* 0x0007e20000000c00 */
[----:B-1----:R-:W-:-:S03]  /*29b0*/  @!P2 LEA R6, P1, R16, R6, 0x1 ;  /* 0x000000061006a211 */ /* 0x002fc600078208ff */
[----:B------:R3:W-:Y:S01]  /*29c0*/  @P3 STS.128 [R10+0x14000], RZ ;  /* 0x014000ff0a003388 */ /* 0x0007e20000000c00 */
[----:B------:R-:W-:Y:S02]  /*29d0*/  @!P2 LEA.HI.X R7, R16, R7, R12, 0x1, P1 ;  /* 0x000000071007a211 */ /* 0x000fe400008f0c0c */
[----:B------:R-:W-:Y:S01]  /*29e0*/  ISETP.GE.AND P1, PT, R242, UR39, PT ;  /* 0x00000027f2007c0c */ /* 0x000fe2000bf26270 */
        /* <DEDUP_REMOVED lines=16> */
[----:B------:R3:W-:Y:S04]  /*2af0*/  @P3 STS.128 [R10+0x18000], RZ ;  /* 0x018000ff0a003388 */ /* 0x0007e80000000c00 */
[----:B------:R3:W-:Y:S01]  /*2b00*/  @P3 STS.128 [R10+0x1a000], RZ ;  /* 0x01a000ff0a003388 */ /* 0x0007e20000000c00 */
[----:B-1----:R-:W-:-:S03]  /*2b10*/  IMAD.MOV.U32 R2, RZ, RZ, 0x4 ;  /* 0x00000004ff027424 */ /* 0x002fc600078e00ff */
[----:B------:R3:W-:Y:S01]  /*2b20*/  @P3 STS.128 [R10+0x1c000], RZ ;  /* 0x01c000ff0a003388 */ /* 0x0007e20000000c00 */
[----:B------:R-:W-:-:S03]  /*2b30*/  IMAD.WIDE.U32 R2, R242, R2, UR60 ;  /* 0x0000003cf2027e25 */ /* 0x000fc6000f8e0002 */
        /* <DEDUP_REMOVED lines=12> */
[----:B------:R-:W0:Y:S04]  /*2c00*/  LDGDEPBAR ;  /* 0x00000000000079af */ /* 0x000e280000000000 */
[----:B------:R-:W5:Y:S04]  /*2c10*/  @!P1 LDG.E R241, desc[UR30][R2.64] ;  /* 0x0000001e02f19981 */ /* 0x000f68000c1e1900 */
[----:B------:R2:W5:Y:S01]  /*2c20*/  @!P0 LDG.E R240, desc[UR30][R2.64+0x20] ;  /* 0x0000201e02f08981 */ /* 0x000562000c1e1900 */
[C---:B----4-:R-:W-:Y:S01]  /*2c30*/  IMAD.SHL.U32 R4, R0.reuse, 0x10, RZ ;  /* 0x0000001000047824 */ /* 0x050fe200078e00ff */
[----:B------:R-:W-:-:S02]  /*2c40*/  R2P PR, R0, 0x6 ;  /* 0x0000000600007804 */ /* 0x000fc40000000000 */
[----:B------:R-:W-:Y:S02]  /*2c50*/  CS2R R26, SRZ ;  /* 0x00000000001a7805 */ /* 0x000fe4000001ff00 */
[----:B------:R-:W-:Y:S02]  /*2c60*/  CS2R R24, SRZ ;  /* 0x0000000000187805 */ /* 0x000fe4000001ff00 */
[----:B------:R-:W-:Y:S02]  /*2c70*/  CS2R R22, SRZ ;  /* 0x0000000000167805 */ /* 0x000fe4000001ff00 */
[----:B------:R-:W-:Y:S02]  /*2c80*/  CS2R R20, SRZ ;  /* 0x0000000000147805 */ /* 0x000fe4000001ff00 */
[----:B------:R-:W-:Y:S01]  /*2c90*/  SEL R228, R228, 0xffffffc0, !P2 ;  /* 0xffffffc0e4e47807 */ /* 0x000fe20005000000 */
[----:B------:R-:W-:Y:S01]  /*2ca0*/  USHF.L.U32 UR14, UR14, 0x6, URZ ;  /* 0x000000060e0e7899 */ /* 0x000fe200080006ff */
[----:B-1----:R-:W-:-:S05]  /*2cb0*/  IMAD.SHL.U32 R6, R0, 0x20, RZ ;  /* 0x0000002000067824 */ /* 0x002fca00078e00ff */
[----:B------:R-:W-:-:S04]  /*2cc0*/  LOP3.LUT R5, R6, 0x200, RZ, 0xc0, !PT ;  /* 0x0000020006057812 */ /* 0x000fc800078ec0ff */
[----:B------:R-:W-:Y:S01]  /*2cd0*/  LOP3.LUT R4, R5, 0x3800, R4, 0xf8, !PT ;  /* 0x0000380005047812 */ /* 0x000fe200078ef804 */
[----:B--2---:R-:W-:-:S05]  /*2ce0*/  IMAD.SHL.U32 R2, R0, 0x40, RZ ;  /* 0x0000004000027824 */ /* 0x004fca00078e00ff */
[C---:B------:R-:W-:Y:S02]  /*2cf0*/  LOP3.LUT R3, R2.reuse, 0x1c0, RZ, 0xc0, !PT ;  /* 0x000001c002037812 */ /* 0x040fe400078ec0ff */
[----:B------:R-:W-:Y:S02]  /*2d00*/  LOP3.LUT R2, R2, 0x200, RZ, 0xc0, !PT ;  /* 0x0000020002027812 */ /* 0x000fe400078ec0ff */
[----:B------:R-:W-:Y:S01]  /*2d10*/  LOP3.LUT R11, R3, 0x38, R11, 0xf8, !PT ;  /* 0x00000038030b7812 */ /* 0x000fe200078ef80b */
[----:B------:R-:W-:Y:S01]  /*2d20*/  IMAD.SHL.U32 R3, R0, 0x2, RZ ;  /* 0x0000000200037824 */ /* 0x000fe200078e00ff */
[----:B------:R-:W-:Y:S02]  /*2d30*/  LOP3.LUT R2, R2, 0xc00, R6, 0xf8, !PT ;  /* 0x00000c0002027812 */ /* 0x000fe400078ef806 */
[C---:B------:R-:W-:Y:S02]  /*2d40*/  LOP3.LUT R231, R11.reuse, 0x8, R0, 0x78, !PT ;  /* 0x000000080be77812 */ /* 0x040fe400078e7800 */
[----:B------:R-:W-:-:S02]  /*2d50*/  LOP3.LUT R232, R11, 0x8, R9, 0x78, !PT ;  /* 0x000000080be87812 */ /* 0x000fc400078e7809 */
[----:B------:R-:W-:Y:S02]  /*2d60*/  LOP3.LUT R3, R3, 0x6, RZ, 0xc0, !PT ;  /* 0x0000000603037812 */ /* 0x000fe400078ec0ff */
[----:B------:R-:W-:Y:S02]  /*2d70*/  LOP3.LUT R231, R4, R231, RZ, 0xfc, !PT ;  /* 0x000000e704e77212 */ /* 0x000fe400078efcff */
[----:B------:R-:W-:Y:S01]  /*2d80*/  LOP3.LUT R232, R2, R232, RZ, 0xfc, !PT ;  /* 0x000000e802e87212 */ /* 0x000fe200078efcff */
[----:B------:R-:W-:Y:S01]  /*2d90*/  IMAD.MOV.U32 R2, RZ, RZ, 0x20 ;  /* 0x00000020ff027424 */ /* 0x000fe200078e00ff */
[----:B------:R-:W-:Y:S02]  /*2da0*/  LOP3.LUT R3, R3, 0xe0, R8, 0xf8, !PT ;  /* 0x000000e003037812 */ /* 0x000fe400078ef808 */
[----:B------:R-:W-:Y:S02]  /*2db0*/  LEA R231, R231, UR32, 0x1 ;  /* 0x00000020e7e77c11 */ /* 0x000fe4000f8e08ff */
[----:B------:R-:W-:Y:S01]  /*2dc0*/  LEA R232, R232, UR32, 0x1 ;  /* 0x00000020e8e87c11 */ /* 0x000fe2000f8e08ff */
[----:B------:R-:W-:Y:S01]  /*2dd0*/  IMAD.U32 R239, R239, 0x40, R3 ;  /* 0x00000040efef7824 */ /* 0x000fe200078e0003 */
[----:B------:R-:W-:Y:S01]  /*2de0*/  SEL R2, R2, 0xffffffe0, !P1 ;  /* 0xffffffe002027807 */ /* 0x000fe20004800000 */
[----:B------:R-:W-:-:S02]  /*2df0*/  IMAD.IADD R3, R228, 0x1, R231 ;  /* 0x00000001e4037824 */ /* 0x000fc400078e02e7 */
[----:B------:R-:W-:Y:S02]  /*2e00*/  IMAD.IADD R228, R228, 0x1, R232 ;  /* 0x00000001e4e47824 */ /* 0x000fe400078e02e8 */
[----:B------:R-:W-:Y:S02]  /*2e10*/  IMAD.IADD R229, R231, 0x1, R2 ;  /* 0x00000001e7e57824 */ /* 0x000fe400078e0202 */
[C---:B------:R-:W-:Y:S02]  /*2e20*/  IMAD.IADD R230, R2.reuse, 0x1, R232 ;  /* 0x0000000102e67824 */ /* 0x040fe400078e02e8 */
[C---:B------:R-:W-:Y:S02]  /*2e30*/  IMAD.IADD R0, R2.reuse, 0x1, R3 ;  /* 0x0000000102007824 */ /* 0x040fe400078e0203 */
[----:B---3--:R-:W-:-:S07]  /*2e40*/  IMAD.IADD R2, R2, 0x1, R228 ;  /* 0x0000000102027824 */ /* 0x008fce00078e02e4 */
.L_x_764:
[----:B------:R-:W0:Y:S01]  /*2e50*/  LDGDEPBAR ;  /* 0x00000000000079af */ /* 0x000e220000000000 */
[----:B------:R-:W-:Y:S04]  /*2e60*/  USHF.L.U32 UR12, UR53, 0x6, URZ ;  /* 0x00000006350c7899 */ /* 0x000fe800080006ff */
[----:B------:R-:W-:Y:S01]  /*2e70*/  UISETP.GE.AND UP0, UPT, UR12, UR52, UPT ;  /* 0x000000340c00728c */ /* 0x000fe2000bf06270 */
[----:B------:R-:W-:Y:S04]  /*2e80*/  DEPBAR.LE SB0, 0x0 ;  /* 0x000080000000791a */ /* 0x000fe80000000000 */
[----:B------:R-:W-:Y:S06]  /*2e90*/  BAR.SYNC.DEFER_BLOCKING 0x0 ;  /* 0x0000000000007b1d */ /* 0x000fec0000010000 */
[----:B------:R-:W-:Y:S04]  /*2ea0*/  LDSM.16.M88.4 R16, [R232] ;  /* 0x00000000e810783b */ /* 0x000fe80000000200 */
[----:B-1----:R-:W1:Y:S04]  /*2eb0*/  LDSM.16.M88.4 R8, [R231+0x10000] ;  /* 0x01000000e708783b */ /* 0x002e680000000200 */
[----:B------:R-:W2:Y:S04]  /*2ec0*/  LDSM.16.M88.4 R84, [R231+0x10800] ;  /* 0x01080000e754783b */ /* 0x000ea80000000200 */
[----:B------:R-:W-:Y:S04]  /*2ed0*/  LDSM.16.M88.4 R88, [R230] ;  /* 0x00000000e658783b */ /* 0x000fe80000000200 */
[----:B------:R-:W3:Y:S04]  /*2ee0*/  LDSM.16.M88.4 R92, [R229+0x10000] ;  /* 0x01000000e55c783b */ /* 0x000ee80000000200 */
[----:B------:R-:W4:Y:S04]  /*2ef0*/  LDSM.16.M88.4 R96, [R229+0x10800] ;  /* 0x01080000e560783b */ /* 0x000f280000000200 */
[----:B------:R-:W-:Y:S04]  /*2f00*/  LDSM.16.M88.4 R100, [R228] ;  /* 0x00000000e464783b */ /* 0x000fe80000000200 */
[----:B-----5:R-:W4:Y:S04]  /*2f10*/  LDSM.16.M88.4 R104, [R3+0x10000] ;  /* 0x010000000368783b */ /* 0x020f280000000200 */
[----:B------:R-:W-:Y:S04]  /*2f20*/  LDSM.16.M88.4 R108, [R0+0x10000] ;  /* 0x01000000006c783b */ /* 0x000fe80000000200 */
[----:B------:R-:W-:Y:S01]  /*2f30*/  LDSM.16.M88.4 R112, [R231+0x12800] ;  /* 0x01280000e770783b */ /* 0x000fe20000000200 */
[C---:B-1----:R-:W-:Y:S08]  /*2f40*/  HMMA.16816.F32 R4, R16.reuse, R8, RZ ;  /* 0x000000081004723c */ /* 0x042ff000000018ff */
[C---:B------:R-:W-:Y:S08]  /*2f50*/  HMMA.16816.F32 R8, R16.reuse, R10, RZ ;  /* 0x0000000a1008723c */ /* 0x040ff000000018ff */
[C---:B--2---:R-:W-:Y:S08]  /*2f60*/  HMMA.16816.F32 R12, R16.reuse, R84, RZ ;  /* 0x00000054100c723c */ /* 0x044ff000000018ff */
[----:B------:R-:W-:Y:S01]  /*2f70*/  HMMA.16816.F32 R16, R16, R86, RZ ;  /* 0x000000561010723c */ /* 0x000fe200000018ff */
[----:B------:R-:W1:Y:S07]  /*2f80*/  LDSM.16.M88.4 R84, [R3+0x10800] ;  /* 0x010800000354783b */ /* 0x000e6e0000000200 */
[C---:B---3--:R-:W-:Y:S08]  /*2f90*/  HMMA.16816.F32 R4, R88.reuse, R92, R4 ;  /* 0x0000005c5804723c */ /* 0x048ff00000001804 */
[C---:B------:R-:W-:Y:S01]  /*2fa0*/  HMMA.16816.F32 R8, R88.reuse, R94, R8 ;  /* 0x0000005e5808723c */ /* 0x040fe20000001808 */
[----:B------:R-:W2:Y:S07]  /*2fb0*/  LDSM.16.M88.4 R92, [R2] ;  /* 0x00000000025c783b */ /* 0x000eae0000000200 */
[C---:B----4-:R-:W-:Y:S01]  /*2fc0*/  HMMA.16816.F32 R12, R88.reuse, R96, R12 ;  /* 0x00000060580c723c */ /* 0x050fe2000000180c */
        /* <DEDUP_REMOVED lines=102> */
[----:B------:R-:W-:Y:S02]  /*3630*/  UIADD3 UR15, UPT, UPT, UR42, UR11, -UR33 ;  /* 0x0000000b2a0f7290 */ /* 0x000fe4000fffe821 */
[----:B------:R-:W-:Y:S02]  /*3640*/  UIADD3 UR8, UPT, UPT, UR8, 0x40, URZ ;  /* 0x0000004008087890 */ /* 0x000fe4000fffe0ff */
[----:B------:R-:W-:Y:S02]  /*3650*/  UIADD3 UR35, UPT, UPT, UR12, 0x40, URZ ;  /* 0x000000400c237890 */ /* 0x000fe4000fffe0ff */
[----:B------:R-:W-:Y:S02]  /*3660*/  UIADD3 UR15, UPT, UPT, UR15, -0x40, URZ ;  /* 0xffffffc00f0f7890 */ /* 0x000fe4000fffe0ff */
[----:B------:R-:W-:Y:S02]  /*3670*/  IMAD.U32 R0, RZ, RZ, UR8 ;  /* 0x00000008ff007e24 */ /* 0x000fe4000f8e00ff */
[----:B------:R-:W-:Y:S03]  /*3680*/  UISETP.GE.AND UP0, UPT, UR35, UR15, UPT ;  /* 0x0000000f2300728c */ /* 0x000fe6000bf06270 */
[----:B------:R-:W-:Y:S03]  /*3690*/  ISETP.LT.AND P0, PT, R0, UR33, PT ;  /* 0x0000002100007c0c */ /* 0x000fe6000bf01270 */
[----:B------:R-:W-:Y:S11]  /*36a0*/  PLOP3.LUT P1, PT, PT, PT, UP0, 0x80, 0x8 ;  /* 0x000000000008781c */ /* 0x000ff60003f2f008 */
[----:B------:R-:W-:Y:S02]  /*36b0*/  @!UPT UIADD3 URZ, UPT, UPT, URZ, URZ, URZ ;  /* 0x000000fffffff290 */ /* 0x000fe4000fffe0ff */
[----:B------:R-:W-:Y:S05]  /*36c0*/  @!P1 BRA P0, `(.L_x_761) ;  /* 0x0000000400489947 */ /* 0x000fea0000000000 */
.L_x_760:
        /* <DEDUP_REMOVED lines=82> */
.L_x_761:
        /* <DEDUP_REMOVED lines=54> */
[----:B------:R-:W-:Y:S02]  /*3f50*/  LOP3.LUT P1, RZ, R233, 0x4, RZ, 0xc0, !PT ;  /* 0x00000004e9ff7812 */ /* 0x000fe4000782c0ff */
        /* <DEDUP_REMOVED lines=11> */
[C---:B------:R-:W-:Y:S01]  /*4010*/  IADD3 R204, PT, PT, R2.reuse, R196, RZ ;  /* 0x000000c402cc7210 */ /* 0x040fe20007ffe0ff */
[----:B------:R-:W-:Y:S01]  /*4020*/  VIADD R202, R2, 0x20 ;  /* 0x0000002002ca7836 */ /* 0x000fe20000000000 */
[----:B------:R-:W-:Y:S01]  /*4030*/  LOP3.LUT R117, R116, 0x1c0, RZ, 0xc0, !PT ;  /* 0x000001c074757812 */ /* 0x000fe200078ec0ff */
[----:B------:R-:W-:Y:S01]  /*4040*/  @P0 VIADD R202, R2, 0xffffffe0 ;  /* 0xffffffe002ca0836 */ /* 0x000fe20000000000 */
[----:B------:R-:W-:Y:S02]  /*4050*/  F2FP.F16.F32.PACK_AB R2, R198, R131 ;  /* 0x00000083c602723e */ /* 0x000fe400000000ff */
[----:B------:R-:W-:Y:S01]  /*4060*/  SHF.L.U32 R234, R233, 0x3, RZ ;  /* 0x00000003e9ea7819 */ /* 0x000fe200000006ff */
        /* <DEDUP_REMOVED lines=9> */
[----:B-1----:R-:W-:Y:S02]  /*4100*/  F2FP.F16.F32.PACK_AB R3, R127, R125 ;  /* 0x0000007d7f03723e */ /* 0x002fe400000000ff */
[----:B------:R-:W-:Y:S02]  /*4110*/  LOP3.LUT R231, R231, R4, RZ, 0xfc, !PT ;  /* 0x00000004e7e77212 */ /* 0x000fe400078efcff */
[----:B------:R-:W-:Y:S01]  /*4120*/  LOP3.LUT R232, R232, R121, RZ, 0xfc, !PT ;  /* 0x00000079e8e87212 */ /* 0x000fe200078efcff */
[----:B------:R1:W-:Y:S01]  /*4130*/  STS [R201+0x22400], R3 ;  /* 0x02240003c9007388 */ /* 0x0003e20000000800 */
[----:B------:R-:W-:Y:S02]  /*4140*/  LEA R231, R231, UR4, 0x1 ;  /* 0x00000004e7e77c11 */ /* 0x000fe4000f8e08ff */
[----:B------:R-:W-:Y:S03]  /*4150*/  LEA R232, R232, UR4, 0x1 ;  /* 0x00000004e8e87c11 */ /* 0x000fe6000f8e08ff */
[----:B------:R4:W-:Y:S01]  /*4160*/  STS [R204+0x400], R2 ;  /* 0x00040002cc007388 */ /* 0x0009e20000000800 */
[----:B------:R-:W-:Y:S02]  /*4170*/  LOP3.LUT P0, RZ, R233, 0x2, RZ, 0xc0, !PT ;  /* 0x00000002e9ff7812 */ /* 0x000fe4000780c0ff */
[----:B------:R-:W-:Y:S02]  /*4180*/  SEL R220, R220, 0xffffffc0, !P1 ;  /* 0xffffffc0dcdc7807 */ /* 0x000fe40004800000 */
[----:B------:R-:W-:Y:S02]  /*4190*/  SEL R235, R235, 0xffffffe0, !P0 ;  /* 0xffffffe0ebeb7807 */ /* 0x000fe40004000000 */
[----:B------:R-:W-:Y:S01]  /*41a0*/  LOP3.LUT R118, R118, 0x20, RZ, 0xc0, !PT ;  /* 0x0000002076767812 */ /* 0x000fe200078ec0ff */
[--C-:B------:R-:W-:Y:S01]  /*41b0*/  IMAD.IADD R228, R220, 0x1, R232.reuse ;  /* 0x00000001dce47824 */ /* 0x100fe200078e02e8 */
[----:B------:R-:W-:Y:S01]  /*41c0*/  IADD3 R229, PT, PT, R231, R235, RZ ;  /* 0x000000ebe7e57210 */ /* 0x000fe20007ffe0ff */
[----:B------:R-:W-:Y:S01]  /*41d0*/  IMAD.IADD R230, R235, 0x1, R232 ;  /* 0x00000001ebe67824 */ /* 0x000fe200078e02e8 */
[----:B------:R-:W-:Y:S02]  /*41e0*/  LOP3.LUT R119, R119, 0x10, RZ, 0xc0, !PT ;  /* 0x0000001077777812 */ /* 0x000fe400078ec0ff */
[--C-:B------:R-:W-:Y:S02]  /*41f0*/  LOP3.LUT R238, R122, 0x400, R120.reuse, 0xf8, !PT ;  /* 0x000004007aee7812 */ /* 0x100fe400078ef878 */
[----:B------:R-:W-:Y:S02]  /*4200*/  LOP3.LUT R119, R119, 0x8, R233, 0xf8, !PT ;  /* 0x0000000877777812 */ /* 0x000fe400078ef8e9 */
[----:B------:R-:W-:Y:S02]  /*4210*/  LOP3.LUT R238, R238, R121, RZ, 0xfc, !PT ;  /* 0x00000079eeee7212 */ /* 0x000fe400078efcff */
[----:B------:R-:W-:Y:S02]  /*4220*/  LOP3.LUT R117, R119, R117, RZ, 0x3c, !PT ;  /* 0x0000007577757212 */ /* 0x000fe400078e3cff */
        /* <DEDUP_REMOVED lines=301> */
.L_x_762:
        /* <DEDUP_REMOVED lines=50> */
[C---:B------:R-:W-:Y:S01]  /*5820*/  HMMA.16816.F32 R120, R208.reuse, R196, R120 ;  /* 0x000000c4d078723c */ /* 0x040fe20000001878 */
[----:B------:R-:W1:Y:S07]  /*5830*/  LDC R196, c[0x0][0x44c] ;  /* 0x00011300ffc47b82 */ /* 0x000e6e0000000800 */
[-C--:B------:R-:W-:Y:S01]  /*5840*/  HMMA.16816.F32 R124, R208, R198.reuse, R124 ;  /* 0x000000c6d07c723c */ /* 0x080fe2000000187c */
[----:B------:R-:W4:Y:S07]  /*5850*/  LDSM.16.MT88.4 R208, [R236+0x17000] ;  /* 0x01700000ecd0783b */ /* 0x000f2e0000004200 */
[----:B------:R-:W-:Y:S01]  /*5860*/  HMMA.16816.F32 R128, R200, R198, R128 ;  /* 0x000000c6c880723c */ /* 0x000fe20000001880 */
[----:B------:R-:W-:Y:S07]  /*5870*/  LDSM.16.MT88.4 R200, [R236+0x11800] ;  /* 0x01180000ecc8783b */ /* 0x000fee0000004200 */
[-C--:B--2---:R-:W-:Y:S08]  /*5880*/  HMMA.16816.F32 R4, R204, R212.reuse, R4 ;  /* 0x000000d4cc04723c */ /* 0x084ff00000001804 */
[C---:B------:R-:W-:Y:S04]  /*5890*/  HMMA.16816.F32 R8, R220.reuse, R212, R8 ;  /* 0x000000d4dc08723c */ /* 0x040fe80000001808 */
[----:B------:R-:W-:Y:S04]  /*58a0*/  IMAD.IADD R212, R235, 0x1, R238 ;  /* 0x00000001ebd47824 */ /* 0x000fe800078e02ee */
[-C--:B------:R-:W-:Y:S08]  /*58b0*/  HMMA.16816.F32 R12, R220, R214.reuse, R12 ;  /* 0x000000d6dc0c723c */ /* 0x080ff0000000180c */
[C---:B------:R-:W-:Y:S08]  /*58c0*/  HMMA.16816.F32 R16, R204.reuse, R214, R16 ;  /* 0x000000d6cc10723c */ /* 0x040ff00000001810 */
[-C--:B------:R-:W-:Y:S08]  /*58d0*/  HMMA.16816.F32 R84, R204, R224.reuse, R84 ;  /* 0x000000e0cc54723c */ /* 0x080ff00000001854 */
[C---:B------:R-:W-:Y:S04]  /*58e0*/  HMMA.16816.F32 R88, R220.reuse, R224, R88 ;  /* 0x000000e0dc58723c */ /* 0x040fe80000001858 */
[----:B-1----:R-:W-:Y:S02]  /*58f0*/  IMAD R224, R196, UR9, RZ ;  /* 0x00000009c4e07c24 */ /* 0x002fe4000f8e02ff */
[----:B------:R-:W1:Y:S02]  /*5900*/  LDSM.16.M88.4 R196, [R212+0x20000] ;  /* 0x02000000d4c4783b */ /* 0x000e640000000200 */
[-C--:B------:R-:W-:Y:S02]  /*5910*/  HMMA.16816.F32 R92, R220, R226.reuse, R92 ;  /* 0x000000e2dc5c723c */ /* 0x080fe4000000185c */
[----:B------:R-:W2:Y:S06]  /*5920*/  LDSM.16.M88.4 R212, [R212+0x21000] ;  /* 0x02100000d4d4783b */ /* 0x000eac0000000200 */
[C---:B------:R-:W-:Y:S08]  /*5930*/  HMMA.16816.F32 R96, R204.reuse, R226, R96 ;  /* 0x000000e2cc60723c */ /* 0x040ff00000001860 */
[-C--:B---3--:R-:W-:Y:S08]  /*5940*/  HMMA.16816.F32 R100, R204, R216.reuse, R100 ;  /* 0x000000d8cc64723c */ /* 0x088ff00000001864 */
[C---:B------:R-:W-:Y:S04]  /*5950*/  HMMA.16816.F32 R104, R220.reuse, R216, R104 ;  /* 0x000000d8dc68723c */ /* 0x040fe80000001868 */
[----:B------:R-:W-:Y:S04]  /*5960*/  IMAD.U32 R216, R224, -0x40, RZ ;  /* 0xffffffc0e0d87824 */ /* 0x000fe800078e00ff */
[-C--:B------:R-:W-:Y:S03]  /*5970*/  HMMA.16816.F32 R108, R220, R218.reuse, R108 ;  /* 0x000000dadc6c723c */ /* 0x080fe6000000186c */
[C---:B------:R-:W-:Y:S04]  /*5980*/  LEA R244, P0, R216.reuse, R244, 0x2 ;  /* 0x000000f4d8f47211 */ /* 0x040fe800078010ff */
[----:B------:R-:W-:Y:S01]  /*5990*/  LEA.HI.X.SX32 R245, R216, R245, 0x2, P0 ;  /* 0x000000f5d8f57211 */ /* 0x000fe200000f16ff */
[C---:B------:R-:W-:Y:S04]  /*59a0*/  HMMA.16816.F32 R112, R204.reuse, R218, R112 ;  /* 0x000000dacc70723c */ /* 0x040fe80000001870 */
[----:B------:R-:W-:Y:S04]  /*59b0*/  IMAD.SHL.U32 R216, R224, 0x8, RZ ;  /* 0x00000008e0d87824 */ /* 0x000fe800078e00ff */
[-C--:B----4-:R-:W-:Y:S08]  /*59c0*/  HMMA.16816.F32 R116, R204, R208.reuse, R116 ;  /* 0x000000d0cc74723c */ /* 0x090ff00000001874 */
[C---:B------:R-:W-:Y:S04]  /*59d0*/  HMMA.16816.F32 R120, R220.reuse, R208, R120 ;  /* 0x000000d0dc78723c */ /* 0x040fe80000001878 */
[C---:B------:R-:W-:Y:S04]  /*59e0*/  LEA R208, P0, R216.reuse, R244, 0x2 ;  /* 0x000000f4d8d07211 */ /* 0x040fe800078010ff */
[-C--:B------:R-:W-:Y:S03]  /*59f0*/  HMMA.16816.F32 R124, R220, R210.reuse, R124 ;  /* 0x000000d2dc7c723c */ /* 0x080fe6000000187c */
[----:B------:R-:W-:Y:S02]  /*5a00*/  LEA.HI.X.SX32 R209, R216, R245, 0x2, P0 ;  /* 0x000000f5d8d17211 */ /* 0x000fe400000f16ff */
[----:B------:R-:W3:Y:S01]  /*5a10*/  LDSM.16.MT88.4 R216, [R236+0x13800] ;  /* 0x01380000ecd8783b */ /* 0x000ee20000004200 */
[C---:B------:R-:W-:Y:S02]  /*5a20*/  LEA R220, P0, R224.reuse, R208, 0x5 ;  /* 0x000000d0e0dc7211 */ /* 0x040fe400078028ff */
[----:B------:R-:W-:Y:S01]  /*5a30*/  HMMA.16816.F32 R128, R204, R210, R128 ;  /* 0x000000d2cc80723c */ /* 0x000fe20000001880 */
[----:B------:R-:W4:Y:S03]  /*5a40*/  LDSM.16.MT88.4 R204, [R236+0x15800] ;  /* 0x01580000eccc783b */ /* 0x000f260000004200 */
[C---:B------:R-:W-:Y:S02]  /*5a50*/  LEA.HI.X.SX32 R221, R224.reuse, R209, 0x5, P0 ;  /* 0x000000d1e0dd7211 */ /* 0x040fe400000f2eff */
[C---:B------:R-:W-:Y:S02]  /*5a60*/  LEA R210, P0, R224.reuse, R220, 0x5 ;  /* 0x000000dce0d27211 */ /* 0x040fe400078028ff */
[-C--:B-1----:R-:W-:Y:S05]  /*5a70*/  HMMA.16816.F32 R4, R196, R200.reuse, R4 ;  /* 0x000000c8c404723c */ /* 0x082fea0000001804 */
[C---:B------:R-:W-:Y:S02]  /*5a80*/  LEA.HI.X.SX32 R211, R224.reuse, R221, 0x5, P0 ;  /* 0x000000dde0d37211 */ /* 0x040fe400000f2eff */
[C---:B------:R-:W-:Y:S01]  /*5a90*/  LEA R222, P0, R224.reuse, R210, 0x5 ;  /* 0x000000d2e0de7211 */ /* 0x040fe200078028ff */
[C---:B--2---:R-:W-:Y:S04]  /*5aa0*/  HMMA.16816.F32 R8, R212.reuse, R200, R8 ;  /* 0x000000c8d408723c */ /* 0x044fe80000001808 */
[C---:B------:R-:W-:Y:S02]  /*5ab0*/  LEA.HI.X.SX32 R223, R224.reuse, R211, 0x5, P0 ;  /* 0x000000d3e0df7211 */ /* 0x040fe400000f2eff */
[C---:B------:R-:W-:Y:S02]  /*5ac0*/  LEA R226, P0, R224.reuse, R222, 0x5 ;  /* 0x000000dee0e27211 */ /* 0x040fe400078028ff */
[-C--:B------:R-:W-:Y:S03]  /*5ad0*/  HMMA.16816.F32 R12, R212, R202.reuse, R12 ;  /* 0x000000cad40c723c */ /* 0x080fe6000000180c */
[C---:B------:R-:W-:Y:S02]  /*5ae0*/  LEA.HI.X.SX32 R227, R224.reuse, R223, 0x5, P0 ;  /* 0x000000dfe0e37211 */ /* 0x040fe400000f2eff */
[C---:B------:R-:W-:Y:S03]  /*5af0*/  LEA R250, P0, R224.reuse, R226, 0x5 ;  /* 0x000000e2e0fa7211 */ /* 0x040fe600078028ff */
[C---:B------:R-:W-:Y:S01]  /*5b00*/  HMMA.16816.F32 R16, R196.reuse, R202, R16 ;  /* 0x000000cac410723c */ /* 0x040fe20000001810 */
[----:B------:R-:W1:Y:S03]  /*5b10*/  LDSM.16.MT88.4 R200, [R236+0x17800] ;  /* 0x01780000ecc8783b */ /* 0x000e660000004200 */
[C---:B------:R-:W-:Y:S04]  /*5b20*/  LEA.HI.X.SX32 R251, R224.reuse, R227, 0x5, P0 ;  /* 0x000000e3e0fb7211 */ /* 0x040fe800000f2eff */
[-C--:B---3--:R-:W-:Y:S08]  /*5b30*/  HMMA.16816.F32 R84, R196, R216.reuse, R84 ;  /* 0x000000d8c454723c */ /* 0x088ff00000001854 */
[C---:B------:R-:W-:Y:S04]  /*5b40*/  HMMA.16816.F32 R88, R212.reuse, R216, R88 ;  /* 0x000000d8d458723c */ /* 0x040fe80000001858 */
[C---:B------:R-:W-:Y:S04]  /*5b50*/  LEA R216, P0, R224.reuse, R250, 0x5 ;  /* 0x000000fae0d87211 */ /* 0x040fe800078028ff */
[-C--:B------:R-:W-:Y:S03]  /*5b60*/  HMMA.16816.F32 R92, R212, R218.reuse, R92 ;  /* 0x000000dad45c723c */ /* 0x080fe6000000185c */
[C---:B------:R-:W-:Y:S05]  /*5b70*/  LEA.HI.X.SX32 R217, R224.reuse, R251, 0x5, P0 ;  /* 0x000000fbe0d97211 */ /* 0x040fea00000f2eff */
[C---:B------:R-:W-:Y:S04]  /*5b80*/  HMMA.16816.F32 R96, R196.reuse, R218, R96 ;  /* 0x000000dac460723c */ /* 0x040fe80000001860 */
[C---:B------:R-:W-:Y:S04]  /*5b90*/  IMAD.WIDE R2, R224.reuse, -0xc0, R216 ;  /* 0xffffff40e0027825 */ /* 0x040fe800078e02d8 */
[-C--:B----4-:R-:W-:Y:S03]  /*5ba0*/  HMMA.16816.F32 R100, R196, R204.reuse, R100 ;  /* 0x000000ccc464723c */ /* 0x090fe60000001864 */
[C---:B------:R-:W-:Y:S04]  /*5bb0*/  LEA R218, P0, R224.reuse, R2, 0x5 ;  /* 0x00000002e0da7211 */ /* 0x040fe800078028ff */
[C---:B------:R-:W-:Y:S01]  /*5bc0*/  LEA.HI.X.SX32 R219, R224.reuse, R3, 0x5, P0 ;  /* 0x00000003e0db7211 */ /* 0x040fe200000f2eff */
        /* <DEDUP_REMOVED lines=12> */
[----:B------:R-:W-:Y:S03]  /*5c90*/  LEA R214, P0, R224, R200, 0x5 ;  /* 0x000000c8e0d67211 */ /* 0x000fe600078028ff */
[----:B------:R-:W-:Y:S04]  /*5ca0*/  HMMA.16816.F32 R128, R196, R202, R128 ;  /* 0x000000cac480723c */ /* 0x000fe80000001880 */
[--C-:B------:R-:W-:Y:S02]  /*5cb0*/  SHF.R.U32.HI R196, RZ, 0x1, R233.reuse ;  /* 0x00000001ffc47819 */ /* 0x100fe400000116e9 */
[----:B------:R-:W-:Y:S02]  /*5cc0*/  SHF.R.U32.HI R197, RZ, 0x2, R233 ;  /* 0x00000002ffc57819 */ /* 0x000fe400000116e9 */
        /* <DEDUP_REMOVED lines=13> */
[----:B------:R2:W-:Y:S01]  /*5da0*/  REDG.E.ADD.F32.FTZ.RN.STRONG.GPU desc[UR30][R244.64], R4 ;  /* 0x00000004f40079a6 */ /* 0x0005e2000c12f31e */
        /* <DEDUP_REMOVED lines=42> */
[C---:B--2---:R-:W-:Y:S01]  /*6050*/  LEA.HI.X.SX32 R11, R224.reuse, R251, 0x5, P0 ;  /* 0x000000fbe00b7211 */ /* 0x044fe200000f2eff */
[----:B------:R1:W-:Y:S01]  /*6060*/  REDG.E.ADD.F32.FTZ.RN.STRONG.GPU desc[UR30][R220.64+0x100], R90 ;  /* 0x0001005adc0079a6 */ /* 0x0003e2000c12f31e */
[C---:B------:R-:W-:Y:S03]  /*6070*/  LEA R216, P0, R224.reuse, R10, 0x5 ;  /* 0x0000000ae0d87211 */ /* 0x040fe600078028ff */
[----:B------:R-:W-:Y:S01]  /*6080*/  REDG.E.ADD.F32.FTZ.RN.STRONG.GPU desc[UR30][R6.64+0x100], R91 ;  /* 0x0001005b060079a6 */ /* 0x000fe2000c12f31e */
[C---:B------:R-:W-:Y:S03]  /*6090*/  LEA.HI.X.SX32 R217, R224.reuse, R11, 0x5, P0 ;  /* 0x0000000be0d97211 */ /* 0x040fe600000f2eff */
[----:B------:R-:W-:Y:S01]  /*60a0*/  REDG.E.ADD.F32.FTZ.RN.STRONG.GPU desc[UR30][R244.64+0x180], R96 ;  /* 0x00018060f40079a6 */ /* 0x000fe2000c12f31e */
[C-C-:B---3--:R-:W-:Y:S03]  /*60b0*/  IMAD.WIDE R2, R224.reuse, -0xc0, R216.reuse ;  /* 0xffffff40e0027825 */ /* 0x148fe600078e02d8 */
        /* <DEDUP_REMOVED lines=8> */
[C---:B------:R-:W-:Y:S01]  /*6140*/  LEA R18, P0, R224.reuse, R218, 0x5 ;  /* 0x000000dae0127211 */ /* 0x040fe200078028ff */
[----:B------:R-:W-:Y:S01]  /*6150*/  REDG.E.ADD.F32.FTZ.RN.STRONG.GPU desc[UR30][R250.64+0x180], R93 ;  /* 0x0001805dfa0079a6 */ /* 0x000fe2000c12f31e */
[C---:B-1----:R-:W-:Y:S03]  /*6160*/  IMAD.WIDE R220, R224.reuse, -0xc0, R216 ;  /* 0xffffff40e0dc7825 */ /* 0x042fe600078e02d8 */
        /* <DEDUP_REMOVED lines=23> */
[----:B------:R1:W-:Y:S03]  /*62e0*/  REDG.E.ADD.F32.FTZ.RN.STRONG.GPU desc[UR30][R244.64+0x280], R112 ;  /* 0x00028070f40079a6 */ /* 0x0003e6000c12f31e */
[C---:B------:R-:W-:Y:S01]  /*62f0*/  LEA.HI.X.SX32 R213, R224.reuse, R15, 0x5, P0 ;  /* 0x0000000fe0d57211 */ /* 0x040fe200000f2eff */
        /* <DEDUP_REMOVED lines=14> */
[C---:B-1----:R-:W-:Y:S01]  /*63e0*/  VIADD R112, R237.reuse, 0x40 ;  /* 0x00000040ed707836 */ /* 0x042fe20000000000 */
[C---:B------:R-:W-:Y:S02]  /*63f0*/  LEA R86, P0, R224.reuse, R196, 0x5 ;  /* 0x000000c4e0567211 */ /* 0x040fe400078028ff */
[----:B------:R-:W-:Y:S01]  /*6400*/  REDG.E.ADD.F32.FTZ.RN.STRONG.GPU desc[UR30][R244.64+0x300], R116 ;  /* 0x00030074f40079a6 */ /* 0x000fe2000c12f31e */
[----:B------:R-:W-:Y:S01]  /*6410*/  @P1 VIADD R112, R237, 0xffffffc0 ;  /* 0xffffffc0ed701836 */ /* 0x000fe20000000000 */
        /* <DEDUP_REMOVED lines=36> */
[C---:B--2---:R-:W-:Y:S01]  /*6660*/  LEA R14, P0, R224.reuse, R12, 0x5 ;  /* 0x0000000ce00e7211 */ /* 0x044fe200078028ff */
[----:B------:R-:W-:Y:S03]  /*6670*/  LDSM.16.MT88.4 R8, [R236] ;  /* 0x00000000ec08783b */ /* 0x000fe60000004200 */
[C---:B------:R-:W-:Y:S01]  /*6680*/  LEA.HI.X.SX32 R15, R224.reuse, R13, 0x5, P0 ;  /* 0x0000000de00f7211 */ /* 0x040fe200000f2eff */
[----:B------:R-:W-:Y:S01]  /*6690*/  REDG.E.ADD.F32.FTZ.RN.STRONG.GPU desc[UR30][R12.64+0x380], R125 ;  /* 0x0003807d0c0079a6 */ /* 0x000fe2000c12f31e */
[C---:B-1----:R-:W-:Y:S03]  /*66a0*/  LEA R4, P0, R224.reuse, R14, 0x5 ;  /* 0x0000000ee0047211 */ /* 0x042fe600078028ff */
[----:B------:R-:W-:Y:S01]  /*66b0*/  REDG.E.ADD.F32.FTZ.RN.STRONG.GPU desc[UR30][R14.64+0x380], R126 ;  /* 0x0003807e0e0079a6 */ /* 0x000fe2000c12f31e */
[----:B------:R-:W-:Y:S03]  /*66c0*/  LEA.HI.X.SX32 R5, R224, R15, 0x5, P0 ;  /* 0x0000000fe0057211 */ /* 0x000fe600000f2eff */
[----:B------:R-:W-:Y:S04]  /*66d0*/  LDSM.16.MT88.4 R12, [R112+0x20000] ;  /* 0x02000000700c783b */ /* 0x000fe80000004200 */
[----:B------:R-:W-:Y:S04]  /*66e0*/  REDG.E.ADD.F32.FTZ.RN.STRONG.GPU desc[UR30][R4.64+0x380], R127 ;  /* 0x0003807f040079a6 */ /* 0x000fe8000c12f31e */
[----:B------:R-:W1:Y:S04]  /*66f0*/  LDSM.16.MT88.4 R4, [R237+0x20000] ;  /* 0x02000000ed04783b */ /* 0x000e680000004200 */
[----:B------:R-:W2:Y:S04]  /*6700*/  LDSM.16.MT88.4 R96, [R236+0x800] ;  /* 0x00080000ec60783b */ /* 0x000ea80000004200 */
[----:B------:R-:W3:Y:S04]  /*6710*/  LDSM.16.MT88.4 R100, [R112+0x20800] ;  /* 0x020800007064783b */ /* 0x000ee80000004200 */
[----:B------:R-:W4:Y:S04]  /*6720*/  LDSM.16.MT88.4 R104, [R236+0x2800] ;  /* 0x00280000ec68783b */ /* 0x000f280000004200 */
[----:B------:R-:W4:Y:S04]  /*6730*/  LDSM.16.MT88.4 R108, [R236+0x4800] ;  /* 0x00480000ec6c783b */ /* 0x000f280000004200 */
[----:B------:R-:W-:Y:S04]  /*6740*/  LDSM.16.MT88.4 R116, [R236+0x5800] ;  /* 0x00580000ec74783b */ /* 0x000fe80000004200 */
[----:B------:R2:W5:Y:S01]  /*6750*/  LDL.LU.64 R2, [R1] ;  /* 0x0000000001027983 */ /* 0x0005620000300a00 */
        /* <DEDUP_REMOVED lines=21> */
[----:B------:R-:W1:Y:S04]  /*68b0*/  LDSM.16.MT88.4 R4, [R237+0x21000] ;  /* 0x02100000ed04783b */ /* 0x000e680000004200 */
[----:B------:R-:W1:Y:S03]  /*68c0*/  LDSM.16.MT88.4 R88, [R236+0x5000] ;  /* 0x00500000ec58783b */ /* 0x000e660000004200 */
[-C--:B--2---:R-:W-:Y:S08]  /*68d0*/  HMMA.16816.F32 R132, R92, R96.reuse, R132 ;  /* 0x000000605c84723c */ /* 0x084ff00000001884 */
[C---:B---3--:R-:W-:Y:S08]  /*68e0*/  HMMA.16816.F32 R136, R100.reuse, R96, R136 ;  /* 0x000000606488723c */ /* 0x048ff00000001888 */
[-C--:B------:R-:W-:Y:S08]  /*68f0*/  HMMA.16816.F32 R140, R100, R98.reuse, R140 ;  /* 0x00000062648c723c */ /* 0x080ff0000000188c */
[C---:B------:R-:W-:Y:S01]  /*6900*/  HMMA.16816.F32 R144, R92.reuse, R98, R144 ;  /* 0x000000625c90723c */ /* 0x040fe20000001890 */
[----:B------:R-:W2:Y:S07]  /*6910*/  LDSM.16.MT88.4 R96, [R236+0x7000] ;  /* 0x00700000ec60783b */ /* 0x000eae0000004200 */
[-C--:B----4-:R-:W-:Y:S08]  /*6920*/  HMMA.16816.F32 R148, R92, R104.reuse, R148 ;  /* 0x000000685c94723c */ /* 0x090ff00000001894 */
        /* <DEDUP_REMOVED lines=76> */
.L_x_763:
        /* <DEDUP_REMOVED lines=141> */
[----:B------:R-:W-:Y:S01]  /*76c0*/  F2FP.F16.F32.PACK_AB R186, R187, R186 ;  /* 0x000000babbba723e */ /* 0x000fe200000000ff */
[----:B------:R-:W-:Y:S01]  /*76d0*/  @UP0 UMOV UR38, UR8 ;  /* 0x0000000800260c82 */ /* 0x000fe20008000000 */
        /* <DEDUP_REMOVED lines=90> */
[----:B------:R-:W-:-:S09]  /*7c80*/  UMOV UR38, UR12 ;  /* 0x0000000c00267c82 */ /* 0x000fd20008000000 */
.L_x_765:
        /* <DEDUP_REMOVED lines=12> */
[----:B------:R-:W-:Y:S06]  /*7d50*/  BRA `(.L_x_767) ;  /* 0x0000000000187947 */ /* 0x000fec0003800000 */
.L_x_766:
[----:B------:R-:W3:Y:S01]  /*7d60*/  LDCU.64 UR8, c[0x0][0x5c8] ;  /* 0x0000b900ff0877ac */ /* 0x000ee20008000a00 */
[----:B------:R-:W-:-:S04]  /*7d70*/  UIADD3 UR12, UPT, UPT, UR40, UR41, URZ ;  /* 0x00000029280c7290 */ /* 0x000fc8000fffe0ff */
[----:B---3--:R-:W-:Y:S02]  /*7d80*/  UIMAD.WIDE.U32 UR40, UR12, UR8, URZ ;  /* 0x000000080c2872a5 */ /* 0x008fe4000f8e00ff */
[----:B------:R-:W-:-:S04]  /*7d90*/  UIMAD UR12, UR12, UR9, URZ ;  /* 0x000000090c0c72a4 */ /* 0x000fc8000f8e02ff */
[----:B------:R-:W-:-:S06]  /*7da0*/  UIADD3 UR12, UPT, UPT, UR41, UR12, URZ ;  /* 0x0000000c290c7290 */ /* 0x000fcc000fffe0ff */
[----:B------:R-:W-:-:S07]  /*7db0*/  MOV R5, UR12 ;  /* 0x0000000c00057c02 */ /* 0x000fce0008000f00 */
.L_x_767:
[----:B------:R-:W-:Y:S01]  /*7dc0*/  BAR.SYNC.DEFER_BLOCKING 0x0 ;  /* 0x0000000000007b1d */ /* 0x000fe20000010000 */
[----:B------:R-:W-:Y:S02]  /*7dd0*/  USHF.L.U32 UR14, UR34, 0x6, URZ ;  /* 0x00000006220e7899 */ /* 0x000fe400080006ff */
[----:B------:R-:W-:Y:S02]  /*7de0*/  USHF.L.U32 UR13, UR34, 0x6, URZ ;  /* 0x00000006220d7899 */ /* 0x000fe400080006ff */
[----:B------:R-:W-:-:S03]  /*7df0*/  UIMAD.WIDE.U32 UR42, UR14, UR10, URZ ;  /* 0x0000000a0e2a72a5 */ /* 0x000fc6000f8e00ff */
[----:B--2---:R-:W2:Y:S01]  /*7e00*/  LDC.64 R2, c[0x0][0x5d8] ;  /* 0x00017600ff027b82 */ /* 0x004ea20000000a00 */
[----:B------:R-:W-:Y:S01]  /*7e10*/  USHF.R.S32.HI UR15, URZ, 0x1f, UR14 ;  /* 0x0000001fff0f7899 */ /* 0x000fe2000801140e */
[----:B------:R-:W-:Y:S01]  /*7e20*/  BSSY.RECONVERGENT B0, `(.L_x_768) ;  /* 0x0000032000007945 */ /* 0x000fe20003800200 */
[----:B------:R-:W-:Y:S01]  /*7e30*/  UIADD3 UR33, UPT, UPT, -UR13, UR33, URZ ;  /* 0x000000210d217290 */ /* 0x000fe2000fffe1ff */
[----:B-1----:R-:W-:Y:S01]  /*7e40*/  IMAD.U32 R8, RZ, RZ, UR42 ;  /* 0x0000002aff087e24 */ /* 0x002fe2000f8e00ff */
[----:B------:R-:W-:Y:S01]  /*7e50*/  UIMAD UR12, UR15, UR10, URZ ;  /* 0x0000000a0f0c72a4 */ /* 0x000fe2000f8e02ff */
[----:B------:R-:W-:Y:S01]  /*7e60*/  IMAD.U32 R9, RZ, RZ, UR43 ;  /* 0x0000002bff097e24 */ /* 0x000fe2000f8e00ff */
[----:B------:R-:W-:Y:S01]  /*7e70*/  MOV R11, UR43 ;  /* 0x0000002b000b7c02 */ /* 0x000fe20008000f00 */
[----:B------:R-:W-:Y:S01]  /*7e80*/  IMAD.U32 R10, RZ, RZ, UR42 ;  /* 0x0000002aff0a7e24 */ /* 0x000fe2000f8e00ff */
[----:B------:R-:W-:Y:S01]  /*7e90*/  LOP3.LUT R234, R8, 0x38, R234, 0xf8, !PT ;  /* 0x0000003808ea7812 */ /* 0x000fe200078ef8ea */
[----:B------:R-:W-:Y:S01]  /*7ea0*/  UIMAD UR12, UR14, UR11, UR12 ;  /* 0x0000000b0e0c72a4 */ /* 0x000fe2000f8e020c */
[----:B------:R-:W-:Y:S01]  /*7eb0*/  ISETP.GE.AND P1, PT, R4, UR33, PT ;  /* 0x0000002104007c0c */ /* 0x000fe2000bf26270 */
[----:B------:R-:W1:Y:S01]  /*7ec0*/  LDC.64 R8, c[0x0][0x5e0] ;  /* 0x00017800ff087b82 */ /* 0x000e620000000a00 */
[----:B------:R-:W-:Y:S01]  /*7ed0*/  IADD3 R72, P0, PT, R234, UR38, RZ ;  /* 0x00000026ea487c10 */ /* 0x000fe2000ff1e0ff */
[----:B------:R-:W-:-:S02]  /*7ee0*/  VIADD R10, R4, 0x20 ;  /* 0x00000020040a7836 */ /* 0x000fc40000000000 */
[----:B------:R-:W-:Y:S01]  /*7ef0*/  IMAD.U32 R7, RZ, RZ, UR12 ;  /* 0x0000000cff077e24 */ /* 0x000fe2000f8e00ff */
[----:B------:R3:W4:Y:S02]  /*7f00*/  LDS.128 R52, [R6+0x11000] ;  /* 0x0110000006347984 */ /* 0x0007240000000c00 */
[----:B------:R-:W-:Y:S02]  /*7f10*/  ISETP.GE.AND P2, PT, R10, UR33, PT ;  /* 0x000000210a007c0c */ /* 0x000fe4000bf46270 */
[----:B------:R3:W1:Y:S01]  /*7f20*/  LDS.128 R48, [R6+0x13000] ;  /* 0x0130000006307984 */ /* 0x0006620000000c00 */
[----:B------:R-:W-:Y:S02]  /*7f30*/  IADD3.X R73, PT, PT, R11, UR16, R7, P0, !PT ;  /* 0x000000100b497c10 */ /* 0x000fe400087fe407 */
[----:B------:R-:W-:Y:S01]  /*7f40*/  SHF.L.U32 R7, R0, 0x3, RZ ;  /* 0x0000000300077819 */ /* 0x000fe200000006ff */
[----:B------:R3:W1:Y:S01]  /*7f50*/  LDS.128 R44, [R6+0x15000] ;  /* 0x01500000062c7984 */ /* 0x0006620000000c00 */
[----:B------:R-:W-:Y:S01]  /*7f60*/  IADD3 R0, P0, PT, R4, 0x20, RZ ;  /* 0x0000002004007810 */ /* 0x000fe20007f1e0ff */
[----:B--2---:R-:W-:Y:S01]  /*7f70*/  IMAD.WIDE.U32 R72, R2, UR20, R72 ;  /* 0x0000001402487c25 */ /* 0x004fe2000f8e0048 */
[----:B------:R-:W-:Y:S01]  /*7f80*/  LOP3.LUT R7, R7, 0x38, RZ, 0xc0, !PT ;  /* 0x0000003807077812 */ /* 0x000fe200078ec0ff */
[----:B------:R3:W2:Y:S01]  /*7f90*/  LDS.128 R40, [R6+0x18000] ;  /* 0x0180000006287984 */ /* 0x0006a20000000c00 */
[----:B------:R-:W-:Y:S01]  /*7fa0*/  IADD3.X R10, PT, PT, RZ, RZ, RZ, P0, !PT ;  /* 0x000000ffff0a7210 */ /* 0x000fe200007fe4ff */
[----:B------:R-:W-:-:S02]  /*7fb0*/  IMAD.U32 R2, RZ, RZ, UR8 ;  /* 0x00000008ff027e24 */ /* 0x000fc4000f8e00ff */
        /* <DEDUP_REMOVED lines=8> */
[----:B----4-:R-:W-:Y:S05]  /*8040*/  @P1 BRA `(.L_x_769) ;  /* 0x00000000003c1947 */ /* 0x010fea0003800000 */
[----:B------:R-:W4:Y:S01]  /*8050*/  LDS.128 R64, [R6+0x14000] ;  /* 0x0140000006407984 */ /* 0x000f220000000c00 */
[----:B------:R-:W5:Y:S01]  /*8060*/  LDCU.64 UR12, c[0x0][0x560] ;  /* 0x0000ac00ff0c77ac */ /* 0x000f620008000a00 */
[----:B------:R-:W-:Y:S02]  /*8070*/  MOV R74, R72 ;  /* 0x00000048004a7202 */ /* 0x000fe40000000f00 */
[----:B------:R-:W2:Y:S01]  /*8080*/  LDS.128 R60, [R6+0x12000] ;  /* 0x01200000063c7984 */ /* 0x000ea20000000c00 */
[----:B------:R-:W-:-:S03]  /*8090*/  MOV R75, R3 ;  /* 0x00000003004b7202 */ /* 0x000fc60000000f00 */
[----:B------:R-:W3:Y:S01]  /*80a0*/  LDS.128 R56, [R6+0x10000] ;  /* 0x0100000006387984 */ /* 0x000ee20000000c00 */
[----:B------:R-:W-:-:S03]  /*80b0*/  IMAD.WIDE.U32 R74, R4, UR10, R74 ;  /* 0x0000000a044a7c25 */ /* 0x000fc6000f8e004a */
[----:B------:R-:W1:Y:S01]  /*80c0*/  LDS.128 R68, [R6+0x16000] ;  /* 0x0160000006447984 */ /* 0x000e620000000c00 */
[----:B------:R-:W-:Y:S01]  /*80d0*/  IMAD R11, R4, UR11, R75 ;  /* 0x0000000b040b7c24 */ /* 0x000fe2000f8e024b */
[----:B-----5:R-:W-:-:S04]  /*80e0*/  LEA R76, P0, R74, UR12, 0x1 ;  /* 0x0000000c4a4c7c11 */ /* 0x020fc8000f8008ff */
[----:B------:R-:W-:-:S05]  /*80f0*/  LEA.HI.X R77, R74, UR13, R11, 0x1, P0 ;  /* 0x0000000d4a4d7c11 */ /* 0x000fca00080f0c0b */
[----:B----4-:R4:W-:Y:S04]  /*8100*/  STG.E.128 desc[UR30][R76.64+0x100], R64 ;  /* 0x000100404c007986 */ /* 0x0109e8000c101d1e */
[----:B--2---:R4:W-:Y:S04]  /*8110*/  STG.E.128 desc[UR30][R76.64+0x80], R60 ;  /* 0x0000803c4c007986 */ /* 0x0049e8000c101d1e */
[----:B---3--:R4:W-:Y:S04]  /*8120*/  STG.E.128 desc[UR30][R76.64], R56 ;  /* 0x000000384c007986 */ /* 0x0089e8000c101d1e */
[----:B-1----:R4:W-:Y:S02]  /*8130*/  STG.E.128 desc[UR30][R76.64+0x180], R68 ;  /* 0x000180444c007986 */ /* 0x0029e4000c101d1e */
.L_x_769:
[----:B------:R-:W-:Y:S05]  /*8140*/  BSYNC.RECONVERGENT B0 ;  /* 0x0000000000007941 */ /* 0x000fea0003800200 */
.L_x_768:
[----:B----4-:R4:W1:Y:S01]  /*8150*/  LDS.128 R56, [R6+0x17000] ;  /* 0x0170000006387984 */ /* 0x0108620000000c00 */
[----:B------:R-:W-:Y:S04]  /*8160*/  BSSY.RECONVERGENT B0, `(.L_x_770) ;  /* 0x000000f000007945 */ /* 0x000fe80003800200 */
[----:B------:R-:W-:Y:S05]  /*8170*/  @P2 BRA `(.L_x_771) ;  /* 0x0000000000342947 */ /* 0x000fea0003800000 */
[----:B------:R-:W5:Y:S01]  /*8180*/  LDCU.64 UR12, c[0x0][0x560] ;  /* 0x0000ac00ff0c77ac */ /* 0x000f620008000a00 */
[----:B------:R-:W-:Y:S01]  /*8190*/  MOV R60, R72 ;  /* 0x00000048003c7202 */ /* 0x000fe20000000f00 */
[----:B---34-:R-:W-:Y:S01]  /*81a0*/  IMAD R6, R10, UR10, RZ ;  /* 0x0000000a0a067c24 */ /* 0x018fe2000f8e02ff */
[----:B------:R-:W-:-:S03]  /*81b0*/  MOV R61, R3 ;  /* 0x00000003003d7202 */ /* 0x000fc60000000f00 */
[C---:B------:R-:W-:Y:S02]  /*81c0*/  IMAD R6, R0.reuse, UR11, R6 ;  /* 0x0000000b00067c24 */ /* 0x040fe4000f8e0206 */
[----:B------:R-:W-:-:S05]  /*81d0*/  IMAD.WIDE.U32 R60, R0, UR10, R60 ;  /* 0x0000000a003c7c25 */ /* 0x000fca000f8e003c */
[----:B------:R-:W-:Y:S02]  /*81e0*/  IADD3 R6, PT, PT, R6, R61, RZ ;  /* 0x0000003d06067210 */ /* 0x000fe40007ffe0ff */
[----:B-----5:R-:W-:-:S04]  /*81f0*/  LEA R62, P0, R60, UR12, 0x1 ;  /* 0x0000000c3c3e7c11 */ /* 0x020fc8000f8008ff */
[----:B------:R-:W-:-:S05]  /*8200*/  LEA.HI.X R63, R60, UR13, R6, 0x1, P0 ;  /* 0x0000000d3c3f7c11 */ /* 0x000fca00080f0c06 */
[----:B------:R3:W-:Y:S04]  /*8210*/  STG.E.128 desc[UR30][R62.64], R52 ;  /* 0x000000343e007986 */ /* 0x0007e8000c101d1e */
[----:B-1----:R3:W-:Y:S04]  /*8220*/  STG.E.128 desc[UR30][R62.64+0x80], R48 ;  /* 0x000080303e007986 */ /* 0x0027e8000c101d1e */
[----:B------:R3:W-:Y:S04]  /*8230*/  STG.E.128 desc[UR30][R62.64+0x100], R44 ;  /* 0x0001002c3e007986 */ /* 0x0007e8000c101d1e */
[----:B------:R3:W-:Y:S02]  /*8240*/  STG.E.128 desc[UR30][R62.64+0x180], R56 ;  /* 0x000180383e007986 */ /* 0x0007e4000c101d1e */
.L_x_771:
[----:B------:R-:W-:Y:S05]  /*8250*/  BSYNC.RECONVERGENT B0 ;  /* 0x0000000000007941 */ /* 0x000fea0003800200 */
.L_x_770:
[----:B---34-:R-:W-:Y:S01]  /*8260*/  MOV R6, R7 ;  /* 0x0000000700067202 */ /* 0x018fe20000000f00 */
[----:B------:R-:W-:Y:S01]  /*8270*/  UIMAD UR15, UR15, UR8, URZ ;  /* 0x000000080f0f72a4 */ /* 0x000fe2000f8e02ff */
[----:B------:R-:W-:Y:S01]  /*8280*/  MOV R7, RZ ;  /* 0x000000ff00077202 */ /* 0x000fe20000000f00 */
[----:B------:R-:W-:Y:S02]  /*8290*/  BSSY.RECONVERGENT B0, `(.L_x_772) ;  /* 0x0000013000007945 */ /* 0x000fe40003800200 */
[----:B------:R-:W-:Y:S01]  /*82a0*/  UIMAD UR15, UR14, UR9, UR15 ;  /* 0x000000090e0f72a4 */ /* 0x000fe2000f8e020f */
[----:B------:R-:W-:-:S03]  /*82b0*/  IMAD.WIDE.U32 R2, R2, UR14, R6 ;  /* 0x0000000e02027c25 */ /* 0x000fc6000f8e0006 */
[----:B------:R-:W-:-:S04]  /*82c0*/  IADD3 R2, P0, PT, R2, UR40, RZ ;  /* 0x0000002802027c10 */ /* 0x000fc8000ff1e0ff */
[----:B------:R-:W-:-:S03]  /*82d0*/  IADD3.X R3, PT, PT, R5, UR15, R3, P0, !PT ;  /* 0x0000000f05037c10 */ /* 0x000fc600087fe403 */
[----:B-1----:R-:W-:-:S04]  /*82e0*/  IMAD.WIDE.U32 R2, R8, UR20, R2 ;  /* 0x0000001408027c25 */ /* 0x002fc8000f8e0002 */
        /* <DEDUP_REMOVED lines=9> */
[----:B--2---:R1:W-:Y:S04]  /*8380*/  STG.E.128 desc[UR30][R44.64], R40 ;  /* 0x000000282c007986 */ /* 0x0043e8000c101d1e */
[----:B------:R1:W-:Y:S04]  /*8390*/  STG.E.128 desc[UR30][R44.64+0x80], R32 ;  /* 0x000080202c007986 */ /* 0x0003e8000c101d1e */
[----:B------:R1:W-:Y:S04]  /*83a0*/  STG.E.128 desc[UR30][R44.64+0x100], R24 ;  /* 0x000100182c007986 */ /* 0x0003e8000c101d1e */
[----:B------:R1:W-:Y:S02]  /*83b0*/  STG.E.128 desc[UR30][R44.64+0x180], R16 ;  /* 0x000180102c007986 */ /* 0x0003e4000c101d1e */
.L_x_773:
[----:B------:R-:W-:Y:S05]  /*83c0*/  BSYNC.RECONVERGENT B0 ;  /* 0x0000000000007941 */ /* 0x000fea0003800200 */
.L_x_772:
        /* <DEDUP_REMOVED lines=9> */
[----:B------:R3:W-:Y:S04]  /*8460*/  STG.E.128 desc[UR30][R4.64], R36 ;  /* 0x0000002404007986 */ /* 0x0007e8000c101d1e */
[----:B------:R3:W-:Y:S04]  /*8470*/  STG.E.128 desc[UR30][R4.64+0x80], R28 ;  /* 0x0000801c04007986 */ /* 0x0007e8000c101d1e */
[----:B------:R3:W-:Y:S04]  /*8480*/  STG.E.128 desc[UR30][R4.64+0x100], R20 ;  /* 0x0001001404007986 */ /* 0x0007e8000c101d1e */
[----:B------:R3:W-:Y:S02]  /*8490*/  STG.E.128 desc[UR30][R4.64+0x180], R12 ;  /* 0x0001800c04007986 */ /* 0x0007e4000c101d1e */
.L_x_759:
[----:B------:R-:W-:Y:S05]  /*84a0*/  BSYNC.RECONVERGENT B1 ;  /* 0x0000000000017941 */ /* 0x000fea0003800200 */
.L_x_737:
        /* <DEDUP_REMOVED lines=11> */
.L_x_775:
        /* <DEDUP_REMOVED lines=10> */
.L_x_2502:


//--------------------- .text._ZN5flash44flash_bwd_dq_dk_dv_loop_seqk_parallel_kernelI23Flash_bwd_kernel_traitsILi256ELi64ELi64ELi8ELi4ELi2ELi2ELb0ELb1EN7cutlass6half_tE19Flash_kernel_traitsILi256ELi64ELi64ELi8ES3_EELb0ELb0ELb1ELb1ELb0ELb0ELb0EEEvNS_16Flash_bwd_paramsE --------------------------
	.section	.text._ZN5flash44flash_bwd_dq_dk_dv_loop_seqk_parallel_kernelI23Flash_bwd_kernel_traitsILi256ELi64ELi64ELi8ELi4ELi2ELi2ELb0ELb1EN7cutlass6half_tE19Flash_kernel_traitsILi256ELi64ELi64ELi8ES3_EELb0ELb0ELb1ELb1ELb0ELb0ELb0EEEvNS_16Flash_bwd_paramsE,"ax",@progbits
	.align	128
        .global         _ZN5flash44flash_bwd_dq_dk_dv_loop_seqk_parallel_kernelI23Flash_bwd_kernel_traitsILi256ELi64ELi64ELi8ELi4ELi2ELi2ELb0ELb1EN7cutlass6half_tE19Flash_kernel_traitsILi256ELi64ELi64ELi8ES3_EELb0ELb0ELb1ELb1ELb0ELb0ELb0EEEvNS_16Flash_bwd_paramsE
        .type           _ZN5flash44flash_bwd_dq_dk_dv_loop_seqk_parallel_kernelI23Flash_bwd_kernel_traitsILi256ELi64ELi64ELi8ELi4ELi2ELi2ELb0ELb1EN7cutlass6half_tE19Flash_kernel_traitsILi256ELi64ELi64ELi8ES3_EELb0ELb0ELb1ELb1ELb0ELb0ELb0EEEvNS_16Flash_bwd_paramsE,@function
        .size           _ZN5flash44flash_bwd_dq_dk_dv_loop_seqk_parallel_kernelI23Flash_bwd_kernel_traitsILi256ELi64ELi64ELi8ELi4ELi2ELi2ELb0ELb1EN7cutlass6half_tE19Flash_kernel_traitsILi256ELi64ELi64ELi8ES3_EELb0ELb0ELb1ELb1ELb0ELb0ELb0EEEvNS_16Flash_bwd_paramsE,(.L_x_2503 - _ZN5flash44flash_bwd_dq_dk_dv_loop_seqk_parallel_kernelI23Flash_bwd_kernel_traitsILi256ELi64ELi64ELi8ELi4ELi2ELi2ELb0ELb1EN7cutlass6half_tE19Flash_kernel_traitsILi256ELi64ELi64ELi8ES3_EELb0ELb0ELb1ELb1ELb0ELb0ELb0EEEvNS_16Flash_bwd_paramsE)
        .other          _ZN5flash44flash_bwd_dq_dk_dv_loop_seqk_parallel_kernelI23Flash_bwd_kernel_traitsILi256ELi64ELi64ELi8ELi4ELi2ELi2ELb0ELb1EN7cutlass6half_tE19Flash_kernel_traitsILi256ELi64ELi64ELi8ES3_EELb0ELb0ELb1ELb1ELb0ELb0ELb0EEEvNS_16Flash_bwd_paramsE,@"STO_CUDA_ENTRY STV_DEFAULT"
_ZN5flash44flash_bwd_dq_dk_dv_loop_seqk_parallel_kernelI23Flash_bwd_kernel_traitsILi256ELi64ELi64ELi8ELi4ELi2ELi2ELb0ELb1EN7cutlass6half_tE19Flash_kernel_traitsILi256ELi64ELi64ELi8ES3_EELb0ELb0ELb1ELb1ELb0ELb0ELb0EEEvNS_16Flash_bwd_paramsE:
.text._ZN5flash44flash_bwd_dq_dk_dv_loop_seqk_parallel_kernelI23Flash_bwd_kernel_traitsILi256ELi64ELi64ELi8ELi4ELi2ELi2ELb0ELb1EN7cutlass6half_tE19Flash_kernel_traitsILi256ELi64ELi64ELi8ES3_EELb0ELb0ELb1ELb1ELb0ELb0ELb0EEEvNS_16Flash_bwd_paramsE:
        /* <DEDUP_REMOVED lines=50> */
.L_x_834:
[----:B------:R-:W5:Y:S01]  /*0320*/  LDCU.64 UR8, c[0x0][0x478] ;  /* 0x00008f00ff0877ac */ /* 0x000f620008000a00 */
        /* <DEDUP_REMOVED lines=9> */
[----:B-----5:R-:W-:Y:S01]  /*03c0*/  UISETP.NE.U32.AND UP0, UPT, UR8, URZ, UPT ;  /* 0x000000ff0800728c */ /* 0x020fe2000bf05070 */
[----:B------:R-:W-:Y:S02]  /*03d0*/  PLOP3.LUT P3, PT, PT, PT, UP2, 0x80, 0x8 ;  /* 0x000000000008781c */ /* 0x000fe40003f6f028 */
[----:B------:R-:W5:Y:S01]  /*03e0*/  @P1 LDG.E R3, desc[UR34][R2.64] ;  /* 0x0000002202031981 */ /* 0x000f62000c1e1900 */
[----:B------:R-:W-:-:S06]  /*03f0*/  UISETP.NE.AND.EX UP0, UPT, UR9, URZ, UPT, UP0 ;  /* 0x000000ff0900728c */ /* 0x000fcc000bf05300 */
[----:B------:R-:W-:-:S05]  /*0400*/  PLOP3.LUT P0, PT, PT, PT, UP0, 0x80, 0x8 ;  /* 0x000000000008781c */ /* 0x000fca0003f0f008 */
[----:B------:R-:W-:Y:S01]  /*0410*/  @UP0 ULEA UR14, UP1, UR25, UR8, 0x2 ;  /* 0x00000008190e0291 */ /* 0x000fe2000f8210ff */
[----:B--2---:R-:W-:Y:S01]  /*0420*/  IMAD.U32 R6, RZ, RZ, UR12 ;  /* 0x0000000cff067e24 */ /* 0x004fe2000f8e00ff */
[----:B------:R-:W1:Y:S02]  /*0430*/  @!UP0 LDCU UR11, c[0x0][0x43c] ;  /* 0x00008780ff0b87ac */ /* 0x000e640008000800 */
[----:B------:R-:W-:Y:S02]  /*0440*/  @UP0 ULEA.HI.X UR15, UR25, UR9, URZ, 0x2, UP1 ;  /* 0x00000009190f0291 */ /* 0x000fe400088f14ff */
[----:B----4-:R-:W-:Y:S01]  /*0450*/  IMAD.U32 R4, RZ, RZ, UR14 ;  /* 0x0000000eff047e24 */ /* 0x010fe2000f8e00ff */
[----:B------:R-:W4:Y:S01]  /*0460*/  @!UP0 LDCU.64 UR8, c[0x0][0x488] ;  /* 0x00009100ff0887ac */ /* 0x000f220008000a00 */
[----:B------:R-:W-:Y:S02]  /*0470*/  IMAD.U32 R7, RZ, RZ, UR13 ;  /* 0x0000000dff077e24 */ /* 0x000fe4000f8e00ff */
[----:B------:R-:W-:-:S03]  /*0480*/  IMAD.U32 R5, RZ, RZ, UR15 ;  /* 0x0000000fff057e24 */ /* 0x000fc6000f8e00ff */
[----:B------:R-:W3:Y:S04]  /*0490*/  @P2 LDG.E R2, desc[UR34][R6.64+0x4] ;  /* 0x0000042206022981 */ /* 0x000ee8000c1e1900 */
[----:B------:R-:W2:Y:S01]  /*04a0*/  @P0 LDG.E R0, desc[UR34][R4.64] ;  /* 0x0000002204000981 */ /* 0x000ea2000c1e1900 */
[----:B------:R-:W-:Y:S01]  /*04b0*/  UMOV UR38, URZ ;  /* 0x000000ff00267c82 */ /* 0x000fe20008000000 */
[----:B------:R-:W-:Y:S01]  /*04c0*/  UMOV UR17, 0xffffffff ;  /* 0xffffffff00117882 */ /* 0x000fe20000000000 */
[----:B------:R-:W-:Y:S01]  /*04d0*/  UMOV UR42, 0xffffffff ;  /* 0xffffffff002a7882 */ /* 0x000fe20000000000 */
[----:B----4-:R-:W-:-:S04]  /*04e0*/  @!UP0 UISETP.NE.U32.AND UP1, UPT, UR8, URZ, UPT ;  /* 0x000000ff0800828c */ /* 0x010fc8000bf25070 */
[----:B------:R-:W-:Y:S02]  /*04f0*/  @!UP0 UISETP.NE.AND.EX UP1, UPT, UR9, URZ, UPT, UP1 ;  /* 0x000000ff0900828c */ /* 0x000fe4000bf25310 */
[----:B------:R-:W-:Y:S02]  /*0500*/  USHF.L.U32 UR31, UR39, 0x6, URZ ;  /* 0x00000006271f7899 */ /* 0x000fe400080006ff */
[----:B-1----:R-:W-:Y:S01]  /*0510*/  @!UP0 USEL UR9, UR11, URZ, UP1 ;  /* 0x000000ff0b098287 */ /* 0x002fe20008800000 */
[----:B------:R1:W4:Y:S02]  /*0520*/  @P4 LDG.E R4, desc[UR34][R6.64] ;  /* 0x0000002206044981 */ /* 0x000324000c1e1900 */
[----:B-1----:R-:W-:Y:S02]  /*0530*/  IMAD.U32 R6, RZ, RZ, UR40 ;  /* 0x00000028ff067e24 */ /* 0x002fe4000f8e00ff */
[----:B------:R-:W-:-:S05]  /*0540*/  IMAD.U32 R7, RZ, RZ, UR41 ;  /* 0x00000029ff077e24 */ /* 0x000fca000f8e00ff */
[----:B------:R-:W4:Y:S01]  /*0550*/  @!P3 LDG.E R6, desc[UR34][R6.64] ;  /* 0x000000220606b981 */ /* 0x000f22000c1e1900 */
[----:B-----5:R-:W-:Y:S02]  /*0560*/  @P1 R2UR UR38, R3 ;  /* 0x00000000032612ca */ /* 0x020fe400000e0000 */
[----:B---3--:R-:W-:Y:S02]  /*0570*/  @P2 R2UR UR8, R2 ;  /* 0x00000000020822ca */ /* 0x008fe400000e0000 */
[----:B--2---:R-:W-:-:S13]  /*0580*/  @P0 R2UR UR37, R0 ;  /* 0x00000000002502ca */ /* 0x004fda00000e0000 */
[----:B------:R-:W-:Y:S01]  /*0590*/  @UP0 UIADD3 UR37, UPT, UPT, UR37, -UR38, URZ ;  /* 0x8000002625250290 */ /* 0x000fe2000fffe0ff */
[----:B----4-:R-:W-:Y:S02]  /*05a0*/  @P4 R2UR UR17, R4 ;  /* 0x00000000041142ca */ /* 0x010fe400000e0000 */
        /* <DEDUP_REMOVED lines=11> */
.L_x_776:
        /* <DEDUP_REMOVED lines=43> */
.L_x_778:
[----:B------:R-:W1:Y:S01]  /*0910*/  LDCU.64 UR14, c[0x0][0x3b8] ;  /* 0x00007700ff0e77ac */ /* 0x000e620008000a00 */
[----:B------:R-:W-:-:S04]  /*0920*/  UIADD3 UR8, UPT, UPT, UR38, UR42, URZ ;  /* 0x0000002a26087290 */ /* 0x000fc8000fffe0ff */
[----:B-1----:R-:W-:Y:S02]  /*0930*/  UIMAD.WIDE.U32 UR54, UR8, UR14, URZ ;  /* 0x0000000e083672a5 */ /* 0x002fe4000f8e00ff */
[----:B------:R-:W-:-:S04]  /*0940*/  UIMAD UR8, UR8, UR15, URZ ;  /* 0x0000000f080872a4 */ /* 0x000fc8000f8e02ff */
[----:B------:R-:W-:-:S06]  /*0950*/  UIADD3 UR8, UPT, UPT, UR55, UR8, URZ ;  /* 0x0000000837087290 */ /* 0x000fcc000fffe0ff */
[----:B------:R-:W-:Y:S02]  /*0960*/  MOV R6, UR8 ;  /* 0x0000000800067c02 */ /* 0x000fe40008000f00 */
.L_x_779:
        /* <DEDUP_REMOVED lines=42> */
.L_x_780:
[----:B------:R-:W1:Y:S01]  /*0c10*/  LDCU.64 UR12, c[0x0][0x3c0] ;  /* 0x00007800ff0c77ac */ /* 0x000e620008000a00 */
[----:B------:R-:W-:-:S04]  /*0c20*/  UIADD3 UR8, UPT, UPT, UR38, UR42, URZ ;  /* 0x0000002a26087290 */ /* 0x000fc8000fffe0ff */
[----:B-1----:R-:W-:Y:S02]  /*0c30*/  UIMAD.WIDE.U32 UR10, UR8, UR12, URZ ;  /* 0x0000000c080a72a5 */ /* 0x002fe4000f8e00ff */
[----:B------:R-:W-:-:S04]  /*0c40*/  UIMAD UR8, UR8, UR13, URZ ;  /* 0x0000000d080872a4 */ /* 0x000fc8000f8e02ff */
[----:B------:R-:W-:Y:S01]  /*0c50*/  UIADD3 UR8, UPT, UPT, UR11, UR8, URZ ;  /* 0x000000080b087290 */ /* 0x000fe2000fffe0ff */
[----:B------:R-:W-:-:S05]  /*0c60*/  UMOV UR52, UR10 ;  /* 0x0000000a00347c82 */ /* 0x000fca0008000000 */
[----:B------:R-:W-:-:S07]  /*0c70*/  MOV R7, UR8 ;  /* 0x0000000800077c02 */ /* 0x000fce0008000f00 */
.L_x_781:
        /* <DEDUP_REMOVED lines=28> */
.L_x_782:
[----:B------:R-:W-:Y:S02]  /*0e40*/  UIMAD.WIDE.U32 UR10, UR46, UR17, URZ ;  /* 0x000000112e0a72a5 */ /* 0x000fe4000f8e00ff */
[----:B------:R-:W-:-:S04]  /*0e50*/  UIMAD UR8, UR47, UR17, URZ ;  /* 0x000000112f0872a4 */ /* 0x000fc8000f8e02ff */
[----:B------:R-:W-:-:S12]  /*0e60*/  UIADD3 UR8, UPT, UPT, UR11, UR8, URZ ;  /* 0x000000080b087290 */ /* 0x000fd8000fffe0ff */
.L_x_783:
        /* <DEDUP_REMOVED lines=21> */
.L_x_784:
[----:B------:R-:W1:Y:S01]  /*0fc0*/  LDCU UR59, c[0x0][0x434] ;  /* 0x00008680ff3b77ac */ /* 0x000e620008000800 */
[----:B------:R-:W-:-:S04]  /*0fd0*/  UIMAD UR9, UR25, UR16, UR24 ;  /* 0x00000010190972a4 */ /* 0x000fc8000f8e0218 */
[----:B-1----:R-:W-:Y:S02]  /*0fe0*/  UIMAD UR59, UR9, UR59, URZ ;  /* 0x0000003b093b72a4 */ /* 0x002fe4000f8e02ff */
.L_x_785:
        /* <DEDUP_REMOVED lines=11> */
.L_x_786:
[----:B------:R-:W1:Y:S01]  /*10a0*/  LDCU UR58, c[0x0][0x444] ;  /* 0x00008880ff3a77ac */ /* 0x000e620008000800 */
[----:B------:R-:W-:-:S04]  /*10b0*/  UIMAD UR9, UR25, UR16, UR24 ;  /* 0x00000010190972a4 */ /* 0x000fc8000f8e0218 */
[----:B-1----:R-:W-:-:S12]  /*10c0*/  UIMAD UR58, UR9, UR58, URZ ;  /* 0x0000003a093a72a4 */ /* 0x002fd8000f8e02ff */
.L_x_787:
        /* <DEDUP_REMOVED lines=8> */
[----:B------:R-:W-:-:S02]  /*1150*/  UIADD3.X UR55, UPT, UPT, UR55, UR8, UR9, UP1, UP0 ;  /* 0x0000000837377290 */ /* 0x000fc40008fe0409 */
[----:B------:R-:W-:Y:S02]  /*1160*/  ULEA UR58, UR47, UR58, 0x6 ;  /* 0x0000003a2f3a7291 */ /* 0x000fe4000f8e30ff */
[----:B------:R-:W-:Y:S02]  /*1170*/  ULEA UR59, UR47, UR59, 0x6 ;  /* 0x0000003b2f3b7291 */ /* 0x000fe4000f8e30ff */
[----:B-1----:R-:W-:-:S04]  /*1180*/  UIADD3 UR9, UPT, UPT, UR37, UR46, URZ ;  /* 0x0000002e25097290 */ /* 0x002fc8000fffe0ff */
        /* <DEDUP_REMOVED lines=10> */
[----:B------:R-:W2:Y:S04]  /*1230*/  LDCU.64 UR62, c[0x0][0x5e8] ;  /* 0x0000bd00ff3e77ac */ /* 0x000ea80008000a00 */
[----:B------:R-:W-:Y:S01]  /*1240*/  IMAD.X R3, RZ, RZ, UR48, P0 ;  /* 0x00000030ff037e24 */ /* 0x000fe200080e06ff */
[----:B------:R-:W-:-:S04]  /*1250*/  USEL UR45, URZ, UR45, !UP0 ;  /* 0x0000002dff2d7287 */ /* 0x000fc8000c000000 */
        /* <DEDUP_REMOVED lines=8> */
[----:B------:R-:W3:Y:S03]  /*12e0*/  LDC.64 R2, c[0x0][0x3b0] ;  /* 0x0000ec00ff027b82 */ /* 0x000ee60000000a00 */
[----:B------:R-:W-:Y:S01]  /*12f0*/  VIADD R11, R11, UR17 ;  /* 0x000000110b0b7c36 */ /* 0x000fe20008000000 */
[----:B------:R-:W-:-:S02]  /*1300*/  USHF.L.U64.HI UR48, UR8, 0x5, UR9 ;  /* 0x0000000508307899 */ /* 0x000fc40008010209 */
[----:B--2---:R-:W-:Y:S01]  /*1310*/  UIMAD.WIDE UR62, UR58, 0x4, UR62 ;  /* 0x000000043a3e78a5 */ /* 0x004fe2000f8e023e */
[----:B------:R-:W-:Y:S01]  /*1320*/  IMAD.WIDE.U32 R12, R12, UR24, R10 ;  /* 0x000000180c0c7c25 */ /* 0x000fe2000f8e000a */
[----:B------:R-:W2:Y:S01]  /*1330*/  LDCU.64 UR16, c[0x0][0x3c8] ;  /* 0x00007900ff1077ac */ /* 0x000ea20008000a00 */
[----:B------:R-:W4:Y:S02]  /*1340*/  LDC.64 R10, c[0x0][0x5f8] ;  /* 0x00017e00ff0a7b82 */ /* 0x000f240000000a00 */
        /* <DEDUP_REMOVED lines=9> */
[----:B---3--:R-:W-:Y:S01]  /*13e0*/  IMAD R14, R2, UR53, RZ ;  /* 0x00000035020e7c24 */ /* 0x008fe2000f8e02ff */
[----:B------:R-:W-:Y:S01]  /*13f0*/  LOP3.LUT R17, R20, 0x40, RZ, 0xfc, !PT ;  /* 0x0000004014117812 */ /* 0x000fe200078efcff */
[----:B------:R-:W-:Y:S01]  /*1400*/  IMAD.WIDE.U32 R18, R2, UR49, R20 ;  /* 0x0000003102127c25 */ /* 0x000fe2000f8e0014 */
[----:B------:R-:W-:Y:S02]  /*1410*/  LEA.HI.X R247, R16, UR11, R12, 0x1, P2 ;  /* 0x0000000b10f77c11 */ /* 0x000fe400090f0c0c */
[----:B------:R-:W-:Y:S01]  /*1420*/  LOP3.LUT R16, R20, 0x80, RZ, 0xfc, !PT ;  /* 0x0000008014107812 */ /* 0x000fe200078efcff */
[----:B------:R-:W-:Y:S01]  /*1430*/  IMAD R14, R3, UR49, R14 ;  /* 0x00000031030e7c24 */ /* 0x000fe2000f8e020e */
[----:B------:R-:W-:Y:S01]  /*1440*/  IADD3 R24, P0, PT, R18, UR56, RZ ;  /* 0x0000003812187c10 */ /* 0x000fe2000ff1e0ff */
[----:B----4-:R-:W-:Y:S01]  /*1450*/  IMAD.WIDE.U32 R22, R10, UR22, RZ ;  /* 0x000000160a167c25 */ /* 0x010fe2000f8e00ff */
[----:B------:R-:W-:-:S02]  /*1460*/  USHF.L.U32 UR49, UR8, 0x5, URZ ;  /* 0x0000000508317899 */ /* 0x000fc400080006ff */
[----:B------:R-:W-:Y:S01]  /*1470*/  IADD3.X R25, PT, PT, R19, UR51, R14, P0, !PT ;  /* 0x0000003313197c10 */ /* 0x000fe200087fe40e */
[----:B--2---:R-:W-:Y:S01]  /*1480*/  IMAD.U32 R18, RZ, RZ, UR16 ;  /* 0x00000010ff127e24 */ /* 0x004fe2000f8e00ff */
[----:B------:R-:W-:Y:S01]  /*1490*/  MOV R14, UR17 ;  /* 0x00000011000e7c02 */ /* 0x000fe20008000f00 */
[----:B------:R-:W1:Y:S01]  /*14a0*/  LDCU.64 UR16, c[0x0][0x570] ;  /* 0x0000ae00ff1077ac */ /* 0x000e620008000a00 */
[----:B------:R-:W-:Y:S01]  /*14b0*/  SEL R10, R22, RZ, P3 ;  /* 0x000000ff160a7207 */ /* 0x000fe20001800000 */
[----:B------:R-:W-:Y:S01]  /*14c0*/  IMAD R11, R11, UR22, R23 ;  /* 0x000000160b0b7c24 */ /* 0x000fe2000f8e0217 */
[----:B------:R-:W2:Y:S02]  /*14d0*/  LDCU.64 UR8, c[0x0][0x380] ;  /* 0x00007000ff0877ac */ /* 0x000ea40008000a00 */
[----:B------:R-:W-:Y:S01]  /*14e0*/  IADD3 R10, P1, P0, R13, UR57, R10 ;  /* 0x000000390d0a7c10 */ /* 0x000fe2000f83e00a */
[----:B------:R-:W-:Y:S01]  /*14f0*/  IMAD.WIDE.U32 R18, R18, UR24, R24 ;  /* 0x0000001812127c25 */ /* 0x000fe2000f8e0018 */
[----:B------:R-:W-:Y:S01]  /*1500*/  SHF.R.S32.HI R13, RZ, 0x1f, R13 ;  /* 0x0000001fff0d7819 */ /* 0x000fe2000001140d */
[----:B------:R-:W3:Y:S01]  /*1510*/  LDCU.64 UR56, c[0x0][0x420] ;  /* 0x00008400ff3877ac */ /* 0x000ee20008000a00 */
[----:B------:R-:W-:Y:S01]  /*1520*/  SEL R11, R11, RZ, P3 ;  /* 0x000000ff0b0b7207 */ /* 0x000fe20001800000 */
[----:B------:R-:W-:-:S02]  /*1530*/  IMAD.U32 R12, RZ, RZ, UR60 ;  /* 0x0000003cff0c7e24 */ /* 0x000fc4000f8e00ff */
[----:B------:R-:W-:Y:S01]  /*1540*/  IMAD R15, R14, UR24, R19 ;  /* 0x000000180e0f7c24 */ /* 0x000fe2000f8e0213 */
[----:B------:R-:W-:Y:S01]  /*1550*/  IADD3.X R13, PT, PT, R13, UR55, R11, P1, P0 ;  /* 0x000000370d0d7c10 */ /* 0x000fe20008fe040b */
[----:B------:R-:W-:Y:S01]  /*1560*/  IMAD.MOV.U32 R14, RZ, RZ, R18 ;  /* 0x000000ffff0e7224 */ /* 0x000fe200078e0012 */
[----:B------:R-:W-:-:S03]  /*1570*/  IADD3 R11, P0, PT, R10, UR60, RZ ;  /* 0x0000003c0a0b7c10 */ /* 0x000fc6000ff1e0ff */
[----:B------:R-:W-:Y:S01]  /*1580*/  IMAD.WIDE.U32 R14, R8, R2, R14 ;  /* 0x00000002080e7225 */ /* 0x000fe200078e000e */
[----:B------:R-:W-:Y:S02]  /*1590*/  LEA.HI.X.SX32 R12, R12, R13, 0x1, P0 ;  /* 0x0000000d0c0c7211 */ /* 0x000fe400000f0eff */
[C---:B-1----:R-:W-:Y:S01]  /*15a0*/  LEA R244, P0, R11.reuse, UR16, 0x2 ;  /* 0x000000100bf47c11 */ /* 0x042fe2000f8010ff */
[----:B------:R-:W-:Y:S01]  /*15b0*/  IMAD R10, R8, R3, R15 ;  /* 0x00000003080a7224 */ /* 0x000fe200078e020f */
[----:B--2---:R-:W-:Y:S01]  /*15c0*/  LEA R248, P1, R14, UR8, 0x1 ;  /* 0x000000080ef87c11 */ /* 0x004fe2000f8208ff */
[----:B------:R-:W-:Y:S01]  /*15d0*/  UMOV UR16, UR62 ;  /* 0x0000003e00107c82 */ /* 0x000fe20008000000 */
[----:B------:R-:W-:Y:S01]  /*15e0*/  LEA.HI.X R245, R11, UR17, R12, 0x2, P0 ;  /* 0x000000110bf57c11 */ /* 0x000fe200080f140c */
[----:B------:R-:W-:Y:S01]  /*15f0*/  IMAD.SHL.U32 R12, R2, 0x20, RZ ;  /* 0x00000020020c7824 */ /* 0x000fe200078e00ff */
[----:B------:R-:W-:Y:S01]  /*1600*/  IADD3 R11, P0, PT, R8, 0x20, RZ ;  /* 0x00000020080b7810 */ /* 0x000fe20007f1e0ff */
[----:B---3--:R-:W-:Y:S01]  /*1610*/  UIMAD.WIDE UR56, UR59, 0x4, UR56 ;  /* 0x000000043b3878a5 */ /* 0x008fe2000f8e0238 */
[----:B------:R-:W-:Y:S01]  /*1620*/  LEA.HI.X R249, R14, UR9, R10, 0x1, P1 ;  /* 0x000000090ef97c11 */ /* 0x000fe200088f0c0a */
[----:B------:R-:W-:Y:S01]  /*1630*/  UMOV UR17, UR63 ;  /* 0x0000003f00117c82 */ /* 0x000fe20008000000 */
[----:B------:R-:W-:Y:S01]  /*1640*/  SHF.L.U64.HI R3, R2, 0x5, R3 ;  /* 0x0000000502037819 */ /* 0x000fe20000010203 */
[----:B------:R-:W-:Y:S01]  /*1650*/  IMAD.X R10, RZ, RZ, RZ, P0 ;  /* 0x000000ffff0a7224 */ /* 0x000fe200000e06ff */
[----:B------:R-:W-:-:S02]  /*1660*/  IADD3 R14, PT, PT, R8, 0x20, RZ ;  /* 0x00000020080e7810 */ /* 0x000fc40007ffe0ff */
        /* <DEDUP_REMOVED lines=15> */
.L_x_789:
[----:B------:R-:W1:Y:S01]  /*1760*/  LDCU.64 UR12, c[0x0][0x5c0] ;  /* 0x0000b800ff0c77ac */ /* 0x000e620008000a00 */
[----:B------:R-:W-:-:S04]  /*1770*/  UIADD3 UR8, UPT, UPT, UR38, UR42, URZ ;  /* 0x0000002a26087290 */ /* 0x000fc8000fffe0ff */
[----:B-1----:R-:W-:Y:S02]  /*1780*/  UIMAD.WIDE.U32 UR16, UR8, UR12, URZ ;  /* 0x0000000c081072a5 */ /* 0x002fe4000f8e00ff */
[----:B------:R-:W-:-:S04]  /*1790*/  UIMAD UR8, UR8, UR13, URZ ;  /* 0x0000000d080872a4 */ /* 0x000fc8000f8e02ff */
[----:B------:R-:W-:-:S06]  /*17a0*/  UIADD3 UR8, UPT, UPT, UR17, UR8, URZ ;  /* 0x0000000811087290 */ /* 0x000fcc000fffe0ff */
[----:B------:R-:W-:Y:S02]  /*17b0*/  MOV R2, UR8 ;  /* 0x0000000800027c02 */ /* 0x000fe40008000f00 */
.L_x_790:
        /* <DEDUP_REMOVED lines=13> */
.L_x_791:
[----:B------:R-:W1:Y:S01]  /*1890*/  LDCU.64 UR10, c[0x0][0x5c8] ;  /* 0x0000b900ff0a77ac */ /* 0x000e620008000a00 */
[----:B------:R-:W-:-:S04]  /*18a0*/  UIADD3 UR38, UPT, UPT, UR38, UR42, URZ ;  /* 0x0000002a26267290 */ /* 0x000fc8000fffe0ff */
[----:B-1----:R-:W-:Y:S02]  /*18b0*/  UIMAD.WIDE.U32 UR14, UR38, UR10, URZ ;  /* 0x0000000a260e72a5 */ /* 0x002fe4000f8e00ff */
[----:B------:R-:W-:-:S04]  /*18c0*/  UIMAD UR38, UR38, UR11, URZ ;  /* 0x0000000b262672a4 */ /* 0x000fc8000f8e02ff */
[----:B------:R-:W-:-:S06]  /*18d0*/  UIADD3 UR38, UPT, UPT, UR15, UR38, URZ ;  /* 0x000000260f267290 */ /* 0x000fcc000fffe0ff */
[----:B------:R-:W-:-:S07]  /*18e0*/  MOV R0, UR38 ;  /* 0x0000002600007c02 */ /* 0x000fce0008000f00 */
.L_x_792:
        /* <DEDUP_REMOVED lines=32> */
.L_x_794:
[----:B------:R-:W-:Y:S05]  /*1af0*/  BSYNC.RECONVERGENT B0 ;  /* 0x0000000000007941 */ /* 0x000fea0003800200 */
.L_x_793:
        /* <DEDUP_REMOVED lines=19> */
.L_x_796:
[----:B------:R-:W-:Y:S05]  /*1c30*/  BSYNC.RECONVERGENT B0 ;  /* 0x0000000000007941 */ /* 0x000fea0003800200 */
.L_x_795:
[----:B------:R-:W3:Y:S01]  /*1c40*/  LDCU.64 UR8, c[0x0][0x5e0] ;  /* 0x0000bc00ff0877ac */ /* 0x000ee20008000a00 */
[----:B--2---:R-:W-:Y:S01]  /*1c50*/  MOV R2, UR10 ;  /* 0x0000000a00027c02 */ /* 0x004fe20008000f00 */
        /* <DEDUP_REMOVED lines=27> */
.L_x_798:
[----:B------:R-:W-:Y:S05]  /*1e10*/  BSYNC.RECONVERGENT B0 ;  /* 0x0000000000007941 */ /* 0x000fea0003800200 */
.L_x_797:
        /* <DEDUP_REMOVED lines=20> */
.L_x_788:
        /* <DEDUP_REMOVED lines=35> */
.L_x_801:
[----:B------:R2:W-:Y:S04]  /*2190*/  STS.128 [R13+0x8000], RZ ;  /* 0x008000ff0d007388 */ /* 0x0005e80000000c00 */
[----:B------:R2:W-:Y:S04]  /*21a0*/  STS.128 [R13+0xa000], RZ ;  /* 0x00a000ff0d007388 */ /* 0x0005e80000000c00 */
[----:B------:R2:W-:Y:S04]  /*21b0*/  STS.128 [R13+0xc000], RZ ;  /* 0x00c000ff0d007388 */ /* 0x0005e80000000c00 */
[----:B------:R2:W-:Y:S02]  /*21c0*/  STS.128 [R13+0xe000], RZ ;  /* 0x00e000ff0d007388 */ /* 0x0005e40000000c00 */
.L_x_802:
[----:B------:R-:W-:Y:S05]  /*21d0*/  BSYNC.RECONVERGENT B0 ;  /* 0x0000000000007941 */ /* 0x000fea0003800200 */
.L_x_800:
        /* <DEDUP_REMOVED lines=37> */
.L_x_804:
[----:B------:R-:W-:Y:S05]  /*2430*/  BSYNC.RECONVERGENT B0 ;  /* 0x0000000000007941 */ /* 0x000fea0003800200 */
.L_x_803:
        /* <DEDUP_REMOVED lines=28> */
.L_x_806:
[----:B------:R1:W-:Y:S04]  /*2600*/  STS.128 [R13], RZ ;  /* 0x000000ff0d007388 */ /* 0x0003e80000000c00 */
[----:B------:R1:W-:Y:S04]  /*2610*/  STS.128 [R13+0x2000], RZ ;  /* 0x002000ff0d007388 */ /* 0x0003e80000000c00 */
[----:B------:R1:W-:Y:S04]  /*2620*/  STS.128 [R13+0x4000], RZ ;  /* 0x004000ff0d007388 */ /* 0x0003e80000000c00 */
[----:B------:R1:W-:Y:S02]  /*2630*/  STS.128 [R13+0x6000], RZ ;  /* 0x006000ff0d007388 */ /* 0x0003e40000000c00 */
.L_x_807:
[----:B------:R-:W-:Y:S05]  /*2640*/  BSYNC.RECONVERGENT B0 ;  /* 0x0000000000007941 */ /* 0x000fea0003800200 */
.L_x_805:
        /* <DEDUP_REMOVED lines=46> */
.L_x_809:
[----:B------:R-:W-:Y:S05]  /*2930*/  BSYNC.RECONVERGENT B0 ;  /* 0x0000000000007941 */ /* 0x000fea0003800200 */
.L_x_808:
        /* <DEDUP_REMOVED lines=48> */
.L_x_811:
[----:B------:R2:W-:Y:S04]  /*2c40*/  STS.128 [R13+0x10000], RZ ;  /* 0x010000ff0d007388 */ /* 0x0005e80000000c00 */
[----:B------:R2:W-:Y:S04]  /*2c50*/  STS.128 [R13+0x12000], RZ ;  /* 0x012000ff0d007388 */ /* 0x0005e80000000c00 */
[----:B------:R2:W-:Y:S04]  /*2c60*/  STS.128 [R13+0x14000], RZ ;  /* 0x014000ff0d007388 */ /* 0x0005e80000000c00 */
[----:B------:R2:W-:Y:S02]  /*2c70*/  STS.128 [R13+0x16000], RZ ;  /* 0x016000ff0d007388 */ /* 0x0005e40000000c00 */
.L_x_812:
[----:B------:R-:W-:Y:S05]  /*2c80*/  BSYNC.RECONVERGENT B0 ;  /* 0x0000000000007941 */ /* 0x000fea0003800200 */
.L_x_810:
        /* <DEDUP_REMOVED lines=16> */
[----:B-1--4-:R-:W-:Y:S02]  /*2d90*/  LEA R22, P4, R18, UR8, 0x1 ;  /* 0x0000000812167c11 */ /* 0x012fe4000f8808ff */
        /* <DEDUP_REMOVED lines=23> */
.L_x_814:
[----:B------:R-:W-:Y:S05]  /*2f10*/  BSYNC.RECONVERGENT B0 ;  /* 0x0000000000007941 */ /* 0x000fea0003800200 */
.L_x_813:
        /* <DEDUP_REMOVED lines=46> */
.L_x_816:
[----:B------:R2:W-:Y:S04]  /*3200*/  STS.128 [R13+0x18000], RZ ;  /* 0x018000ff0d007388 */ /* 0x0005e80000000c00 */
[----:B------:R2:W-:Y:S04]  /*3210*/  STS.128 [R13+0x1a000], RZ ;  /* 0x01a000ff0d007388 */ /* 0x0005e80000000c00 */
[----:B------:R2:W-:Y:S04]  /*3220*/  STS.128 [R13+0x1c000], RZ ;  /* 0x01c000ff0d007388 */ /* 0x0005e80000000c00 */
[----:B------:R2:W-:Y:S02]  /*3230*/  STS.128 [R13+0x1e000], RZ ;  /* 0x01e000ff0d007388 */ /* 0x0005e40000000c00 */
.L_x_817:
[----:B------:R-:W-:Y:S05]  /*3240*/  BSYNC.RECONVERGENT B0 ;  /* 0x0000000000007941 */ /* 0x000fea0003800200 */
.L_x_815:
[----:B------:R1:W-:Y:S01]  /*3250*/  @P5 STS.128 [R13+0x19000], RZ ;  /* 0x019000ff0d005388 */ /* 0x0003e20000000c00 */
[----:B------:R-:W-:Y:S03]  /*3260*/  BSSY.RECONVERGENT B0, `(.L_x_818) ;  /* 0x0000027000007945 */ /* 0x000fe60003800200 */
[----:B------:R1:W-:Y:S04]  /*3270*/  @P5 STS.128 [R13+0x1b000], RZ ;  /* 0x01b000ff0d005388 */ /* 0x0003e80000000c00 */
[----:B------:R1:W-:Y:S04]  /*3280*/  @P5 STS.128 [R13+0x1d000], RZ ;  /* 0x01d000ff0d005388 */ /* 0x0003e80000000c00 */
[----:B------:R1:W-:Y:S01]  /*3290*/  @P5 STS.128 [R13+0x1f000], RZ ;  /* 0x01f000ff0d005388 */ /* 0x0003e20000000c00 */
[----:B------:R-:W-:Y:S05]  /*32a0*/  @P5 BRA `(.L_x_819) ;  /* 0x0000000000885947 */ /* 0x000fea0003800000 */
[----:B------:R-:W2:Y:S01]  /*32b0*/  LDCU UR10, c[0x0][0x440] ;  /* 0x00008800ff0a77ac */ /* 0x000ea20008000800 */
[----:B------:R-:W-:Y:S02]  /*32c0*/  IMAD.MOV.U32 R5, RZ, RZ, R4 ;  /* 0x000000ffff057224 */ /* 0x000fe400078e0004 */
[----:B------:R-:W-:Y:S01]  /*32d0*/  IMAD R10, R10, UR12, RZ ;  /* 0x0000000c0a0a7c24 */ /* 0x000fe2000f8e02ff */
        /* <DEDUP_REMOVED lines=31> */
.L_x_819:
[----:B------:R-:W-:Y:S05]  /*34d0*/  BSYNC.RECONVERGENT B0 ;  /* 0x0000000000007941 */ /* 0x000fea0003800200 */
.L_x_818:
[----:B------:R-:W3:Y:S01]  /*34e0*/  LDCU.64 UR10, c[0x0][0x538] ;  /* 0x0000a700ff0a77ac */ /* 0x000ee20008000a00 */
[----:B------:R-:W-:Y:S01]  /*34f0*/  IMAD.SHL.U32 R10, R0, 0x20, RZ ;  /* 0x00000020000a7824 */ /* 0x000fe200078e00ff */
[----:B------:R-:W0:Y:S01]  /*3500*/  LDGDEPBAR ;  /* 0x00000000000079af */ /* 0x000e220000000000 */
[----:B---3--:R-:W-:-:S04]  /*3510*/  UISETP.NE.U32.AND UP0, UPT, UR10, URZ, UPT ;  /* 0x000000ff0a00728c */ /* 0x008fc8000bf05070 */
[----:B------:R-:W-:-:S06]  /*3520*/  UISETP.NE.AND.EX UP0, UPT, UR11, URZ, UPT, UP0 ;  /* 0x000000ff0b00728c */ /* 0x000fcc000bf05300 */
[----:B------:R-:W-:-:S05]  /*3530*/  PLOP3.LUT P0, PT, PT, PT, UP0, 0x80, 0x8 ;  /* 0x000000000008781c */ /* 0x000fca0003f0f008 */
[----:B------:R-:W3:Y:S01]  /*3540*/  @UP0 LDCU.64 UR8, c[0x0][0x540] ;  /* 0x0000a800ff0807ac */ /* 0x000ee20008000a00 */
[----:B------:R-:W-:Y:S01]  /*3550*/  @UP0 UMOV UR12, UR24 ;  /* 0x00000018000c0c82 */ /* 0x000fe20008000000 */
[----:B------:R-:W-:Y:S02]  /*3560*/  @UP0 UMOV UR13, URZ ;  /* 0x000000ff000d0c82 */ /* 0x000fe40008000000 */
[----:B---3--:R-:W-:Y:S01]  /*3570*/  @UP0 UIMAD.WIDE.U32 UR12, UR25, UR8, UR12 ;  /* 0x00000008190c02a5 */ /* 0x008fe2000f8e000c */
[----:B------:R-:W3:Y:S03]  /*3580*/  @UP0 LDCU UR8, c[0x0][0x458] ;  /* 0x00008b00ff0807ac */ /* 0x000ee60008000800 */
[----:B------:R-:W-:Y:S02]  /*3590*/  @UP0 UIMAD UR9, UR25, UR9, UR13 ;  /* 0x00000009190902a4 */ /* 0x000fe4000f8e020d */
[----:B------:R-:W-:Y:S01]  /*35a0*/  @UP0 ULEA UR10, UP1, UR12, UR10, 0x2 ;  /* 0x0000000a0c0a0291 */ /* 0x000fe2000f8210ff */
[----:B--2---:R-:W-:Y:S01]  /*35b0*/  IMAD.SHL.U32 R7, R0, 0x10, RZ ;  /* 0x0000001000077824 */ /* 0x004fe200078e00ff */
[----:B------:R-:W-:-:S03]  /*35c0*/  LOP3.LUT R8, R10, 0x200, RZ, 0xc0, !PT ;  /* 0x000002000a087812 */ /* 0x000fc600078ec0ff */
[----:B------:R-:W2:Y:S01]  /*35d0*/  LDCU UR13, c[0x0][0x590] ;  /* 0x0000b200ff0d77ac */ /* 0x000ea20008000800 */
[----:B------:R-:W-:Y:S01]  /*35e0*/  IMAD.U32 R4, RZ, RZ, UR10 ;  /* 0x0000000aff047e24 */ /* 0x000fe2000f8e00ff */
[----:B------:R-:W-:Y:S01]  /*35f0*/  @UP0 ULEA.HI.X UR11, UR12, UR11, UR9, 0x2, UP1 ;  /* 0x0000000b0c0b0291 */ /* 0x000fe200088f1409 */
[----:B---3--:R-:W3:Y:S05]  /*3600*/  @P0 MUFU.RCP R3, UR8 ;  /* 0x0000000800030d08 */ /* 0x008eea0008001000 */
[----:B------:R-:W-:Y:S01]  /*3610*/  IMAD.U32 R5, RZ, RZ, UR11 ;  /* 0x0000000bff057e24 */ /* 0x000fe2000f8e00ff */
[----:B------:R-:W-:Y:S01]  /*3620*/  LOP3.LUT R7, R8, 0x3800, R7, 0xf8, !PT ;  /* 0x0000380008077812 */ /* 0x000fe200078ef807 */
[----:B------:R-:W-:Y:S01]  /*3630*/  IMAD.MOV.U32 R228, RZ, RZ, 0x40 ;  /* 0x00000040ffe47424 */ /* 0x000fe200078e00ff */
[----:B------:R-:W-:-:S02]  /*3640*/  R2P PR, R0, 0x6 ;  /* 0x0000000600007804 */ /* 0x000fc40000000000 */
[----:B------:R-:W-:Y:S01]  /*3650*/  CS2R R190, SRZ ;  /* 0x0000000000be7805 */ /* 0x000fe2000001ff00 */
[----:B------:R4:W3:Y:S01]  /*3660*/  @P0 LDG.E R4, desc[UR34][R4.64] ;  /* 0x0000002204040981 */ /* 0x0008e2000c1e1900 */
[----:B------:R-:W-:Y:S02]  /*3670*/  CS2R R188, SRZ ;  /* 0x0000000000bc7805 */ /* 0x000fe4000001ff00 */
[----:B------:R-:W-:Y:S02]  /*3680*/  CS2R R194, SRZ ;  /* 0x0000000000c27805 */ /* 0x000fe4000001ff00 */
[----:B------:R-:W-:Y:S02]  /*3690*/  SEL R228, R228, 0xffffffc0, !P2 ;  /* 0xffffffc0e4e47807 */ /* 0x000fe40005000000 */
        /* <DEDUP_REMOVED lines=21> */
[----:B----4-:R-:W-:Y:S01]  /*37f0*/  IMAD.SHL.U32 R5, R0, 0x40, RZ ;  /* 0x0000004000057824 */ /* 0x010fe200078e00ff */
[----:B------:R-:W-:Y:S02]  /*3800*/  CS2R R142, SRZ ;  /* 0x00000000008e7805 */ /* 0x000fe4000001ff00 */
[----:B------:R-:W-:Y:S02]  /*3810*/  CS2R R140, SRZ ;  /* 0x00000000008c7805 */ /* 0x000fe4000001ff00 */
[----:B------:R-:W-:Y:S02]  /*3820*/  CS2R R146, SRZ ;  /* 0x0000000000927805 */ /* 0x000fe4000001ff00 */
[----:B------:R-:W-:Y:S02]  /*3830*/  CS2R R144, SRZ ;  /* 0x0000000000907805 */ /* 0x000fe4000001ff00 */
[----:B------:R-:W-:-:S02]  /*3840*/  LOP3.LUT R6, R5, 0x1c0, RZ, 0xc0, !PT ;  /* 0x000001c005067812 */ /* 0x000fc400078ec0ff */
[----:B------:R-:W-:Y:S02]  /*3850*/  CS2R R138, SRZ ;  /* 0x00000000008a7805 */ /* 0x000fe4000001ff00 */
[----:B------:R-:W-:Y:S02]  /*3860*/  LOP3.LUT R5, R5, 0x200, RZ, 0xc0, !PT ;  /* 0x0000020005057812 */ /* 0x000fe400078ec0ff */
[----:B------:R-:W-:Y:S02]  /*3870*/  CS2R R136, SRZ ;  /* 0x0000000000887805 */ /* 0x000fe4000001ff00 */
[----:B------:R-:W-:Y:S01]  /*3880*/  LOP3.LUT R9, R6, 0x38, R9, 0xf8, !PT ;  /* 0x0000003806097812 */ /* 0x000fe200078ef809 */
[----:B------:R-:W-:Y:S01]  /*3890*/  IMAD.SHL.U32 R6, R0, 0x2, RZ ;  /* 0x0000000200067824 */ /* 0x000fe200078e00ff */
[----:B------:R-:W-:Y:S02]  /*38a0*/  LOP3.LUT R5, R5, 0xc00, R10, 0xf8, !PT ;  /* 0x00000c0005057812 */ /* 0x000fe400078ef80a */
[----:B------:R-:W-:-:S02]  /*38b0*/  CS2R R134, SRZ ;  /* 0x0000000000867805 */ /* 0x000fc4000001ff00 */
[C---:B------:R-:W-:Y:S02]  /*38c0*/  LOP3.LUT R231, R9.reuse, 0x8, R0, 0x78, !PT ;  /* 0x0000000809e77812 */ /* 0x040fe400078e7800 */
[----:B------:R-:W-:Y:S02]  /*38d0*/  CS2R R132, SRZ ;  /* 0x0000000000847805 */ /* 0x000fe4000001ff00 */
[----:B------:R-:W-:Y:S01]  /*38e0*/  LOP3.LUT R232, R9, 0x8, R2, 0x78, !PT ;  /* 0x0000000809e87812 */ /* 0x000fe200078e7802 */
[----:B------:R-:W-:Y:S01]  /*38f0*/  IMAD.MOV.U32 R2, RZ, RZ, 0x20 ;  /* 0x00000020ff027424 */ /* 0x000fe200078e00ff */
[----:B------:R-:W-:Y:S02]  /*3900*/  LOP3.LUT R231, R7, R231, RZ, 0xfc, !PT ;  /* 0x000000e707e77212 */ /* 0x000fe400078efcff */
        /* <DEDUP_REMOVED lines=9> */
[----:B------:R-:W-:Y:S02]  /*39a0*/  LOP3.LUT R6, R6, 0x6, RZ, 0xc0, !PT ;  /* 0x0000000606067812 */ /* 0x000fe400078ec0ff */
[----:B------:R-:W-:Y:S02]  /*39b0*/  CS2R R72, SRZ ;  /* 0x0000000000487805 */ /* 0x000fe4000001ff00 */
[----:B------:R-:W-:Y:S01]  /*39c0*/  CS2R R70, SRZ ;  /* 0x0000000000467805 */ /* 0x000fe2000001ff00 */
[----:B------:R-:W-:Y:S01]  /*39d0*/  IMAD.IADD R229, R2, 0x1, R231 ;  /* 0x0000000102e57824 */ /* 0x000fe200078e02e7 */
[----:B------:R-:W-:Y:S01]  /*39e0*/  LOP3.LUT R239, R6, 0xe0, R239, 0xf8, !PT ;  /* 0x000000e006ef7812 */ /* 0x000fe200078ef8ef */
        /* <DEDUP_REMOVED lines=24> */
[----:B-1----:R-:W-:Y:S02]  /*3b70*/  CS2R R22, SRZ ;  /* 0x0000000000167805 */ /* 0x002fe4000001ff00 */
[----:B------:R-:W-:Y:S01]  /*3b80*/  CS2R R20, SRZ ;  /* 0x0000000000147805 */ /* 0x000fe2000001ff00 */
[----:B------:R-:W-:Y:S01]  /*3b90*/  UMOV UR14, URZ ;  /* 0x000000ff000e7c82 */ /* 0x000fe20008000000 */
[----:B------:R-:W1:Y:S01]  /*3ba0*/  LDCU UR8, c[0x0][0x440] ;  /* 0x00008800ff0877ac */ /* 0x000e620008000800 */
[----:B------:R-:W4:Y:S01]  /*3bb0*/  LDCU UR11, c[0x0][0x504] ;  /* 0x0000a080ff0b77ac */ /* 0x000f220008000800 */
[----:B------:R-:W1:Y:S01]  /*3bc0*/  LDCU UR10, c[0x0][0x508] ;  /* 0x0000a100ff0a77ac */ /* 0x000e620008000800 */
[----:B------:R-:W1:Y:S01]  /*3bd0*/  LDCU UR9, c[0x0][0x3e0] ;  /* 0x00007c00ff0977ac */ /* 0x000e620008000800 */
[----:B------:R-:W1:Y:S01]  /*3be0*/  LDCU UR12, c[0x0][0x45c] ;  /* 0x00008b80ff0c77ac */ /* 0x000e620008000800 */
[----:B--2---:R-:W-:-:S02]  /*3bf0*/  USHF.L.U32 UR13, UR13, 0x6, URZ ;  /* 0x000000060d0d7899 */ /* 0x004fc400080006ff */
[----:B------:R-:W-:Y:S01]  /*3c00*/  UIADD3 UR43, UPT, UPT, UR43, -UR46, -UR37 ;  /* 0x8000002e2b2b7290 */ /* 0x000fe2000fffe825 */
[----:B---3--:R-:W-:-:S05]  /*3c10*/  @P0 FMUL.FTZ R3, R4, R3 ;  /* 0x0000000304030220 */ /* 0x008fca0000410000 */
[----:B------:R-:W-:Y:S01]  /*3c20*/  @P0 R2UR UR15, R3 ;  /* 0x00000000030f02ca */ /* 0x000fe200000e0000 */
[C---:B------:R-:W-:Y:S02]  /*3c30*/  IMAD.IADD R3, R228.reuse, 0x1, R231 ;  /* 0x00000001e4037824 */ /* 0x040fe400078e02e7 */
[----:B------:R-:W-:Y:S02]  /*3c40*/  IMAD.IADD R228, R228, 0x1, R232 ;  /* 0x00000001e4e47824 */ /* 0x000fe400078e02e8 */
[C---:B------:R-:W-:Y:S02]  /*3c50*/  IMAD.IADD R0, R2.reuse, 0x1, R3 ;  /* 0x0000000102007824 */ /* 0x040fe400078e0203 */
[----:B------:R-:W-:-:S06]  /*3c60*/  IMAD.IADD R2, R2, 0x1, R228 ;  /* 0x0000000102027824 */ /* 0x000fcc00078e02e4 */
[----:B-1--4-:R-:W-:-:S05]  /*3c70*/  @UP0 UMOV UR14, UR15 ;  /* 0x0000000f000e0c82 */ /* 0x012fca0008000000 */
.L_x_824:
[----:B------:R-:W0:Y:S01]  /*3c80*/  LDGDEPBAR ;  /* 0x00000000000079af */ /* 0x000e220000000000 */
[----:B------:R-:W-:Y:S02]  /*3c90*/  USHF.L.U32 UR15, UR39, 0x6, URZ ;  /* 0x00000006270f7899 */ /* 0x000fe400080006ff */
[----:B------:R-:W-:Y:S02]  /*3ca0*/  USHF.L.U32 UR30, UR47, 0x6, URZ ;  /* 0x000000062f1e7899 */ /* 0x000fe400080006ff */
[----:B------:R-:W-:Y:S02]  /*3cb0*/  UIADD3 UR25, UPT, UPT, UR15, UR44, URZ ;  /* 0x0000002c0f197290 */ /* 0x000fe4000fffe0ff */
[----:B------:R-:W-:Y:S02]  /*3cc0*/  UISETP.GE.AND UP0, UPT, UR30, UR43, UPT ;  /* 0x0000002b1e00728c */ /* 0x000fe4000bf06270 */
[----:B------:R-:W-:Y:S01]  /*3cd0*/  UIADD3 UR25, UPT, UPT, UR25, 0x40, URZ ;  /* 0x0000004019197890 */ /* 0x000fe2000fffe0ff */
[----:B------:R-:W-:Y:S04]  /*3ce0*/  DEPBAR.LE SB0, 0x0 ;  /* 0x000080000000791a */ /* 0x000fe80000000000 */
[----:B------:R-:W-:Y:S06]  /*3cf0*/  BAR.SYNC.DEFER_BLOCKING 0x0 ;  /* 0x0000000000007b1d */ /* 0x000fec0000010000 */
[----:B------:R-:W-:Y:S05]  /*3d00*/  LDSM.16.M88.4 R16, [R232] ;  /* 0x00000000e810783b */ /* 0x000fea0000000200 */
[----:B-1----:R-:W1:Y:S05]  /*3d10*/  LDSM.16.M88.4 R8, [R231+0x10000] ;  /* 0x01000000e708783b */ /* 0x002e6a0000000200 */
[----:B------:R-:W2:Y:S05]  /*3d20*/  LDSM.16.M88.4 R84, [R231+0x10800] ;  /* 0x01080000e754783b */ /* 0x000eaa0000000200 */
[----:B------:R-:W-:Y:S05]  /*3d30*/  LDSM.16.M88.4 R88, [R230] ;  /* 0x00000000e658783b */ /* 0x000fea0000000200 */
[----:B------:R-:W3:Y:S05]  /*3d40*/  LDSM.16.M88.4 R92, [R229+0x10000] ;  /* 0x01000000e55c783b */ /* 0x000eea0000000200 */
[----:B------:R-:W4:Y:S05]  /*3d50*/  LDSM.16.M88.4 R96, [R229+0x10800] ;  /* 0x01080000e560783b */ /* 0x000f2a0000000200 */
[----:B------:R-:W-:Y:S05]  /*3d60*/  LDSM.16.M88.4 R100, [R228] ;  /* 0x00000000e464783b */ /* 0x000fea0000000200 */
[----:B-----5:R-:W4:Y:S05]  /*3d70*/  LDSM.16.M88.4 R104, [R3+0x10000] ;  /* 0x010000000368783b */ /* 0x020f2a0000000200 */
[----:B------:R-:W4:Y:S01]  /*3d80*/  LDSM.16.M88.4 R108, [R3+0x10800] ;  /* 0x01080000036c783b */ /* 0x000f220000000200 */
[C---:B-1----:R-:W-:Y:S04]  /*3d90*/  HMMA.16816.F32 R4, R16.reuse, R8, RZ ;  /* 0x000000081004723c */ /* 0x042fe800000018ff */
[----:B------:R-:W-:Y:S04]  /*3da0*/  LDSM.16.M88.4 R112, [R0+0x10800] ;  /* 0x010800000070783b */ /* 0x000fe80000000200 */
[C---:B------:R-:W-:Y:S08]  /*3db0*/  HMMA.16816.F32 R8, R16.reuse, R10, RZ ;  /* 0x0000000a1008723c */ /* 0x040ff000000018ff */
[C---:B--2---:R-:W-:Y:S08]  /*3dc0*/  HMMA.16816.F32 R12, R16.reuse, R84, RZ ;  /* 0x00000054100c723c */ /* 0x044ff000000018ff */
[----:B------:R-:W-:Y:S01]  /*3dd0*/  HMMA.16816.F32 R16, R16, R86, RZ ;  /* 0x000000561010723c */ /* 0x000fe200000018ff */
[----:B------:R-:W-:Y:S07]  /*3de0*/  LDSM.16.M88.4 R84, [R2] ;  /* 0x000000000254783b */ /* 0x000fee0000000200 */
[C---:B---3--:R-:W-:Y:S08]  /*3df0*/  HMMA.16816.F32 R4, R88.reuse, R92, R4 ;  /* 0x0000005c5804723c */ /* 0x048ff00000001804 */
[C---:B------:R-:W-:Y:S01]  /*3e00*/  HMMA.16816.F32 R8, R88.reuse, R94, R8 ;  /* 0x0000005e5808723c */ /* 0x040fe20000001808 */
[----:B------:R-:W1:Y:S07]  /*3e10*/  LDSM.16.M88.4 R92, [R0+0x10000] ;  /* 0x01000000005c783b */ /* 0x000e6e0000000200 */
[C---:B----4-:R-:W-:Y:S08]  /*3e20*/  HMMA.16816.F32 R12, R88.reuse, R96, R12 ;  /* 0x00000060580c723c */ /* 0x050ff0000000180c */
[----:B------:R-:W-:Y:S01]  /*3e30*/  HMMA.16816.F32 R16, R88, R98, R16 ;  /* 0x000000625810723c */ /* 0x000fe20000001810 */
[----:B------:R-:W-:Y:S05]  /*3e40*/  LDSM.16.M88.4 R88, [R232+0x2000] ;  /* 0x00200000e858783b */ /* 0x000fea0000000200 */
[----:B------:R-:W2:Y:S02]  /*3e50*/  LDSM.16.M88.4 R96, [R231+0x12000] ;  /* 0x01200000e760783b */ /* 0x000ea40000000200 */
[C---:B------:R-:W-:Y:S08]  /*3e60*/  HMMA.16816.F32 R4, R100.reuse, R104, R4 ;  /* 0x000000686404723c */ /* 0x040ff00000001804 */
[C---:B------:R-:W-:Y:S01]  /*3e70*/  HMMA.16816.F32 R8, R100.reuse, R106, R8 ;  /* 0x0000006a6408723c */ /* 0x040fe20000001808 */
[----:B------:R-:W3:Y:S07]  /*3e80*/  LDSM.16.M88.4 R104, [R231+0x12800] ;  /* 0x01280000e768783b */ /* 0x000eee0000000200 */
[C---:B------:R-:W-:Y:S08]  /*3e90*/  HMMA.16816.F32 R12, R100.reuse, R108, R12 ;  /* 0x0000006c640c723c */ /* 0x040ff0000000180c */
[----:B------:R-:W-:Y:S01]  /*3ea0*/  HMMA.16816.F32 R16, R100, R110, R16 ;  /* 0x0000006e6410723c */ /* 0x000fe20000001810 */
[----:B------:R-:W-:Y:S05]  /*3eb0*/  LDSM.16.M88.4 R100, [R229+0x12000] ;  /* 0x01200000e564783b */ /* 0x000fea0000000200 */
[----:B------:R-:W-:Y:S02]  /*3ec0*/  LDSM.16.M88.4 R108, [R3+0x12000] ;  /* 0x01200000036c783b */ /* 0x000fe40000000200 */
[C---:B-1----:R-:W-:Y:S08]  /*3ed0*/  HMMA.16816.F32 R4, R84.reuse, R92, R4 ;  /* 0x0000005c5404723c */ /* 0x042ff00000001804 */
[C---:B------:R-:W-:Y:S01]  /*3ee0*/  HMMA.16816.F32 R8, R84.reuse, R94, R8 ;  /* 0x0000005e5408723c */ /* 0x040fe20000001808 */
[----:B------:R-:W1:Y:S07]  /*3ef0*/  LDSM.16.M88.4 R92, [R230+0x2000] ;  /* 0x00200000e65c783b */ /* 0x000e6e0000000200 */
[C---:B------:R-:W-:Y:S08]  /*3f00*/  HMMA.16816.F32 R12, R84.reuse, R112, R12 ;  /* 0x00000070540c723c */ /* 0x040ff0000000180c */
[----:B------:R-:W-:Y:S01]  /*3f10*/  HMMA.16816.F32 R16, R84, R114, R16 ;  /* 0x000000725410723c */ /* 0x000fe20000001810 */
[----:B------:R-:W4:Y:S05]  /*3f20*/  LDSM.16.M88.4 R84, [R229+0x12800] ;  /* 0x01280000e554783b */ /* 0x000f2a0000000200 */
[----:B------:R-:W-:Y:S02]  /*3f30*/  LDSM.16.M88.4 R112, [R3+0x14000] ;  /* 0x014000000370783b */ /* 0x000fe40000000200 */
[C---:B--2---:R-:W-:Y:S08]  /*3f40*/  HMMA.16816.F32 R4, R88.reuse, R96, R4 ;  /* 0x000000605804723c */ /* 0x044ff00000001804 */
[C---:B------:R-:W-:Y:S01]  /*3f50*/  HMMA.16816.F32 R8, R88.reuse, R98, R8 ;  /* 0x000000625808723c */ /* 0x040fe20000001808 */
[----:B------:R-:W2:Y:S07]  /*3f60*/  LDSM.16.M88.4 R96, [R228+0x2000] ;  /* 0x00200000e460783b */ /* 0x000eae0000000200 */
[C---:B---3--:R-:W-:Y:S01]  /*3f70*/  HMMA.16816.F32 R12, R88.reuse, R104, R12 ;  /* 0x00000068580c723c */ /* 0x048fe2000000180c */
[----:B------:R-:W-:Y:S02]  /*3f80*/  IMAD.U32 R104, RZ, RZ, UR16 ;  /* 0x00000010ff687e24 */ /* 0x000fe4000f8e00ff */
[----:B------:R-:W-:Y:S03]  /*3f90*/  IMAD.U32 R105, RZ, RZ, UR17 ;  /* 0x00000011ff697e24 */ /* 0x000fe6000f8e00ff */
[C---:B------:R-:W-:Y:S02]  /*3fa0*/  LEA R104, P0, R242.reuse, R104, 0x2 ;  /* 0x00000068f2687211 */ /* 0x040fe400078010ff */
[----:B------:R-:W-:Y:S01]  /*3fb0*/  HMMA.16816.F32 R16, R88, R106, R16 ;  /* 0x0000006a5810723c */ /* 0x000fe20000001810 */
[----:B------:R-:W3:Y:S02]  /*3fc0*/  LDSM.16.M88.4 R88, [R3+0x12800] ;  /* 0x012800000358783b */ /* 0x000ee40000000200 */
[----:B------:R-:W-:Y:S05]  /*3fd0*/  LEA.HI.X R105, R242, R105, RZ, 0x2, P0 ;  /* 0x00000069f2697211 */ /* 0x000fea00000f14ff */
[C---:B-1----:R-:W-:Y:S01]  /*3fe0*/  HMMA.16816.F32 R4, R92.reuse, R100, R4 ;  /* 0x000000645c04723c */ /* 0x042fe20000001804 */
[----:B-----5:R-:W5:Y:S05]  /*3ff0*/  LDG.E R124, desc[UR34][R104.64] ;  /* 0x00000022687c7981 */ /* 0x020f6a000c1e1900 */
[----:B------:R1:W5:Y:S02]  /*4000*/  LDG.E R123, desc[UR34][R104.64+0x20] ;  /* 0x00002022687b7981 */ /* 0x000364000c1e1900 */
[C---:B------:R-:W-:Y:S03]  /*4010*/  HMMA.16816.F32 R8, R92.reuse, R102, R8 ;  /* 0x000000665c08723c */ /* 0x040fe60000001808 */
[----:B------:R-:W-:Y:S05]  /*4020*/  LDSM.16.M88.4 R100, [R2+0x2000] ;  /* 0x002000000264783b */ /* 0x000fea0000000200 */
[C---:B----4-:R-:W-:Y:S08]  /*4030*/  HMMA.16816.F32 R12, R92.reuse, R84, R12 ;  /* 0x000000545c0c723c */ /* 0x050ff0000000180c */
[----:B------:R-:W-:Y:S01]  /*4040*/  HMMA.16816.F32 R16, R92, R86, R16 ;  /* 0x000000565c10723c */ /* 0x000fe20000001810 */
[----:B------:R-:W-:Y:S05]  /*4050*/  LDSM.16.M88.4 R84, [R0+0x12800] ;  /* 0x012800000054783b */ /* 0x000fea0000000200 */
[----:B-1----:R-:W1:Y:S02]  /*4060*/  LDSM.16.M88.4 R104, [R0+0x12000] ;  /* 0x012000000068783b */ /* 0x002e640000000200 */
[C---:B--2---:R-:W-:Y:S03]  /*4070*/  HMMA.16816.F32 R4, R96.reuse, R108, R4 ;  /* 0x0000006c6004723c */ /* 0x044fe60000001804 */
[----:B------:R-:W-:Y:S05]  /*4080*/  LDSM.16.M88.4 R92, [R232+0x4000] ;  /* 0x00400000e85c783b */ /* 0x000fea0000000200 */
[C---:B------:R-:W-:Y:S01]  /*4090*/  HMMA.16816.F32 R8, R96.reuse, R110, R8 ;  /* 0x0000006e6008723c */ /* 0x040fe20000001808 */
[----:B------:R-:W2:Y:S07]  /*40a0*/  LDSM.16.M88.4 R108, [R231+0x14000] ;  /* 0x01400000e76c783b */ /* 0x000eae0000000200 */
[C---:B---3--:R-:W-:Y:S08]  /*40b0*/  HMMA.16816.F32 R12, R96.reuse, R88, R12 ;  /* 0x00000058600c723c */ /* 0x048ff0000000180c */
[----:B------:R-:W-:Y:S01]  /*40c0*/  HMMA.16816.F32 R16, R96, R90, R16 ;  /* 0x0000005a6010723c */ /* 0x000fe20000001810 */
[----:B------:R-:W3:Y:S05]  /*40d0*/  LDSM.16.M88.4 R88, [R231+0x14800] ;  /* 0x01480000e758783b */ /* 0x000eea0000000200 */
[----:B------:R-:W-:Y:S02]  /*40e0*/  LDSM.16.M88.4 R96, [R230+0x4000] ;  /* 0x00400000e660783b */ /* 0x000fe40000000200 */
[C---:B-1----:R-:W-:Y:S08]  /*40f0*/  HMMA.16816.F32 R4, R100.reuse, R104, R4 ;  /* 0x000000686404723c */ /* 0x042ff00000001804 */
[C---:B------:R-:W-:Y:S01]  /*4100*/  HMMA.16816.F32 R8, R100.reuse, R106, R8 ;  /* 0x0000006a6408723c */ /* 0x040fe20000001808 */
[----:B------:R-:W1:Y:S07]  /*4110*/  LDSM.16.M88.4 R104, [R229+0x14000] ;  /* 0x01400000e568783b */ /* 0x000e6e0000000200 */
[C---:B------:R-:W-:Y:S08]  /*4120*/  HMMA.16816.F32 R12, R100.reuse, R84, R12 ;  /* 0x00000054640c723c */ /* 0x040ff0000000180c */
[----:B------:R-:W-:Y:S01]  /*4130*/  HMMA.16816.F32 R16, R100, R86, R16 ;  /* 0x000000566410723c */ /* 0x000fe20000001810 */
[----:B------:R-:W4:Y:S05]  /*4140*/  LDSM.16.M88.4 R84, [R229+0x14800] ;  /* 0x01480000e554783b */ /* 0x000f2a0000000200 */
[----:B------:R-:W4:Y:S02]  /*4150*/  LDSM.16.M88.4 R100, [R228+0x4000] ;  /* 0x00400000e464783b */ /* 0x000f240000000200 */
[C---:B--2---:R-:W-:Y:S08]  /*4160*/  HMMA.16816.F32 R4, R92.reuse, R108, R4 ;  /* 0x0000006c5c04723c */ /* 0x044ff00000001804 */
[C---:B------:R-:W-:Y:S01]  /*4170*/  HMMA.16816.F32 R8, R92.reuse, R110, R8 ;  /* 0x0000006e5c08723c */ /* 0x040fe20000001808 */
[----:B------:R-:W2:Y:S07]  /*4180*/  LDSM.16.M88.4 R108, [R3+0x14800] ;  /* 0x01480000036c783b */ /* 0x000eae0000000200 */
[C---:B---3--:R-:W-:Y:S08]  /*4190*/  HMMA.16816.F32 R12, R92.reuse, R88, R12 ;  /* 0x000000585c0c723c */ /* 0x048ff0000000180c */
[----:B------:R-:W-:Y:S01]  /*41a0*/  HMMA.16816.F32 R16, R92, R90, R16 ;  /* 0x0000005a5c10723c */ /* 0x000fe20000001810 */
[----:B------:R-:W-:Y:S05]  /*41b0*/  LDSM.16.M88.4 R88, [R2+0x4000] ;  /* 0x004000000258783b */ /* 0x000fea0000000200 */
[----:B------:R-:W3:Y:S02]  /*41c0*/  LDSM.16.M88.4 R92, [R0+0x14000] ;  /* 0x01400000005c783b */ /* 0x000ee40000000200 */
[C---:B-1----:R-:W-:Y:S08]  /*41d0*/  HMMA.16816.F32 R4, R96.reuse, R104, R4 ;  /* 0x000000686004723c */ /* 0x042ff00000001804 */
[C---:B------:R-:W-:Y:S01]  /*41e0*/  HMMA.16816.F32 R8, R96.reuse, R106, R8 ;  /* 0x0000006a6008723c */ /* 0x040fe20000001808 */
[----:B------:R-:W1:Y:S07]  /*41f0*/  LDSM.16.M88.4 R104, [R0+0x14800] ;  /* 0x014800000068783b */ /* 0x000e6e0000000200 */
[C---:B----4-:R-:W-:Y:S08]  /*4200*/  HMMA.16816.F32 R12, R96.reuse, R84, R12 ;  /* 0x00000054600c723c */ /* 0x050ff0000000180c */
[----:B------:R-:W-:Y:S01]  /*4210*/  HMMA.16816.F32 R16, R96, R86, R16 ;  /* 0x000000566010723c */ /* 0x000fe20000001810 */
[----:B------:R-:W-:Y:S05]  /*4220*/  LDSM.16.M88.4 R84, [R232+0x6000] ;  /* 0x00600000e854783b */ /* 0x000fea0000000200 */
[----:B------:R-:W4:Y:S02]  /*4230*/  LDSM.16.M88.4 R96, [R231+0x16000] ;  /* 0x01600000e760783b */ /* 0x000f240000000200 */
[C---:B------:R-:W-:Y:S08]  /*4240*/  HMMA.16816.F32 R4, R100.reuse, R112, R4 ;  /* 0x000000706404723c */ /* 0x040ff00000001804 */
[C---:B------:R-:W-:Y:S01]  /*4250*/  HMMA.16816.F32 R8, R100.reuse, R114, R8 ;  /* 0x000000726408723c */ /* 0x040fe20000001808 */
[----:B------:R-:W4:Y:S07]  /*4260*/  LDSM.16.M88.4 R112, [R231+0x16800] ;  /* 0x01680000e770783b */ /* 0x000f2e0000000200 */
[C---:B--2---:R-:W-:Y:S08]  /*4270*/  HMMA.16816.F32 R12, R100.reuse, R108, R12 ;  /* 0x0000006c640c723c */ /* 0x044ff0000000180c */
[----:B------:R-:W-:Y:S01]  /*4280*/  HMMA.16816.F32 R16, R100, R110, R16 ;  /* 0x0000006e6410723c */ /* 0x000fe20000001810 */
[----:B------:R-:W-:Y:S05]  /*4290*/  LDSM.16.M88.4 R100, [R229+0x16000] ;  /* 0x01600000e564783b */ /* 0x000fea0000000200 */
[----:B------:R-:W-:Y:S02]  /*42a0*/  LDSM.16.M88.4 R108, [R229+0x16800] ;  /* 0x01680000e56c783b */ /* 0x000fe40000000200 */
[C---:B---3--:R-:W-:Y:S08]  /*42b0*/  HMMA.16816.F32 R4, R88.reuse, R92, R4 ;  /* 0x0000005c5804723c */ /* 0x048ff00000001804 */
[C---:B------:R-:W-:Y:S01]  /*42c0*/  HMMA.16816.F32 R8, R88.reuse, R94, R8 ;  /* 0x0000005e5808723c */ /* 0x040fe20000001808 */
[----:B------:R-:W2:Y:S07]  /*42d0*/  LDSM.16.M88.4 R92, [R230+0x6000] ;  /* 0x00600000e65c783b */ /* 0x000eae0000000200 */
[C---:B-1----:R-:W-:Y:S08]  /*42e0*/  HMMA.16816.F32 R12, R88.reuse, R104, R12 ;  /* 0x00000068580c723c */ /* 0x042ff0000000180c */
[----:B------:R-:W-:Y:S01]  /*42f0*/  HMMA.16816.F32 R16, R88, R106, R16 ;  /* 0x0000006a5810723c */ /* 0x000fe20000001810 */
[----:B------:R-:W-:Y:S05]  /*4300*/  LDSM.16.M88.4 R88, [R228+0x6000] ;  /* 0x00600000e458783b */ /* 0x000fea0000000200 */
[----:B------:R-:W-:Y:S02]  /*4310*/  LDSM.16.M88.4 R104, [R3+0x16800] ;  /* 0x016800000368783b */ /* 0x000fe40000000200 */
[C---:B----4-:R-:W-:Y:S08]  /*4320*/  HMMA.16816.F32 R4, R84.reuse, R96, R4 ;  /* 0x000000605404723c */ /* 0x050ff00000001804 */
[C---:B------:R-:W-:Y:S01]  /*4330*/  HMMA.16816.F32 R8, R84.reuse, R98, R8 ;  /* 0x000000625408723c */ /* 0x040fe20000001808 */
[----:B------:R-:W1:Y:S07]  /*4340*/  LDSM.16.M88.4 R96, [R3+0x16000] ;  /* 0x016000000360783b */ /* 0x000e6e0000000200 */
[C---:B------:R-:W-:Y:S08]  /*4350*/  HMMA.16816.F32 R12, R84.reuse, R112, R12 ;  /* 0x00000070540c723c */ /* 0x040ff0000000180c */
[----:B------:R-:W-:Y:S01]  /*4360*/  HMMA.16816.F32 R16, R84, R114, R16 ;  /* 0x000000725410723c */ /* 0x000fe20000001810 */
[----:B------:R3:W-:Y:S07]  /*4370*/  LDSM.16.M88.4 R84, [R2+0x6000] ;  /* 0x006000000254783b */ /* 0x0007ee0000000200 */
[C---:B--2---:R-:W-:Y:S08]  /*4380*/  HMMA.16816.F32 R4, R92.reuse, R100, R4 ;  /* 0x000000645c04723c */ /* 0x044ff00000001804 */
[C---:B------:R-:W-:Y:S01]  /*4390*/  HMMA.16816.F32 R8, R92.reuse, R102, R8 ;  /* 0x000000665c08723c */ /* 0x040fe20000001808 */
[----:B------:R-:W2:Y:S07]  /*43a0*/  LDSM.16.M88.4 R100, [R0+0x16000] ;  /* 0x016000000064783b */ /* 0x000eae0000000200 */
[C---:B------:R-:W-:Y:S01]  /*43b0*/  HMMA.16816.F32 R12, R92.reuse, R108, R12 ;  /* 0x0000006c5c0c723c */ /* 0x040fe2000000180c */
[----:B---3--:R-:W-:Y:S05]  /*43c0*/  IMAD.U32 R2, RZ, RZ, UR37 ;  /* 0x00000025ff027e24 */ /* 0x008fea000f8e00ff */
[----:B------:R-:W-:Y:S02]  /*43d0*/  IADD3 R2, PT, PT, R2, -UR25, -R239 ;  /* 0x8000001902027c10 */ /* 0x000fe4000fffe8ef */
[----:B------:R-:W-:Y:S01]  /*43e0*/  HMMA.16816.F32 R16, R92, R110, R16 ;  /* 0x0000006e5c10723c */ /* 0x000fe20000001810 */
[----:B------:R3:W4:Y:S07]  /*43f0*/  LDSM.16.M88.4 R92, [R0+0x16800] ;  /* 0x01680000005c783b */ /* 0x00072e0000000200 */
[C---:B-1----:R-:W-:Y:S08]  /*4400*/  HMMA.16816.F32 R4, R88.reuse, R96, R4 ;  /* 0x000000605804723c */ /* 0x042ff00000001804 */
[C---:B------:R-:W-:Y:S03]  /*4410*/  HMMA.16816.F32 R8, R88.reuse, R98, R8 ;  /* 0x000000625808723c */ /* 0x040fe60000001808 */
[----:B---3--:R-:W-:Y:S05]  /*4420*/  LOP3.LUT R0, R242, UR30, RZ, 0xfc, !PT ;  /* 0x0000001ef2007c12 */ /* 0x008fea000f8efcff */
[C---:B------:R-:W-:Y:S03]  /*4430*/  HMMA.16816.F32 R12, R88.reuse, R104, R12 ;  /* 0x00000068580c723c */ /* 0x040fe6000000180c */
[----:B------:R-:W-:Y:S05]  /*4440*/  IADD3 R2, PT, PT, R0, R2, RZ ;  /* 0x0000000200027210 */ /* 0x000fea0007ffe0ff */
[----:B------:R-:W-:Y:S03]  /*4450*/  HMMA.16816.F32 R16, R88, R106, R16 ;  /* 0x0000006a5810723c */ /* 0x000fe60000001810 */
[C---:B------:R-:W-:Y:S01]  /*4460*/  IADD3 R90, PT, PT, R2.reuse, 0x40, RZ ;  /* 0x00000040025a7810 */ /* 0x040fe20007ffe0ff */
[C---:B------:R-:W-:Y:S02]  /*4470*/  VIADD R89, R2.reuse, 0x3f ;  /* 0x0000003f02597836 */ /* 0x040fe40000000000 */
[C---:B------:R-:W-:Y:S01]  /*4480*/  VIADD R3, R2.reuse, 0x48 ;  /* 0x0000004802037836 */ /* 0x040fe20000000000 */
[----:B------:R-:W-:Y:S01]  /*4490*/  IABS R90, R90 ;  /* 0x0000005a005a7213 */ /* 0x000fe20000000000 */
[C---:B--2---:R-:W-:Y:S05]  /*44a0*/  HMMA.16816.F32 R4, R84.reuse, R100, R4 ;  /* 0x000000645404723c */ /* 0x044fea0000001804 */
[----:B------:R-:W-:Y:S01]  /*44b0*/  IABS R89, R89 ;  /* 0x0000005900597213 */ /* 0x000fe20000000000 */
[C---:B------:R-:W-:Y:S01]  /*44c0*/  VIADD R91, R2.reuse, 0x47 ;  /* 0x00000047025b7836 */ /* 0x040fe20000000000 */
[----:B------:R-:W-:Y:S01]  /*44d0*/  IABS R3, R3 ;  /* 0x0000000300037213 */ /* 0x000fe20000000000 */
[C---:B------:R-:W-:Y:S03]  /*44e0*/  HMMA.16816.F32 R8, R84.reuse, R102, R8 ;  /* 0x000000665408723c */ /* 0x040fe60000001808 */
[----:B------:R-:W-:Y:S01]  /*44f0*/  I2FP.F32.S32 R89, R89 ;  /* 0x0000005900597245 */ /* 0x000fe20000201400 */
[----:B------:R-:W-:Y:S01]  /*4500*/  VIADD R88, R2, 0x38 ;  /* 0x0000003802587836 */ /* 0x000fe20000000000 */
[----:B------:R-:W-:Y:S02]  /*4510*/  I2FP.F32.S32 R90, R90 ;  /* 0x0000005a005a7245 */ /* 0x000fe40000201400 */
[----:B------:R-:W-:Y:S01]  /*4520*/  I2FP.F32.S32 R3, R3 ;  /* 0x0000000300037245 */ /* 0x000fe20000201400 */
[C---:B----4-:R-:W-:Y:S03]  /*4530*/  HMMA.16816.F32 R12, R84.reuse, R92, R12 ;  /* 0x0000005c540c723c */ /* 0x050fe6000000180c */
[----:B------:R-:W-:Y:S01]  /*4540*/  IABS R91, R91 ;  /* 0x0000005b005b7213 */ /* 0x000fe20000000000 */
[C---:B------:R-:W-:Y:S01]  /*4550*/  FFMA.FTZ R5, R89.reuse, -UR14, R5 ;  /* 0x8000000e59057c23 */ /* 0x040fe20008010005 */
[----:B------:R-:W-:Y:S01]  /*4560*/  IABS R88, R88 ;  /* 0x0000005800587213 */ /* 0x000fe20000000000 */
[----:B------:R-:W-:Y:S01]  /*4570*/  FFMA.FTZ R4, R90, -UR14, R4 ;  /* 0x8000000e5a047c23 */ /* 0x000fe20008010004 */
[----:B------:R-:W-:Y:S01]  /*4580*/  I2FP.F32.S32 R91, R91 ;  /* 0x0000005b005b7245 */ /* 0x000fe20000201400 */
[----:B------:R-:W-:Y:S03]  /*4590*/  HMMA.16816.F32 R16, R84, R94, R16 ;  /* 0x0000005e5410723c */ /* 0x000fe60000001810 */
[C---:B------:R-:W-:Y:S01]  /*45a0*/  IADD3 R86, PT, PT, R2.reuse, 0x28, RZ ;  /* 0x0000002802567810 */ /* 0x040fe20007ffe0ff */
[----:B------:R-:W-:Y:S01]  /*45b0*/  FFMA.FTZ R11, R89, -UR14, R11 ;  /* 0x8000000e590b7c23 */ /* 0x000fe2000801000b */
[----:B------:R-:W-:Y:S01]  /*45c0*/  I2FP.F32.S32 R88, R88 ;  /* 0x0000005800587245 */ /* 0x000fe20000201400 */
[----:B------:R-:W-:Y:S01]  /*45d0*/  VIADD R89, R2, 0x2f ;  /* 0x0000002f02597836 */ /* 0x000fe20000000000 */
[----:B------:R-:W-:Y:S01]  /*45e0*/  IABS R86, R86 ;  /* 0x0000005600567213 */ /* 0x000fe20000000000 */
[----:B------:R-:W-:Y:S01]  /*45f0*/  FFMA.FTZ R10, R90, -UR14, R10 ;  /* 0x8000000e5a0a7c23 */ /* 0x000fe2000801000a */
[----:B------:R-:W-:Y:S01]  /*4600*/  FFMA.FTZ R6, R3, -UR14, R6 ;  /* 0x8000000e03067c23 */ /* 0x000fe20008010006 */
[C---:B------:R-:W-:Y:S01]  /*4610*/  IADD3 R3, PT, PT, R2.reuse, 0x37, RZ ;  /* 0x0000003702037810 */ /* 0x040fe20007ffe0ff */
[C---:B------:R-:W-:Y:S01]  /*4620*/  VIADD R90, R2.reuse, 0x30 ;  /* 0x00000030025a7836 */ /* 0x040fe20000000000 */
[----:B------:R-:W-:Y:S01]  /*4630*/  IABS R89, R89 ;  /* 0x0000005900597213 */ /* 0x000fe20000000000 */
[----:B------:R-:W-:Y:S01]  /*4640*/  VIADD R85, R2, 0x27 ;  /* 0x0000002702557836 */ /* 0x000fe20000000000 */
[----:B------:R-:W-:Y:S01]  /*4650*/  IABS R3, R3 ;  /* 0x0000000300037213 */ /* 0x000fe20000000000 */
[----:B------:R-:W-:Y:S01]  /*4660*/  FFMA.FTZ R7, R91, -UR14, R7 ;  /* 0x8000000e5b077c23 */ /* 0x000fe20008010007 */
[----:B------:R-:W-:Y:S01]  /*4670*/  IABS R84, R90 ;  /* 0x0000005a00547213 */ /* 0x000fe20000000000 */
[C---:B------:R-:W-:Y:S01]  /*4680*/  FFMA.FTZ R8, R88.reuse, -UR14, R8 ;  /* 0x8000000e58087c23 */ /* 0x040fe20008010008 */
[----:B------:R-:W-:Y:S01]  /*4690*/  MOV R2, R89 ;  /* 0x0000005900027202 */ /* 0x000fe20000000f00 */
[----:B------:R-:W-:Y:S01]  /*46a0*/  FFMA.FTZ R14, R88, -UR14, R14 ;  /* 0x8000000e580e7c23 */ /* 0x000fe2000801000e */
[----:B------:R-:W-:Y:S02]  /*46b0*/  IABS R85, R85 ;  /* 0x0000005500557213 */ /* 0x000fe40000000000 */
[----:B------:R-:W-:Y:S02]  /*46c0*/  I2FP.F32.S32 R3, R3 ;  /* 0x0000000300037245 */ /* 0x000fe40000201400 */
[----:B------:R-:W-:Y:S02]  /*46d0*/  I2FP.F32.S32 R84, R84 ;  /* 0x0000005400547245 */ /* 0x000fe40000201400 */
[----:B------:R-:W-:Y:S01]  /*46e0*/  I2FP.F32.S32 R2, R2 ;  /* 0x0000000200027245 */ /* 0x000fe20000201400 */
[C---:B------:R-:W-:Y:S01]  /*46f0*/  FFMA.FTZ R9, R3.reuse, -UR14, R9 ;  /* 0x8000000e03097c23 */ /* 0x040fe20008010009 */
[----:B------:R-:W-:Y:S01]  /*4700*/  I2FP.F32.S32 R86, R86 ;  /* 0x0000005600567245 */ /* 0x000fe20000201400 */
[----:B------:R-:W-:Y:S01]  /*4710*/  FFMA.FTZ R15, R3, -UR14, R15 ;  /* 0x8000000e030f7c23 */ /* 0x000fe2000801000f */
[----:B------:R-:W-:Y:S01]  /*4720*/  I2FP.F32.S32 R85, R85 ;  /* 0x0000005500557245 */ /* 0x000fe20000201400 */
[----:B------:R-:W-:Y:S01]  /*4730*/  FFMA.FTZ R12, R84, -UR14, R12 ;  /* 0x8000000e540c7c23 */ /* 0x000fe2000801000c */
[----:B------:R-:W-:Y:S01]  /*4740*/  FFMA.FTZ R13, R2, -UR14, R13 ;  /* 0x8000000e020d7c23 */ /* 0x000fe2000801000d */
[----:B------:R-:W-:Y:S01]  /*4750*/  FFMA.FTZ R18, R84, -UR14, R18 ;  /* 0x8000000e54127c23 */ /* 0x000fe20008010012 */
[----:B------:R-:W-:Y:S01]  /*4760*/  FFMA.FTZ R19, R2, -UR14, R19 ;  /* 0x8000000e02137c23 */ /* 0x000fe20008010013 */
[----:B------:R-:W-:Y:S01]  /*4770*/  FFMA.FTZ R16, R86, -UR14, R16 ;  /* 0x8000000e56107c23 */ /* 0x000fe20008010010 */
[----:B------:R-:W-:Y:S01]  /*4780*/  FFMA.FTZ R17, R85, -UR14, R17 ;  /* 0x8000000e55117c23 */ /* 0x000fe20008010011 */
[----:B------:R-:W-:Y:S06]  /*4790*/  BRA.U !UP0, `(.L_x_820) ;  /* 0x0000000108287547 */ /* 0x000fec000b800000 */
        /* <DEDUP_REMOVED lines=10> */
.L_x_820:
[----:B------:R-:W-:Y:S01]  /*4840*/  UIADD3 UR30, UPT, UPT, UR37, -UR11, -UR44 ;  /* 0x8000000b251e7290 */ /* 0x000fe2000fffe82c */
[----:B------:R-:W-:Y:S01]  /*4850*/  VIADD R3, R239, UR15 ;  /* 0x0000000fef037c36 */ /* 0x000fe20008000000 */
[----:B------:R-:W-:Y:S01]  /*4860*/  UIADD3 UR25, UPT, UPT, UR37, UR10, -UR44 ;  /* 0x0000000a25197290 */ /* 0x000fe2000fffe82c */
[----:B------:R-:W-:Y:S02]  /*4870*/  IMAD.MOV.U32 R84, RZ, RZ, 0x1 ;  /* 0x00000001ff547424 */ /* 0x000fe400078e00ff */
[----:B------:R-:W-:Y:S02]  /*4880*/  IMAD.MOV.U32 R2, RZ, RZ, 0x9 ;  /* 0x00000009ff027424 */ /* 0x000fe400078e00ff */
[C---:B------:R-:W-:Y:S02]  /*4890*/  VIADD R91, R0.reuse, UR30 ;  /* 0x0000001e005b7c36 */ /* 0x040fe40008000000 */
[----:B------:R-:W-:Y:S02]  /*48a0*/  VIADD R85, R0, UR25 ;  /* 0x0000001900557c36 */ /* 0x000fe40008000000 */
[C---:B------:R-:W-:Y:S01]  /*48b0*/  VIADD R90, R3.reuse, 0x1 ;  /* 0x00000001035a7836 */ /* 0x040fe20000000000 */
[----:B------:R-:W-:Y:S01]  /*48c0*/  VIMNMX R92, PT, PT, RZ, R91, !PT ;  /* 0x0000005bff5c7248 */ /* 0x000fe20007fe0100 */
[----:B------:R-:W-:Y:S01]  /*48d0*/  VIADD R89, R3, 0x8 ;  /* 0x0000000803597836 */ /* 0x000fe20000000000 */
[----:B------:R-:W-:Y:S01]  /*48e0*/  VIADDMNMX R84, R85, R84, UR37, PT ;  /* 0x0000002555547e46 */ /* 0x000fe2000b800154 */
[----:B------:R-:W-:Y:S01]  /*48f0*/  VIADD R88, R3, 0x9 ;  /* 0x0000000903587836 */ /* 0x000fe20000000000 */
[----:B------:R-:W-:Y:S01]  /*4900*/  VIADDMNMX R2, R85, R2, UR37, PT ;  /* 0x0000002555027e46 */ /* 0x000fe2000b800102 */
[C---:B------:R-:W-:Y:S01]  /*4910*/  VIADD R87, R3.reuse, 0x10 ;  /* 0x0000001003577836 */ /* 0x040fe20000000000 */
[CC--:B------:R-:W-:Y:S01]  /*4920*/  ISETP.GE.AND P1, PT, R3.reuse, R92.reuse, PT ;  /* 0x0000005c0300720c */ /* 0x0c0fe20003f26270 */
[C---:B------:R-:W-:Y:S01]  /*4930*/  VIADD R86, R3.reuse, 0x11 ;  /* 0x0000001103567836 */ /* 0x040fe20000000000 */
[-C--:B------:R-:W-:Y:S01]  /*4940*/  ISETP.GE.AND P0, PT, R90, R92.reuse, PT ;  /* 0x0000005c5a00720c */ /* 0x080fe20003f06270 */
[----:B------:R-:W-:Y:S01]  /*4950*/  VIADD R85, R3, 0x18 ;  /* 0x0000001803557836 */ /* 0x000fe20000000000 */
[-C--:B------:R-:W-:Y:S01]  /*4960*/  ISETP.GE.AND P6, PT, R89, R92.reuse, PT ;  /* 0x0000005c5900720c */ /* 0x080fe20003fc6270 */
[----:B------:R-:W-:Y:S01]  /*4970*/  VIADD R0, R3, 0x19 ;  /* 0x0000001903007836 */ /* 0x000fe20000000000 */
[-C--:B------:R-:W-:Y:S02]  /*4980*/  ISETP.GE.AND P5, PT, R88, R92.reuse, PT ;  /* 0x0000005c5800720c */ /* 0x080fe40003fa6270 */
[----:B------:R-:W-:Y:S02]  /*4990*/  VIADDMNMX R91, R91, 0x8, RZ, !PT ;  /* 0x000000085b5b7846 */ /* 0x000fe400078001ff */
[----:B------:R-:W-:Y:S02]  /*49a0*/  FSEL R4, R4, -INF , P1 ;  /* 0xff80000004047808 */ /* 0x000fe40000800000 */
[----:B------:R-:W-:Y:S02]  /*49b0*/  FSEL R5, R5, -INF , P0 ;  /* 0xff80000005057808 */ /* 0x000fe40000000000 */
[----:B------:R-:W-:Y:S02]  /*49c0*/  FSEL R8, R8, -INF , P6 ;  /* 0xff80000008087808 */ /* 0x000fe40003000000 */
[----:B------:R-:W-:Y:S02]  /*49d0*/  FSEL R9, R9, -INF , P5 ;  /* 0xff80000009097808 */ /* 0x000fe40002800000 */
[-C--:B------:R-:W-:Y:S02]  /*49e0*/  ISETP.GE.AND P4, PT, R87, R92.reuse, PT ;  /* 0x0000005c5700720c */ /* 0x080fe40003f86270 */
[-C--:B------:R-:W-:Y:S02]  /*49f0*/  ISETP.GE.AND P3, PT, R86, R92.reuse, PT ;  /* 0x0000005c5600720c */ /* 0x080fe40003f66270 */
[-C--:B------:R-:W-:Y:S02]  /*4a00*/  ISETP.GE.AND P2, PT, R85, R92.reuse, PT ;  /* 0x0000005c5500720c */ /* 0x080fe40003f46270 */
[----:B------:R-:W-:Y:S02]  /*4a10*/  ISETP.GE.AND P1, PT, R0, R92, PT ;  /* 0x0000005c0000720c */ /* 0x000fe40003f26270 */
[-C--:B------:R-:W-:Y:S02]  /*4a20*/  ISETP.GE.AND P0, PT, R3, R91.reuse, PT ;  /* 0x0000005b0300720c */ /* 0x080fe40003f06270 */
[-C--:B------:R-:W-:Y:S02]  /*4a30*/  ISETP.GE.AND P6, PT, R90, R91.reuse, PT ;  /* 0x0000005b5a00720c */ /* 0x080fe40003fc6270 */
[-C--:B------:R-:W-:Y:S02]  /*4a40*/  ISETP.GE.AND P5, PT, R89, R91.reuse, PT ;  /* 0x0000005b5900720c */ /* 0x080fe40003fa6270 */
[----:B------:R-:W-:Y:S02]  /*4a50*/  FSEL R12, R12, -INF , P4 ;  /* 0xff8000000c0c7808 */ /* 0x000fe40002000000 */
[----:B------:R-:W-:Y:S02]  /*4a60*/  FSEL R13, R13, -INF , P3 ;  /* 0xff8000000d0d7808 */ /* 0x000fe40001800000 */
[----:B------:R-:W-:Y:S02]  /*4a70*/  FSEL R16, R16, -INF , P2 ;  /* 0xff80000010107808 */ /* 0x000fe40001000000 */
[----:B------:R-:W-:Y:S02]  /*4a80*/  FSEL R17, R17, -INF , P1 ;  /* 0xff80000011117808 */ /* 0x000fe40000800000 */
[----:B------:R-:W-:Y:S02]  /*4a90*/  FSEL R6, R6, -INF , P0 ;  /* 0xff80000006067808 */ /* 0x000fe40000000000 */
[----:B------:R-:W-:Y:S02]  /*4aa0*/  FSEL R7, R7, -INF , P6 ;  /* 0xff80000007077808 */ /* 0x000fe40003000000 */
[----:B------:R-:W-:Y:S02]  /*4ab0*/  FSEL R10, R10, -INF , P5 ;  /* 0xff8000000a0a7808 */ /* 0x000fe40002800000 */
[-C--:B------:R-:W-:Y:S02]  /*4ac0*/  ISETP.GE.AND P4, PT, R88, R91.reuse, PT ;  /* 0x0000005b5800720c */ /* 0x080fe40003f86270 */
[-C--:B------:R-:W-:Y:S02]  /*4ad0*/  ISETP.GE.AND P3, PT, R87, R91.reuse, PT ;  /* 0x0000005b5700720c */ /* 0x080fe40003f66270 */
[-C--:B------:R-:W-:Y:S02]  /*4ae0*/  ISETP.GE.AND P2, PT, R86, R91.reuse, PT ;  /* 0x0000005b5600720c */ /* 0x080fe40003f46270 */
[-C--:B------:R-:W-:Y:S02]  /*4af0*/  ISETP.GE.AND P1, PT, R85, R91.reuse, PT ;  /* 0x0000005b5500720c */ /* 0x080fe40003f26270 */
        /* <DEDUP_REMOVED lines=38> */
.L_x_821:
        /* <DEDUP_REMOVED lines=21> */
[----:B------:R-:W-:Y:S01]  /*4eb0*/  MUFU.EX2 R207, R207 ;  /* 0x000000cf00cf7308 */ /* 0x000fe20000000800 */
        /* <DEDUP_REMOVED lines=18> */
[----:B------:R-:W2:Y:S10]  /*4fe0*/  MUFU.EX2 R196, R196 ;  /* 0x000000c400c47308 */ /* 0x000eb40000000800 */
[----:B------:R2:W-:Y:S10]  /*4ff0*/  MUFU.EX2 R202, R0 ;  /* 0x0000000000ca7308 */ /* 0x0005f40000000800 */
[----:B------:R-:W-:Y:S10]  /*5000*/  MUFU.EX2 R127, R127 ;  /* 0x0000007f007f7308 */ /* 0x000ff40000000800 */
[----:B------:R-:W-:Y:S10]  /*5010*/  MUFU.EX2 R204, R204 ;  /* 0x000000cc00cc7308 */ /* 0x000ff40000000800 */
[----:B------:R-:W-:Y:S10]  /*5020*/  MUFU.EX2 R206, R206 ;  /* 0x000000ce00ce7308 */ /* 0x000ff40000000800 */
[----:B------:R-:W3:Y:S10]  /*5030*/  MUFU.EX2 R205, R205 ;  /* 0x000000cd00cd7308 */ /* 0x000ef40000000800 */
        /* <DEDUP_REMOVED lines=8> */
[----:B------:R-:W-:Y:S02]  /*50c0*/  LOP3.LUT R231, R121, 0x200, RZ, 0xc0, !PT ;  /* 0x0000020079e77812 */ /* 0x000fe400078ec0ff */
[----:B------:R-:W-:Y:S01]  /*50d0*/  LOP3.LUT R2, R3, 0x20, R2, 0x78, !PT ;  /* 0x0000002003027812 */ /* 0x000fe200078e7802 */
[C---:B------:R-:W-:Y:S01]  /*50e0*/  IMAD.SHL.U32 R3, R234.reuse, 0x10, RZ ;  /* 0x00000010ea037824 */ /* 0x040fe200078e00ff */
[----:B------:R-:W-:Y:S02]  /*50f0*/  LOP3.LUT P1, RZ, R234, 0x4, RZ, 0xc0, !PT ;  /* 0x00000004eaff7812 */ /* 0x000fe4000782c0ff */
[----:B--2---:R-:W-:Y:S02]  /*5100*/  F2FP.F16.F32.PACK_AB R0, R196, R197 ;  /* 0x000000c5c400723e */ /* 0x004fe400000000ff */
[--C-:B------:R-:W-:Y:S02]  /*5110*/  LOP3.LUT R231, R231, 0x3800, R3.reuse, 0xf8, !PT ;  /* 0x00003800e7e77812 */ /* 0x100fe400078ef803 */
[----:B------:R-:W-:Y:S02]  /*5120*/  LOP3.LUT R2, R2, 0x1c0, R3, 0xf8, !PT ;  /* 0x000001c002027812 */ /* 0x000fe400078ef803 */
[----:B------:R-:W-:Y:S02]  /*5130*/  LOP3.LUT R3, R121, 0xc00, RZ, 0xc0, !PT ;  /* 0x00000c0079037812 */ /* 0x000fe400078ec0ff */
[----:B------:R-:W-:Y:S02]  /*5140*/  SEL R125, R125, 0xfffffff0, !P1 ;  /* 0xfffffff07d7d7807 */ /* 0x000fe40004800000 */
[----:B------:R-:W-:Y:S02]  /*5150*/  LOP3.LUT R3, R3, 0x6, R119, 0xf8, !PT ;  /* 0x0000000603037812 */ /* 0x000fe400078ef877 */
[----:B------:R-:W-:Y:S02]  /*5160*/  LOP3.LUT R117, R116, 0x1c0, RZ, 0xc0, !PT ;  /* 0x000001c074757812 */ /* 0x000fe400078ec0ff */
[----:B------:R-:W-:Y:S02]  /*5170*/  LOP3.LUT R2, R3, R2, RZ, 0xfc, !PT ;  /* 0x0000000203027212 */ /* 0x000fe400078efcff */
[----:B------:R-:W-:Y:S02]  /*5180*/  F2FP.F16.F32.PACK_AB R3, R207, R208 ;  /* 0x000000d0cf03723e */ /* 0x000fe400000000ff */
[C---:B------:R-:W-:Y:S02]  /*5190*/  LEA R200, R2.reuse, UR4, 0x1 ;  /* 0x0000000402c87c11 */ /* 0x040fe4000f8e08ff */
[----:B------:R-:W-:Y:S02]  /*51a0*/  LEA R2, R2, UR5, 0x1 ;  /* 0x0000000502027c11 */ /* 0x000fe4000f8e08ff */
[----:B------:R-:W-:Y:S01]  /*51b0*/  LOP3.LUT R122, R116, 0x200, RZ, 0xc0, !PT ;  /* 0x00000200747a7812 */ /* 0x000fe200078ec0ff */
[----:B------:R1:W-:Y:S01]  /*51c0*/  STS [R200+0x22000], R3 ;  /* 0x02200003c8007388 */ /* 0x0003e20000000800 */
[C---:B------:R-:W-:Y:S01]  /*51d0*/  IADD3 R126, PT, PT, R2.reuse, 0x20, RZ ;  /* 0x00000020027e7810 */ /* 0x040fe20007ffe0ff */
[C---:B------:R-:W-:Y:S01]  /*51e0*/  @P0 VIADD R126, R2.reuse, 0xffffffe0 ;  /* 0xffffffe0027e0836 */ /* 0x040fe20000000000 */
[----:B------:R-:W-:Y:S01]  /*51f0*/  LOP3.LUT R117, R117, 0x38, R233, 0xf8, !PT ;  /* 0x0000003875757812 */ /* 0x000fe200078ef8e9 */
[----:B------:R-:W-:Y:S01]  /*5200*/  IMAD.IADD R201, R2, 0x1, R125 ;  /* 0x0000000102c97824 */ /* 0x000fe200078e027d */
[----:B------:R-:W-:Y:S01]  /*5210*/  F2FP.F16.F32.PACK_AB R2, R128, R129 ;  /* 0x000000818002723e */ /* 0x000fe200000000ff */
[----:B------:R-:W-:Y:S01]  /*5220*/  IMAD.IADD R125, R125, 0x1, R126 ;  /* 0x000000017d7d7824 */ /* 0x000fe200078e027e */
[--C-:B------:R-:W-:Y:S02]  /*5230*/  SHF.R.U32.HI R118, RZ, 0x1, R234.reuse ;  /* 0x00000001ff767819 */ /* 0x100fe400000116ea */
[C---:B------:R-:W-:Y:S02]  /*5240*/  LOP3.LUT R4, R117.reuse, 0x8, R234, 0x78, !PT ;  /* 0x0000000875047812 */ /* 0x040fe400078e78ea */
[----:B------:R-:W-:Y:S02]  /*5250*/  LOP3.LUT R120, R117, 0x8, R118, 0x78, !PT ;  /* 0x0000000875787812 */ /* 0x000fe400078e7876 */
[----:B------:R-:W-:Y:S02]  /*5260*/  LOP3.LUT R232, R122, 0xc00, R121, 0xf8, !PT ;  /* 0x00000c007ae87812 */ /* 0x000fe400078ef879 */
[----:B------:R-:W-:Y:S02]  /*5270*/  LOP3.LUT R231, R231, R4, RZ, 0xfc, !PT ;  /* 0x00000004e7e77212 */ /* 0x000fe400078efcff */
[----:B------:R-:W-:Y:S02]  /*5280*/  LOP3.LUT R232, R232, R120, RZ, 0xfc, !PT ;  /* 0x00000078e8e87212 */ /* 0x000fe400078efcff */
[----:B------:R-:W-:Y:S02]  /*5290*/  LEA R231, R231, UR4, 0x1 ;  /* 0x00000004e7e77c11 */ /* 0x000fe4000f8e08ff */
[----:B------:R-:W-:Y:S02]  /*52a0*/  LEA R232, R232, UR4, 0x1 ;  /* 0x00000004e8e87c11 */ /* 0x000fe4000f8e08ff */
[----:B------:R-:W-:Y:S02]  /*52b0*/  LOP3.LUT P0, RZ, R234, 0x2, RZ, 0xc0, !PT ;  /* 0x00000002eaff7812 */ /* 0x000fe4000780c0ff */
[----:B-1----:R-:W-:Y:S02]  /*52c0*/  F2FP.F16.F32.PACK_AB R3, R130, R131 ;  /* 0x000000838203723e */ /* 0x002fe400000000ff */
[----:B------:R-:W-:Y:S02]  /*52d0*/  SEL R235, R235, 0xffffffe0, !P0 ;  /* 0xffffffe0ebeb7807 */ /* 0x000fe40004000000 */
[----:B------:R-:W-:Y:S01]  /*52e0*/  SEL R220, R220, 0xffffffc0, !P1 ;  /* 0xffffffc0dcdc7807 */ /* 0x000fe20004800000 */
[----:B------:R1:W-:Y:S01]  /*52f0*/  STS [R200+0x22400], R3 ;  /* 0x02240003c8007388 */ /* 0x0003e20000000800 */
[C---:B------:R-:W-:Y:S01]  /*5300*/  IADD3 R230, PT, PT, R235.reuse, R232, RZ ;  /* 0x000000e8ebe67210 */ /* 0x040fe20007ffe0ff */
[----:B------:R-:W-:Y:S01]  /*5310*/  IMAD.IADD R229, R235, 0x1, R231 ;  /* 0x00000001ebe57824 */ /* 0x000fe200078e02e7 */
[----:B------:R-:W-:Y:S03]  /*5320*/  LOP3.LUT R119, R119, 0x20, RZ, 0xc0, !PT ;  /* 0x0000002077777812 */ /* 0x000fe600078ec0ff */
[----:B------:R3:W-:Y:S01]  /*5330*/  STS [R201+0x400], R2 ;  /* 0x00040002c9007388 */ /* 0x0007e20000000800 */
[----:B------:R-:W-:Y:S01]  /*5340*/  IMAD.IADD R228, R220, 0x1, R232 ;  /* 0x00000001dce47824 */ /* 0x000fe200078e02e8 */
[----:B------:R-:W-:Y:S02]  /*5350*/  LOP3.LUT R118, R118, 0x10, RZ, 0xc0, !PT ;  /* 0x0000001076767812 */ /* 0x000fe400078ec0ff */
[--C-:B------:R-:W-:Y:S02]  /*5360*/  LOP3.LUT R238, R122, 0x400, R121.reuse, 0xf8, !PT ;  /* 0x000004007aee7812 */ /* 0x100fe400078ef879 */
[--C-:B------:R-:W-:Y:S02]  /*5370*/  LOP3.LUT R118, R118, 0x8, R234.reuse, 0xf8, !PT ;  /* 0x0000000876767812 */ /* 0x100fe400078ef8ea */
[----:B------:R-:W-:Y:S02]  /*5380*/  LOP3.LUT R238, R238, R120, RZ, 0xfc, !PT ;  /* 0x00000078eeee7212 */ /* 0x000fe400078efcff */
[----:B------:R-:W-:Y:S02]  /*5390*/  LOP3.LUT R117, R118, R117, RZ, 0x3c, !PT ;  /* 0x0000007576757212 */ /* 0x000fe400078e3cff */
[----:B------:R-:W-:Y:S02]  /*53a0*/  LOP3.LUT R243, R233, 0x38, RZ, 0xc0, !PT ;  /* 0x00000038e9f37812 */ /* 0x000fe400078ec0ff */
[----:B------:R-:W-:Y:S02]  /*53b0*/  LOP3.LUT R117, R117, 0x200, R121, 0xf8, !PT ;  /* 0x0000020075757812 */ /* 0x000fe400078ef879 */
[----:B------:R-:W-:Y:S02]  /*53c0*/  LEA R238, R238, UR4, 0x1 ;  /* 0x00000004eeee7c11 */ /* 0x000fe4000f8e08ff */
[----:B------:R-:W-:Y:S02]  /*53d0*/  LEA R237, R117, UR4, 0x1 ;  /* 0x0000000475ed7c11 */ /* 0x000fe4000f8e08ff */
[----:B-1----:R-:W-:Y:S02]  /*53e0*/  F2FP.F16.F32.PACK_AB R3, R198, R199 ;  /* 0x000000c7c603723e */ /* 0x002fe400000000ff */
[----:B---3--:R-:W-:Y:S03]  /*53f0*/  F2FP.F16.F32.PACK_AB R2, R205, R206 ;  /* 0x000000cecd02723e */ /* 0x008fe600000000ff */
[----:B------:R1:W-:Y:S06]  /*5400*/  STS [R201], R3 ;  /* 0x00000003c9007388 */ /* 0x0003ec0000000800 */
[----:B------:R4:W-:Y:S01]  /*5410*/  STS [R126], R0 ;  /* 0x000000007e007388 */ /* 0x0009e20000000800 */
[----:B-1----:R-:W-:Y:S02]  /*5420*/  F2FP.F16.F32.PACK_AB R3, R204, R127 ;  /* 0x0000007fcc03723e */ /* 0x002fe400000000ff */
[----:B----4-:R-:W-:Y:S03]  /*5430*/  F2FP.F16.F32.PACK_AB R0, R202, R203 ;  /* 0x000000cbca00723e */ /* 0x010fe600000000ff */
        /* <DEDUP_REMOVED lines=116> */
[--C-:B------:R-:W-:Y:S04]  /*5b80*/  LOP3.LUT R84, R84, 0x1c0, R116.reuse, 0xf8, !PT ;  /* 0x000001c054547812 */ /* 0x100fe800078ef874 */
        /* <DEDUP_REMOVED lines=27> */
[----:B------:R-:W-:Y:S01]  /*5d40*/  FADD.FTZ R12, -R124, R12 ;  /* 0x0000000c7c0c7221 */ /* 0x000fe20000010100 */
[----:B------:R-:W-:Y:S01]  /*5d50*/  FADD.FTZ R14, -R123, R14 ;  /* 0x0000000e7b0e7221 */ /* 0x000fe20000010100 */
[----:B------:R-:W-:Y:S01]  /*5d60*/  F2FP.F16.F32.PACK_AB R5, R5, R208 ;  /* 0x000000d00505723e */ /* 0x000fe200000000ff */
[----:B------:R-:W-:Y:S01]  /*5d70*/  FMUL.FTZ R13, R196, R13 ;  /* 0x0000000dc40d7220 */ /* 0x000fe20000410000 */
[----:B------:R-:W-:Y:S01]  /*5d80*/  F2FP.F16.F32.PACK_AB R6, R7, R6 ;  /* 0x000000060706723e */ /* 0x000fe200000000ff */
[----:B------:R-:W-:Y:S01]  /*5d90*/  FMUL.FTZ R15, R204, R15 ;  /* 0x0000000fcc0f7220 */ /* 0x000fe20000410000 */
[C---:B------:R-:W-:Y:S01]  /*5da0*/  FADD.FTZ R17, -R124.reuse, R17 ;  /* 0x000000117c117221 */ /* 0x040fe20000010100 */
        /* <DEDUP_REMOVED lines=177> */
.L_x_822:
        /* <DEDUP_REMOVED lines=434> */
.L_x_823:
        /* <DEDUP_REMOVED lines=232> */
.L_x_825:
        /* <DEDUP_REMOVED lines=14> */
.L_x_826:
[----:B------:R-:W3:Y:S01]  /*9340*/  LDCU.64 UR8, c[0x0][0x5c8] ;  /* 0x0000b900ff0877ac */ /* 0x000ee20008000a00 */
[----:B------:R-:W-:-:S04]  /*9350*/  UIADD3 UR12, UPT, UPT, UR38, UR42, URZ ;  /* 0x0000002a260c7290 */ /* 0x000fc8000fffe0ff */
[----:B---3--:R-:W-:Y:S02]  /*9360*/  UIMAD.WIDE.U32 UR14, UR12, UR8, URZ ;  /* 0x000000080c0e72a5 */ /* 0x008fe4000f8e00ff */
[----:B------:R-:W-:-:S04]  /*9370*/  UIMAD UR12, UR12, UR9, URZ ;  /* 0x000000090c0c72a4 */ /* 0x000fc8000f8e02ff */
[----:B------:R-:W-:Y:S01]  /*9380*/  UIADD3 UR12, UPT, UPT, UR15, UR12, URZ ;  /* 0x0000000c0f0c7290 */ /* 0x000fe2000fffe0ff */
[----:B------:R-:W-:-:S05]  /*9390*/  UMOV UR38, UR14 ;  /* 0x0000000e00267c82 */ /* 0x000fca0008000000 */
[----:B-1----:R-:W-:-:S07]  /*93a0*/  MOV R10, UR12 ;  /* 0x0000000c000a7c02 */ /* 0x002fce0008000f00 */
.L_x_827:
        /* <DEDUP_REMOVED lines=59> */
.L_x_829:
[----:B------:R-:W-:Y:S05]  /*9760*/  BSYNC.RECONVERGENT B0 ;  /* 0x0000000000007941 */ /* 0x000fea0003800200 */
.L_x_828:
        /* <DEDUP_REMOVED lines=21> */
.L_x_831:
[----:B------:R-:W-:Y:S05]  /*98c0*/  BSYNC.RECONVERGENT B0 ;  /* 0x0000000000007941 */ /* 0x000fea0003800200 */
.L_x_830:
        /* <DEDUP_REMOVED lines=26> */
.L_x_833:
[----:B------:R-:W-:Y:S05]  /*9a70*/  BSYNC.RECONVERGENT B0 ;  /* 0x0000000000007941 */ /* 0x000fea0003800200 */
.L_x_832:
        /* <DEDUP_REMOVED lines=18> */
.L_x_799:
[----:B------:R-:W-:Y:S05]  /*9ba0*/  BSYNC.RECONVERGENT B1 ;  /* 0x0000000000017941 */ /* 0x000fea0003800200 */
.L_x_777:
[----:B------:R-:W5:Y:S01]  /*9bb0*/  LDCU UR9, c[0x0][0x438] ;  /* 0x00008700ff0977ac */ /* 0x000f620008000800 */
[----:B------:R-:W3:Y:S01]  /*9bc0*/  LDCU UR10, c[0x0][0x370] ;  /* 0x00006e00ff0a77ac */ /* 0x000ee20008000800 */
[----:B-----5:R-:W-:-:S04]  /*9bd0*/  UIADD3 UR9, UPT, UPT, UR9, 0x3f, URZ ;  /* 0x0000003f09097890 */ /* 0x020fc8000fffe0ff */
        /* <DEDUP_REMOVED lines=8> */
.L_x_835:
        /* <DEDUP_REMOVED lines=10> */
.L_x_2503:


//--------------------- .text._ZN5flash44flash_bwd_dq_dk_dv_loop_seqk_parallel_kernelI23Flash_bwd_kernel_traitsILi256ELi64ELi64ELi8ELi4ELi2ELi2ELb0ELb0EN7cutlass6half_tE19Flash_kernel_traitsILi256ELi64ELi64ELi8ES3_EELb0ELb0ELb0ELb0ELb0ELb0ELb0EEEvNS_16Flash_bwd_paramsE --------------------------
	.section	.text._ZN5flash44flash_bwd_dq_dk_dv_loop_seqk_parallel_kernelI23Flash_bwd_kernel_traitsILi256ELi64ELi64ELi8ELi4ELi2ELi2ELb0ELb0EN7cutlass6half_tE19Flash_kernel_traitsILi256ELi64ELi64ELi8ES3_EELb0ELb0ELb0ELb0ELb0ELb0ELb0EEEvNS_16Flash_bwd_paramsE,"ax",@progbits
	.align	128
        .global         _ZN5flash44flash_bwd_dq_dk_dv_loop_seqk_parallel_kernelI23Flash_bwd_kernel_traitsILi256ELi64ELi64ELi8ELi4ELi2ELi2ELb0ELb0EN7cutlass6half_tE19Flash_kernel_traitsILi256ELi64ELi64ELi8ES3_EELb0ELb0ELb0ELb0ELb0ELb0ELb0EEEvNS_16Flash_bwd_paramsE
        .type           _ZN5flash44flash_bwd_dq_dk_dv_loop_seqk_parallel_kernelI23Flash_bwd_kernel_traitsILi256ELi64ELi64ELi8ELi4ELi2ELi2ELb0ELb0EN7cutlass6half_tE19Flash_kernel_traitsILi256ELi64ELi64ELi8ES3_EELb0ELb0ELb0ELb0ELb0ELb0ELb0EEEvNS_16Flash_bwd_paramsE,@function
        .size           _ZN5flash44flash_bwd_dq_dk_dv_loop_seqk_parallel_kernelI23Flash_bwd_kernel_traitsILi256ELi64ELi64ELi8ELi4ELi2ELi2ELb0ELb0EN7cutlass6half_tE19Flash_kernel_traitsILi256ELi64ELi64ELi8ES3_EELb0ELb0ELb0ELb0ELb0ELb0ELb0EEEvNS_16Flash_bwd_paramsE,(.L_x_2504 - _ZN5flash44flash_bwd_dq_dk_dv_loop_seqk_parallel_kernelI23Flash_bwd_kernel_traitsILi256ELi64ELi64ELi8ELi4ELi2ELi2ELb0ELb0EN7cutlass6half_tE19Flash_kernel_traitsILi256ELi64ELi64ELi8ES3_EELb0ELb0ELb0ELb0ELb0ELb0ELb0EEEvNS_16Flash_bwd_paramsE)
        .other          _ZN5flash44flash_bwd_dq_dk_dv_loop_seqk_parallel_kernelI23Flash_bwd_kernel_traitsILi256ELi64ELi64ELi8ELi4ELi2ELi2ELb0ELb0EN7cutlass6half_tE19Flash_kernel_traitsILi256ELi64ELi64ELi8ES3_EELb0ELb0ELb0ELb0ELb0ELb0ELb0EEEvNS_16Flash_bwd_paramsE,@"STO_CUDA_ENTRY STV_DEFAULT"
_ZN5flash44flash_bwd_dq_dk_dv_loop_seqk_parallel_kernelI23Flash_bwd_kernel_traitsILi256ELi64ELi64ELi8ELi4ELi2ELi2ELb0ELb0EN7cutlass6half_tE19Flash_kernel_traitsILi256ELi64ELi64ELi8ES3_EELb0ELb0ELb0ELb0ELb0ELb0ELb0EEEvNS_16Flash_bwd_paramsE:
.text._ZN5flash44flash_bwd_dq_dk_dv_loop_seqk_parallel_kernelI23Flash_bwd_kernel_traitsILi256ELi64ELi64ELi8ELi4ELi2ELi2ELb0ELb0EN7cutlass6half_tE19Flash_kernel_traitsILi256ELi64ELi64ELi8ES3_EELb0ELb0ELb0ELb0ELb0ELb0ELb0EEEvNS_16Flash_bwd_paramsE:
        /* <DEDUP_REMOVED lines=16> */
[----:B------:R-:W-:Y:S01]  /*0100*/  UMOV UR11, 0x400 ;  /* 0x00000400000b7882 */ /* 0x000fe20000000000 */
[----:B------:R-:W-:Y:S01]  /*0110*/  UMOV UR9, 0x400 ;  /* 0x0000040000097882 */ /* 0x000fe20000000000 */
[----:B------:R-:W4:Y:S01]  /*0120*/  LDCU UR10, c[0x0][0x438] ;  /* 0x00008700ff0a77ac */ /* 0x000f220008000800 */
[----:B--2---:R-:W-:-:S04]  /*0130*/  UISETP.NE.U32.AND UP1, UPT, UR6, URZ, UPT ;  /* 0x000000ff0600728c */ /* 0x004fc8000bf25070 */
[----:B------:R-:W-:Y:S01]  /*0140*/  S2UR UR21, SR_CTAID.X ;  /* 0x00000000001579c3 */ /* 0x000fe20000002500 */
[----:B-1----:R-:W-:Y:S02]  /*0150*/  ULEA UR38, UP0, UR41, UR38, 0x2 ;  /* 0x0000002629267291 */ /* 0x002fe4000f8010ff */
[----:B---3--:R-:W-:Y:S02]  /*0160*/  UISETP.EQ.U32.AND UP2, UPT, UR4, URZ, UPT ;  /* 0x000000ff0400728c */ /* 0x008fe4000bf42070 */
[----:B------:R-:W-:Y:S02]  /*0170*/  ULEA.HI.X UR39, UR41, UR39, URZ, 0x2, UP0 ;  /* 0x0000002729277291 */ /* 0x000fe400080f14ff */
[----:B------:R-:W-:Y:S01]  /*0180*/  UISETP.NE.U32.AND UP0, UPT, UR6, URZ, UPT ;  /* 0x000000ff0600728c */ /* 0x000fe2000bf05070 */
[----:B------:R-:W-:Y:S01]  /*0190*/  S2UR UR18, SR_CTAID.Y ;  /* 0x00000000001279c3 */ /* 0x000fe20000002600 */
[----:B------:R-:W-:Y:S02]  /*01a0*/  UISETP.NE.U32.AND UP6, UPT, UR4, URZ, UPT ;  /* 0x000000ff0400728c */ /* 0x000fe4000bfc5070 */
[----:B----4-:R-:W-:-:S02]  /*01b0*/  UISETP.NE.AND UP3, UPT, UR8, URZ, UPT ;  /* 0x000000ff0800728c */ /* 0x010fc4000bf65270 */
[----:B------:R-:W-:Y:S02]  /*01c0*/  UISETP.NE.AND.EX UP5, UPT, UR7, URZ, UPT, UP1 ;  /* 0x000000ff0700728c */ /* 0x000fe4000bfa5310 */
[----:B------:R-:W-:Y:S01]  /*01d0*/  UISETP.NE.AND.EX UP4, UPT, UR7, URZ, UPT, UP0 ;  /* 0x000000ff0700728c */ /* 0x000fe2000bf85300 */
[----:B------:R-:W1:Y:S01]  /*01e0*/  S2UR UR4, SR_CgaCtaId ;  /* 0x00000000000479c3 */ /* 0x000e620000008800 */
[----:B------:R-:W2:Y:S01]  /*01f0*/  LDCU.64 UR6, c[0x0][0x470] ;  /* 0x00008e00ff0677ac */ /* 0x000ea20008000a00 */
[----:B------:R-:W-:Y:S02]  /*0200*/  UISETP.EQ.OR.EX UP0, UPT, UR5, URZ, !UP3, UP2 ;  /* 0x000000ff0500728c */ /* 0x000fe4000df02720 */
[----:B------:R-:W-:-:S04]  /*0210*/  UISETP.NE.AND.EX UP6, UPT, UR5, URZ, UPT, UP6 ;  /* 0x000000ff0500728c */ /* 0x000fc8000bfc5360 */
[----:B------:R-:W3:Y:S01]  /*0220*/  S2UR UR8, SR_CgaCtaId ;  /* 0x00000000000879c3 */ /* 0x000ee20000008800 */
[----:B------:R-:W-:Y:S01]  /*0230*/  UP2UR UR26, UPR, URZ, 0x1 ;  /* 0x00000001ff1a7883 */ /* 0x000fe20008000000 */
[----:B------:R-:W-:Y:S01]  /*0240*/  UMOV UR5, 0x400 ;  /* 0x0000040000057882 */ /* 0x000fe20000000000 */
[----:B------:R-:W-:Y:S01]  /*0250*/  UP2UR UR25, UPR, URZ, 0x8 ;  /* 0x00000008ff197883 */ /* 0x000fe20008000000 */
[----:B------:R-:W4:Y:S04]  /*0260*/  LDCU.64 UR34, c[0x0][0x358] ;  /* 0x00006b00ff2277ac */ /* 0x000f280008000a00 */
[----:B------:R-:W4:Y:S01]  /*0270*/  S2UR UR20, SR_CTAID.Z ;  /* 0x00000000001479c3 */ /* 0x000f220000002700 */
[----:B------:R-:W4:Y:S01]  /*0280*/  LDCU.64 UR28, c[0x0][0x460] ;  /* 0x00008c00ff1c77ac */ /* 0x000f220008000a00 */
[----:B--2---:R-:W-:-:S02]  /*0290*/  UISETP.NE.U32.AND UP0, UPT, UR6, URZ, UPT ;  /* 0x000000ff0600728c */ /* 0x004fc4000bf05070 */
[----:B-1----:R-:W-:Y:S01]  /*02a0*/  ULEA UR4, UR4, UR5, 0x18 ;  /* 0x0000000504047291 */ /* 0x002fe2000f8ec0ff */
[----:B------:R-:W1:Y:S01]  /*02b0*/  LDCU UR19, c[0x0][0x438] ;  /* 0x00008700ff1377ac */ /* 0x000e620008000800 */
[----:B------:R-:W2:Y:S01]  /*02c0*/  @!UP4 LDCU UR22, c[0x0][0x434] ;  /* 0x00008680ff16c7ac */ /* 0x000ea20008000800 */
[----:B------:R-:W-:Y:S02]  /*02d0*/  ULEA UR24, UR24, UR11, 0x18 ;  /* 0x0000000b18187291 */ /* 0x000fe4000f8ec0ff */
[----:B---3--:R-:W-:Y:S02]  /*02e0*/  ULEA UR5, UR8, UR9, 0x18 ;  /* 0x0000000908057291 */ /* 0x008fe4000f8ec0ff */
[----:B------:R-:W-:Y:S01]  /*02f0*/  UISETP.NE.AND.EX UP3, UPT, UR7, URZ, UPT, UP0 ;  /* 0x000000ff0700728c */ /* 0x000fe2000bf65300 */
[----:B------:R-:W-:Y:S01]  /*0300*/  UMOV UR31, 0xffff8000 ;  /* 0xffff8000001f7882 */ /* 0x000fe20000000000 */
[----:B------:R-:W-:Y:S01]  /*0310*/  UMOV UR32, URZ ;  /* 0x000000ff00207c82 */ /* 0x000fe20008000000 */
[----:B------:R-:W-:-:S08]  /*0320*/  UMOV UR33, URZ ;  /* 0x000000ff00217c82 */ /* 0x000fd00008000000 */
.L_x_893:
[----:B------:R-:W3:Y:S01]  /*0330*/  LDCU.64 UR8, c[0x0][0x478] ;  /* 0x00008f00ff0877ac */ /* 0x000ee20008000a00 */
[----:B------:R-:W-:Y:S02]  /*0340*/  PLOP3.LUT P1, PT, PT, PT, UP3, 0x80, 0x8 ;  /* 0x000000000008781c */ /* 0x000fe40003f2f038 */
[----:B------:R-:W-:Y:S01]  /*0350*/  PLOP3.LUT P4, PT, PT, PT, UP5, 0x80, 0x8 ;  /* 0x000000000008781c */ /* 0x000fe20003f8f058 */
[----:B------:R-:W-:Y:S01]  /*0360*/  @UP3 ULEA UR12, UP0, UR41, UR6, 0x2 ;  /* 0x00000006290c3291 */ /* 0x000fe2000f8010ff */
[----:B------:R-:W-:Y:S01]  /*0370*/  PLOP3.LUT P2, PT, PT, PT, UP4, 0x80, 0x8 ;  /* 0x000000000008781c */ /* 0x000fe20003f4f048 */
[----:B------:R-:W-:Y:S02]  /*0380*/  UISETP.NE.AND UP2, UPT, UR26, URZ, UPT ;  /* 0x000000ff1a00728c */ /* 0x000fe4000bf45270 */
[----:B------:R-:W-:Y:S02]  /*0390*/  @UP3 ULEA.HI.X UR13, UR41, UR7, URZ, 0x2, UP0 ;  /* 0x00000007290d3291 */ /* 0x000fe400080f14ff */
[----:B----4-:R-:W-:-:S02]  /*03a0*/  IMAD.U32 R12, RZ, RZ, UR12 ;  /* 0x0000000cff0c7e24 */ /* 0x010fc4000f8e00ff */
[----:B------:R-:W-:Y:S02]  /*03b0*/  PLOP3.LUT P3, PT, PT, PT, UP2, 0x80, 0x8 ;  /* 0x000000000008781c */ /* 0x000fe40003f6f028 */
[----:B------:R-:W-:Y:S01]  /*03c0*/  IMAD.U32 R13, RZ, RZ, UR13 ;  /* 0x0000000dff0d7e24 */ /* 0x000fe2000f8e00ff */
[----:B----4-:R-:W-:Y:S02]  /*03d0*/  UIMAD.WIDE.U32 UR12, UR41, 0x4, UR28 ;  /* 0x00000004290c78a5 */ /* 0x010fe4000f8e001c */
[----:B---3--:R-:W-:Y:S01]  /*03e0*/  UISETP.NE.U32.AND UP0, UPT, UR8, URZ, UPT ;  /* 0x000000ff0800728c */ /* 0x008fe2000bf05070 */
[----:B------:R-:W-:Y:S01]  /*03f0*/  IMAD.U32 R6, RZ, RZ, UR38 ;  /* 0x00000026ff067e24 */ /* 0x000fe2000f8e00ff */
[----:B------:R-:W3:Y:S02]  /*0400*/  @P1 LDG.E R3, desc[UR34][R12.64] ;  /* 0x000000220c031981 */ /* 0x000ee4000c1e1900 */
[----:B------:R-:W-:-:S06]  /*0410*/  UISETP.NE.AND.EX UP0, UPT, UR9, URZ, UPT, UP0 ;  /* 0x000000ff0900728c */ /* 0x000fcc000bf05300 */
[----:B------:R-:W-:-:S05]  /*0420*/  PLOP3.LUT P0, PT, PT, PT, UP0, 0x80, 0x8 ;  /* 0x000000000008781c */ /* 0x000fca0003f0f008 */
[----:B------:R-:W-:Y:S01]  /*0430*/  @UP0 ULEA UR14, UP1, UR41, UR8, 0x2 ;  /* 0x00000008290e0291 */ /* 0x000fe2000f8210ff */
[----:B------:R-:W-:Y:S01]  /*0440*/  IMAD.U32 R8, RZ, RZ, UR12 ;  /* 0x0000000cff087e24 */ /* 0x000fe2000f8e00ff */
[----:B------:R-:W4:Y:S02]  /*0450*/  @!UP0 LDCU UR11, c[0x0][0x43c] ;  /* 0x00008780ff0b87ac */ /* 0x000f240008000800 */
[----:B------:R-:W-:Y:S02]  /*0460*/  @UP0 ULEA.HI.X UR15, UR41, UR9, URZ, 0x2, UP1 ;  /* 0x00000009290f0291 */ /* 0x000fe400088f14ff */
[----:B------:R-:W-:Y:S01]  /*0470*/  IMAD.U32 R10, RZ, RZ, UR14 ;  /* 0x0000000eff0a7e24 */ /* 0x000fe2000f8e00ff */
[----:B-----5:R-:W5:Y:S01]  /*0480*/  @!UP0 LDCU.64 UR8, c[0x0][0x488] ;  /* 0x00009100ff0887ac */ /* 0x020f620008000a00 */
[----:B------:R-:W-:Y:S02]  /*0490*/  IMAD.U32 R9, RZ, RZ, UR13 ;  /* 0x0000000dff097e24 */ /* 0x000fe4000f8e00ff */
[----:B------:R-:W-:-:S02]  /*04a0*/  IMAD.U32 R7, RZ, RZ, UR39 ;  /* 0x00000027ff077e24 */ /* 0x000fc4000f8e00ff */
[----:B------:R-:W-:Y:S01]  /*04b0*/  IMAD.U32 R11, RZ, RZ, UR15 ;  /* 0x0000000fff0b7e24 */ /* 0x000fe2000f8e00ff */
[----:B------:R-:W2:Y:S04]  /*04c0*/  @P4 LDG.E R4, desc[UR34][R8.64] ;  /* 0x0000002208044981 */ /* 0x000ea8000c1e1900 */
[----:B------:R-:W2:Y:S04]  /*04d0*/  @P0 LDG.E R0, desc[UR34][R10.64] ;  /* 0x000000220a000981 */ /* 0x000ea8000c1e1900 */
[----:B------:R-:W2:Y:S04]  /*04e0*/  @P2 LDG.E R2, desc[UR34][R8.64+0x4] ;  /* 0x0000042208022981 */ /* 0x000ea8000c1e1900 */
[----:B------:R-:W2:Y:S01]  /*04f0*/  @!P3 LDG.E R6, desc[UR34][R6.64] ;  /* 0x000000220606b981 */ /* 0x000ea2000c1e1900 */
[----:B------:R-:W-:Y:S01]  /*0500*/  UMOV UR40, URZ ;  /* 0x000000ff00287c82 */ /* 0x000fe20008000000 */
[----:B-----5:R-:W-:Y:S01]  /*0510*/  @!UP0 UISETP.NE.U32.AND UP1, UPT, UR8, URZ, UPT ;  /* 0x000000ff0800828c */ /* 0x020fe2000bf25070 */
[----:B------:R-:W-:Y:S01]  /*0520*/  UMOV UR16, 0xffffffff ;  /* 0xffffffff00107882 */ /* 0x000fe20000000000 */
[----:B------:R-:W-:-:S02]  /*0530*/  UMOV UR42, 0xffffffff ;  /* 0xffffffff002a7882 */ /* 0x000fc40000000000 */
[----:B------:R-:W-:Y:S02]  /*0540*/  @!UP0 UISETP.NE.AND.EX UP1, UPT, UR9, URZ, UPT, UP1 ;  /* 0x000000ff0900828c */ /* 0x000fe4000bf25310 */
[----:B------:R-:W-:Y:S02]  /*0550*/  USHF.L.U32 UR30, UR37, 0x6, URZ ;  /* 0x00000006251e7899 */ /* 0x000fe400080006ff */
[----:B----4-:R-:W-:Y:S01]  /*0560*/  @!UP0 USEL UR9, UR11, URZ, UP1 ;  /* 0x000000ff0b098287 */ /* 0x010fe20008800000 */
[----:B---3--:R-:W-:Y:S02]  /*0570*/  @P1 R2UR UR40, R3 ;  /* 0x00000000032812ca */ /* 0x008fe400000e0000 */
[----:B--2---:R-:W-:Y:S02]  /*0580*/  @P4 R2UR UR16, R4 ;  /* 0x00000000041042ca */ /* 0x004fe400000e0000 */
[----:B------:R-:W-:Y:S02]  /*0590*/  @P0 R2UR UR36, R0 ;  /* 0x00000000002402ca */ /* 0x000fe400000e0000 */
        /* <DEDUP_REMOVED lines=15> */
.L_x_836:
        /* <DEDUP_REMOVED lines=10> */
[----:B------:R-:W2:Y:S01]  /*0730*/  @!UP1 LDCU.64 UR10, c[0x0][0x398] ;  /* 0x00007300ff0a97ac */ /* 0x000ea20008000a00 */
[----:B------:R-:W3:Y:S02]  /*0740*/  @UP1 LDCU.64 UR8, c[0x0][0x3b0] ;  /* 0x00007600ff0817ac */ /* 0x000ee40008000a00 */
[----:B------:R-:W-:-:S04]  /*0750*/  USHF.R.S32.HI UR43, URZ, 0x6, UR12 ;  /* 0x00000006ff2b7899 */ /* 0x000fc8000801140c */
[----:B------:R-:W-:-:S04]  /*0760*/  ULEA UR48, UR43, 0xffffffc0, 0x6 ;  /* 0xffffffc02b307891 */ /* 0x000fc8000f8e30ff */
[----:B------:R-:W-:Y:S02]  /*0770*/  USHF.R.S32.HI UR51, URZ, 0x1f, UR48 ;  /* 0x0000001fff337899 */ /* 0x000fe40008011430 */
[----:B--2---:R-:W-:Y:S02]  /*0780*/  @!UP1 UIMAD.WIDE.U32 UR52, UR41, UR10, URZ ;  /* 0x0000000a293492a5 */ /* 0x004fe4000f8e00ff */
[----:B---3--:R-:W-:Y:S02]  /*0790*/  @UP1 UIMAD.WIDE.U32 UR14, UR16, UR8, URZ ;  /* 0x00000008100e12a5 */ /* 0x008fe4000f8e00ff */
[----:B------:R-:W-:Y:S02]  /*07a0*/  @!UP1 UIMAD UR49, UR41, UR11, UR53 ;  /* 0x0000000b293192a4 */ /* 0x000fe4000f8e0235 */
[----:B------:R-:W-:-:S03]  /*07b0*/  @UP1 UIMAD UR49, UR16, UR9, UR15 ;  /* 0x00000009103112a4 */ /* 0x000fc6000f8e020f */
[----:B------:R-:W-:Y:S01]  /*07c0*/  @UP1 UMOV UR52, UR14 ;  /* 0x0000000e00341c82 */ /* 0x000fe20008000000 */
[----:B------:R-:W-:Y:S08]  /*07d0*/  BRA.U UP2, `(.L_x_838) ;  /* 0x0000000102347547 */ /* 0x000ff0000b800000 */
        /* <DEDUP_REMOVED lines=12> */
[----:B------:R-:W-:Y:S05]  /*08a0*/  BRA `(.L_x_839) ;  /* 0x00000000001c7947 */ /* 0x000fea0003800000 */
.L_x_838:
[----:B------:R-:W2:Y:S01]  /*08b0*/  LDCU.64 UR14, c[0x0][0x3b8] ;  /* 0x00007700ff0e77ac */ /* 0x000ea20008000a00 */
[----:B------:R-:W-:-:S04]  /*08c0*/  UIADD3 UR8, UPT, UPT, UR40, UR42, URZ ;  /* 0x0000002a28087290 */ /* 0x000fc8000fffe0ff */
[----:B--2---:R-:W-:Y:S02]  /*08d0*/  UIMAD.WIDE.U32 UR10, UR8, UR14, URZ ;  /* 0x0000000e080a72a5 */ /* 0x004fe4000f8e00ff */
[----:B------:R-:W-:-:S04]  /*08e0*/  UIMAD UR8, UR8, UR15, URZ ;  /* 0x0000000f080872a4 */ /* 0x000fc8000f8e02ff */
[----:B------:R-:W-:Y:S01]  /*08f0*/  UIADD3 UR8, UPT, UPT, UR11, UR8, URZ ;  /* 0x000000080b087290 */ /* 0x000fe2000fffe0ff */
[----:B------:R-:W-:-:S05]  /*0900*/  UMOV UR50, UR10 ;  /* 0x0000000a00327c82 */ /* 0x000fca0008000000 */
[----:B------:R-:W-:Y:S02]  /*0910*/  MOV R8, UR8 ;  /* 0x0000000800087c02 */ /* 0x000fe40008000f00 */
.L_x_839:
[----:B------:R-:W2:Y:S01]  /*0920*/  LDC R0, c[0x0][0x3e8] ;  /* 0x0000fa00ff007b82 */ /* 0x000ea20000000800 */
[----:B------:R-:W3:Y:S01]  /*0930*/  S2R R2, SR_CTAID.Z ;  /* 0x0000000000027919 */ /* 0x000ee20000002700 */
[----:B------:R-:W-:Y:S01]  /*0940*/  USHF.R.S32.HI UR27, URZ, 0x1f, UR30 ;  /* 0x0000001fff1b7899 */ /* 0x000fe2000801141e */
[----:B--2---:R-:W-:-:S04]  /*0950*/  IABS R4, R0 ;  /* 0x0000000000047213 */ /* 0x004fc80000000000 */
[----:B------:R-:W2:Y:S01]  /*0960*/  I2F.RP R5, R4 ;  /* 0x0000000400057306 */ /* 0x000ea20000209400 */
[----:B---3--:R-:W-:-:S07]  /*0970*/  IABS R2, R2 ;  /* 0x0000000200027213 */ /* 0x008fce0000000000 */
[----:B--2---:R-:W2:Y:S02]  /*0980*/  MUFU.RCP R6, R5 ;  /* 0x0000000500067308 */ /* 0x004ea40000001000 */
[----:B--2---:R-:W-:-:S06]  /*0990*/  VIADD R6, R6, 0xffffffe ;  /* 0x0ffffffe06067836 */ /* 0x004fcc0000000000 */
[----:B------:R-:W2:Y:S02]  /*09a0*/  F2I.FTZ.U32.TRUNC.NTZ R7, R6 ;  /* 0x0000000600077305 */ /* 0x000ea4000021f000 */
[----:B--2---:R-:W-:Y:S01]  /*09b0*/  IMAD.MOV R3, RZ, RZ, -R7 ;  /* 0x000000ffff037224 */ /* 0x004fe200078e0a07 */
        /* <DEDUP_REMOVED lines=31> */
.L_x_840:
[----:B------:R-:W2:Y:S01]  /*0bb0*/  LDCU.64 UR12, c[0x0][0x3c0] ;  /* 0x00007800ff0c77ac */ /* 0x000ea20008000a00 */
[----:B------:R-:W-:-:S04]  /*0bc0*/  UIADD3 UR8, UPT, UPT, UR40, UR42, URZ ;  /* 0x0000002a28087290 */ /* 0x000fc8000fffe0ff */
[----:B--2---:R-:W-:Y:S02]  /*0bd0*/  UIMAD.WIDE.U32 UR10, UR8, UR12, URZ ;  /* 0x0000000c080a72a5 */ /* 0x004fe4000f8e00ff */
[----:B------:R-:W-:-:S04]  /*0be0*/  UIMAD UR8, UR8, UR13, URZ ;  /* 0x0000000d080872a4 */ /* 0x000fc8000f8e02ff */
[----:B------:R-:W-:Y:S01]  /*0bf0*/  UIADD3 UR8, UPT, UPT, UR11, UR8, URZ ;  /* 0x000000080b087290 */ /* 0x000fe2000fffe0ff */
[----:B------:R-:W-:-:S05]  /*0c00*/  UMOV UR44, UR10 ;  /* 0x0000000a002c7c82 */ /* 0x000fca0008000000 */
[----:B------:R-:W-:-:S07]  /*0c10*/  MOV R9, UR8 ;  /* 0x0000000800097c02 */ /* 0x000fce0008000f00 */
.L_x_841:
[----:B------:R-:W2:Y:S01]  /*0c20*/  @!UP1 LDCU.64 UR10, c[0x0][0x588] ;  /* 0x0000b100ff0a97ac */ /* 0x000ea20008000a00 */
[----:B------:R-:W3:Y:S01]  /*0c30*/  @UP1 LDCU.64 UR8, c[0x0][0x590] ;  /* 0x0000b200ff0817ac */ /* 0x000ee20008000a00 */
[----:B------:R-:W4:Y:S01]  /*0c40*/  LDCU UR17, c[0x0][0x3e0] ;  /* 0x00007c00ff1177ac */ /* 0x000f220008000800 */
[----:B------:R-:W4:Y:S01]  /*0c50*/  LDCU UR46, c[0x0][0x44c] ;  /* 0x00008980ff2e77ac */ /* 0x000f220008000800 */
[----:B--2---:R-:W-:-:S04]  /*0c60*/  @!UP1 UIMAD.WIDE.U32 UR58, UR41, UR10, URZ ;  /* 0x0000000a293a92a5 */ /* 0x004fc8000f8e00ff */
[----:B------:R-:W-:Y:S02]  /*0c70*/  @!UP1 UIMAD UR47, UR41, UR11, UR59 ;  /* 0x0000000b292f92a4 */ /* 0x000fe4000f8e023b */
[----:B---3--:R-:W-:-:S04]  /*0c80*/  @UP1 UIMAD.WIDE.U32 UR10, UR16, UR8, URZ ;  /* 0x00000008100a12a5 */ /* 0x008fc8000f8e00ff */
[----:B------:R-:W-:Y:S02]  /*0c90*/  @UP1 UIMAD UR47, UR16, UR9, UR11 ;  /* 0x00000009102f12a4 */ /* 0x000fe4000f8e020b */
[----:B----4-:R-:W-:Y:S01]  /*0ca0*/  UIMAD.WIDE UR62, UR17, UR46, URZ ;  /* 0x0000002e113e72a5 */ /* 0x010fe2000f8e02ff */
[----:B------:R-:W-:Y:S01]  /*0cb0*/  @UP1 UMOV UR58, UR10 ;  /* 0x0000000a003a1c82 */ /* 0x000fe20008000000 */
[----:B------:R-:W-:Y:S10]  /*0cc0*/  BRA.U UP1, `(.L_x_842) ;  /* 0x0000000101407547 */ /* 0x000ff4000b800000 */
[----:B------:R-:W2:Y:S01]  /*0cd0*/  LDCU UR54, c[0x0][0x444] ;  /* 0x00008880ff3677ac */ /* 0x000ea20008000800 */
[----:B------:R-:W-:Y:S02]  /*0ce0*/  USHF.R.S32.HI UR9, URZ, 0x1f, UR17 ;  /* 0x0000001fff097899 */ /* 0x000fe40008011411 */
[----:B--2---:R-:W-:Y:S02]  /*0cf0*/  USHF.R.S32.HI UR8, URZ, 0x1f, UR54 ;  /* 0x0000001fff087899 */ /* 0x004fe40008011436 */
        /* <DEDUP_REMOVED lines=13> */
.L_x_842:
[----:B------:R-:W-:Y:S02]  /*0dd0*/  UIMAD.WIDE.U32 UR54, UR62, UR16, URZ ;  /* 0x000000103e3672a5 */ /* 0x000fe4000f8e00ff */
[----:B------:R-:W-:-:S04]  /*0de0*/  UIMAD UR8, UR63, UR16, URZ ;  /* 0x000000103f0872a4 */ /* 0x000fc8000f8e02ff */
[----:B------:R-:W-:Y:S02]  /*0df0*/  UIADD3 UR8, UPT, UPT, UR55, UR8, URZ ;  /* 0x0000000837087290 */ /* 0x000fe4000fffe0ff */
.L_x_843:
[----:B------:R-:W2:Y:S01]  /*0e00*/  LDCU.U8 UR11, c[0x0][0x548] ;  /* 0x0000a900ff0b77ac */ /* 0x000ea20008000000 */
[----:B------:R-:W-:Y:S01]  /*0e10*/  USHF.L.U32 UR10, UR41, 0x7, URZ ;  /* 0x00000007290a7899 */ /* 0x000fe200080006ff */
[----:B------:R-:W3:Y:S03]  /*0e20*/  LDCU.U8 UR57, c[0x0][0x5f0] ;  /* 0x0000be00ff3977ac */ /* 0x000ee60008000000 */
[----:B------:R-:W-:-:S04]  /*0e30*/  USEL UR9, UR10, URZ, UP5 ;  /* 0x000000ff0a097287 */ /* 0x000fc8000a800000 */
[----:B------:R-:W-:Y:S02]  /*0e40*/  UIADD3 UR9, UP0, UPT, UR48, UR9, URZ ;  /* 0x0000000930097290 */ /* 0x000fe4000ff1e0ff */
[----:B--2---:R-:W-:Y:S02]  /*0e50*/  UISETP.NE.AND UP1, UPT, UR11, URZ, UPT ;  /* 0x000000ff0b00728c */ /* 0x004fe4000bf25270 */
[----:B------:R-:W-:Y:S02]  /*0e60*/  UIADD3.X UR53, UPT, UPT, URZ, UR51, URZ, UP0, !UPT ;  /* 0x00000033ff357290 */ /* 0x000fe400087fe4ff */
[----:B------:R-:W-:Y:S02]  /*0e70*/  UIMAD.WIDE.U32 UR60, UR9, UR62, URZ ;  /* 0x0000003e093c72a5 */ /* 0x000fe4000f8e00ff */
[----:B------:R-:W-:-:S04]  /*0e80*/  UIMAD UR53, UR53, UR62, URZ ;  /* 0x0000003e353572a4 */ /* 0x000fc8000f8e02ff */
[----:B------:R-:W-:Y:S02]  /*0e90*/  UIMAD UR53, UR63, UR9, UR53 ;  /* 0x000000093f3572a4 */ /* 0x000fe4000f8e0235 */
[----:B------:R-:W-:Y:S02]  /*0ea0*/  UIMAD UR9, UR23, UR46, URZ ;  /* 0x0000002e170972a4 */ /* 0x000fe4000f8e02ff */
[----:B------:R-:W-:Y:S01]  /*0eb0*/  UIADD3 UR53, UPT, UPT, UR61, UR53, URZ ;  /* 0x000000353d357290 */ /* 0x000fe2000fffe0ff */
[----:B---3--:R-:W-:Y:S11]  /*0ec0*/  BRA.U !UP1, `(.L_x_844) ;  /* 0x00000001091c7547 */ /* 0x008ff6000b800000 */
[----:B------:R-:W2:Y:S01]  /*0ed0*/  LDCU UR11, c[0x0][0x434] ;  /* 0x00008680ff0b77ac */ /* 0x000ea20008000800 */
[----:B------:R-:W3:Y:S01]  /*0ee0*/  LDCU UR56, c[0x0][0x454] ;  /* 0x00008a80ff3877ac */ /* 0x000ee20008000800 */
[----:B------:R-:W-:Y:S02]  /*0ef0*/  UISETP.NE.AND UP0, UPT, UR16, -0x1, UPT ;  /* 0xffffffff1000788c */ /* 0x000fe4000bf05270 */
[----:B--2---:R-:W-:-:S04]  /*0f00*/  UIMAD UR11, UR41, UR11, URZ ;  /* 0x0000000b290b72a4 */ /* 0x004fc8000f8e02ff */
[----:B------:R-:W-:-:S04]  /*0f10*/  USEL UR11, UR11, UR16, !UP0 ;  /* 0x000000100b0b7287 */ /* 0x000fc8000c000000 */
[----:B---3--:R-:W-:Y:S01]  /*0f20*/  UIMAD UR56, UR23, UR56, UR11 ;  /* 0x00000038173872a4 */ /* 0x008fe2000f8e020b */
[----:B------:R-:W-:Y:S05]  /*0f30*/  BRA `(.L_x_845) ;  /* 0x00000000000c7947 */ /* 0x000fea0003800000 */
.L_x_844:
[----:B------:R-:W2:Y:S01]  /*0f40*/  LDCU UR56, c[0x0][0x434] ;  /* 0x00008680ff3877ac */ /* 0x000ea20008000800 */
[----:B------:R-:W-:-:S04]  /*0f50*/  UIMAD UR11, UR41, UR17, UR23 ;  /* 0x00000011290b72a4 */ /* 0x000fc8000f8e0217 */
[----:B--2---:R-:W-:Y:S02]  /*0f60*/  UIMAD UR56, UR11, UR56, URZ ;  /* 0x000000380b3872a4 */ /* 0x004fe4000f8e02ff */
.L_x_845:
[----:B------:R-:W-:Y:S01]  /*0f70*/  UIADD3 UR43, UPT, UPT, UR43, -0x1, URZ ;  /* 0xffffffff2b2b7890 */ /* 0x000fe2000fffe0ff */
[----:B------:R-:W-:Y:S09]  /*0f80*/  BRA.U !UP1, `(.L_x_846) ;  /* 0x0000000109247547 */ /* 0x000ff2000b800000 */
[----:B------:R-:W2:Y:S01]  /*0f90*/  LDCU UR11, c[0x0][0x444] ;  /* 0x00008880ff0b77ac */ /* 0x000ea20008000800 */
[----:B------:R-:W-:Y:S01]  /*0fa0*/  UISETP.NE.AND UP0, UPT, UR16, -0x1, UPT ;  /* 0xffffffff1000788c */ /* 0x000fe2000bf05270 */
[----:B------:R-:W3:Y:S10]  /*0fb0*/  LDCU UR55, c[0x0][0x430] ;  /* 0x00008600ff3777ac */ /* 0x000ef40008000800 */
[----:B--2---:R-:W-:Y:S01]  /*0fc0*/  @!UP0 UIMAD UR16, UR41, UR11, URZ ;  /* 0x0000000b291082a4 */ /* 0x004fe2000f8e02ff */
[----:B------:R-:W3:Y:S03]  /*0fd0*/  LDCU UR11, c[0x0][0x454] ;  /* 0x00008a80ff0b77ac */ /* 0x000ee60008000800 */
[----:B------:R-:W-:-:S02]  /*0fe0*/  UIADD3 UR10, UPT, UPT, UR10, UR16, URZ ;  /* 0x000000100a0a7290 */ /* 0x000fc4000fffe0ff */
[----:B---3--:R-:W-:-:S04]  /*0ff0*/  ULEA UR55, UR55, UR11, 0x7 ;  /* 0x0000000b37377291 */ /* 0x008fc8000f8e38ff */
[----:B------:R-:W-:Y:S01]  /*1000*/  UIMAD UR55, UR55, UR23, UR10 ;  /* 0x00000017373772a4 */ /* 0x000fe2000f8e020a */
[----:B------:R-:W-:Y:S11]  /*1010*/  BRA `(.L_x_847) ;  /* 0x00000000000c7947 */ /* 0x000ff60003800000 */
.L_x_846:
[----:B------:R-:W2:Y:S01]  /*1020*/  LDCU UR55, c[0x0][0x444] ;  /* 0x00008880ff3777ac */ /* 0x000ea20008000800 */
[----:B------:R-:W-:-:S04]  /*1030*/  UIMAD UR10, UR41, UR17, UR23 ;  /* 0x00000011290a72a4 */ /* 0x000fc8000f8e0217 */
[----:B--2---:R-:W-:-:S12]  /*1040*/  UIMAD UR55, UR10, UR55, URZ ;  /* 0x000000370a3772a4 */ /* 0x004fd8000f8e02ff */
.L_x_847:
[----:B------:R-:W2:Y:S01]  /*1050*/  S2R R0, SR_TID.X ;  /* 0x0000000000007919 */ /* 0x000ea20000002100 */
[----:B------:R-:W-:Y:S01]  /*1060*/  USHF.R.S32.HI UR10, URZ, 0x1f, UR9 ;  /* 0x0000001fff0a7899 */ /* 0x000fe20008011409 */
[----:B------:R-:W-:Y:S01]  /*1070*/  IMAD.MOV.U32 R21, RZ, RZ, RZ ;  /* 0x000000ffff157224 */ /* 0x000fe200078e00ff */
[----:B------:R-:W-:Y:S01]  /*1080*/  UIADD3 UR54, UP1, UP0, UR60, UR54, UR9 ;  /* 0x000000363c367290 */ /* 0x000fe2000f83e009 */
[----:B------:R-:W-:Y:S01]  /*1090*/  ISETP.NE.AND P3, PT, RZ, UR57, PT ;  /* 0x00000039ff007c0c */ /* 0x000fe2000bf65270 */
[----:B------:R-:W-:Y:S01]  /*10a0*/  UIMAD UR46, UR17, UR46, URZ ;  /* 0x0000002e112e72a4 */ /* 0x000fe2000f8e02ff */
[----:B------:R-:W-:Y:S01]  /*10b0*/  BSSY.RECONVERGENT B1, `(.L_x_837) ;  /* 0x000085f000017945 */ /* 0x000fe20003800200 */
[----:B------:R-:W-:Y:S01]  /*10c0*/  UIADD3.X UR53, UPT, UPT, UR53, UR8, UR10, UP1, UP0 ;  /* 0x0000000835357290 */ /* 0x000fe20008fe040a */
[----:B------:R-:W3:Y:S04]  /*10d0*/  LDCU.64 UR60, c[0x0][0x420] ;  /* 0x00008400ff3c77ac */ /* 0x000ee80008000a00 */
[----:B------:R-:W4:Y:S01]  /*10e0*/  LDCU.128 UR8, c[0x0][0x590] ;  /* 0x0000b200ff0877ac */ /* 0x000f220008000c00 */
[----:B------:R-:W-:-:S02]  /*10f0*/  UISETP.GT.AND UP0, UPT, UR45, URZ, UPT ;  /* 0x000000ff2d00728c */ /* 0x000fc4000bf04270 */
[----:B------:R-:W-:Y:S02]  /*1100*/  ULEA UR55, UR43, UR55, 0x6 ;  /* 0x000000372b377291 */ /* 0x000fe4000f8e30ff */
[----:B------:R-:W-:Y:S02]  /*1110*/  ULEA UR56, UR43, UR56, 0x6 ;  /* 0x000000382b387291 */ /* 0x000fe4000f8e30ff */
[----:B----4-:R-:W-:Y:S01]  /*1120*/  UIMAD UR16, UR51, UR8, URZ ;  /* 0x00000008331072a4 */ /* 0x010fe2000f8e02ff */
[----:B--2---:R-:W-:Y:S01]  /*1130*/  IMAD.SHL.U32 R5, R0, 0x8, RZ ;  /* 0x0000000800057824 */ /* 0x004fe200078e00ff */
[----:B------:R-:W-:Y:S01]  /*1140*/  MOV R12, UR10 ;  /* 0x0000000a000c7c02 */ /* 0x000fe20008000f00 */
[----:B------:R-:W-:Y:S01]  /*1150*/  IMAD.U32 R10, RZ, RZ, UR8 ;  /* 0x00000008ff0a7e24 */ /* 0x000fe2000f8e00ff */
[----:B------:R-:W-:Y:S01]  /*1160*/  UIMAD UR16, UR48, UR9, UR16 ;  /* 0x00000009301072a4 */ /* 0x000fe2000f8e0210 */
[----:B------:R-:W-:Y:S01]  /*1170*/  IMAD.U32 R16, RZ, RZ, UR11 ;  /* 0x0000000bff107e24 */ /* 0x000fe2000f8e00ff */
[----:B------:R-:W-:Y:S01]  /*1180*/  LOP3.LUT R20, R5, 0x38, RZ, 0xc0, !PT ;  /* 0x0000003805147812 */ /* 0x000fe200078ec0ff */
[----:B------:R-:W2:Y:S01]  /*1190*/  LDCU.64 UR10, c[0x0][0x550] ;  /* 0x0000aa00ff0a77ac */ /* 0x000ea20008000a00 */
[----:B------:R-:W-:-:S02]  /*11a0*/  SHF.R.U32.HI R4, RZ, 0x3, R0 ;  /* 0x00000003ff047819 */ /* 0x000fc40000011600 */
[----:B------:R-:W-:Y:S01]  /*11b0*/  IADD3 R2, P0, PT, R20, UR58, RZ ;  /* 0x0000003a14027c10 */ /* 0x000fe2000ff1e0ff */
[----:B------:R-:W4:Y:S04]  /*11c0*/  LDCU.64 UR58, c[0x0][0x5e8] ;  /* 0x0000bd00ff3a77ac */ /* 0x000f280008000a00 */
[----:B------:R-:W-:Y:S01]  /*11d0*/  IMAD.X R3, RZ, RZ, UR47, P0 ;  /* 0x0000002fff037e24 */ /* 0x000fe200080e06ff */
[----:B------:R-:W-:Y:S01]  /*11e0*/  USHF.L.U64.HI UR47, UR8, 0x5, UR9 ;  /* 0x00000005082f7899 */ /* 0x000fe20008010209 */
[----:B------:R-:W-:-:S04]  /*11f0*/  IMAD.WIDE.U32 R10, R10, UR48, R2 ;  /* 0x000000300a0a7c25 */ /* 0x000fc8000f8e0002 */
[----:B------:R-:W5:Y:S01]  /*1200*/  LDC.64 R2, c[0x0][0x3b0] ;  /* 0x0000ec00ff027b82 */ /* 0x000f620000000a00 */
[----:B------:R-:W-:Y:S01]  /*1210*/  VIADD R11, R11, UR16 ;  /* 0x000000100b0b7c36 */ /* 0x000fe20008000000 */
[----:B------:R-:W1:Y:S01]  /*1220*/  LDCU.64 UR16, c[0x0][0x3c8] ;  /* 0x00007900ff1077ac */ /* 0x000e620008000a00 */
[----:B------:R-:W-:-:S05]  /*1230*/  IMAD.WIDE.U32 R12, R12, UR23, R10 ;  /* 0x000000170c0c7c25 */ /* 0x000fca000f8e000a */
[----:B------:R-:W3:Y:S01]  /*1240*/  LDC.64 R10, c[0x0][0x5f8] ;  /* 0x00017e00ff0a7b82 */ /* 0x000ee20000000a00 */
[----:B------:R-:W-:Y:S01]  /*1250*/  IMAD R17, R16, UR23, R13 ;  /* 0x0000001710117c24 */ /* 0x000fe2000f8e020d */
[----:B------:R-:W-:Y:S01]  /*1260*/  LOP3.LUT R13, R0, 0x1f, RZ, 0xc0, !PT ;  /* 0x0000001f000d7812 */ /* 0x000fe200078ec0ff */
[----:B------:R-:W-:Y:S01]  /*1270*/  IMAD.MOV.U32 R16, RZ, RZ, R12 ;  /* 0x000000ffff107224 */ /* 0x000fe200078e000c */
[----:B------:R-:W-:-:S03]  /*1280*/  SHF.R.U32.HI R12, RZ, 0x5, R0 ;  /* 0x00000005ff0c7819 */ /* 0x000fc60000011600 */
[----:B------:R-:W-:-:S04]  /*1290*/  IMAD.WIDE.U32 R16, R4, UR8, R16 ;  /* 0x0000000804107c25 */ /* 0x000fc8000f8e0010 */
[----:B------:R-:W-:Y:S01]  /*12a0*/  IMAD R13, R12, UR46, R13 ;  /* 0x0000002e0c0d7c24 */ /* 0x000fe2000f8e020d */
[----:B--2---:R-:W-:Y:S01]  /*12b0*/  LEA R234, P2, R16, UR10, 0x1 ;  /* 0x0000000a10ea7c11 */ /* 0x004fe2000f8408ff */
[----:B------:R-:W-:Y:S02]  /*12c0*/  IMAD R12, R4, UR9, R17 ;  /* 0x00000009040c7c24 */ /* 0x000fe4000f8e0211 */
[C---:B-----5:R-:W-:Y:S02]  /*12d0*/  IMAD R14, R2.reuse, UR51, RZ ;  /* 0x00000033020e7c24 */ /* 0x060fe4000f8e02ff */
[----:B------:R-:W-:Y:S01]  /*12e0*/  IMAD.WIDE.U32 R18, R2, UR48, R20 ;  /* 0x0000003002127c25 */ /* 0x000fe2000f8e0014 */
[----:B------:R-:W-:Y:S01]  /*12f0*/  LEA.HI.X R235, R16, UR11, R12, 0x1, P2 ;  /* 0x0000000b10eb7c11 */ /* 0x000fe200090f0c0c */
[----:B----4-:R-:W-:Y:S01]  /*1300*/  UIMAD.WIDE UR10, UR55, 0x4, UR58 ;  /* 0x00000004370a78a5 */ /* 0x010fe2000f8e023a */
[----:B------:R-:W-:Y:S01]  /*1310*/  IADD3 R16, PT, PT, R4, 0x20, RZ ;  /* 0x0000002004107810 */ /* 0x000fe20007ffe0ff */
[----:B------:R-:W-:Y:S01]  /*1320*/  IMAD R14, R3, UR48, R14 ;  /* 0x00000030030e7c24 */ /* 0x000fe2000f8e020e */
[----:B------:R-:W-:Y:S01]  /*1330*/  IADD3 R24, P0, PT, R18, UR52, RZ ;  /* 0x0000003412187c10 */ /* 0x000fe2000ff1e0ff */
[----:B---3--:R-:W-:Y:S01]  /*1340*/  IMAD.WIDE.U32 R22, R10, UR21, RZ ;  /* 0x000000150a167c25 */ /* 0x008fe2000f8e00ff */
[----:B-1----:R-:W-:Y:S01]  /*1350*/  MOV R18, UR16 ;  /* 0x0000001000127c02 */ /* 0x002fe20008000f00 */
        /* <DEDUP_REMOVED lines=10> */
[----:B------:R-:W-:Y:S01]  /*1400*/  USHF.L.U32 UR49, UR46, 0x6, URZ ;  /* 0x000000062e317899 */ /* 0x000fe200080006ff */
[----:B------:R-:W-:Y:S01]  /*1410*/  SHF.R.S32.HI R13, RZ, 0x1f, R13 ;  /* 0x0000001fff0d7819 */ /* 0x000fe2000001140d */
[----:B------:R-:W-:Y:S01]  /*1420*/  IMAD.SHL.U32 R17, R2, 0x20, RZ ;  /* 0x0000002002117824 */ /* 0x000fe200078e00ff */
[----:B------:R-:W-:-:S03]  /*1430*/  SEL R14, R11, RZ, P3 ;  /* 0x000000ff0b0e7207 */ /* 0x000fc60001800000 */
[----:B------:R-:W-:Y:S01]  /*1440*/  IMAD.U32 R12, RZ, RZ, UR49 ;  /* 0x00000031ff0c7e24 */ /* 0x000fe2000f8e00ff */
[----:B------:R-:W-:Y:S01]  /*1450*/  IADD3.X R13, PT, PT, R13, UR53, R14, P1, P0 ;  /* 0x000000350d0d7c10 */ /* 0x000fe20008fe040e */
[----:B------:R-:W-:Y:S01]  /*1460*/  IMAD.WIDE.U32 R14, R4, R2, R18 ;  /* 0x00000002040e7225 */ /* 0x000fe200078e0012 */
[----:B------:R-:W-:Y:S01]  /*1470*/  IADD3 R11, P0, PT, R10, UR49, RZ ;  /* 0x000000310a0b7c10 */ /* 0x000fe2000ff1e0ff */
[----:B------:R-:W-:Y:S02]  /*1480*/  UIMAD.WIDE UR52, UR56, 0x4, UR60 ;  /* 0x00000004383478a5 */ /* 0x000fe4000f8e023c */
[----:B------:R-:W-:Y:S01]  /*1490*/  IMAD R10, R4, R3, R15 ;  /* 0x00000003040a7224 */ /* 0x000fe200078e020f */
[----:B------:R-:W-:Y:S02]  /*14a0*/  LEA.HI.X.SX32 R12, R12, R13, 0x1, P0 ;  /* 0x0000000d0c0c7211 */ /* 0x000fe400000f0eff */
[----:B-1----:R-:W-:Y:S02]  /*14b0*/  LEA R232, P0, R11, UR16, 0x2 ;  /* 0x000000100be87c11 */ /* 0x002fe4000f8010ff */
[----:B--2---:R-:W-:-:S02]  /*14c0*/  LEA R236, P1, R14, UR8, 0x1 ;  /* 0x000000080eec7c11 */ /* 0x004fc4000f8208ff */
[----:B------:R-:W-:Y:S02]  /*14d0*/  LEA.HI.X R233, R11, UR17, R12, 0x2, P0 ;  /* 0x000000110be97c11 */ /* 0x000fe400080f140c */
[----:B------:R-:W-:Y:S02]  /*14e0*/  SHF.L.U64.HI R11, R2, 0x5, R3 ;  /* 0x00000005020b7819 */ /* 0x000fe40000010203 */
[----:B------:R-:W-:Y:S02]  /*14f0*/  IADD3 R3, P0, PT, R4, 0x20, RZ ;  /* 0x0000002004037810 */ /* 0x000fe40007f1e0ff */
[----:B------:R-:W-:Y:S02]  /*1500*/  LEA.HI.X R237, R14, UR9, R10, 0x1, P1 ;  /* 0x000000090eed7c11 */ /* 0x000fe400088f0c0a */
[C---:B------:R-:W-:Y:S01]  /*1510*/  LOP3.LUT R15, R20.reuse, 0x40, RZ, 0xfc, !PT ;  /* 0x00000040140f7812 */ /* 0x040fe200078efcff */
[----:B------:R-:W-:Y:S01]  /*1520*/  IMAD.X R2, RZ, RZ, RZ, P0 ;  /* 0x000000ffff027224 */ /* 0x000fe200000e06ff */
[----:B------:R-:W-:-:S02]  /*1530*/  LOP3.LUT R14, R20, 0x80, RZ, 0xfc, !PT ;  /* 0x00000080140e7812 */ /* 0x000fc400078efcff */
        /* <DEDUP_REMOVED lines=15> */
.L_x_849:
[----:B------:R-:W1:Y:S01]  /*1630*/  LDCU.64 UR12, c[0x0][0x5c0] ;  /* 0x0000b800ff0c77ac */ /* 0x000e620008000a00 */
[----:B------:R-:W-:-:S04]  /*1640*/  UIADD3 UR8, UPT, UPT, UR40, UR42, URZ ;  /* 0x0000002a28087290 */ /* 0x000fc8000fffe0ff */
[----:B-1----:R-:W-:Y:S02]  /*1650*/  UIMAD.WIDE.U32 UR16, UR8, UR12, URZ ;  /* 0x0000000c081072a5 */ /* 0x002fe4000f8e00ff */
[----:B------:R-:W-:-:S04]  /*1660*/  UIMAD UR8, UR8, UR13, URZ ;  /* 0x0000000d080872a4 */ /* 0x000fc8000f8e02ff */
[----:B------:R-:W-:-:S06]  /*1670*/  UIADD3 UR8, UPT, UPT, UR17, UR8, URZ ;  /* 0x0000000811087290 */ /* 0x000fcc000fffe0ff */
[----:B------:R-:W-:Y:S02]  /*1680*/  MOV R5, UR8 ;  /* 0x0000000800057c02 */ /* 0x000fe40008000f00 */
.L_x_850:
        /* <DEDUP_REMOVED lines=13> */
.L_x_851:
[----:B------:R-:W1:Y:S01]  /*1760*/  LDCU.64 UR10, c[0x0][0x5c8] ;  /* 0x0000b900ff0a77ac */ /* 0x000e620008000a00 */
[----:B------:R-:W-:-:S04]  /*1770*/  UIADD3 UR40, UPT, UPT, UR40, UR42, URZ ;  /* 0x0000002a28287290 */ /* 0x000fc8000fffe0ff */
[----:B-1----:R-:W-:Y:S02]  /*1780*/  UIMAD.WIDE.U32 UR14, UR40, UR10, URZ ;  /* 0x0000000a280e72a5 */ /* 0x002fe4000f8e00ff */
[----:B------:R-:W-:-:S04]  /*1790*/  UIMAD UR40, UR40, UR11, URZ ;  /* 0x0000000b282872a4 */ /* 0x000fc8000f8e02ff */
[----:B------:R-:W-:-:S06]  /*17a0*/  UIADD3 UR40, UPT, UPT, UR15, UR40, URZ ;  /* 0x000000280f287290 */ /* 0x000fcc000fffe0ff */
[----:B------:R-:W-:-:S07]  /*17b0*/  MOV R0, UR40 ;  /* 0x0000002800007c02 */ /* 0x000fce0008000f00 */
.L_x_852:
        /* <DEDUP_REMOVED lines=32> */
.L_x_854:
[----:B------:R-:W-:Y:S05]  /*19c0*/  BSYNC.RECONVERGENT B0 ;  /* 0x0000000000007941 */ /* 0x000fea0003800200 */
.L_x_853:
        /* <DEDUP_REMOVED lines=19> */
.L_x_856:
[----:B------:R-:W-:Y:S05]  /*1b00*/  BSYNC.RECONVERGENT B0 ;  /* 0x0000000000007941 */ /* 0x000fea0003800200 */
.L_x_855:
[----:B------:R-:W3:Y:S01]  /*1b10*/  LDCU.64 UR8, c[0x0][0x5e0] ;  /* 0x0000bc00ff0877ac */ /* 0x000ee20008000a00 */
[----:B------:R-:W-:Y:S01]  /*1b20*/  MOV R5, UR10 ;  /* 0x0000000a00057c02 */ /* 0x000fe20008000f00 */
[----:B------:R-:W-:Y:S01]  /*1b30*/  BSSY.RECONVERGENT B0, `(.L_x_857) ;  /* 0x000001b000007945 */ /* 0x000fe20003800200 */
[----:B------:R-:W-:-:S03]  /*1b40*/  UIMAD UR27, UR27, UR10, URZ ;  /* 0x0000000a1b1b72a4 */ /* 0x000fc6000f8e02ff */
[----:B--2---:R-:W-:Y:S01]  /*1b50*/  IMAD.WIDE.U32 R6, R5, UR30, R20 ;  /* 0x0000001e05067c25 */ /* 0x004fe2000f8e0014 */
        /* <DEDUP_REMOVED lines=24> */
.L_x_858:
[----:B------:R-:W-:Y:S05]  /*1ce0*/  BSYNC.RECONVERGENT B0 ;  /* 0x0000000000007941 */ /* 0x000fea0003800200 */
.L_x_857:
        /* <DEDUP_REMOVED lines=20> */
.L_x_848:
[----:B------:R-:W-:Y:S01]  /*1e30*/  UIMAD UR9, UR43, -0x40, UR45 ;  /* 0xffffffc02b0978a4 */ /* 0x000fe2000f8e022d */
[----:B------:R-:W-:Y:S01]  /*1e40*/  LOP3.LUT R13, R5, 0x1f8, RZ, 0xc0, !PT ;  /* 0x000001f8050d7812 */ /* 0x000fe200078ec0ff */
[----:B------:R-:W-:Y:S01]  /*1e50*/  ULOP3.LUT UR8, UR43, 0x80000001, URZ, 0xc0, !UPT ;  /* 0x800000012b087892 */ /* 0x000fe2000f8ec0ff */
[----:B------:R-:W-:Y:S02]  /*1e60*/  @P3 BAR.SYNC.DEFER_BLOCKING 0x0 ;  /* 0x0000000000003b1d */ /* 0x000fe40000010000 */
[----:B------:R-:W-:Y:S01]  /*1e70*/  LOP3.LUT R10, R13, 0x38, R0, 0x78, !PT ;  /* 0x000000380d0a7812 */ /* 0x000fe200078e7800 */
[----:B------:R-:W-:Y:S01]  /*1e80*/  UISETP.NE.AND UP0, UPT, UR8, 0x1, UPT ;  /* 0x000000010800788c */ /* 0x000fe2000bf05270 */
[----:B------:R-:W-:Y:S02]  /*1e90*/  ISETP.GE.AND P6, PT, R4, UR9, PT ;  /* 0x0000000904007c0c */ /* 0x000fe4000bfc6270 */
[----:B------:R-:W-:Y:S01]  /*1ea0*/  LOP3.LUT R13, R10, 0x1e00, R5, 0xf8, !PT ;  /* 0x00001e000a0d7812 */ /* 0x000fe200078ef805 */
[----:B------:R-:W-:Y:S01]  /*1eb0*/  USEL UR16, URZ, 0x8000, UP0 ;  /* 0x00008000ff107887 */ /* 0x000fe20008000000 */
[----:B------:R-:W-:Y:S02]  /*1ec0*/  BSSY.RECONVERGENT B0, `(.L_x_860) ;  /* 0x0000021000007945 */ /* 0x000fe40003800200 */
        /* <DEDUP_REMOVED lines=28> */
.L_x_861:
[----:B------:R2:W-:Y:S04]  /*2090*/  STS.128 [R13+0x10000], RZ ;  /* 0x010000ff0d007388 */ /* 0x0005e80000000c00 */
[----:B------:R2:W-:Y:S04]  /*20a0*/  STS.128 [R13+0x12000], RZ ;  /* 0x012000ff0d007388 */ /* 0x0005e80000000c00 */
[----:B------:R2:W-:Y:S04]  /*20b0*/  STS.128 [R13+0x14000], RZ ;  /* 0x014000ff0d007388 */ /* 0x0005e80000000c00 */
[----:B------:R2:W-:Y:S02]  /*20c0*/  STS.128 [R13+0x16000], RZ ;  /* 0x016000ff0d007388 */ /* 0x0005e40000000c00 */
.L_x_862:
[----:B------:R-:W-:Y:S05]  /*20d0*/  BSYNC.RECONVERGENT B0 ;  /* 0x0000000000007941 */ /* 0x000fea0003800200 */
.L_x_860:
        /* <DEDUP_REMOVED lines=37> */
.L_x_864:
[----:B------:R-:W-:Y:S05]  /*2330*/  BSYNC.RECONVERGENT B0 ;  /* 0x0000000000007941 */ /* 0x000fea0003800200 */
.L_x_863:
[----:B------:R-:W-:Y:S01]  /*2340*/  BSSY.RECONVERGENT B0, `(.L_x_865) ;  /* 0x0000021000007945 */ /* 0x000fe20003800200 */
[----:B------:R-:W-:-:S03]  /*2350*/  IADD3 R230, PT, PT, R13, UR16, RZ ;  /* 0x000000100de67c10 */ /* 0x000fc6000fffe0ff */
        /* <DEDUP_REMOVED lines=27> */
.L_x_866:
[----:B------:R1:W-:Y:S04]  /*2510*/  STS.128 [R230], RZ ;  /* 0x000000ffe6007388 */ /* 0x0003e80000000c00 */
[----:B------:R1:W-:Y:S04]  /*2520*/  STS.128 [R230+0x2000], RZ ;  /* 0x002000ffe6007388 */ /* 0x0003e80000000c00 */
[----:B------:R1:W-:Y:S04]  /*2530*/  STS.128 [R230+0x4000], RZ ;  /* 0x004000ffe6007388 */ /* 0x0003e80000000c00 */
[----:B------:R1:W-:Y:S02]  /*2540*/  STS.128 [R230+0x6000], RZ ;  /* 0x006000ffe6007388 */ /* 0x0003e40000000c00 */
.L_x_867:
[----:B------:R-:W-:Y:S05]  /*2550*/  BSYNC.RECONVERGENT B0 ;  /* 0x0000000000007941 */ /* 0x000fea0003800200 */
.L_x_865:
[--C-:B------:R-:W-:Y:S01]  /*2560*/  SHF.R.U32.HI R10, RZ, 0x1, R0.reuse ;  /* 0x00000001ff0a7819 */ /* 0x100fe20000011600 */
[----:B------:R-:W-:Y:S01]  /*2570*/  IMAD.MOV.U32 R228, RZ, RZ, 0x7f800000 ;  /* 0x7f800000ffe47424 */ /* 0x000fe200078e00ff */
[----:B------:R-:W-:Y:S01]  /*2580*/  SHF.R.U32.HI R229, RZ, 0x2, R0 ;  /* 0x00000002ffe57819 */ /* 0x000fe20000011600 */
[----:B------:R-:W-:Y:S01]  /*2590*/  IMAD.MOV.U32 R227, RZ, RZ, 0x7f800000 ;  /* 0x7f800000ffe37424 */ /* 0x000fe200078e00ff */
[----:B----4-:R-:W-:-:S04]  /*25a0*/  LOP3.LUT R18, R10, 0x30, RZ, 0xc0, !PT ;  /* 0x000000300a127812 */ /* 0x010fc800078ec0ff */
        /* <DEDUP_REMOVED lines=41> */
.L_x_869:
[----:B------:R-:W-:Y:S05]  /*2840*/  BSYNC.RECONVERGENT B0 ;  /* 0x0000000000007941 */ /* 0x000fea0003800200 */
.L_x_868:
        /* <DEDUP_REMOVED lines=48> */
.L_x_871:
[----:B------:R2:W-:Y:S04]  /*2b50*/  STS.128 [R13+0x18000], RZ ;  /* 0x018000ff0d007388 */ /* 0x0005e80000000c00 */
[----:B------:R2:W-:Y:S04]  /*2b60*/  STS.128 [R13+0x1a000], RZ ;  /* 0x01a000ff0d007388 */ /* 0x0005e80000000c00 */
[----:B------:R2:W-:Y:S04]  /*2b70*/  STS.128 [R13+0x1c000], RZ ;  /* 0x01c000ff0d007388 */ /* 0x0005e80000000c00 */
[----:B------:R2:W-:Y:S02]  /*2b80*/  STS.128 [R13+0x1e000], RZ ;  /* 0x01e000ff0d007388 */ /* 0x0005e40000000c00 */
.L_x_872:
[----:B------:R-:W-:Y:S05]  /*2b90*/  BSYNC.RECONVERGENT B0 ;  /* 0x0000000000007941 */ /* 0x000fea0003800200 */
.L_x_870:
        /* <DEDUP_REMOVED lines=41> */
.L_x_874:
[----:B------:R-:W-:Y:S05]  /*2e30*/  BSYNC.RECONVERGENT B0 ;  /* 0x0000000000007941 */ /* 0x000fea0003800200 */
.L_x_873:
        /* <DEDUP_REMOVED lines=45> */
.L_x_876:
[----:B------:R2:W-:Y:S04]  /*3110*/  STS.128 [R13+0x20000], RZ ;  /* 0x020000ff0d007388 */ /* 0x0005e80000000c00 */
[----:B------:R2:W-:Y:S04]  /*3120*/  STS.128 [R13+0x22000], RZ ;  /* 0x022000ff0d007388 */ /* 0x0005e80000000c00 */
[----:B------:R2:W-:Y:S04]  /*3130*/  STS.128 [R13+0x24000], RZ ;  /* 0x024000ff0d007388 */ /* 0x0005e80000000c00 */
[----:B------:R2:W-:Y:S02]  /*3140*/  STS.128 [R13+0x26000], RZ ;  /* 0x026000ff0d007388 */ /* 0x0005e40000000c00 */
.L_x_877:
[----:B------:R-:W-:Y:S05]  /*3150*/  BSYNC.RECONVERGENT B0 ;  /* 0x0000000000007941 */ /* 0x000fea0003800200 */
.L_x_875:
[----:B------:R-:W1:Y:S01]  /*3160*/  S2R R212, SR_TID.X ;  /* 0x0000000000d47919 */ /* 0x000e620000002100 */
[----:B------:R-:W-:Y:S01]  /*3170*/  BSSY.RECONVERGENT B0, `(.L_x_878) ;  /* 0x0000028000007945 */ /* 0x000fe20003800200 */
[----:B------:R-:W-:Y:S01]  /*3180*/  SHF.L.U32 R6, R0, 0x1, RZ ;  /* 0x0000000100067819 */ /* 0x000fe200000006ff */
        /* <DEDUP_REMOVED lines=38> */
.L_x_879:
[----:B------:R-:W-:Y:S05]  /*33f0*/  BSYNC.RECONVERGENT B0 ;  /* 0x0000000000007941 */ /* 0x000fea0003800200 */
.L_x_878:
[----:B--2---:R-:W-:Y:S01]  /*3400*/  IMAD.SHL.U32 R2, R0, 0x40, RZ ;  /* 0x0000004000027824 */ /* 0x004fe200078e00ff */
[----:B------:R-:W-:Y:S01]  /*3410*/  LOP3.LUT R3, R6, 0x20, RZ, 0xc0, !PT ;  /* 0x0000002006037812 */ /* 0x000fe200078ec0ff */
[----:B------:R-:W2:Y:S01]  /*3420*/  S2R R241, SR_TID.X ;  /* 0x0000000000f17919 */ /* 0x000ea20000002100 */
[----:B------:R-:W-:Y:S01]  /*3430*/  IMAD.SHL.U32 R9, R0, 0x20, RZ ;  /* 0x0000002000097824 */ /* 0x000fe200078e00ff */
[----:B------:R-:W2:Y:S01]  /*3440*/  LDC R242, c[0x0][0x44c] ;  /* 0x00011300fff27b82 */ /* 0x000ea20000000800 */
[----:B------:R-:W-:Y:S01]  /*3450*/  LOP3.LUT R12, R2, 0x1c0, RZ, 0xc0, !PT ;  /* 0x000001c0020c7812 */ /* 0x000fe200078ec0ff */
[----:B-1----:R-:W-:Y:S01]  /*3460*/  IMAD.SHL.U32 R208, R212, 0x40, RZ ;  /* 0x00000040d4d07824 */ /* 0x002fe200078e00ff */
[----:B------:R-:W-:Y:S01]  /*3470*/  LOP3.LUT R3, R3, 0x18, R4, 0xf8, !PT ;  /* 0x0000001803037812 */ /* 0x000fe200078ef804 */
[----:B------:R-:W-:Y:S01]  /*3480*/  IMAD.SHL.U32 R219, R0, 0x10, RZ ;  /* 0x0000001000db7824 */ /* 0x000fe200078e00ff */
[----:B------:R-:W-:Y:S01]  /*3490*/  LOP3.LUT R6, R2, 0x200, RZ, 0xc0, !PT ;  /* 0x0000020002067812 */ /* 0x000fe200078ec0ff */
[----:B------:R-:W0:Y:S01]  /*34a0*/  LDGDEPBAR ;  /* 0x00000000000079af */ /* 0x000e220000000000 */
[----:B------:R-:W-:Y:S01]  /*34b0*/  LOP3.LUT R7, R12, 0x38, R5, 0xf8, !PT ;  /* 0x000000380c077812 */ /* 0x000fe200078ef805 */
[C---:B------:R-:W-:Y:S01]  /*34c0*/  IMAD.SHL.U32 R209, R212.reuse, 0x20, RZ ;  /* 0x00000020d4d17824 */ /* 0x040fe200078e00ff */
[----:B------:R-:W-:Y:S01]  /*34d0*/  LOP3.LUT R4, R3, 0x1c0, R2, 0xf8, !PT ;  /* 0x000001c003047812 */ /* 0x000fe200078ef802 */
[----:B------:R-:W-:Y:S01]  /*34e0*/  IMAD.SHL.U32 R210, R212, 0x8, RZ ;  /* 0x00000008d4d27824 */ /* 0x000fe200078e00ff */
[----:B------:R-:W-:Y:S01]  /*34f0*/  LOP3.LUT R6, R6, 0xc00, R9, 0xf8, !PT ;  /* 0x00000c0006067812 */ /* 0x000fe200078ef809 */
[C---:B------:R-:W-:Y:S01]  /*3500*/  IMAD.SHL.U32 R211, R212.reuse, 0x2, RZ ;  /* 0x00000002d4d37824 */ /* 0x040fe200078e00ff */
[----:B------:R-:W-:Y:S01]  /*3510*/  LOP3.LUT R3, R7, 0x8, R10, 0x78, !PT ;  /* 0x0000000807037812 */ /* 0x000fe200078e780a */
[----:B------:R-:W-:Y:S01]  /*3520*/  IMAD.SHL.U32 R250, R212, 0x10, RZ ;  /* 0x00000010d4fa7824 */ /* 0x000fe200078e00ff */
[----:B------:R-:W-:Y:S01]  /*3530*/  LOP3.LUT R8, R9, 0x200, RZ, 0xc0, !PT ;  /* 0x0000020009087812 */ /* 0x000fe200078ec0ff */
[----:B------:R-:W1:Y:S01]  /*3540*/  LDCU UR13, c[0x0][0x590] ;  /* 0x0000b200ff0d77ac */ /* 0x000e620008000800 */
[----:B------:R-:W-:Y:S01]  /*3550*/  LOP3.LUT R6, R6, R3, RZ, 0xfc, !PT ;  /* 0x0000000306067212 */ /* 0x000fe200078efcff */
[----:B------:R-:W-:Y:S01]  /*3560*/  IMAD.MOV.U32 R222, RZ, RZ, 0x40 ;  /* 0x00000040ffde7424 */ /* 0x000fe200078e00ff */
[----:B------:R-:W-:Y:S01]  /*3570*/  R2P PR, R0, 0x6 ;  /* 0x0000000600007804 */ /* 0x000fe20000000000 */
[----:B------:R-:W-:Y:S01]  /*3580*/  IMAD.MOV.U32 R220, RZ, RZ, 0x20 ;  /* 0x00000020ffdc7424 */ /* 0x000fe200078e00ff */
[----:B------:R-:W-:Y:S01]  /*3590*/  LOP3.LUT R3, R208, 0x1c0, RZ, 0xc0, !PT ;  /* 0x000001c0d0037812 */ /* 0x000fe200078ec0ff */
[----:B------:R-:W-:Y:S01]  /*35a0*/  IMAD.MOV.U32 R249, RZ, RZ, 0x10 ;  /* 0x00000010fff97424 */ /* 0x000fe200078e00ff */
[----:B------:R-:W-:Y:S01]  /*35b0*/  LOP3.LUT R219, R8, 0x3800, R219, 0xf8, !PT ;  /* 0x0000380008db7812 */ /* 0x000fe200078ef8db */
[----:B------:R-:W-:Y:S01]  /*35c0*/  UIADD3 UR30, UPT, UPT, UR30, 0x40, URZ ;  /* 0x000000401e1e7890 */ /* 0x000fe2000fffe0ff */
[----:B------:R-:W-:Y:S01]  /*35d0*/  LOP3.LUT R0, R7, 0x8, R0, 0x78, !PT ;  /* 0x0000000807007812 */ /* 0x000fe200078e7800 */
[----:B------:R-:W-:Y:S01]  /*35e0*/  IMAD.MOV.U32 R251, RZ, RZ, R230 ;  /* 0x000000fffffb7224 */ /* 0x000fe200078e00e6 */
[----:B------:R-:W-:Y:S01]  /*35f0*/  LOP3.LUT R5, R4, 0x38, R5, 0x78, !PT ;  /* 0x0000003804057812 */ /* 0x000fe200078e7805 */
[----:B------:R-:W-:Y:S01]  /*3600*/  IMAD.MOV.U32 R244, RZ, RZ, 0x20 ;  /* 0x00000020fff47424 */ /* 0x000fe200078e00ff */
[----:B------:R-:W-:Y:S01]  /*3610*/  LOP3.LUT R9, R209, 0x200, RZ, 0xc0, !PT ;  /* 0x00000200d1097812 */ /* 0x000fe200078ec0ff */
[----:B------:R-:W-:Y:S01]  /*3620*/  IMAD.MOV.U32 R243, RZ, RZ, 0x40 ;  /* 0x00000040fff37424 */ /* 0x000fe200078e00ff */
[----:B------:R-:W-:Y:S01]  /*3630*/  LOP3.LUT R3, R3, 0x38, R210, 0xf8, !PT ;  /* 0x0000003803037812 */ /* 0x000fe200078ef8d2 */
[----:B------:R-:W-:Y:S01]  /*3640*/  IMAD.MOV.U32 R238, RZ, RZ, 0x4 ;  /* 0x00000004ffee7424 */ /* 0x000fe200078e00ff */
[----:B------:R-:W-:-:S02]  /*3650*/  SHF.R.U32.HI R226, RZ, 0x2, R212 ;  /* 0x00000002ffe27819 */ /* 0x000fc400000116d4 */
[----:B------:R-:W-:Y:S02]  /*3660*/  CS2R R190, SRZ ;  /* 0x0000000000be7805 */ /* 0x000fe4000001ff00 */
[----:B------:R-:W-:Y:S02]  /*3670*/  LOP3.LUT R7, R211, 0x38, RZ, 0xc0, !PT ;  /* 0x00000038d3077812 */ /* 0x000fe400078ec0ff */
[----:B------:R-:W-:Y:S02]  /*3680*/  CS2R R188, SRZ ;  /* 0x0000000000bc7805 */ /* 0x000fe4000001ff00 */
[----:B------:R-:W-:Y:S02]  /*3690*/  LOP3.LUT R219, R219, R0, RZ, 0xfc, !PT ;  /* 0x00000000dbdb7212 */ /* 0x000fe400078efcff */
[----:B------:R-:W-:Y:S02]  /*36a0*/  CS2R R194, SRZ ;  /* 0x0000000000c27805 */ /* 0x000fe4000001ff00 */
[----:B------:R-:W-:-:S02]  /*36b0*/  LOP3.LUT R0, R9, 0x3800, R250, 0xf8, !PT ;  /* 0x0000380009007812 */ /* 0x000fc400078ef8fa */
[----:B------:R-:W-:Y:S02]  /*36c0*/  CS2R R192, SRZ ;  /* 0x0000000000c07805 */ /* 0x000fe4000001ff00 */
[----:B------:R-:W-:Y:S02]  /*36d0*/  LOP3.LUT R231, R3, 0x8, R212, 0x78, !PT ;  /* 0x0000000803e77812 */ /* 0x000fe400078e78d4 */
[----:B------:R-:W-:Y:S02]  /*36e0*/  CS2R R186, SRZ ;  /* 0x0000000000ba7805 */ /* 0x000fe4000001ff00 */
[----:B------:R-:W-:Y:S02]  /*36f0*/  LOP3.LUT R5, R5, 0x200, R2, 0xf8, !PT ;  /* 0x0000020005057812 */ /* 0x000fe400078ef802 */
[----:B------:R-:W-:Y:S02]  /*3700*/  CS2R R184, SRZ ;  /* 0x0000000000b87805 */ /* 0x000fe4000001ff00 */
[----:B------:R-:W-:-:S02]  /*3710*/  LOP3.LUT R7, R7, 0x20, R226, 0x78, !PT ;  /* 0x0000002007077812 */ /* 0x000fc400078e78e2 */
[----:B------:R-:W-:Y:S02]  /*3720*/  CS2R R182, SRZ ;  /* 0x0000000000b67805 */ /* 0x000fe4000001ff00 */
[----:B------:R-:W-:Y:S02]  /*3730*/  LOP3.LUT R4, R208, 0x200, RZ, 0xc0, !PT ;  /* 0x00000200d0047812 */ /* 0x000fe400078ec0ff */
[----:B------:R-:W-:Y:S02]  /*3740*/  CS2R R180, SRZ ;  /* 0x0000000000b47805 */ /* 0x000fe4000001ff00 */
[----:B------:R-:W-:Y:S02]  /*3750*/  SHF.R.U32.HI R2, RZ, 0x1, R212 ;  /* 0x00000001ff027819 */ /* 0x000fe400000116d4 */
[----:B------:R-:W-:Y:S02]  /*3760*/  CS2R R174, SRZ ;  /* 0x0000000000ae7805 */ /* 0x000fe4000001ff00 */
[----:B------:R-:W-:-:S02]  /*3770*/  SEL R222, R222, 0xffffffc0, !P2 ;  /* 0xffffffc0dede7807 */ /* 0x000fc40005000000 */
[----:B------:R-:W-:Y:S02]  /*3780*/  CS2R R172, SRZ ;  /* 0x0000000000ac7805 */ /* 0x000fe4000001ff00 */
[----:B------:R-:W-:Y:S02]  /*3790*/  LEA R219, R219, UR24, 0x1 ;  /* 0x00000018dbdb7c11 */ /* 0x000fe4000f8e08ff */
[----:B------:R-:W-:Y:S02]  /*37a0*/  CS2R R178, SRZ ;  /* 0x0000000000b27805 */ /* 0x000fe4000001ff00 */
[----:B------:R-:W-:Y:S02]  /*37b0*/  LOP3.LUT R8, R209, 0xc00, RZ, 0xc0, !PT ;  /* 0x00000c00d1087812 */ /* 0x000fe400078ec0ff */
[----:B------:R-:W-:Y:S02]  /*37c0*/  CS2R R176, SRZ ;  /* 0x0000000000b07805 */ /* 0x000fe4000001ff00 */
[----:B------:R-:W-:Y:S01]  /*37d0*/  LOP3.LUT R231, R0, R231, RZ, 0xfc, !PT ;  /* 0x000000e700e77212 */ /* 0x000fe200078efcff */
[----:B------:R-:W-:Y:S01]  /*37e0*/  IMAD.IADD R217, R222, 0x1, R219 ;  /* 0x00000001ded97824 */ /* 0x000fe200078e02db */
[----:B------:R-:W-:-:S02]  /*37f0*/  LOP3.LUT R250, R7, 0x1c0, R250, 0xf8, !PT ;  /* 0x000001c007fa7812 */ /* 0x000fc400078ef8fa */
[----:B------:R-:W-:Y:S02]  /*3800*/  CS2R R170, SRZ ;  /* 0x0000000000aa7805 */ /* 0x000fe4000001ff00 */
[----:B------:R-:W-:Y:S02]  /*3810*/  LOP3.LUT R0, R4, 0xc00, R209, 0xf8, !PT ;  /* 0x00000c0004007812 */ /* 0x000fe400078ef8d1 */
[----:B------:R-:W-:Y:S02]  /*3820*/  CS2R R168, SRZ ;  /* 0x0000000000a87805 */ /* 0x000fe4000001ff00 */
[----:B------:R-:W-:Y:S02]  /*3830*/  LOP3.LUT R213, R3, 0x8, R2, 0x78, !PT ;  /* 0x0000000803d57812 */ /* 0x000fe400078e7802 */
[----:B------:R-:W-:Y:S02]  /*3840*/  CS2R R166, SRZ ;  /* 0x0000000000a67805 */ /* 0x000fe4000001ff00 */
[----:B------:R-:W-:-:S02]  /*3850*/  LEA R6, R6, UR24, 0x1 ;  /* 0x0000001806067c11 */ /* 0x000fc4000f8e08ff */
[----:B------:R-:W-:Y:S02]  /*3860*/  CS2R R164, SRZ ;  /* 0x0000000000a47805 */ /* 0x000fe4000001ff00 */
[----:B------:R-:W-:Y:S02]  /*3870*/  LEA R5, R5, UR24, 0x1 ;  /* 0x0000001805057c11 */ /* 0x000fe4000f8e08ff */
[----:B------:R-:W-:Y:S02]  /*3880*/  CS2R R158, SRZ ;  /* 0x00000000009e7805 */ /* 0x000fe4000001ff00 */
[----:B------:R-:W-:Y:S02]  /*3890*/  SEL R220, R220, 0xffffffe0, !P1 ;  /* 0xffffffe0dcdc7807 */ /* 0x000fe40004800000 */
[----:B------:R-:W-:Y:S02]  /*38a0*/  CS2R R156, SRZ ;  /* 0x00000000009c7805 */ /* 0x000fe4000001ff00 */
[----:B------:R-:W-:-:S02]  /*38b0*/  LOP3.LUT R4, R4, 0x400, R209, 0xf8, !PT ;  /* 0x0000040004047812 */ /* 0x000fc400078ef8d1 */
[----:B------:R-:W-:Y:S02]  /*38c0*/  CS2R R162, SRZ ;  /* 0x0000000000a27805 */ /* 0x000fe4000001ff00 */
[----:B------:R-:W-:Y:S02]  /*38d0*/  LOP3.LUT R7, R8, 0x6, R211, 0xf8, !PT ;  /* 0x0000000608077812 */ /* 0x000fe400078ef8d3 */
[----:B------:R-:W-:Y:S02]  /*38e0*/  CS2R R160, SRZ ;  /* 0x0000000000a07805 */ /* 0x000fe4000001ff00 */
[----:B------:R-:W-:Y:S02]  /*38f0*/  LOP3.LUT P0, RZ, R212, 0x4, RZ, 0xc0, !PT ;  /* 0x00000004d4ff7812 */ /* 0x000fe4000780c0ff */
[----:B------:R-:W-:Y:S02]  /*3900*/  CS2R R154, SRZ ;  /* 0x00000000009a7805 */ /* 0x000fe4000001ff00 */
[----:B------:R-:W-:-:S02]  /*3910*/  LOP3.LUT R248, R210, 0x38, RZ, 0xc0, !PT ;  /* 0x00000038d2f87812 */ /* 0x000fc400078ec0ff */
[----:B------:R-:W-:Y:S02]  /*3920*/  CS2R R152, SRZ ;  /* 0x0000000000987805 */ /* 0x000fe4000001ff00 */
[-C--:B------:R-:W-:Y:S02]  /*3930*/  LOP3.LUT R0, R0, R213.reuse, RZ, 0xfc, !PT ;  /* 0x000000d500007212 */ /* 0x080fe400078efcff */
[----:B------:R-:W-:Y:S02]  /*3940*/  CS2R R150, SRZ ;  /* 0x0000000000967805 */ /* 0x000fe4000001ff00 */
[----:B------:R-:W-:Y:S02]  /*3950*/  LOP3.LUT R213, R4, R213, RZ, 0xfc, !PT ;  /* 0x000000d504d57212 */ /* 0x000fe400078efcff */
[----:B------:R-:W-:Y:S02]  /*3960*/  CS2R R148, SRZ ;  /* 0x0000000000947805 */ /* 0x000fe4000001ff00 */
[----:B------:R-:W-:-:S02]  /*3970*/  LOP3.LUT R250, R7, R250, RZ, 0xfc, !PT ;  /* 0x000000fa07fa7212 */ /* 0x000fc400078efcff */
        /* <DEDUP_REMOVED lines=40> */
[----:B------:R-:W-:Y:S01]  /*3c00*/  LOP3.LUT P3, RZ, R212, 0x2, RZ, 0xc0, !PT ;  /* 0x00000002d4ff7812 */ /* 0x000fe2000786c0ff */
[----:B------:R-:W-:Y:S01]  /*3c10*/  VIADD R215, R6, UR16 ;  /* 0x0000001006d77c36 */ /* 0x000fe20008000000 */
[----:B------:R-:W-:Y:S01]  /*3c20*/  LOP3.LUT P4, RZ, R212, 0x8, RZ, 0xc0, !PT ;  /* 0x00000008d4ff7812 */ /* 0x000fe2000788c0ff */
[----:B------:R-:W-:Y:S01]  /*3c30*/  VIADD R214, R5, UR16 ;  /* 0x0000001005d67c36 */ /* 0x000fe20008000000 */
[----:B--2---:R-:W-:Y:S01]  /*3c40*/  SHF.R.U32.HI R240, RZ, 0x2, R241 ;  /* 0x00000002fff07819 */ /* 0x004fe200000116f1 */
[C---:B------:R-:W-:Y:S01]  /*3c50*/  IMAD.IADD R218, R220.reuse, 0x1, R219 ;  /* 0x00000001dcda7824 */ /* 0x040fe200078e02db */
[----:B------:R-:W-:Y:S01]  /*3c60*/  SHF.R.U32.HI R239, RZ, 0x1, R241 ;  /* 0x00000001ffef7819 */ /* 0x000fe200000116f1 */
[----:B------:R-:W-:Y:S01]  /*3c70*/  IMAD.IADD R216, R220, 0x1, R217 ;  /* 0x00000001dcd87824 */ /* 0x000fe200078e02d9 */
[----:B------:R-:W-:Y:S01]  /*3c80*/  SEL R249, R249, 0xfffffff0, !P0 ;  /* 0xfffffff0f9f97807 */ /* 0x000fe20004000000 */
[----:B------:R-:W2:Y:S01]  /*3c90*/  LDCU UR8, c[0x0][0x440] ;  /* 0x00008800ff0877ac */ /* 0x000ea20008000800 */
[----:B------:R-:W-:-:S02]  /*3ca0*/  LOP3.LUT R247, R248, 0x40, RZ, 0xfc, !PT ;  /* 0x00000040f8f77812 */ /* 0x000fc400078efcff */
[C---:B------:R-:W-:Y:S01]  /*3cb0*/  LOP3.LUT R246, R248.reuse, 0x80, RZ, 0xfc, !PT ;  /* 0x00000080f8f67812 */ /* 0x040fe200078efcff */
[----:B------:R-:W2:Y:S01]  /*3cc0*/  LDCU UR9, c[0x0][0x3e0] ;  /* 0x00007c00ff0977ac */ /* 0x000ea20008000800 */
[----:B------:R-:W-:Y:S01]  /*3cd0*/  LOP3.LUT R245, R248, 0xc0, RZ, 0xfc, !PT ;  /* 0x000000c0f8f57812 */ /* 0x000fe200078efcff */
[----:B------:R-:W2:Y:S01]  /*3ce0*/  LDCU UR12, c[0x0][0x45c] ;  /* 0x00008b80ff0c77ac */ /* 0x000ea20008000800 */
[----:B-1----:R-:W-:Y:S02]  /*3cf0*/  USHF.L.U32 UR13, UR13, 0x6, URZ ;  /* 0x000000060d0d7899 */ /* 0x002fe400080006ff */
[----:B------:R-:W-:Y:S02]  /*3d00*/  USHF.L.U32 UR46, UR46, 0x3, URZ ;  /* 0x000000032e2e7899 */ /* 0x000fe400080006ff */
[----:B------:R-:W-:-:S11]  /*3d10*/  UISETP.GE.AND UP1, UPT, UR30, UR36, UPT ;  /* 0x000000241e00728c */ /* 0x000fd6000bf26270 */
.L_x_882:
[----:B------:R-:W0:Y:S01]  /*3d20*/  LDGDEPBAR ;  /* 0x00000000000079af */ /* 0x000e220000000000 */
[C---:B------:R-:W-:Y:S01]  /*3d30*/  IMAD.IADD R116, R215.reuse, 0x1, R220 ;  /* 0x00000001d7747824 */ /* 0x040fe200078e02dc */
[----:B------:R-:W-:Y:S01]  /*3d40*/  PLOP3.LUT P6, PT, PT, PT, UP1, 0x80, 0x8 ;  /* 0x000000000008781c */ /* 0x000fe20003fcf018 */
[----:B------:R-:W-:Y:S01]  /*3d50*/  IMAD.IADD R117, R215, 0x1, R222 ;  /* 0x00000001d7757824 */ /* 0x000fe200078e02de */
[----:B------:R-:W-:Y:S01]  /*3d60*/  SEL R222, R243, 0xffffffc0, !P0 ;  /* 0xffffffc0f3de7807 */ /* 0x000fe20004000000 */
[----:B-----5:R-:W-:Y:S01]  /*3d70*/  FMUL.FTZ R128, R228, 1.4426950216293334961 ;  /* 0x3fb8aa3be4807820 */ /* 0x020fe20000410000 */
[----:B------:R-:W-:Y:S01]  /*3d80*/  PLOP3.LUT P1, PT, PT, PT, UP1, 0x80, 0x8 ;  /* 0x000000000008781c */ /* 0x000fe20003f2f018 */
[----:B------:R-:W-:Y:S01]  /*3d90*/  IMAD.IADD R220, R220, 0x1, R117 ;  /* 0x00000001dcdc7824 */ /* 0x000fe200078e0275 */
[----:B------:R-:W-:Y:S01]  /*3da0*/  PLOP3.LUT P5, PT, PT, PT, UP1, 0x80, 0x8 ;  /* 0x000000000008781c */ /* 0x000fe20003faf018 */
[----:B------:R-:W-:Y:S01]  /*3db0*/  IMAD.U32 R118, RZ, RZ, UR37 ;  /* 0x00000025ff767e24 */ /* 0x000fe2000f8e00ff */
[----:B------:R-:W-:Y:S01]  /*3dc0*/  PLOP3.LUT P2, PT, PT, PT, UP1, 0x80, 0x8 ;  /* 0x000000000008781c */ /* 0x000fe20003f4f018 */
[----:B------:R-:W-:Y:S04]  /*3dd0*/  UISETP.NE.AND UP2, UPT, UR43, URZ, UPT ;  /* 0x000000ff2b00728c */ /* 0x000fe8000bf45270 */
[----:B------:R-:W-:Y:S02]  /*3de0*/  @P6 LOP3.LUT R119, R211, 0x6, RZ, 0xc0, !PT ;  /* 0x00000006d3776812 */ /* 0x000fe400078ec0ff */
[----:B------:R-:W-:Y:S02]  /*3df0*/  PLOP3.LUT P6, PT, PT, PT, UP1, 0x80, 0x8 ;  /* 0x000000000008781c */ /* 0x000fe40003fcf018 */
[----:B------:R-:W-:Y:S02]  /*3e00*/  @P1 LOP3.LUT R119, R119, 0xe0, R226, 0xf8, !PT ;  /* 0x000000e077771812 */ /* 0x000fe400078ef8e2 */
[----:B------:R-:W-:Y:S01]  /*3e10*/  PLOP3.LUT P1, PT, PT, PT, UP1, 0x80, 0x8 ;  /* 0x000000000008781c */ /* 0x000fe20003f2f018 */
[----:B------:R-:W-:Y:S04]  /*3e20*/  DEPBAR.LE SB0, 0x0 ;  /* 0x000080000000791a */ /* 0x000fe80000000000 */
[----:B------:R-:W-:Y:S01]  /*3e30*/  BAR.SYNC.DEFER_BLOCKING 0x0 ;  /* 0x0000000000007b1d */ /* 0x000fe20000010000 */
[----:B------:R-:W-:Y:S01]  /*3e40*/  @P2 IMAD R118, R118, 0x40, R119 ;  /* 0x0000004076762824 */ /* 0x000fe200078e0277 */
[----:B------:R-:W-:Y:S04]  /*3e50*/  PLOP3.LUT P2, PT, PT, PT, UP1, 0x80, 0x8 ;  /* 0x000000000008781c */ /* 0x000fe80003f4f018 */
[C---:B------:R-:W-:Y:S09]  /*3e60*/  @P5 ISETP.GE.AND P5, PT, R118.reuse, UR36, PT ;  /* 0x0000002476005c0c */ /* 0x040ff2000bfa6270 */
[----:B------:R-:W-:Y:S01]  /*3e70*/  @P2 VIADD R119, R118, 0x1 ;  /* 0x0000000176772836 */ /* 0x000fe20000000000 */
[----:B------:R-:W-:Y:S01]  /*3e80*/  PLOP3.LUT P2, PT, PT, PT, UP1, 0x80, 0x8 ;  /* 0x000000000008781c */ /* 0x000fe20003f4f018 */
[----:B------:R-:W-:Y:S05]  /*3e90*/  LDSM.16.M88.4 R84, [R215] ;  /* 0x00000000d754783b */ /* 0x000fea0000000200 */
[----:B------:R-:W1:Y:S05]  /*3ea0*/  LDSM.16.M88.4 R88, [R219+0x18000] ;  /* 0x01800000db58783b */ /* 0x000e6a0000000200 */
[----:B------:R-:W3:Y:S05]  /*3eb0*/  LDSM.16.M88.4 R92, [R219+0x18800] ;  /* 0x01880000db5c783b */ /* 0x000eea0000000200 */
[----:B------:R-:W-:Y:S05]  /*3ec0*/  LDSM.16.M88.4 R96, [R116] ;  /* 0x000000007460783b */ /* 0x000fea0000000200 */
[----:B------:R-:W2:Y:S05]  /*3ed0*/  LDSM.16.M88.4 R100, [R218+0x18000] ;  /* 0x01800000da64783b */ /* 0x000eaa0000000200 */
[----:B------:R-:W2:Y:S05]  /*3ee0*/  LDSM.16.M88.4 R104, [R218+0x18800] ;  /* 0x01880000da68783b */ /* 0x000eaa0000000200 */
[----:B------:R-:W-:Y:S05]  /*3ef0*/  LDSM.16.M88.4 R108, [R117] ;  /* 0x00000000756c783b */ /* 0x000fea0000000200 */
[----:B------:R-:W2:Y:S01]  /*3f00*/  LDSM.16.M88.4 R112, [R217+0x18000] ;  /* 0x01800000d970783b */ /* 0x000ea20000000200 */
[C---:B-1----:R-:W-:Y:S08]  /*3f10*/  HMMA.16816.F32 R4, R84.reuse, R88, RZ ;  /* 0x000000585404723c */ /* 0x042ff000000018ff */
[C---:B------:R-:W-:Y:S01]  /*3f20*/  HMMA.16816.F32 R8, R84.reuse, R90, RZ ;  /* 0x0000005a5408723c */ /* 0x040fe200000018ff */
[----:B------:R-:W-:Y:S07]  /*3f30*/  LDSM.16.M88.4 R88, [R220] ;  /* 0x00000000dc58783b */ /* 0x000fee0000000200 */
[C---:B---34-:R-:W-:Y:S08]  /*3f40*/  HMMA.16816.F32 R12, R84.reuse, R92, RZ ;  /* 0x0000005c540c723c */ /* 0x058ff000000018ff */
[----:B------:R-:W-:Y:S01]  /*3f50*/  HMMA.16816.F32 R16, R84, R94, RZ ;  /* 0x0000005e5410723c */ /* 0x000fe200000018ff */
[----:B------:R-:W1:Y:S05]  /*3f60*/  LDSM.16.M88.4 R84, [R217+0x18800] ;  /* 0x01880000d954783b */ /* 0x000e6a0000000200 */
[----:B------:R-:W3:Y:S02]  /*3f70*/  LDSM.16.M88.4 R92, [R216+0x18000] ;  /* 0x01800000d85c783b */ /* 0x000ee40000000200 */
[C---:B--2---:R-:W-:Y:S08]  /*3f80*/  HMMA.16816.F32 R4, R96.reuse, R100, R4 ;  /* 0x000000646004723c */ /* 0x044ff00000001804 */
[C---:B------:R-:W-:Y:S01]  /*3f90*/  HMMA.16816.F32 R8, R96.reuse, R102, R8 ;  /* 0x000000666008723c */ /* 0x040fe20000001808 */
[----:B------:R-:W-:Y:S07]  /*3fa0*/  LDSM.16.M88.4 R100, [R215+0x2000] ;  /* 0x00200000d764783b */ /* 0x000fee0000000200 */
[C---:B------:R-:W-:Y:S08]  /*3fb0*/  HMMA.16816.F32 R12, R96.reuse, R104, R12 ;  /* 0x00000068600c723c */ /* 0x040ff0000000180c */
        /* <DEDUP_REMOVED lines=64> */
[----:B------:R1:W4:Y:S05]  /*43c0*/  LDSM.16.M88.4 R84, [R219+0x1e800] ;  /* 0x01e80000db54783b */ /* 0x00032a0000000200 */
[----:B------:R-:W4:Y:S02]  /*43d0*/  LDSM.16.M88.4 R100, [R116+0x6000] ;  /* 0x006000007464783b */ /* 0x000f240000000200 */
[C---:B------:R-:W-:Y:S08]  /*43e0*/  HMMA.16816.F32 R4, R108.reuse, R112, R4 ;  /* 0x000000706c04723c */ /* 0x040ff00000001804 */
[C---:B------:R-:W-:Y:S01]  /*43f0*/  HMMA.16816.F32 R8, R108.reuse, R114, R8 ;  /* 0x000000726c08723c */ /* 0x040fe20000001808 */
[----:B------:R-:W-:Y:S07]  /*4400*/  LDSM.16.M88.4 R112, [R217+0x1e800] ;  /* 0x01e80000d970783b */ /* 0x000fee0000000200 */
[C---:B--2---:R-:W-:Y:S03]  /*4410*/  HMMA.16816.F32 R12, R108.reuse, R88, R12 ;  /* 0x000000586c0c723c */ /* 0x044fe6000000180c */
[----:B-1----:R-:W-:Y:S05]  /*4420*/  LEA R219, R231, UR4, 0x1 ;  /* 0x00000004e7db7c11 */ /* 0x002fea000f8e08ff */
[----:B------:R-:W-:Y:S01]  /*4430*/  HMMA.16816.F32 R16, R108, R90, R16 ;  /* 0x0000005a6c10723c */ /* 0x000fe20000001810 */
[----:B------:R-:W1:Y:S05]  /*4440*/  LDSM.16.M88.4 R88, [R218+0x1e800] ;  /* 0x01e80000da58783b */ /* 0x000e6a0000000200 */
[----:B------:R2:W-:Y:S02]  /*4450*/  LDSM.16.M88.4 R108, [R217+0x1e000] ;  /* 0x01e00000d96c783b */ /* 0x0005e40000000200 */
[C---:B---3--:R-:W-:Y:S08]  /*4460*/  HMMA.16816.F32 R4, R92.reuse, R96, R4 ;  /* 0x000000605c04723c */ /* 0x048ff00000001804 */
[C---:B------:R-:W-:Y:S01]  /*4470*/  HMMA.16816.F32 R8, R92.reuse, R98, R8 ;  /* 0x000000625c08723c */ /* 0x040fe20000001808 */
[----:B------:R-:W3:Y:S07]  /*4480*/  LDSM.16.M88.4 R96, [R117+0x6000] ;  /* 0x006000007560783b */ /* 0x000eee0000000200 */
[C---:B----4-:R-:W-:Y:S03]  /*4490*/  HMMA.16816.F32 R12, R92.reuse, R84, R12 ;  /* 0x000000545c0c723c */ /* 0x050fe6000000180c */
[--C-:B--2---:R-:W-:Y:S05]  /*44a0*/  IMAD.IADD R217, R222, 0x1, R219.reuse ;  /* 0x00000001ded97824 */ /* 0x104fea00078e02db */
[----:B------:R-:W-:Y:S01]  /*44b0*/  HMMA.16816.F32 R16, R92, R86, R16 ;  /* 0x000000565c10723c */ /* 0x000fe20000001810 */
[----:B------:R2:W-:Y:S05]  /*44c0*/  LDSM.16.M88.4 R84, [R220+0x6000] ;  /* 0x00600000dc54783b */ /* 0x0005ea0000000200 */
[----:B------:R-:W4:Y:S02]  /*44d0*/  LDSM.16.M88.4 R92, [R216+0x1e000] ;  /* 0x01e00000d85c783b */ /* 0x000f240000000200 */
[C---:B------:R-:W-:Y:S08]  /*44e0*/  HMMA.16816.F32 R4, R100.reuse, R104, R4 ;  /* 0x000000686404723c */ /* 0x040ff00000001804 */
[C---:B------:R-:W-:Y:S08]  /*44f0*/  HMMA.16816.F32 R8, R100.reuse, R106, R8 ;  /* 0x0000006a6408723c */ /* 0x040ff00000001808 */
[C---:B-1----:R-:W-:Y:S03]  /*4500*/  HMMA.16816.F32 R12, R100.reuse, R88, R12 ;  /* 0x00000058640c723c */ /* 0x042fe6000000180c */
[----:B--2---:R-:W-:Y:S05]  /*4510*/  SEL R220, R244, 0xffffffe0, !P3 ;  /* 0xffffffe0f4dc7807 */ /* 0x004fea0005800000 */
[----:B------:R-:W-:Y:S01]  /*4520*/  HMMA.16816.F32 R16, R100, R90, R16 ;  /* 0x0000005a6410723c */ /* 0x000fe20000001810 */
[----:B------:R1:W2:Y:S02]  /*4530*/  LDSM.16.M88.4 R88, [R216+0x1e800] ;  /* 0x01e80000d858783b */ /* 0x0002a40000000200 */
[C---:B------:R-:W-:Y:S05]  /*4540*/  IMAD.IADD R218, R220.reuse, 0x1, R219 ;  /* 0x00000001dcda7824 */ /* 0x040fea00078e02db */
[C---:B---3--:R-:W-:Y:S08]  /*4550*/  HMMA.16816.F32 R4, R96.reuse, R108, R4 ;  /* 0x0000006c6004723c */ /* 0x048ff00000001804 */
[C---:B------:R-:W-:Y:S08]  /*4560*/  HMMA.16816.F32 R8, R96.reuse, R110, R8 ;  /* 0x0000006e6008723c */ /* 0x040ff00000001808 */
[C---:B------:R-:W-:Y:S03]  /*4570*/  HMMA.16816.F32 R12, R96.reuse, R112, R12 ;  /* 0x00000070600c723c */ /* 0x040fe6000000180c */
[----:B-1----:R-:W-:Y:S05]  /*4580*/  IMAD.IADD R216, R220, 0x1, R217 ;  /* 0x00000001dcd87824 */ /* 0x002fea00078e02d9 */
[----:B------:R-:W-:Y:S08]  /*4590*/  HMMA.16816.F32 R16, R96, R114, R16 ;  /* 0x000000726010723c */ /* 0x000ff00000001810 */
[C---:B----4-:R-:W-:Y:S08]  /*45a0*/  HMMA.16816.F32 R4, R84.reuse, R92, R4 ;  /* 0x0000005c5404723c */ /* 0x050ff00000001804 */
[C---:B------:R-:W-:Y:S08]  /*45b0*/  HMMA.16816.F32 R8, R84.reuse, R94, R8 ;  /* 0x0000005e5408723c */ /* 0x040ff00000001808 */
[C---:B--2---:R-:W-:Y:S03]  /*45c0*/  HMMA.16816.F32 R12, R84.reuse, R88, R12 ;  /* 0x00000058540c723c */ /* 0x044fe6000000180c */
[----:B------:R-:W-:Y:S02]  /*45d0*/  @P6 FSEL R4, R4, -INF , !P5 ;  /* 0xff80000004046808 */ /* 0x000fe40006800000 */
[----:B------:R-:W-:Y:S02]  /*45e0*/  PLOP3.LUT P6, PT, PT, PT, UP1, 0x80, 0x8 ;  /* 0x000000000008781c */ /* 0x000fe40003fcf018 */
[----:B------:R-:W-:Y:S01]  /*45f0*/  @P1 FSEL R6, R6, -INF , !P5 ;  /* 0xff80000006061808 */ /* 0x000fe20006800000 */
[----:B------:R-:W-:Y:S01]  /*4600*/  HMMA.16816.F32 R16, R84, R90, R16 ;  /* 0x0000005a5410723c */ /* 0x000fe20000001810 */
[----:B------:R-:W-:Y:S02]  /*4610*/  PLOP3.LUT P5, PT, PT, PT, UP1, 0x80, 0x8 ;  /* 0x000000000008781c */ /* 0x000fe40003faf018 */
[----:B------:R-:W-:Y:S07]  /*4620*/  PLOP3.LUT P1, PT, PT, PT, UP1, 0x80, 0x8 ;  /* 0x000000000008781c */ /* 0x000fee0003f2f018 */
[----:B------:R-:W-:Y:S01]  /*4630*/  @P6 ISETP.GE.AND P6, PT, R119, UR36, PT ;  /* 0x0000002477006c0c */ /* 0x000fe2000bfc6270 */
[C---:B------:R-:W-:Y:S01]  /*4640*/  @P2 VIADD R119, R118.reuse, 0x8 ;  /* 0x0000000876772836 */ /* 0x040fe20000000000 */
[----:B------:R-:W-:Y:S02]  /*4650*/  PLOP3.LUT P2, PT, PT, PT, UP1, 0x80, 0x8 ;  /* 0x000000000008781c */ /* 0x000fe40003f4f018 */
[----:B------:R-:W-:Y:S02]  /*4660*/  @P5 FSEL R5, R5, -INF , !P6 ;  /* 0xff80000005055808 */ /* 0x000fe40007000000 */
[----:B------:R-:W-:Y:S02]  /*4670*/  PLOP3.LUT P5, PT, PT, PT, UP1, 0x80, 0x8 ;  /* 0x000000000008781c */ /* 0x000fe40003faf018 */
[----:B------:R-:W-:Y:S02]  /*4680*/  @P1 FSEL R7, R7, -INF , !P6 ;  /* 0xff80000007071808 */ /* 0x000fe40007000000 */
[----:B------:R-:W-:Y:S02]  /*4690*/  PLOP3.LUT P6, PT, PT, PT, UP1, 0x80, 0x8 ;  /* 0x000000000008781c */ /* 0x000fe40003fcf018 */
[----:B------:R-:W-:Y:S07]  /*46a0*/  PLOP3.LUT P1, PT, PT, PT, UP1, 0x80, 0x8 ;  /* 0x000000000008781c */ /* 0x000fee0003f2f018 */
[----:B------:R-:W-:Y:S01]  /*46b0*/  @P5 ISETP.GE.AND P5, PT, R119, UR36, PT ;  /* 0x0000002477005c0c */ /* 0x000fe2000bfa6270 */
[----:B------:R-:W-:Y:S01]  /*46c0*/  @P2 VIADD R119, R118, 0x9 ;  /* 0x0000000976772836 */ /* 0x000fe20000000000 */
[----:B------:R-:W-:Y:S02]  /*46d0*/  PLOP3.LUT P2, PT, PT, PT, UP1, 0x80, 0x8 ;  /* 0x000000000008781c */ /* 0x000fe40003f4f018 */
[----:B------:R-:W-:Y:S02]  /*46e0*/  @P6 FSEL R8, R8, -INF , !P5 ;  /* 0xff80000008086808 */ /* 0x000fe40006800000 */
[----:B------:R-:W-:Y:S02]  /*46f0*/  PLOP3.LUT P6, PT, PT, PT, UP1, 0x80, 0x8 ;  /* 0x000000000008781c */ /* 0x000fe40003fcf018 */
[----:B------:R-:W-:Y:S02]  /*4700*/  @P1 FSEL R10, R10, -INF , !P5 ;  /* 0xff8000000a0a1808 */ /* 0x000fe40006800000 */
        /* <DEDUP_REMOVED lines=9> */
[----:B------:R-:W-:Y:S03]  /*47a0*/  PLOP3.LUT P1, PT, PT, PT, UP1, 0x80, 0x8 ;  /* 0x000000000008781c */ /* 0x000fe60003f2f018 */
[----:B------:R-:W-:Y:S01]  /*47b0*/  @P2 VIADD R120, R118, 0x11 ;  /* 0x0000001176782836 */ /* 0x000fe20000000000 */
[----:B------:R-:W-:Y:S03]  /*47c0*/  FSETP.NEU.FTZ.AND P2, PT, R227, -INF , PT ;  /* 0xff800000e300780b */ /* 0x000fe60003f5d000 */
[----:B------:R-:W-:Y:S01]  /*47d0*/  @P5 ISETP.GE.AND P5, PT, R119, UR36, PT ;  /* 0x0000002477005c0c */ /* 0x000fe2000bfa6270 */
[----:B------:R-:W-:Y:S03]  /*47e0*/  FMUL.FTZ R119, R227, 1.4426950216293334961 ;  /* 0x3fb8aa3be3777820 */ /* 0x000fe60000410000 */
[----:B------:R-:W-:Y:S02]  /*47f0*/  @P6 FSEL R12, R12, -INF , !P5 ;  /* 0xff8000000c0c6808 */ /* 0x000fe40006800000 */
[----:B------:R-:W-:Y:S02]  /*4800*/  PLOP3.LUT P6, PT, PT, PT, UP1, 0x80, 0x8 ;  /* 0x000000000008781c */ /* 0x000fe40003fcf018 */
[----:B------:R-:W-:Y:S02]  /*4810*/  @P1 FSEL R14, R14, -INF , !P5 ;  /* 0xff8000000e0e1808 */ /* 0x000fe40006800000 */
[----:B------:R-:W-:Y:S02]  /*4820*/  PLOP3.LUT P1, PT, PT, PT, UP1, 0x80, 0x8 ;  /* 0x000000000008781c */ /* 0x000fe40003f2f018 */
[----:B------:R-:W-:Y:S02]  /*4830*/  FSETP.NEU.FTZ.AND P5, PT, R228, -INF , PT ;  /* 0xff800000e400780b */ /* 0x000fe40003fbd000 */
[----:B------:R-:W-:Y:S02]  /*4840*/  FSEL R119, R119, RZ, P2 ;  /* 0x000000ff77777208 */ /* 0x000fe40001000000 */
[----:B------:R-:W-:Y:S02]  /*4850*/  FSEL R128, R128, RZ, P5 ;  /* 0x000000ff80807208 */ /* 0x000fe40002800000 */
[----:B------:R-:W-:Y:S01]  /*4860*/  PLOP3.LUT P5, PT, PT, PT, UP1, 0x80, 0x8 ;  /* 0x000000000008781c */ /* 0x000fe20003faf018 */
[--C-:B------:R-:W-:Y:S01]  /*4870*/  FFMA.FTZ R130, R11, UR12, -R119.reuse ;  /* 0x0000000c0b827c23 */ /* 0x100fe20008010877 */
[----:B------:R-:W-:Y:S01]  /*4880*/  @P6 ISETP.GE.AND P6, PT, R120, UR36, PT ;  /* 0x0000002478006c0c */ /* 0x000fe2000bfc6270 */
        /* <DEDUP_REMOVED lines=8> */
[--C-:B------:R-:W-:Y:S01]  /*4910*/  FFMA.FTZ R125, R9, UR12, -R128.reuse ;  /* 0x0000000c097d7c23 */ /* 0x100fe20008010880 */
[--C-:B------:R-:W-:Y:S01]  /*4920*/  FFMA.FTZ R129, R12, UR12, -R128.reuse ;  /* 0x0000000c0c817c23 */ /* 0x100fe20008010880 */
[----:B------:R-:W-:Y:S01]  /*4930*/  @P5 FSEL R15, R15, -INF , !P6 ;  /* 0xff8000000f0f5808 */ /* 0x000fe20007000000 */
[--C-:B------:R-:W-:Y:S01]  /*4940*/  FFMA.FTZ R196, R13, UR12, -R128.reuse ;  /* 0x0000000c0dc47c23 */ /* 0x100fe20008010880 */
[----:B------:R-:W-:Y:S01]  /*4950*/  PLOP3.LUT P5, PT, PT, PT, UP1, 0x80, 0x8 ;  /* 0x000000000008781c */ /* 0x000fe20003faf018 */
[--C-:B------:R-:W-:Y:S01]  /*4960*/  FFMA.FTZ R126, R10, UR12, -R119.reuse ;  /* 0x0000000c0a7e7c23 */ /* 0x100fe20008010877 */
[----:B------:R-:W-:Y:S01]  /*4970*/  PLOP3.LUT P6, PT, PT, PT, UP1, 0x80, 0x8 ;  /* 0x000000000008781c */ /* 0x000fe20003fcf018 */
[C---:B------:R-:W-:Y:S01]  /*4980*/  @P2 VIADD R127, R118.reuse, 0x18 ;  /* 0x00000018767f2836 */ /* 0x040fe20000000000 */
[----:B------:R-:W-:Y:S01]  /*4990*/  PLOP3.LUT P2, PT, PT, PT, UP1, 0x80, 0x8 ;  /* 0x000000000008781c */ /* 0x000fe20003f4f018 */
[----:B------:R-:W-:Y:S01]  /*49a0*/  MUFU.EX2 R120, R120 ;  /* 0x0000007800787308 */ /* 0x000fe20000000800 */
[----:B------:R-:W-:Y:S01]  /*49b0*/  @P1 VIADD R118, R118, 0x19 ;  /* 0x0000001976761836 */ /* 0x000fe20000000000 */
[----:B------:R-:W-:Y:S01]  /*49c0*/  PLOP3.LUT P1, PT, PT, PT, UP1, 0x80, 0x8 ;  /* 0x000000000008781c */ /* 0x000fe20003f2f018 */
[--C-:B------:R-:W-:Y:S07]  /*49d0*/  FFMA.FTZ R197, R14, UR12, -R119.reuse ;  /* 0x0000000c0ec57c23 */ /* 0x100fee0008010877 */
[----:B------:R-:W1:Y:S01]  /*49e0*/  MUFU.EX2 R121, R121 ;  /* 0x0000007900797308 */ /* 0x000e620000000800 */
[--C-:B------:R-:W-:Y:S01]  /*49f0*/  FFMA.FTZ R198, R15, UR12, -R119.reuse ;  /* 0x0000000c0fc67c23 */ /* 0x100fe20008010877 */
[----:B------:R-:W-:Y:S08]  /*4a00*/  @P5 ISETP.GE.AND P5, PT, R127, UR36, PT ;  /* 0x000000247f005c0c */ /* 0x000ff0000bfa6270 */
[----:B------:R-:W-:Y:S01]  /*4a10*/  MUFU.EX2 R122, R122 ;  /* 0x0000007a007a7308 */ /* 0x000fe20000000800 */
[----:B------:R-:W-:Y:S02]  /*4a20*/  @P6 ISETP.GE.AND P6, PT, R118, UR36, PT ;  /* 0x0000002476006c0c */ /* 0x000fe4000bfc6270 */
[----:B------:R-:W-:Y:S07]  /*4a30*/  @P2 FSEL R16, R16, -INF , !P5 ;  /* 0xff80000010102808 */ /* 0x000fee0006800000 */
[----:B------:R2:W-:Y:S01]  /*4a40*/  MUFU.EX2 R127, R130 ;  /* 0x00000082007f7308 */ /* 0x0005e20000000800 */
[----:B------:R-:W-:Y:S02]  /*4a50*/  PLOP3.LUT P2, PT, PT, PT, UP1, 0x80, 0x8 ;  /* 0x000000000008781c */ /* 0x000fe40003f4f018 */
[----:B------:R-:W-:Y:S01]  /*4a60*/  @P1 FSEL R17, R17, -INF , !P6 ;  /* 0xff80000011111808 */ /* 0x000fe20007000000 */
[--C-:B------:R-:W-:Y:S01]  /*4a70*/  FFMA.FTZ R199, R16, UR12, -R128.reuse ;  /* 0x0000000c10c77c23 */ /* 0x100fe20008010880 */
[----:B------:R-:W-:Y:S05]  /*4a80*/  PLOP3.LUT P1, PT, PT, PT, UP1, 0x80, 0x8 ;  /* 0x000000000008781c */ /* 0x000fea0003f2f018 */
[----:B------:R-:W3:Y:S01]  /*4a90*/  MUFU.EX2 R123, R123 ;  /* 0x0000007b007b7308 */ /* 0x000ee20000000800 */
[----:B-1----:R-:W-:Y:S01]  /*4aa0*/  F2FP.F16.F32.PACK_AB R223, R121, R120 ;  /* 0x0000007879df723e */ /* 0x002fe200000000ff */
[----:B------:R-:W-:Y:S08]  /*4ab0*/  FFMA.FTZ R128, R17, UR12, -R128 ;  /* 0x0000000c11807c23 */ /* 0x000ff00008010880 */
[----:B------:R-:W1:Y:S01]  /*4ac0*/  MUFU.EX2 R126, R126 ;  /* 0x0000007e007e7308 */ /* 0x000e620000000800 */
[----:B------:R-:W-:Y:S09]  /*4ad0*/  @P2 FSEL R18, R18, -INF , !P5 ;  /* 0xff80000012122808 */ /* 0x000ff20006800000 */
[----:B------:R4:W-:Y:S01]  /*4ae0*/  MUFU.EX2 R202, R128 ;  /* 0x0000008000ca7308 */ /* 0x0009e20000000800 */
[----:B--2---:R-:W-:Y:S02]  /*4af0*/  LEA R130, R250, UR4, 0x1 ;  /* 0x00000004fa827c11 */ /* 0x004fe4000f8e08ff */
[----:B------:R-:W-:Y:S07]  /*4b00*/  @P1 FSEL R19, R19, -INF , !P6 ;  /* 0xff80000013131808 */ /* 0x000fee0007000000 */
[----:B------:R-:W-:Y:S01]  /*4b10*/  MUFU.EX2 R124, R124 ;  /* 0x0000007c007c7308 */ /* 0x000fe20000000800 */
[--C-:B------:R-:W-:Y:S01]  /*4b20*/  FFMA.FTZ R201, R18, UR12, -R119.reuse ;  /* 0x0000000c12c97c23 */ /* 0x100fe20008010877 */
[C---:B------:R-:W-:Y:S01]  /*4b30*/  VIADD R118, R130.reuse, 0x2a000 ;  /* 0x0002a00082767836 */ /* 0x040fe20000000000 */
[----:B---3--:R-:W-:Y:S07]  /*4b40*/  F2FP.F16.F32.PACK_AB R221, R123, R122 ;  /* 0x0000007a7bdd723e */ /* 0x008fee00000000ff */
[----:B------:R-:W2:Y:S01]  /*4b50*/  MUFU.EX2 R125, R125 ;  /* 0x0000007d007d7308 */ /* 0x000ea20000000800 */
[----:B------:R-:W-:Y:S01]  /*4b60*/  FFMA.FTZ R119, R19, UR12, -R119 ;  /* 0x0000000c13777c23 */ /* 0x000fe20008010877 */
[C---:B------:R-:W-:Y:S01]  /*4b70*/  IMAD.IADD R131, R130.reuse, 0x1, R249 ;  /* 0x0000000182837824 */ /* 0x040fe200078e02f9 */
[----:B------:R-:W-:Y:S07]  /*4b80*/  STS [R130+0x2a000], R223 ;  /* 0x02a000df82007388 */ /* 0x000fee0000000800 */
[----:B------:R-:W-:Y:S01]  /*4b90*/  MUFU.EX2 R129, R129 ;  /* 0x0000008100817308 */ /* 0x000fe20000000800 */
[----:B----4-:R-:W-:Y:S01]  /*4ba0*/  VIADD R128, R130, 0x2a020 ;  /* 0x0002a02082807836 */ /* 0x010fe20000000000 */
[----:B------:R-:W-:Y:S08]  /*4bb0*/  STS [R130+0x2a400], R221 ;  /* 0x02a400dd82007388 */ /* 0x000ff00000000800 */
[----:B------:R-:W-:Y:S01]  /*4bc0*/  MUFU.EX2 R197, R197 ;  /* 0x000000c500c57308 */ /* 0x000fe20000000800 */
[----:B------:R-:W-:Y:S01]  /*4bd0*/  @P4 VIADD R128, R118, 0xffffffe0 ;  /* 0xffffffe076804836 */ /* 0x000fe20000000000 */
[----:B-1----:R-:W-:Y:S08]  /*4be0*/  F2FP.F16.F32.PACK_AB R118, R127, R126 ;  /* 0x0000007e7f76723e */ /* 0x002ff000000000ff */
[----:B------:R-:W1:Y:S01]  /*4bf0*/  MUFU.EX2 R196, R196 ;  /* 0x000000c400c47308 */ /* 0x000e620000000800 */
[----:B------:R-:W-:Y:S01]  /*4c00*/  IMAD.IADD R203, R249, 0x1, R128 ;  /* 0x00000001f9cb7824 */ /* 0x000fe200078e0280 */
[----:B--2---:R-:W-:Y:S01]  /*4c10*/  F2FP.F16.F32.PACK_AB R224, R125, R124 ;  /* 0x0000007c7de0723e */ /* 0x004fe200000000ff */
[----:B------:R2:W-:Y:S07]  /*4c20*/  STS [R131+0x2a400], R118 ;  /* 0x02a4007683007388 */ /* 0x0005ee0000000800 */
[----:B------:R-:W3:Y:S01]  /*4c30*/  MUFU.EX2 R198, R198 ;  /* 0x000000c600c67308 */ /* 0x000ee20000000800 */
[----:B------:R-:W-:Y:S09]  /*4c40*/  STS [R131+0x2a000], R224 ;  /* 0x02a000e083007388 */ /* 0x000ff20000000800 */
[----:B------:R-:W4:Y:S10]  /*4c50*/  MUFU.EX2 R199, R199 ;  /* 0x000000c700c77308 */ /* 0x000f340000000800 */
[----:B------:R2:W-:Y:S01]  /*4c60*/  MUFU.EX2 R200, R119 ;  /* 0x0000007700c87308 */ /* 0x0005e20000000800 */
[----:B-1----:R-:W-:Y:S09]  /*4c70*/  F2FP.F16.F32.PACK_AB R207, R196, R129 ;  /* 0x00000081c4cf723e */ /* 0x002ff200000000ff */
[----:B------:R-:W1:Y:S01]  /*4c80*/  MUFU.EX2 R201, R201 ;  /* 0x000000c900c97308 */ /* 0x000e620000000800 */
[----:B---3--:R-:W-:Y:S01]  /*4c90*/  F2FP.F16.F32.PACK_AB R205, R198, R197 ;  /* 0x000000c5c6cd723e */ /* 0x008fe200000000ff */
[----:B------:R-:W-:Y:S01]  /*4ca0*/  STS [R128], R207 ;  /* 0x000000cf80007388 */ /* 0x000fe20000000800 */
[----:B----4-:R-:W-:Y:S04]  /*4cb0*/  F2FP.F16.F32.PACK_AB R206, R202, R199 ;  /* 0x000000c7cace723e */ /* 0x010fe800000000ff */
[----:B------:R3:W-:Y:S01]  /*4cc0*/  STS [R128+0x400], R205 ;  /* 0x000400cd80007388 */ /* 0x0007e20000000800 */
[----:B--2---:R-:W-:Y:S04]  /*4cd0*/  LEA R119, R0, UR4, 0x1 ;  /* 0x0000000400777c11 */ /* 0x004fe8000f8e08ff */
[----:B------:R-:W-:Y:S01]  /*4ce0*/  STS [R203], R206 ;  /* 0x000000cecb007388 */ /* 0x000fe20000000800 */
[----:B-1----:R-:W-:Y:S01]  /*4cf0*/  F2FP.F16.F32.PACK_AB R204, R200, R201 ;  /* 0x000000c9c8cc723e */ /* 0x002fe200000000ff */
[C---:B------:R-:W-:Y:S02]  /*4d00*/  IMAD.IADD R118, R119.reuse, 0x1, R220 ;  /* 0x0000000177767824 */ /* 0x040fe400078e02dc */
[----:B------:R-:W-:Y:S02]  /*4d10*/  IMAD.IADD R117, R119, 0x1, R222 ;  /* 0x0000000177757824 */ /* 0x000fe400078e02de */
[----:B------:R1:W-:Y:S02]  /*4d20*/  STS [R203+0x400], R204 ;  /* 0x000400cccb007388 */ /* 0x0003e40000000800 */
[----:B------:R-:W-:Y:S03]  /*4d30*/  IMAD.IADD R116, R220, 0x1, R117 ;  /* 0x00000001dc747824 */ /* 0x000fe600078e0275 */
[----:B------:R-:W-:Y:S05]  /*4d40*/  LDSM.16.M88.4 R84, [R119+0x10000] ;  /* 0x010000007754783b */ /* 0x000fea0000000200 */
[----:B------:R-:W2:Y:S01]  /*4d50*/  LDSM.16.M88.4 R88, [R219+0x20000] ;  /* 0x02000000db58783b */ /* 0x000ea20000000200 */
[----:B---3--:R-:W-:Y:S04]  /*4d60*/  IMAD.U32 R205, RZ, RZ, UR11 ;  /* 0x0000000bffcd7e24 */ /* 0x008fe8000f8e00ff */
[----:B------:R-:W3:Y:S05]  /*4d70*/  LDSM.16.M88.4 R92, [R219+0x20800] ;  /* 0x02080000db5c783b */ /* 0x000eea0000000200 */
[----:B------:R-:W-:Y:S05]  /*4d80*/  LDSM.16.M88.4 R96, [R118+0x10000] ;  /* 0x010000007660783b */ /* 0x000fea0000000200 */
[----:B------:R-:W4:Y:S01]  /*4d90*/  LDSM.16.M88.4 R100, [R218+0x20000] ;  /* 0x02000000da64783b */ /* 0x000f220000000200 */
[----:B-1----:R-:W-:Y:S04]  /*4da0*/  IMAD.U32 R204, RZ, RZ, UR10 ;  /* 0x0000000affcc7e24 */ /* 0x002fe8000f8e00ff */
[----:B------:R-:W1:Y:S01]  /*4db0*/  LDSM.16.M88.4 R104, [R218+0x20800] ;  /* 0x02080000da68783b */ /* 0x000e620000000200 */
[C---:B------:R-:W-:Y:S04]  /*4dc0*/  LEA R206, P1, R229.reuse, R204, 0x2 ;  /* 0x000000cce5ce7211 */ /* 0x040fe800078210ff */
[----:B------:R-:W-:Y:S01]  /*4dd0*/  LDSM.16.M88.4 R108, [R217+0x20000] ;  /* 0x02000000d96c783b */ /* 0x000fe20000000200 */
[----:B------:R-:W-:Y:S04]  /*4de0*/  LEA.HI.X R207, R229, R205, RZ, 0x2, P1 ;  /* 0x000000cde5cf7211 */ /* 0x000fe800008f14ff */
[----:B------:R-:W-:Y:S05]  /*4df0*/  LDSM.16.M88.4 R112, [R219+0x22000] ;  /* 0x02200000db70783b */ /* 0x000fea0000000200 */
[----:B------:R-:W4:Y:S05]  /*4e00*/  LDG.E R203, desc[UR34][R206.64] ;  /* 0x00000022cecb7981 */ /* 0x000f2a000c1e1900 */
[----:B------:R-:W4:Y:S01]  /*4e10*/  LDG.E R204, desc[UR34][R206.64+0x20] ;  /* 0x00002022cecc7981 */ /* 0x000f22000c1e1900 */
        /* <DEDUP_REMOVED lines=98> */
[C---:B--2---:R-:W-:Y:S03]  /*5440*/  HMMA.16816.F32 R12, R92.reuse, R84, R12 ;  /* 0x000000545c0c723c */ /* 0x044fe6000000180c */
[----:B------:R-:W-:Y:S02]  /*5450*/  LOP3.LUT R85, R211, 0x20, RZ, 0xc0, !PT ;  /* 0x00000020d3557812 */ /* 0x000fe400078ec0ff */
[----:B------:R-:W-:Y:S03]  /*5460*/  SHF.R.U32.HI R84, RZ, 0x3, R212 ;  /* 0x00000003ff547819 */ /* 0x000fe600000116d4 */
[----:B------:R-:W-:Y:S03]  /*5470*/  HMMA.16816.F32 R16, R92, R86, R16 ;  /* 0x000000565c10723c */ /* 0x000fe60000001810 */
[----:B------:R-:W-:Y:S05]  /*5480*/  LOP3.LUT R85, R85, 0x18, R84, 0xf8, !PT ;  /* 0x0000001855557812 */ /* 0x000fea00078ef854 */
        /* <DEDUP_REMOVED lines=17> */
[----:B------:R-:W-:Y:S01]  /*55a0*/  FMUL.FTZ R125, R196, R125 ;  /* 0x0000007dc47d7220 */ /* 0x000fe20000410000 */
[C---:B------:R-:W-:Y:S01]  /*55b0*/  FADD.FTZ R196, -R204.reuse, R7 ;  /* 0x00000007ccc47221 */ /* 0x040fe20000010100 */
[----:B------:R-:W-:Y:S01]  /*55c0*/  FADD.FTZ R119, -R204, R6 ;  /* 0x00000006cc777221 */ /* 0x000fe20000010100 */
[C---:B------:R-:W-:Y:S01]  /*55d0*/  FADD.FTZ R124, -R203.reuse, R16 ;  /* 0x00000010cb7c7221 */ /* 0x040fe20000010100 */
[----:B------:R-:W-:Y:S01]  /*55e0*/  FADD.FTZ R203, -R203, R17 ;  /* 0x00000011cbcb7221 */ /* 0x000fe20000010100 */
[----:B------:R-:W-:Y:S01]  /*55f0*/  F2FP.F16.F32.PACK_AB R125, R125, R120 ;  /* 0x000000787d7d723e */ /* 0x000fe200000000ff */
[----:B------:R-:W-:Y:S01]  /*5600*/  FMUL.FTZ R196, R123, R196 ;  /* 0x000000c47bc47220 */ /* 0x000fe20000410000 */
[----:B------:R-:W-:Y:S01]  /*5610*/  FMUL.FTZ R124, R199, R124 ;  /* 0x0000007cc77c7220 */ /* 0x000fe20000410000 */
[----:B------:R-:W-:Y:S01]  /*5620*/  FMUL.FTZ R203, R202, R203 ;  /* 0x000000cbcacb7220 */ /* 0x000fe20000410000 */
[----:B------:R-:W-:Y:S01]  /*5630*/  FMUL.FTZ R119, R122, R119 ;  /* 0x000000777a777220 */ /* 0x000fe20000410000 */
[C---:B------:R-:W-:Y:S01]  /*5640*/  FADD.FTZ R123, -R204.reuse, R10 ;  /* 0x0000000acc7b7221 */ /* 0x040fe20000010100 */
[----:B------:R-:W-:Y:S02]  /*5650*/  FADD.FTZ R120, -R204, R11 ;  /* 0x0000000bcc787221 */ /* 0x000fe40000010100 */
[----:B------:R-:W-:Y:S01]  /*5660*/  F2FP.F16.F32.PACK_AB R124, R203, R124 ;  /* 0x0000007ccb7c723e */ /* 0x000fe200000000ff */
[----:B------:R-:W-:Y:S06]  /*5670*/  BRA.U !UP2, `(.L_x_880) ;  /* 0x000000050a147547 */ /* 0x000fec000b800000 */
[----:B------:R-:W1:Y:S01]  /*5680*/  LDC R7, c[0x0][0x3b0] ;  /* 0x0000ec00ff077b82 */ /* 0x000e620000000800 */
[----:B------:R-:W-:Y:S01]  /*5690*/  IADD3 R4, P1, PT, RZ, -UR32, RZ ;  /* 0x80000020ff047c10 */ /* 0x000fe2000ff3e0ff */
[----:B------:R-:W-:Y:S01]  /*56a0*/  ULOP3.LUT UR14, UR43, 0x1, URZ, 0xc0, !UPT ;  /* 0x000000012b0e7892 */ /* 0x000fe2000f8ec0ff */
[----:B------:R-:W-:Y:S02]  /*56b0*/  ISETP.GE.AND P6, PT, R248, UR8, PT ;  /* 0x00000008f8007c0c */ /* 0x000fe4000bfc6270 */
[----:B------:R-:W-:Y:S01]  /*56c0*/  ISETP.GE.AND P5, PT, R247, UR8, PT ;  /* 0x00000008f7007c0c */ /* 0x000fe2000bfa6270 */
[----:B------:R-:W-:Y:S01]  /*56d0*/  UISETP.NE.U32.AND UP0, UPT, UR14, 0x1, UPT ;  /* 0x000000010e00788c */ /* 0x000fe2000bf05070 */
[----:B------:R-:W-:Y:S01]  /*56e0*/  ISETP.GE.AND P2, PT, R246, UR8, PT ;  /* 0x00000008f6007c0c */ /* 0x000fe2000bf46270 */
[----:B------:R-:W2:Y:S02]  /*56f0*/  LDC R5, c[0x0][0x3b4] ;  /* 0x0000ed00ff057b82 */ /* 0x000ea40000000800 */
[----:B------:R-:W-:Y:S06]  /*5700*/  USEL UR14, UR31, 0x8000, !UP0 ;  /* 0x000080001f0e7887 */ /* 0x000fec000c000000 */
[----:B------:R-:W-:Y:S02]  /*5710*/  VIADD R251, R251, UR14 ;  /* 0x0000000efbfb7c36 */ /* 0x000fe40008000000 */
[----:B------:R-:W-:Y:S02]  /*5720*/  VIADD R230, R230, UR14 ;  /* 0x0000000ee6e67c36 */ /* 0x000fe40008000000 */
[----:B------:R-:W-:Y:S02]  /*5730*/  VIADD R215, R215, UR14 ;  /* 0x0000000ed7d77c36 */ /* 0x000fe40008000000 */
        /* <DEDUP_REMOVED lines=9> */
[----:B------:R1:W-:Y:S01]  /*57d0*/  @!P6 LDGSTS.E.BYPASS.LTC128B.128 [R251], desc[UR34][R236.64] ;  /* 0x00000000ecfbefae */ /* 0x0003e2000b981a22 */
[----:B--2---:R-:W-:Y:S02]  /*57e0*/  LEA.HI.X R5, R7, R237, R5, 0x6, P1 ;  /* 0x000000ed07057211 */ /* 0x004fe400008f3405 */
[----:B------:R-:W-:Y:S01]  /*57f0*/  ISETP.GE.AND P1, PT, R245, UR8, PT ;  /* 0x00000008f5007c0c */ /* 0x000fe2000bf26270 */
[----:B------:R1:W-:Y:S04]  /*5800*/  @P6 STS.64 [R230], RZ ;  /* 0x000000ffe6006388 */ /* 0x0003e80000000a00 */
[----:B------:R1:W-:Y:S04]  /*5810*/  @P6 STS.64 [R230+0x8], RZ ;  /* 0x000008ffe6006388 */ /* 0x0003e80000000a00 */
[----:B------:R-:W-:Y:S01]  /*5820*/  @!PT LDS RZ, [RZ] ;  /* 0x00000000fffff984 */ /* 0x000fe20000000800 */
[----:B------:R-:W-:Y:S01]  /*5830*/  @!PT LDS RZ, [RZ] ;  /* 0x00000000fffff984 */ /* 0x000fe20000000800 */
[----:B------:R-:W-:Y:S01]  /*5840*/  @!PT LDS RZ, [RZ] ;  /* 0x00000000fffff984 */ /* 0x000fe20000000800 */
[----:B------:R1:W-:Y:S04]  /*5850*/  @!P5 LDGSTS.E.BYPASS.LTC128B.128 [R251+0x2000], desc[UR34][R236.64+0x80] ;  /* 0x02000080ecfbdfae */ /* 0x0003e8000b981a22 */
[----:B------:R1:W-:Y:S04]  /*5860*/  @P5 STS.64 [R230+0x2000], RZ ;  /* 0x002000ffe6005388 */ /* 0x0003e80000000a00 */
        /* <DEDUP_REMOVED lines=37> */
[----:B------:R-:W0:Y:S02]  /*5ac0*/  LDGDEPBAR ;  /* 0x00000000000079af */ /* 0x000e240000000000 */
.L_x_880:
        /* <DEDUP_REMOVED lines=13> */
[----:B------:R-:W-:Y:S01]  /*5ba0*/  F2FP.F16.F32.PACK_AB R15, R15, R14 ;  /* 0x0000000e0f0f723e */ /* 0x000fe200000000ff */
[----:B------:R-:W-:Y:S01]  /*5bb0*/  STS [R130+0x28400], R119 ;  /* 0x0284007782007388 */ /* 0x000fe20000000800 */
[----:B------:R-:W-:Y:S01]  /*5bc0*/  IMAD.IADD R89, R249, 0x1, R128 ;  /* 0x00000001f9597824 */ /* 0x000fe200078e0280 */
[----:B-1----:R-:W-:Y:S01]  /*5bd0*/  LOP3.LUT R5, R2, 0x10, RZ, 0xc0, !PT ;  /* 0x0000001002057812 */ /* 0x002fe200078ec0ff */
[----:B------:R-:W-:Y:S01]  /*5be0*/  IMAD R252, R242, UR9, RZ ;  /* 0x00000009f2fc7c24 */ /* 0x000fe2000f8e02ff */
[----:B------:R-:W-:Y:S01]  /*5bf0*/  STS [R131+0x28000], R118 ;  /* 0x0280007683007388 */ /* 0x000fe20000000800 */
[----:B------:R-:W-:Y:S02]  /*5c00*/  F2FP.F16.F32.PACK_AB R88, R19, R18 ;  /* 0x000000121358723e */ /* 0x000fe400000000ff */
[----:B------:R-:W-:Y:S01]  /*5c10*/  LOP3.LUT R4, R5, 0x8, R212, 0xf8, !PT ;  /* 0x0000000805047812 */ /* 0x000fe200078ef8d4 */
[----:B------:R1:W-:Y:S01]  /*5c20*/  STS [R131+0x28400], R120 ;  /* 0x0284007883007388 */ /* 0x0003e20000000800 */
[----:B------:R-:W-:Y:S02]  /*5c30*/  LOP3.LUT R5, R85, 0x1c0, R208, 0xf8, !PT ;  /* 0x000001c055057812 */ /* 0x000fe400078ef8d0 */
[----:B------:R-:W-:Y:S01]  /*5c40*/  LOP3.LUT R4, R4, R3, RZ, 0x3c, !PT ;  /* 0x0000000304047212 */ /* 0x000fe200078e3cff */
[----:B------:R-:W-:Y:S01]  /*5c50*/  STS [R128+-0x2000], R125 ;  /* 0xffe0007d80007388 */ /* 0x000fe20000000800 */
[----:B------:R-:W-:Y:S02]  /*5c60*/  LOP3.LUT R5, R5, 0x38, R210, 0x78, !PT ;  /* 0x0000003805057812 */ /* 0x000fe400078e78d2 */
[----:B------:R-:W-:Y:S01]  /*5c70*/  LOP3.LUT R221, R4, 0x200, R209, 0xf8, !PT ;  /* 0x0000020004dd7812 */ /* 0x000fe200078ef8d1 */
[----:B------:R-:W-:Y:S01]  /*5c80*/  STS [R128+-0x1c00], R15 ;  /* 0xffe4000f80007388 */ /* 0x000fe20000000800 */
[----:B------:R-:W-:Y:S02]  /*5c90*/  LOP3.LUT R4, R5, 0x200, R208, 0xf8, !PT ;  /* 0x0000020005047812 */ /* 0x000fe400078ef8d0 */
[----:B------:R-:W-:Y:S01]  /*5ca0*/  LEA R221, R221, UR4, 0x1 ;  /* 0x00000004dddd7c11 */ /* 0x000fe2000f8e08ff */
[----:B------:R-:W-:Y:S01]  /*5cb0*/  STS [R89+-0x2000], R124 ;  /* 0xffe0007c59007388 */ /* 0x000fe20000000800 */
[----:B------:R-:W-:Y:S03]  /*5cc0*/  LEA R223, R4, UR4, 0x1 ;  /* 0x0000000404df7c11 */ /* 0x000fe6000f8e08ff */
[----:B------:R-:W-:Y:S01]  /*5cd0*/  STS [R89+-0x1c00], R88 ;  /* 0xffe4005859007388 */ /* 0x000fe20000000800 */
[C---:B------:R-:W-:Y:S01]  /*5ce0*/  VIADD R12, R221.reuse, 0x2a000 ;  /* 0x0002a000dd0c7836 */ /* 0x040fe20000000000 */
[----:B------:R-:W-:Y:S01]  /*5cf0*/  BAR.SYNC.DEFER_BLOCKING 0x0 ;  /* 0x0000000000007b1d */ /* 0x000fe20000010000 */
[----:B-1----:R-:W-:Y:S02]  /*5d00*/  IADD3 R120, PT, PT, R221, 0x2a040, RZ ;  /* 0x0002a040dd787810 */ /* 0x002fe40007ffe0ff */
[----:B------:R-:W-:Y:S03]  /*5d10*/  @P0 VIADD R120, R12, 0xffffffc0 ;  /* 0xffffffc00c780836 */ /* 0x000fe60000000000 */
[----:B------:R-:W-:Y:S08]  /*5d20*/  LDSM.16.MT88.4 R4, [R221+0x2a000] ;  /* 0x02a00000dd04783b */ /* 0x000ff00000004200 */
[----:B------:R-:W1:Y:S08]  /*5d30*/  LDSM.16.MT88.4 R8, [R223+0x10000] ;  /* 0x01000000df08783b */ /* 0x000e700000004200 */
[----:B------:R-:W2:Y:S08]  /*5d40*/  LDSM.16.MT88.4 R12, [R120] ;  /* 0x00000000780c783b */ /* 0x000eb00000004200 */
[----:B------:R-:W3:Y:S08]  /*5d50*/  LDSM.16.MT88.4 R16, [R223+0x12000] ;  /* 0x01200000df10783b */ /* 0x000ef00000004200 */
[----:B------:R-:W4:Y:S08]  /*5d60*/  LDSM.16.MT88.4 R84, [R223+0x14000] ;  /* 0x01400000df54783b */ /* 0x000f300000004200 */
[----:B------:R-:W5:Y:S01]  /*5d70*/  LDSM.16.MT88.4 R88, [R223+0x16000] ;  /* 0x01600000df58783b */ /* 0x000f620000004200 */
[-C--:B-1----:R-:W-:Y:S07]  /*5d80*/  HMMA.16816.F32 R20, R4, R8.reuse, R20 ;  /* 0x000000080414723c */ /* 0x082fee0000001814 */
[----:B------:R-:W-:Y:S01]  /*5d90*/  LDSM.16.MT88.4 R92, [R221+0x2a800] ;  /* 0x02a80000dd5c783b */ /* 0x000fe20000004200 */
[C---:B--2---:R-:W-:Y:S07]  /*5da0*/  HMMA.16816.F32 R24, R12.reuse, R8, R24 ;  /* 0x000000080c18723c */ /* 0x044fee0000001818 */
[----:B------:R-:W1:Y:S01]  /*5db0*/  LDSM.16.MT88.4 R96, [R223+0x10800] ;  /* 0x01080000df60783b */ /* 0x000e620000004200 */
[-C--:B------:R-:W-:Y:S07]  /*5dc0*/  HMMA.16816.F32 R28, R12, R10.reuse, R28 ;  /* 0x0000000a0c1c723c */ /* 0x080fee000000181c */
[----:B------:R-:W2:Y:S01]  /*5dd0*/  LDSM.16.MT88.4 R100, [R120+0x800] ;  /* 0x000800007864783b */ /* 0x000ea20000004200 */
        /* <DEDUP_REMOVED lines=8> */
[C---:B------:R-:W-:Y:S07]  /*5e60*/  HMMA.16816.F32 R48, R4.reuse, R18, R48 ;  /* 0x000000120430723c */ /* 0x040fee0000001830 */
[----:B------:R-:W-:Y:S01]  /*5e70*/  LDSM.16.MT88.4 R16, [R120+0x1000] ;  /* 0x001000007810783b */ /* 0x000fe20000004200 */
[-C--:B----4-:R-:W-:Y:S07]  /*5e80*/  HMMA.16816.F32 R52, R4, R84.reuse, R52 ;  /* 0x000000540434723c */ /* 0x090fee0000001834 */
[----:B------:R-:W-:Y:S01]  /*5e90*/  LDSM.16.MT88.4 R116, [R223+0x15800] ;  /* 0x01580000df74783b */ /* 0x000fe20000004200 */
[C---:B------:R-:W-:Y:S08]  /*5ea0*/  HMMA.16816.F32 R56, R12.reuse, R84, R56 ;  /* 0x000000540c38723c */ /* 0x040ff00000001838 */
[-C--:B------:R-:W-:Y:S08]  /*5eb0*/  HMMA.16816.F32 R60, R12, R86.reuse, R60 ;  /* 0x000000560c3c723c */ /* 0x080ff0000000183c */
[C---:B------:R-:W-:Y:S01]  /*5ec0*/  HMMA.16816.F32 R64, R4.reuse, R86, R64 ;  /* 0x000000560440723c */ /* 0x040fe20000001840 */
[----:B------:R-:W-:Y:S07]  /*5ed0*/  LDSM.16.MT88.4 R84, [R223+0x13000] ;  /* 0x01300000df54783b */ /* 0x000fee0000004200 */
[-C--:B-----5:R-:W-:Y:S08]  /*5ee0*/  HMMA.16816.F32 R68, R4, R88.reuse, R68 ;  /* 0x000000580444723c */ /* 0x0a0ff00000001844 */
[C---:B------:R-:W-:Y:S08]  /*5ef0*/  HMMA.16816.F32 R72, R12.reuse, R88, R72 ;  /* 0x000000580c48723c */ /* 0x040ff00000001848 */
[-C--:B------:R-:W-:Y:S01]  /*5f00*/  HMMA.16816.F32 R76, R12, R90.reuse, R76 ;  /* 0x0000005a0c4c723c */ /* 0x080fe2000000184c */
[----:B------:R-:W-:Y:S07]  /*5f10*/  LDSM.16.MT88.4 R12, [R223+0x11000] ;  /* 0x01100000df0c783b */ /* 0x000fee0000004200 */
[----:B------:R-:W-:Y:S01]  /*5f20*/  HMMA.16816.F32 R80, R4, R90, R80 ;  /* 0x0000005a0450723c */ /* 0x000fe20000001850 */
[----:B------:R-:W4:Y:S07]  /*5f30*/  LDSM.16.MT88.4 R4, [R221+0x2b000] ;  /* 0x02b00000dd04783b */ /* 0x000f2e0000004200 */
[-C--:B-1----:R-:W-:Y:S01]  /*5f40*/  HMMA.16816.F32 R20, R92, R96.reuse, R20 ;  /* 0x000000605c14723c */ /* 0x082fe20000001814 */
[----:B------:R-:W1:Y:S07]  /*5f50*/  LDSM.16.MT88.4 R88, [R223+0x15000] ;  /* 0x01500000df58783b */ /* 0x000e6e0000004200 */
        /* <DEDUP_REMOVED lines=17> */
[----:B------:R-:W5:Y:S07]  /*6070*/  LDSM.16.MT88.4 R100, [R223+0x13800] ;  /* 0x01380000df64783b */ /* 0x000f6e0000004200 */
[----:B------:R-:W-:Y:S01]  /*6080*/  HMMA.16816.F32 R80, R92, R10, R80 ;  /* 0x0000000a5c50723c */ /* 0x000fe20000001850 */
[----:B------:R-:W5:Y:S07]  /*6090*/  LDSM.16.MT88.4 R8, [R223+0x17800] ;  /* 0x01780000df08783b */ /* 0x000f6e0000004200 */
[-C--:B----4-:R-:W-:Y:S01]  /*60a0*/  HMMA.16816.F32 R20, R4, R12.reuse, R20 ;  /* 0x0000000c0414723c */ /* 0x090fe20000001814 */
[----:B------:R-:W-:Y:S07]  /*60b0*/  BAR.SYNC.DEFER_BLOCKING 0x0 ;  /* 0x0000000000007b1d */ /* 0x000fee0000010000 */
        /* <DEDUP_REMOVED lines=10> */
[C---:B------:R-:W-:Y:S08]  /*6160*/  HMMA.16816.F32 R64, R4.reuse, R90, R64 ;  /* 0x0000005a0440723c */ /* 0x040ff00000001840 */
[-C--:B--2---:R-:W-:Y:S08]  /*6170*/  HMMA.16816.F32 R68, R4, R96.reuse, R68 ;  /* 0x000000600444723c */ /* 0x084ff00000001844 */
[C---:B------:R-:W-:Y:S08]  /*6180*/  HMMA.16816.F32 R72, R16.reuse, R96, R72 ;  /* 0x000000601048723c */ /* 0x040ff00000001848 */
[-C--:B------:R-:W-:Y:S08]  /*6190*/  HMMA.16816.F32 R76, R16, R98.reuse, R76 ;  /* 0x00000062104c723c */ /* 0x080ff0000000184c */
[----:B------:R-:W-:Y:S04]  /*61a0*/  HMMA.16816.F32 R80, R4, R98, R80 ;  /* 0x000000620450723c */ /* 0x000fe80000001850 */
[----:B------:R-:W-:Y:S04]  /*61b0*/  LEA R5, -R252, RZ, 0x6 ;  /* 0x000000fffc057211 */ /* 0x000fe800078e31ff */
[-C--:B---3--:R-:W-:Y:S05]  /*61c0*/  HMMA.16816.F32 R20, R104, R108.reuse, R20 ;  /* 0x0000006c6814723c */ /* 0x088fea0000001814 */
[C---:B------:R-:W-:Y:S03]  /*61d0*/  LEA R232, P1, R5.reuse, R232, 0x2 ;  /* 0x000000e805e87211 */ /* 0x040fe600078210ff */
[C---:B------:R-:W-:Y:S04]  /*61e0*/  HMMA.16816.F32 R24, R112.reuse, R108, R24 ;  /* 0x0000006c7018723c */ /* 0x040fe80000001818 */
[----:B------:R-:W-:Y:S04]  /*61f0*/  LEA.HI.X.SX32 R233, R5, R233, 0x2, P1 ;  /* 0x000000e905e97211 */ /* 0x000fe800008f16ff */
[-C--:B------:R-:W-:Y:S08]  /*6200*/  HMMA.16816.F32 R28, R112, R110.reuse, R28 ;  /* 0x0000006e701c723c */ /* 0x080ff0000000181c */
[C---:B------:R-:W-:Y:S08]  /*6210*/  HMMA.16816.F32 R32, R104.reuse, R110, R32 ;  /* 0x0000006e6820723c */ /* 0x040ff00000001820 */
[-C--:B-----5:R-:W-:Y:S08]  /*6220*/  HMMA.16816.F32 R36, R104, R100.reuse, R36 ;  /* 0x000000646824723c */ /* 0x0a0ff00000001824 */
        /* <DEDUP_REMOVED lines=18> */
[----:B------:R-:W-:Y:S02]  /*6350*/  ISETP.GE.AND P5, PT, R247, UR8, PT ;  /* 0x00000008f7007c0c */ /* 0x000fe4000bfa6270 */
[----:B------:R-:W-:Y:S01]  /*6360*/  SHF.R.S64 R7, R4, 0x1f, R5 ;  /* 0x0000001f04077819 */ /* 0x000fe20000001005 */
[----:B------:R-:W-:Y:S01]  /*6370*/  IMAD.U32 R4, RZ, RZ, UR48 ;  /* 0x00000030ff047e24 */ /* 0x000fe2000f8e00ff */
[----:B------:R-:W-:Y:S02]  /*6380*/  LOP3.LUT R9, R9, 0x1e00, R210, 0xf8, !PT ;  /* 0x00001e0009097812 */ /* 0x000fe400078ef8d2 */
[----:B------:R-:W-:Y:S01]  /*6390*/  IADD3 R234, P1, PT, R234, R7, RZ ;  /* 0x00000007eaea7210 */ /* 0x000fe20007f3e0ff */
[----:B------:R-:W-:Y:S01]  /*63a0*/  IMAD.U32 R7, RZ, RZ, UR48 ;  /* 0x00000030ff077e24 */ /* 0x000fe2000f8e00ff */
[----:B------:R-:W-:Y:S02]  /*63b0*/  LEA R11, R9, UR4, 0x1 ;  /* 0x00000004090b7c11 */ /* 0x000fe4000f8e08ff */
[----:B------:R-:W-:Y:S01]  /*63c0*/  LEA.HI.X.SX32 R235, R5, R235, 0x1, P1 ;  /* 0x000000eb05eb7211 */ /* 0x000fe200008f0eff */
[----:B------:R-:W-:Y:S01]  /*63d0*/  IMAD.U32 R5, RZ, RZ, UR47 ;  /* 0x0000002fff057e24 */ /* 0x000fe2000f8e00ff */
[----:B------:R-:W-:Y:S02]  /*63e0*/  ISETP.GE.AND P2, PT, R246, UR8, PT ;  /* 0x00000008f6007c0c */ /* 0x000fe4000bf46270 */
[----:B------:R-:W-:Y:S01]  /*63f0*/  LEA R6, P1, R7, R234, 0x1 ;  /* 0x000000ea07067211 */ /* 0x000fe200078208ff */
[----:B------:R-:W-:Y:S01]  /*6400*/  @!PT LDS RZ, [RZ] ;  /* 0x00000000fffff984 */ /* 0x000fe20000000800 */
[----:B------:R-:W-:Y:S01]  /*6410*/  @!PT LDS RZ, [RZ] ;  /* 0x00000000fffff984 */ /* 0x000fe20000000800 */
[----:B------:R-:W-:Y:S01]  /*6420*/  @!PT LDS RZ, [RZ] ;  /* 0x00000000fffff984 */ /* 0x000fe20000000800 */
[----:B------:R1:W-:Y:S03]  /*6430*/  @!P6 LDGSTS.E.BYPASS.LTC128B.128 [R11+0x10000], desc[UR34][R234.64] ;  /* 0x10000000ea0befae */ /* 0x0003e6000b981a22 */
[----:B------:R-:W-:Y:S01]  /*6440*/  LEA.HI.X R7, R4, R235, R5, 0x1, P1 ;  /* 0x000000eb04077211 */ /* 0x000fe200008f0c05 */
[----:B------:R1:W-:Y:S01]  /*6450*/  @P6 STS.128 [R11+0x10000], RZ ;  /* 0x010000ff0b006388 */ /* 0x0003e20000000c00 */
[----:B------:R-:W-:Y:S03]  /*6460*/  ISETP.GE.AND P1, PT, R245, UR8, PT ;  /* 0x00000008f5007c0c */ /* 0x000fe6000bf26270 */
        /* <DEDUP_REMOVED lines=36> */
.L_x_881:
[----:B------:R-:W-:Y:S01]  /*66b0*/  LEA R201, R213, UR4, 0x1 ;  /* 0x00000004d5c97c11 */ /* 0x000fe2000f8e08ff */
[----:B------:R-:W-:Y:S01]  /*66c0*/  LDSM.16.MT88.4 R16, [R223+0x18000] ;  /* 0x01800000df10783b */ /* 0x000fe20000004200 */
[----:B------:R-:W-:Y:S01]  /*66d0*/  PLOP3.LUT P1, PT, PT, PT, UP2, 0x80, 0x8 ;  /* 0x000000000008781c */ /* 0x000fe20003f2f028 */
[----:B------:R-:W-:Y:S01]  /*66e0*/  @UP2 UIADD3 UR16, UP0, UPT, UR52, -0x100, URZ ;  /* 0xffffff0034102890 */ /* 0x000fe2000ff1e0ff */
[----:B------:R-:W-:Y:S01]  /*66f0*/  PLOP3.LUT P6, PT, PT, PT, UP2, 0x80, 0x8 ;  /* 0x000000000008781c */ /* 0x000fe20003fcf028 */
[----:B------:R-:W1:Y:S01]  /*6700*/  LDSM.16.M88.4 R128, [R201+0x28000] ;  /* 0x02800000c980783b */ /* 0x000e620000000200 */
[----:B------:R-:W-:Y:S01]  /*6710*/  IMAD.IADD R224, R220, 0x1, R201 ;  /* 0x00000001dce07824 */ /* 0x000fe200078e02c9 */
[----:B------:R-:W-:Y:S01]  /*6720*/  PLOP3.LUT P2, PT, PT, PT, UP2, 0x80, 0x8 ;  /* 0x000000000008781c */ /* 0x000fe20003f4f028 */
[----:B------:R-:W-:Y:S01]  /*6730*/  VIADD R225, R201, 0x28040 ;  /* 0x00028040c9e17836 */ /* 0x000fe20000000000 */
[----:B------:R-:W2:Y:S01]  /*6740*/  LDSM.16.M88.4 R124, [R201+0x29000] ;  /* 0x02900000c97c783b */ /* 0x000ea20000000200 */
[----:B------:R-:W-:Y:S01]  /*6750*/  PLOP3.LUT P5, PT, PT, PT, UP2, 0x80, 0x8 ;  /* 0x000000000008781c */ /* 0x000fe20003faf028 */
[----:B------:R-:W-:Y:S02]  /*6760*/  @UP2 UIADD3.X UR15, UPT, UPT, UR53, -0x1, URZ, UP0, !UPT ;  /* 0xffffffff350f2890 */ /* 0x000fe400087fe4ff */
[----:B------:R-:W3:Y:S01]  /*6770*/  LDSM.16.MT88.4 R96, [R223+0x1a000] ;  /* 0x01a00000df60783b */ /* 0x000ee20000004200 */
[----:B------:R-:W-:Y:S01]  /*6780*/  @UP2 UIADD3 UR10, UP0, UPT, UR10, -0x100, URZ ;  /* 0xffffff000a0a2890 */ /* 0x000fe2000ff1e0ff */
[----:B------:R-:W-:Y:S01]  /*6790*/  @P1 LOP3.LUT R203, R239, 0x30, RZ, 0xc0, !PT ;  /* 0x00000030efcb1812 */ /* 0x000fe200078ec0ff */
[----:B------:R-:W-:Y:S01]  /*67a0*/  ULOP3.LUT UR14, UR43, 0x1, URZ, 0xc0, !UPT ;  /* 0x000000012b0e7892 */ /* 0x000fe2000f8ec0ff */
[----:B------:R-:W4:Y:S01]  /*67b0*/  LDSM.16.MT88.4 R112, [R223+0x1c000] ;  /* 0x01c00000df70783b */ /* 0x000f220000004200 */
[----:B------:R-:W-:Y:S01]  /*67c0*/  PLOP3.LUT P1, PT, PT, PT, UP2, 0x80, 0x8 ;  /* 0x000000000008781c */ /* 0x000fe20003f2f028 */
[----:B------:R-:W-:Y:S01]  /*67d0*/  @UP2 UIADD3.X UR11, UPT, UPT, UR11, -0x1, URZ, UP0, !UPT ;  /* 0xffffffff0b0b2890 */ /* 0x000fe200087fe4ff */
[----:B------:R-:W-:Y:S01]  /*67e0*/  @P6 LOP3.LUT R229, R203, 0x7, R240, 0xf8, !PT ;  /* 0x00000007cbe56812 */ /* 0x000fe200078ef8f0 */
[----:B------:R-:W4:Y:S01]  /*67f0*/  LDSM.16.MT88.4 R196, [R223+0x1e000] ;  /* 0x01e00000dfc4783b */ /* 0x000f220000004200 */
[----:B------:R-:W-:Y:S02]  /*6800*/  UISETP.NE.U32.AND UP0, UPT, UR14, 0x1, UPT ;  /* 0x000000010e00788c */ /* 0x000fe4000bf05070 */
[----:B------:R-:W-:Y:S01]  /*6810*/  UIADD3 UR14, UPT, UPT, UR43, -0x1, URZ ;  /* 0xffffffff2b0e7890 */ /* 0x000fe2000fffe0ff */
[----:B------:R-:W-:Y:S01]  /*6820*/  @P5 IMAD.WIDE.U32 R204, R229, R238, UR52 ;  /* 0x00000034e5cc5e25 */ /* 0x000fe2000f8e00ee */
[----:B------:R-:W-:Y:S01]  /*6830*/  @UP2 UMOV UR52, UR16 ;  /* 0x0000001000342c82 */ /* 0x000fe20008000000 */
[----:B------:R-:W-:Y:S03]  /*6840*/  @UP2 UMOV UR53, UR15 ;  /* 0x0000000f00352c82 */ /* 0x000fe60008000000 */
[----:B------:R-:W5:Y:S01]  /*6850*/  @P2 LDG.E R228, desc[UR34][R204.64+-0x100] ;  /* 0xffff0022cce42981 */ /* 0x000f62000c1e1900 */
[----:B------:R-:W-:Y:S01]  /*6860*/  PLOP3.LUT P2, PT, PT, PT, UP0, 0x80, 0x8 ;  /* 0x000000000008781c */ /* 0x000fe20003f4f008 */
[----:B------:R-:W-:Y:S02]  /*6870*/  UISETP.GT.AND UP0, UPT, UR43, URZ, UPT ;  /* 0x000000ff2b00728c */ /* 0x000fe4000bf04270 */
[----:B------:R3:W5:Y:S01]  /*6880*/  @P1 LDG.E R227, desc[UR34][R204.64+-0xe0] ;  /* 0xffff2022cce31981 */ /* 0x000762000c1e1900 */
[----:B------:R-:W-:Y:S01]  /*6890*/  UMOV UR43, UR14 ;  /* 0x0000000e002b7c82 */ /* 0x000fe20008000000 */
[-C--:B-1----:R-:W-:Y:S08]  /*68a0*/  HMMA.16816.F32 R4, R128, R16.reuse, RZ ;  /* 0x000000108004723c */ /* 0x082ff000000018ff */
[C---:B--2---:R-:W-:Y:S01]  /*68b0*/  HMMA.16816.F32 R8, R124.reuse, R16, RZ ;  /* 0x000000107c08723c */ /* 0x044fe200000018ff */
[----:B---3--:R-:W-:Y:S07]  /*68c0*/  LDSM.16.M88.4 R204, [R224+0x29000] ;  /* 0x02900000e0cc783b */ /* 0x008fee0000000200 */
[-C--:B------:R-:W-:Y:S08]  /*68d0*/  HMMA.16816.F32 R12, R124, R18.reuse, RZ ;  /* 0x000000127c0c723c */ /* 0x080ff000000018ff */
[C---:B------:R-:W-:Y:S08]  /*68e0*/  HMMA.16816.F32 R16, R128.reuse, R18, RZ ;  /* 0x000000128010723c */ /* 0x040ff000000018ff */
[-C--:B------:R-:W-:Y:S08]  /*68f0*/  HMMA.16816.F32 R84, R128, R96.reuse, RZ ;  /* 0x000000608054723c */ /* 0x080ff000000018ff */
        /* <DEDUP_REMOVED lines=9> */
[----:B------:R-:W-:Y:S02]  /*6990*/  VIADD R196, R201, 0x28000 ;  /* 0x00028000c9c47836 */ /* 0x000fe40000000000 */
[----:B------:R-:W-:Y:S02]  /*69a0*/  LDSM.16.MT88.4 R200, [R223+0x18800] ;  /* 0x01880000dfc8783b */ /* 0x000fe40000004200 */
[----:B------:R-:W-:Y:S02]  /*69b0*/  @P0 VIADD R225, R196, 0xffffffc0 ;  /* 0xffffffc0c4e10836 */ /* 0x000fe40000000000 */
[-C--:B------:R-:W-:Y:S08]  /*69c0*/  HMMA.16816.F32 R124, R124, R198.reuse, RZ ;  /* 0x000000c67c7c723c */ /* 0x080ff000000018ff */
[----:B------:R-:W-:Y:S01]  /*69d0*/  HMMA.16816.F32 R128, R128, R198, RZ ;  /* 0x000000c68080723c */ /* 0x000fe200000018ff */
[----:B------:R-:W1:Y:S07]  /*69e0*/  LDSM.16.M88.4 R196, [R224+0x28000] ;  /* 0x02800000e0c4783b */ /* 0x000e6e0000000200 */
[-C--:B-1----:R-:W-:Y:S08]  /*69f0*/  HMMA.16816.F32 R4, R196, R200.reuse, R4 ;  /* 0x000000c8c404723c */ /* 0x082ff00000001804 */
[C---:B------:R-:W-:Y:S08]  /*6a00*/  HMMA.16816.F32 R8, R204.reuse, R200, R8 ;  /* 0x000000c8cc08723c */ /* 0x040ff00000001808 */
        /* <DEDUP_REMOVED lines=15> */
[-C--:B------:R-:W-:Y:S01]  /*6b00*/  HMMA.16816.F32 R124, R204, R202.reuse, R124 ;  /* 0x000000cacc7c723c */ /* 0x080fe2000000187c */
[----:B------:R-:W-:Y:S07]  /*6b10*/  LDSM.16.M88.4 R204, [R225+0x1000] ;  /* 0x00100000e1cc783b */ /* 0x000fee0000000200 */
[----:B------:R-:W-:Y:S01]  /*6b20*/  HMMA.16816.F32 R128, R196, R202, R128 ;  /* 0x000000cac480723c */ /* 0x000fe20000001880 */
[----:B------:R-:W-:Y:S04]  /*6b30*/  LDSM.16.MT88.4 R200, [R223+0x19000] ;  /* 0x01900000dfc8783b */ /* 0x000fe80000004200 */
[----:B------:R1:W2:Y:S02]  /*6b40*/  LDSM.16.M88.4 R196, [R225] ;  /* 0x00000000e1c4783b */ /* 0x0002a40000000200 */
[----:B-1----:R-:W-:Y:S01]  /*6b50*/  IMAD.IADD R225, R220, 0x1, R225 ;  /* 0x00000001dce17824 */ /* 0x002fe200078e02e1 */
[-C--:B--2---:R-:W-:Y:S08]  /*6b60*/  HMMA.16816.F32 R4, R196, R200.reuse, R4 ;  /* 0x000000c8c404723c */ /* 0x084ff00000001804 */
        /* <DEDUP_REMOVED lines=21> */
[----:B-1----:R-:W-:Y:S05]  /*6cc0*/  IMAD.U32 R225, RZ, RZ, UR46 ;  /* 0x0000002effe17e24 */ /* 0x002fea000f8e00ff */
[----:B------:R-:W-:Y:S01]  /*6cd0*/  LEA R224, P1, R225, R232, 0x2 ;  /* 0x000000e8e1e07211 */ /* 0x000fe200078210ff */
[-C--:B--2---:R-:W-:Y:S08]  /*6ce0*/  HMMA.16816.F32 R4, R196, R200.reuse, R4 ;  /* 0x000000c8c404723c */ /* 0x084ff00000001804 */
[C---:B------:R-:W-:Y:S08]  /*6cf0*/  HMMA.16816.F32 R8, R204.reuse, R200, R8 ;  /* 0x000000c8cc08723c */ /* 0x040ff00000001808 */
[-C--:B------:R-:W-:Y:S03]  /*6d00*/  HMMA.16816.F32 R12, R204, R202.reuse, R12 ;  /* 0x000000cacc0c723c */ /* 0x080fe6000000180c */
[----:B------:R-:W-:Y:S05]  /*6d10*/  REDG.E.ADD.F32.FTZ.RN.STRONG.GPU desc[UR34][R232.64], R4 ;  /* 0x00000004e80079a6 */ /* 0x000fea000c12f322 */
        /* <DEDUP_REMOVED lines=13> */
[C---:B------:R-:W-:Y:S01]  /*6df0*/  HMMA.16816.F32 R120, R204.reuse, R200, R120 ;  /* 0x000000c8cc78723c */ /* 0x040fe20000001878 */
[----:B------:R-:W-:Y:S05]  /*6e00*/  IMAD.U32 R201, RZ, RZ, UR46 ;  /* 0x0000002effc97e24 */ /* 0x000fea000f8e00ff */
[----:B------:R-:W-:Y:S02]  /*6e10*/  LEA.HI.X.SX32 R225, R201, R233, 0x2, P1 ;  /* 0x000000e9c9e17211 */ /* 0x000fe400008f16ff */
[-C--:B------:R-:W-:Y:S03]  /*6e20*/  HMMA.16816.F32 R124, R204, R202.reuse, R124 ;  /* 0x000000cacc7c723c */ /* 0x080fe6000000187c */
[C---:B------:R-:W-:Y:S01]  /*6e30*/  LEA R200, P1, R252.reuse, R224, 0x5 ;  /* 0x000000e0fcc87211 */ /* 0x040fe200078228ff */
[----:B------:R1:W-:Y:S03]  /*6e40*/  REDG.E.ADD.F32.FTZ.RN.STRONG.GPU desc[UR34][R224.64], R5 ;  /* 0x00000005e00079a6 */ /* 0x0003e6000c12f322 */
[C---:B------:R-:W-:Y:S01]  /*6e50*/  LEA.HI.X.SX32 R201, R252.reuse, R225, 0x5, P1 ;  /* 0x000000e1fcc97211 */ /* 0x040fe200008f2eff */
[----:B------:R-:W-:Y:S04]  /*6e60*/  HMMA.16816.F32 R128, R196, R202, R128 ;  /* 0x000000cac480723c */ /* 0x000fe80000001880 */
[C---:B------:R-:W-:Y:S01]  /*6e70*/  LEA R206, P1, R252.reuse, R200, 0x5 ;  /* 0x000000c8fcce7211 */ /* 0x040fe200078228ff */
[----:B------:R2:W-:Y:S03]  /*6e80*/  REDG.E.ADD.F32.FTZ.RN.STRONG.GPU desc[UR34][R200.64], R6 ;  /* 0x00000006c80079a6 */ /* 0x0005e6000c12f322 */
        /* <DEDUP_REMOVED lines=13> */
[C---:B-1----:R-:W-:Y:S02]  /*6f60*/  IMAD.WIDE R4, R252.reuse, -0xc0, R196 ;  /* 0xffffff40fc047825 */ /* 0x042fe400078e02c4 */
[----:B------:R1:W-:Y:S01]  /*6f70*/  REDG.E.ADD.F32.FTZ.RN.STRONG.GPU desc[UR34][R196.64], R11 ;  /* 0x0000000bc40079a6 */ /* 0x0003e2000c12f322 */
[C---:B------:R-:W-:Y:S03]  /*6f80*/  LEA R224, P1, R252.reuse, R4, 0x5 ;  /* 0x00000004fce07211 */ /* 0x040fe600078228ff */
[----:B------:R-:W-:Y:S01]  /*6f90*/  REDG.E.ADD.F32.FTZ.RN.STRONG.GPU desc[UR34][R232.64+0x80], R16 ;  /* 0x00008010e80079a6 */ /* 0x000fe2000c12f322 */
[C---:B------:R-:W-:Y:S03]  /*6fa0*/  LEA.HI.X.SX32 R225, R252.reuse, R5, 0x5, P1 ;  /* 0x00000005fce17211 */ /* 0x040fe600008f2eff */
[----:B------:R1:W-:Y:S01]  /*6fb0*/  REDG.E.ADD.F32.FTZ.RN.STRONG.GPU desc[UR34][R4.64+0x80], R17 ;  /* 0x00008011040079a6 */ /* 0x0003e2000c12f322 */
[C---:B--2---:R-:W-:Y:S03]  /*6fc0*/  LEA R200, P1, R252.reuse, R224, 0x5 ;  /* 0x000000e0fcc87211 */ /* 0x044fe600078228ff */
[----:B------:R2:W-:Y:S01]  /*6fd0*/  REDG.E.ADD.F32.FTZ.RN.STRONG.GPU desc[UR34][R224.64+0x80], R18 ;  /* 0x00008012e00079a6 */ /* 0x0005e2000c12f322 */
[C---:B------:R-:W-:Y:S02]  /*6fe0*/  LEA.HI.X.SX32 R201, R252.reuse, R225, 0x5, P1 ;  /* 0x000000e1fcc97211 */ /* 0x040fe400008f2eff */
[C---:B---3--:R-:W-:Y:S03]  /*6ff0*/  LEA R206, P1, R252.reuse, R200, 0x5 ;  /* 0x000000c8fcce7211 */ /* 0x048fe600078228ff */
        /* <DEDUP_REMOVED lines=32> */
[C---:B---3--:R-:W-:Y:S02]  /*7200*/  IMAD.WIDE R200, R252.reuse, -0xc0, R224 ;  /* 0xffffff40fcc87825 */ /* 0x048fe400078e02e0 */
[----:B------:R3:W-:Y:S01]  /*7210*/  REDG.E.ADD.F32.FTZ.RN.STRONG.GPU desc[UR34][R224.64+0x100], R91 ;  /* 0x0001005be00079a6 */ /* 0x0007e2000c12f322 */
[C---:B------:R-:W-:Y:S03]  /*7220*/  LEA R18, P1, R252.reuse, R200, 0x5 ;  /* 0x000000c8fc127211 */ /* 0x040fe600078228ff */
[----:B------:R-:W-:Y:S01]  /*7230*/  REDG.E.ADD.F32.FTZ.RN.STRONG.GPU desc[UR34][R232.64+0x180], R96 ;  /* 0x00018060e80079a6 */ /* 0x000fe2000c12f322 */
[C---:B------:R-:W-:Y:S03]  /*7240*/  LEA.HI.X.SX32 R19, R252.reuse, R201, 0x5, P1 ;  /* 0x000000c9fc137211 */ /* 0x040fe600008f2eff */
[----:B------:R3:W-:Y:S01]  /*7250*/  REDG.E.ADD.F32.FTZ.RN.STRONG.GPU desc[UR34][R200.64+0x180], R97 ;  /* 0x00018061c80079a6 */ /* 0x0007e2000c12f322 */
        /* <DEDUP_REMOVED lines=46> */
[C---:B---3--:R-:W-:Y:S01]  /*7540*/  LEA R224, P1, R252.reuse, R16, 0x5 ;  /* 0x00000010fce07211 */ /* 0x048fe200078228ff */
[----:B------:R-:W-:Y:S03]  /*7550*/  LDSM.16.MT88.4 R8, [R214] ;  /* 0x00000000d608783b */ /* 0x000fe60000004200 */
        /* <DEDUP_REMOVED lines=8> */
[C---:B----4-:R-:W-:Y:S01]  /*75e0*/  LEA R18, P1, R252.reuse, R200, 0x5 ;  /* 0x000000c8fc127211 */ /* 0x050fe200078228ff */
        /* <DEDUP_REMOVED lines=33> */
[C---:B------:R-:W-:Y:S01]  /*7800*/  LEA R14, P1, R252.reuse, R94, 0x5 ;  /* 0x0000005efc0e7211 */ /* 0x040fe200078228ff */
[C---:B-1----:R-:W-:Y:S02]  /*7810*/  VIADD R120, R221.reuse, 0x40 ;  /* 0x00000040dd787836 */ /* 0x042fe40000000000 */
[----:B------:R-:W1:Y:S01]  /*7820*/  LDSM.16.MT88.4 R4, [R221+0x28000] ;  /* 0x02800000dd04783b */ /* 0x000e620000004200 */
[C---:B------:R-:W-:Y:S01]  /*7830*/  LEA.HI.X.SX32 R15, R252.reuse, R95, 0x5, P1 ;  /* 0x0000005ffc0f7211 */ /* 0x040fe200008f2eff */
[----:B------:R-:W-:Y:S01]  /*7840*/  @P0 VIADD R120, R221, 0xffffffc0 ;  /* 0xffffffc0dd780836 */ /* 0x000fe20000000000 */
[C---:B------:R-:W-:Y:S01]  /*7850*/  LEA R100, P1, R252.reuse, R14, 0x5 ;  /* 0x0000000efc647211 */ /* 0x040fe200078228ff */
[----:B------:R-:W-:Y:S03]  /*7860*/  REDG.E.ADD.F32.FTZ.RN.STRONG.GPU desc[UR34][R94.64+0x380], R130 ;  /* 0x000380825e0079a6 */ /* 0x000fe6000c12f322 */
[C---:B------:R-:W-:Y:S01]  /*7870*/  LEA.HI.X.SX32 R101, R252.reuse, R15, 0x5, P1 ;  /* 0x0000000ffc657211 */ /* 0x040fe200008f2eff */
[----:B------:R-:W-:Y:S01]  /*7880*/  REDG.E.ADD.F32.FTZ.RN.STRONG.GPU desc[UR34][R14.64+0x380], R131 ;  /* 0x000380830e0079a6 */ /* 0x000fe2000c12f322 */
[C---:B------:R-:W-:Y:S03]  /*7890*/  LEA R198, P1, R252.reuse, R100, 0x5 ;  /* 0x00000064fcc67211 */ /* 0x040fe600078228ff */
[----:B------:R-:W2:Y:S01]  /*78a0*/  LDSM.16.MT88.4 R12, [R120+0x28000] ;  /* 0x02800000780c783b */ /* 0x000ea20000004200 */
[C---:B------:R-:W-:Y:S02]  /*78b0*/  LEA.HI.X.SX32 R199, R252.reuse, R101, 0x5, P1 ;  /* 0x00000065fcc77211 */ /* 0x040fe400008f2eff */
[C---:B------:R-:W-:Y:S01]  /*78c0*/  LEA R102, P1, R252.reuse, R198, 0x5 ;  /* 0x000000c6fc667211 */ /* 0x040fe200078228ff */
[----:B------:R-:W3:Y:S03]  /*78d0*/  LDSM.16.MT88.4 R92, [R221+0x28800] ;  /* 0x02880000dd5c783b */ /* 0x000ee60000004200 */
[C---:B------:R-:W-:Y:S01]  /*78e0*/  LEA.HI.X.SX32 R103, R252.reuse, R199, 0x5, P1 ;  /* 0x000000c7fc677211 */ /* 0x040fe200008f2eff */
[----:B------:R-:W-:Y:S01]  /*78f0*/  LDSM.16.MT88.4 R112, [R120+0x29800] ;  /* 0x029800007870783b */ /* 0x000fe20000004200 */
[C---:B------:R-:W-:Y:S03]  /*7900*/  LEA R104, P1, R252.reuse, R102, 0x5 ;  /* 0x00000066fc687211 */ /* 0x040fe600078228ff */
[----:B------:R-:W-:Y:S01]  /*7910*/  LDSM.16.MT88.4 R116, [R214+0x5800] ;  /* 0x00580000d674783b */ /* 0x000fe20000004200 */
[----:B------:R-:W-:Y:S03]  /*7920*/  LEA.HI.X.SX32 R105, R252, R103, 0x5, P1 ;  /* 0x00000067fc697211 */ /* 0x000fe600008f2eff */
[----:B------:R-:W-:Y:S04]  /*7930*/  REDG.E.ADD.F32.FTZ.RN.STRONG.GPU desc[UR34][R100.64+0x380], R124 ;  /* 0x0003807c640079a6 */ /* 0x000fe8000c12f322 */
[----:B------:R-:W-:Y:S04]  /*7940*/  REDG.E.ADD.F32.FTZ.RN.STRONG.GPU desc[UR34][R198.64+0x380], R125 ;  /* 0x0003807dc60079a6 */ /* 0x000fe8000c12f322 */
[----:B------:R-:W-:Y:S01]  /*7950*/  REDG.E.ADD.F32.FTZ.RN.STRONG.GPU desc[UR34][R102.64+0x380], R126 ;  /* 0x0003807e660079a6 */ /* 0x000fe2000c12f322 */
[-C--:B-1----:R-:W-:Y:S03]  /*7960*/  HMMA.16816.F32 R132, R4, R8.reuse, R132 ;  /* 0x000000080484723c */ /* 0x082fe60000001884 */
[----:B------:R-:W1:Y:S04]  /*7970*/  LDSM.16.MT88.4 R100, [R120+0x28800] ;  /* 0x028800007864783b */ /* 0x000e680000004200 */
[----:B------:R-:W-:Y:S04]  /*7980*/  REDG.E.ADD.F32.FTZ.RN.STRONG.GPU desc[UR34][R104.64+0x380], R127 ;  /* 0x0003807f680079a6 */ /* 0x000fe8000c12f322 */
[----:B------:R-:W4:Y:S01]  /*7990*/  LDSM.16.MT88.4 R104, [R214+0x2800] ;  /* 0x00280000d668783b */ /* 0x000f220000004200 */
        /* <DEDUP_REMOVED lines=36> */
[-C--:B--2---:R-:W-:Y:S08]  /*7be0*/  HMMA.16816.F32 R180, R92, R8.reuse, R180 ;  /* 0x000000085cb4723c */ /* 0x084ff000000018b4 */
[C---:B------:R-:W-:Y:S08]  /*7bf0*/  HMMA.16816.F32 R184, R100.reuse, R8, R184 ;  /* 0x0000000864b8723c */ /* 0x040ff000000018b8 */
[-C--:B------:R-:W-:Y:S01]  /*7c00*/  HMMA.16816.F32 R188, R100, R10.reuse, R188 ;  /* 0x0000000a64bc723c */ /* 0x080fe200000018bc */
[----:B------:R-:W2:Y:S07]  /*7c10*/  LDSM.16.MT88.4 R100, [R214+0x3800] ;  /* 0x00380000d664783b */ /* 0x000eae0000004200 */
[----:B------:R-:W-:Y:S01]  /*7c20*/  HMMA.16816.F32 R192, R92, R10, R192 ;  /* 0x0000000a5cc0723c */ /* 0x000fe200000018c0 */
[----:B------:R4:W2:Y:S07]  /*7c30*/  LDSM.16.MT88.4 R8, [R214+0x7800] ;  /* 0x00780000d608783b */ /* 0x0008ae0000004200 */
        /* <DEDUP_REMOVED lines=16> */
[C---:B------:R-:W-:Y:S02]  /*7d40*/  VIADD R4, R214.reuse, 0xffff8000 ;  /* 0xffff8000d6047836 */ /* 0x040fe40000000000 */
[----:B------:R-:W-:Y:S02]  /*7d50*/  @P2 VIADD R4, R214, 0x8000 ;  /* 0x00008000d6042836 */ /* 0x000fe40000000000 */
[-C--:B---3--:R-:W-:Y:S05]  /*7d60*/  HMMA.16816.F32 R132, R104, R108.reuse, R132 ;  /* 0x0000006c6884723c */ /* 0x088fea0000001884 */
[----:B----4-:R-:W-:Y:S03]  /*7d70*/  IMAD.MOV.U32 R214, RZ, RZ, R4 ;  /* 0x000000ffffd67224 */ /* 0x010fe600078e0004 */
        /* <DEDUP_REMOVED lines=16> */
[----:B------:R-:W-:Y:S11]  /*7e80*/  BRA.U UP0, `(.L_x_882) ;  /* 0xffffffbd00a47547 */ /* 0x000ff6000b83ffff */
[C---:B------:R-:W-:Y:S01]  /*7e90*/  IMAD.SHL.U32 R0, R241.reuse, 0x10, RZ ;  /* 0x00000010f1007824 */ /* 0x040fe200078e00ff */
[----:B------:R-:W-:Y:S01]  /*7ea0*/  SHF.R.U32.HI R3, RZ, 0x3, R241 ;  /* 0x00000003ff037819 */ /* 0x000fe200000116f1 */
[C---:B------:R-:W-:Y:S01]  /*7eb0*/  IMAD.SHL.U32 R2, R241.reuse, 0x20, RZ ;  /* 0x00000020f1027824 */ /* 0x040fe200078e00ff */
[----:B------:R-:W1:Y:S01]  /*7ec0*/  LDCU UR8, c[0x0][0x500] ;  /* 0x0000a000ff0877ac */ /* 0x000e620008000800 */
[----:B------:R-:W-:Y:S01]  /*7ed0*/  IMAD.SHL.U32 R4, R241, 0x2, RZ ;  /* 0x00000002f1047824 */ /* 0x000fe200078e00ff */
[----:B------:R-:W-:Y:S02]  /*7ee0*/  LOP3.LUT R0, R0, 0x1c0, RZ, 0xc0, !PT ;  /* 0x000001c000007812 */ /* 0x000fe400078ec0ff */
[----:B------:R-:W-:Y:S01]  /*7ef0*/  LOP3.LUT R5, R2, 0x400, RZ, 0xc0, !PT ;  /* 0x0000040002057812 */ /* 0x000fe200078ec0ff */
[----:B------:R-:W-:Y:S01]  /*7f00*/  UISETP.NE.AND UP0, UPT, UR42, -0x1, UPT ;  /* 0xffffffff2a00788c */ /* 0x000fe2000bf05270 */
[----:B------:R-:W-:Y:S01]  /*7f10*/  LOP3.LUT R7, R0, 0x18, R3, 0xf8, !PT ;  /* 0x0000001800077812 */ /* 0x000fe200078ef803 */
[----:B------:R-:W-:Y:S01]  /*7f20*/  UMOV UR41, UR18 ;  /* 0x0000001200297c82 */ /* 0x000fe20008000000 */
[----:B------:R-:W-:-:S02]  /*7f30*/  LOP3.LUT R5, R5, 0x6, R4, 0xf8, !PT ;  /* 0x0000000605057812 */ /* 0x000fc400078ef804 */
[----:B------:R-:W-:Y:S02]  /*7f40*/  LOP3.LUT R4, R7, 0x38, R4, 0x78, !PT ;  /* 0x0000003807047812 */ /* 0x000fe400078e7804 */
[----:B------:R-:W-:Y:S02]  /*7f50*/  LOP3.LUT P0, RZ, R241, 0x10, RZ, 0xc0, !PT ;  /* 0x00000010f1ff7812 */ /* 0x000fe4000780c0ff */
[----:B------:R-:W-:Y:S02]  /*7f60*/  LOP3.LUT R4, R5, R4, RZ, 0xfc, !PT ;  /* 0x0000000405047212 */ /* 0x000fe400078efcff */
[----:B------:R-:W-:Y:S02]  /*7f70*/  F2FP.F16.F32.PACK_AB R20, R21, R20 ;  /* 0x000000141514723e */ /* 0x000fe400000000ff */
[----:B------:R-:W-:Y:S01]  /*7f80*/  LEA R5, R4, UR5, 0x1 ;  /* 0x0000000504057c11 */ /* 0x000fe2000f8e08ff */
        /* <DEDUP_REMOVED lines=12> */
[----:B------:R-:W-:-:S02]  /*8050*/  VIADD R0, R5, 0x18000 ;  /* 0x0001800005007836 */ /* 0x000fc40000000000 */
        /* <DEDUP_REMOVED lines=13> */
[----:B------:R-:W-:Y:S01]  /*8130*/  BAR.SYNC.DEFER_BLOCKING 0x0 ;  /* 0x0000000000007b1d */ /* 0x000fe20000010000 */
[----:B------:R-:W-:Y:S01]  /*8140*/  F2FP.F16.F32.PACK_AB R134, R135, R134 ;  /* 0x000000868786723e */ /* 0x000fe200000000ff */
[----:B------:R-:W-:-:S02]  /*8150*/  VIADD R7, R5, 0x18040 ;  /* 0x0001804005077836 */ /* 0x000fc40000000000 */
[----:B------:R-:W-:Y:S01]  /*8160*/  FMUL.FTZ R152, R152, UR8 ;  /* 0x0000000898987c20 */ /* 0x000fe20008410000 */
[----:B------:R-:W-:Y:S01]  /*8170*/  FMUL.FTZ R153, R153, UR8 ;  /* 0x0000000899997c20 */ /* 0x000fe20008410000 */
        /* <DEDUP_REMOVED lines=177> */
.L_x_883:
[----:B------:R-:W2:Y:S01]  /*8c90*/  LDCU.64 UR10, c[0x0][0x5c0] ;  /* 0x0000b800ff0a77ac */ /* 0x000ea20008000a00 */
[----:B------:R-:W-:-:S04]  /*8ca0*/  UIADD3 UR8, UPT, UPT, UR40, UR42, URZ ;  /* 0x0000002a28087290 */ /* 0x000fc8000fffe0ff */
[----:B--2---:R-:W-:Y:S02]  /*8cb0*/  UIMAD.WIDE.U32 UR16, UR8, UR10, URZ ;  /* 0x0000000a081072a5 */ /* 0x004fe4000f8e00ff */
[----:B------:R-:W-:-:S04]  /*8cc0*/  UIMAD UR8, UR8, UR11, URZ ;  /* 0x0000000b080872a4 */ /* 0x000fc8000f8e02ff */
[----:B------:R-:W-:-:S06]  /*8cd0*/  UIADD3 UR8, UPT, UPT, UR17, UR8, URZ ;  /* 0x0000000811087290 */ /* 0x000fcc000fffe0ff */
[----:B------:R-:W-:Y:S02]  /*8ce0*/  MOV R53, UR8 ;  /* 0x0000000800357c02 */ /* 0x000fe40008000f00 */
.L_x_884:
        /* <DEDUP_REMOVED lines=14> */
.L_x_885:
[----:B------:R-:W2:Y:S01]  /*8dd0*/  LDCU.64 UR8, c[0x0][0x5c8] ;  /* 0x0000b900ff0877ac */ /* 0x000ea20008000a00 */
[----:B------:R-:W-:-:S04]  /*8de0*/  UIADD3 UR12, UPT, UPT, UR40, UR42, URZ ;  /* 0x0000002a280c7290 */ /* 0x000fc8000fffe0ff */
[----:B--2---:R-:W-:Y:S02]  /*8df0*/  UIMAD.WIDE.U32 UR14, UR12, UR8, URZ ;  /* 0x000000080c0e72a5 */ /* 0x004fe4000f8e00ff */
[----:B------:R-:W-:-:S04]  /*8e00*/  UIMAD UR12, UR12, UR9, URZ ;  /* 0x000000090c0c72a4 */ /* 0x000fc8000f8e02ff */
[----:B------:R-:W-:Y:S01]  /*8e10*/  UIADD3 UR12, UPT, UPT, UR15, UR12, URZ ;  /* 0x0000000c0f0c7290 */ /* 0x000fe2000fffe0ff */
[----:B------:R-:W-:-:S05]  /*8e20*/  UMOV UR30, UR14 ;  /* 0x0000000e001e7c82 */ /* 0x000fca0008000000 */
[----:B------:R-:W-:-:S07]  /*8e30*/  MOV R0, UR12 ;  /* 0x0000000c00007c02 */ /* 0x000fce0008000f00 */
.L_x_886:
[----:B------:R-:W-:Y:S01]  /*8e40*/  BAR.SYNC.DEFER_BLOCKING 0x0 ;  /* 0x0000000000007b1d */ /* 0x000fe20000010000 */
[----:B-1----:R-:W-:Y:S01]  /*8e50*/  IMAD.SHL.U32 R52, R241, 0x8, RZ ;  /* 0x00000008f1347824 */ /* 0x002fe200078e00ff */
[----:B------:R-:W-:Y:S02]  /*8e60*/  USHF.L.U32 UR14, UR37, 0x6, URZ ;  /* 0x00000006250e7899 */ /* 0x000fe400080006ff */
[----:B------:R-:W-:Y:S02]  /*8e70*/  USHF.L.U32 UR12, UR37, 0x6, URZ ;  /* 0x00000006250c7899 */ /* 0x000fe400080006ff */
[----:B------:R-:W-:Y:S01]  /*8e80*/  LOP3.LUT R2, R52, 0x1f8, RZ, 0xc0, !PT ;  /* 0x000001f834027812 */ /* 0x000fe200078ec0ff */
[----:B------:R-:W-:Y:S01]  /*8e90*/  UIMAD.WIDE.U32 UR42, UR14, UR10, URZ ;  /* 0x0000000a0e2a72a5 */ /* 0x000fe2000f8e00ff */
[----:B------:R-:W1:Y:S01]  /*8ea0*/  LDC.64 R6, c[0x0][0x5d8] ;  /* 0x00017600ff067b82 */ /* 0x000e620000000a00 */
[----:B------:R-:W-:Y:S01]  /*8eb0*/  USHF.R.S32.HI UR15, URZ, 0x1f, UR14 ;  /* 0x0000001fff0f7899 */ /* 0x000fe2000801140e */
[----:B------:R-:W-:Y:S01]  /*8ec0*/  LOP3.LUT R241, R2, 0x38, R241, 0x78, !PT ;  /* 0x0000003802f17812 */ /* 0x000fe200078e78f1 */
[----:B------:R-:W-:Y:S01]  /*8ed0*/  UIADD3 UR36, UPT, UPT, -UR12, UR36, URZ ;  /* 0x000000240c247290 */ /* 0x000fe2000fffe1ff */
[----:B------:R-:W-:Y:S01]  /*8ee0*/  BSSY.RECONVERGENT B0, `(.L_x_887) ;  /* 0x0000038000007945 */ /* 0x000fe20003800200 */
[----:B------:R-:W-:Y:S01]  /*8ef0*/  IMAD.U32 R4, RZ, RZ, UR42 ;  /* 0x0000002aff047e24 */ /* 0x000fe2000f8e00ff */
[----:B------:R-:W-:Y:S01]  /*8f00*/  LOP3.LUT R2, R241, 0x1e00, R52, 0xf8, !PT ;  /* 0x00001e00f1027812 */ /* 0x000fe200078ef834 */
[----:B------:R-:W-:Y:S01]  /*8f10*/  IMAD.U32 R5, RZ, RZ, UR43 ;  /* 0x0000002bff057e24 */ /* 0x000fe2000f8e00ff */
[----:B------:R-:W-:Y:S01]  /*8f20*/  UIMAD UR13, UR15, UR10, URZ ;  /* 0x0000000a0f0d72a4 */ /* 0x000fe2000f8e02ff */
[----:B------:R-:W-:-:S02]  /*8f30*/  ISETP.GE.AND P4, PT, R3, UR36, PT ;  /* 0x0000002403007c0c */ /* 0x000fc4000bf86270 */
[----:B------:R-:W-:Y:S01]  /*8f40*/  LEA R2, R2, UR5, 0x1 ;  /* 0x0000000502027c11 */ /* 0x000fe2000f8e08ff */
[----:B------:R-:W-:Y:S01]  /*8f50*/  UIMAD UR13, UR14, UR11, UR13 ;  /* 0x0000000b0e0d72a4 */ /* 0x000fe2000f8e020d */
[----:B------:R-:W-:-:S03]  /*8f60*/  LOP3.LUT R4, R4, 0x38, R52, 0xf8, !PT ;  /* 0x0000003804047812 */ /* 0x000fc600078ef834 */
[----:B------:R2:W3:Y:S01]  /*8f70*/  LDS.128 R48, [R2+0x19000] ;  /* 0x0190000002307984 */ /* 0x0004e20000000c00 */
[----:B------:R-:W-:Y:S01]  /*8f80*/  IADD3 R76, P0, PT, R4, UR16, RZ ;  /* 0x00000010044c7c10 */ /* 0x000fe2000ff1e0ff */
[----:B------:R-:W-:Y:S01]  /*8f90*/  IMAD.U32 R54, RZ, RZ, UR13 ;  /* 0x0000000dff367e24 */ /* 0x000fe2000f8e00ff */
[----:B------:R-:W4:Y:S01]  /*8fa0*/  LDC.64 R4, c[0x0][0x5e0] ;  /* 0x00017800ff047b82 */ /* 0x000f220000000a00 */
[----:B------:R2:W2:Y:S03]  /*8fb0*/  LDS.128 R44, [R2+0x1b000] ;  /* 0x01b00000022c7984 */ /* 0x0004a60000000c00 */
[----:B------:R-:W-:Y:S01]  /*8fc0*/  IADD3.X R77, PT, PT, R53, UR43, R54, P0, !PT ;  /* 0x0000002b354d7c10 */ /* 0x000fe200087fe436 */
[----:B------:R1:W2:Y:S01]  /*8fd0*/  LDS.128 R40, [R2+0x1d000] ;  /* 0x01d0000002287984 */ /* 0x0002a20000000c00 */
[C---:B------:R-:W-:Y:S01]  /*8fe0*/  VIADD R53, R3.reuse, 0x20 ;  /* 0x0000002003357836 */ /* 0x040fe20000000000 */
[----:B------:R-:W-:-:S02]  /*8ff0*/  IADD3 R68, P0, PT, R3, 0x20, RZ ;  /* 0x0000002003447810 */ /* 0x000fc40007f1e0ff */
[----:B------:R2:W2:Y:S01]  /*9000*/  LDS.128 R36, [R2+0x20000] ;  /* 0x0200000002247984 */ /* 0x0004a20000000c00 */
[----:B-1----:R-:W-:Y:S01]  /*9010*/  IMAD.WIDE.U32 R76, R6, UR20, R76 ;  /* 0x00000014064c7c25 */ /* 0x002fe2000f8e004c */
[----:B------:R-:W-:Y:S02]  /*9020*/  LOP3.LUT R6, R52, 0x38, RZ, 0xc0, !PT ;  /* 0x0000003834067812 */ /* 0x000fe400078ec0ff */
[----:B------:R1:W1:Y:S01]  /*9030*/  LDS.128 R32, [R2+0x21000] ;  /* 0x0210000002207984 */ /* 0x0002620000000c00 */
[----:B------:R-:W-:Y:S01]  /*9040*/  IMAD R73, R7, UR20, R77 ;  /* 0x0000001407497c24 */ /* 0x000fe2000f8e024d */
[----:B------:R-:W-:Y:S01]  /*9050*/  ISETP.GE.AND P6, PT, R53, UR36, PT ;  /* 0x0000002435007c0c */ /* 0x000fe2000bfc6270 */
[----:B------:R-:W-:Y:S01]  /*9060*/  IMAD.U32 R7, RZ, RZ, UR8 ;  /* 0x00000008ff077e24 */ /* 0x000fe2000f8e00ff */
[----:B------:R1:W1:Y:S01]  /*9070*/  LDS.128 R28, [R2+0x22000] ;  /* 0x02200000021c7984 */ /* 0x0002620000000c00 */
[----:B------:R-:W-:Y:S01]  /*9080*/  IMAD.X R72, RZ, RZ, RZ, P0 ;  /* 0x000000ffff487224 */ /* 0x000fe200000e06ff */
[----:B------:R-:W-:-:S02]  /*9090*/  LOP3.LUT R71, R6, 0x40, RZ, 0xfc, !PT ;  /* 0x0000004006477812 */ /* 0x000fc400078efcff */
[----:B------:R1:W1:Y:S01]  /*90a0*/  LDS.128 R24, [R2+0x23000] ;  /* 0x0230000002187984 */ /* 0x0002620000000c00 */
[C---:B------:R-:W-:Y:S02]  /*90b0*/  LOP3.LUT R70, R6.reuse, 0x80, RZ, 0xfc, !PT ;  /* 0x0000008006467812 */ /* 0x040fe400078efcff */
[----:B------:R-:W-:Y:S01]  /*90c0*/  LOP3.LUT R69, R6, 0xc0, RZ, 0xfc, !PT ;  /* 0x000000c006457812 */ /* 0x000fe200078efcff */
[----:B------:R1:W1:Y:S04]  /*90d0*/  LDS.128 R20, [R2+0x24000] ;  /* 0x0240000002147984 */ /* 0x0002680000000c00 */
[----:B------:R1:W1:Y:S04]  /*90e0*/  LDS.128 R16, [R2+0x25000] ;  /* 0x0250000002107984 */ /* 0x0002680000000c00 */
[----:B------:R1:W1:Y:S04]  /*90f0*/  LDS.128 R12, [R2+0x26000] ;  /* 0x02600000020c7984 */ /* 0x0002680000000c00 */
[----:B------:R1:W1:Y:S01]  /*9100*/  LDS.128 R8, [R2+0x27000] ;  /* 0x0270000002087984 */ /* 0x0002620000000c00 */
[----:B--234-:R-:W-:Y:S05]  /*9110*/  @P4 BRA `(.L_x_888) ;  /* 0x0000000000504947 */ /* 0x01cfea0003800000 */
[----:B------:R-:W2:Y:S01]  /*9120*/  LDCU UR16, c[0x0][0x440] ;  /* 0x00008800ff1077ac */ /* 0x000ea20008000800 */
[----:B------:R-:W3:Y:S01]  /*9130*/  LDS.128 R64, [R2+0x1a000] ;  /* 0x01a0000002407984 */ /* 0x000ee20000000c00 */
[----:B------:R-:W-:Y:S01]  /*9140*/  IMAD.MOV.U32 R74, RZ, RZ, R76 ;  /* 0x000000ffff4a7224 */ /* 0x000fe200078e004c */
[----:B------:R-:W4:Y:S02]  /*9150*/  LDCU.64 UR12, c[0x0][0x560] ;  /* 0x0000ac00ff0c77ac */ /* 0x000f240008000a00 */
        /* <DEDUP_REMOVED lines=9> */
[----:B----4-:R-:W-:-:S04]  /*91f0*/  LEA R78, P5, R80, UR12, 0x1 ;  /* 0x0000000c504e7c11 */ /* 0x010fc8000f8a08ff */
[----:B------:R-:W-:Y:S01]  /*9200*/  LEA.HI.X R79, R80, UR13, R74, 0x1, P5 ;  /* 0x0000000d504f7c11 */ /* 0x000fe2000a8f0c4a */
[----:B------:R-:W2:Y:S04]  /*9210*/  @!P3 LDS.128 R52, [R2+0x18000] ;  /* 0x018000000234b984 */ /* 0x000ea80000000c00 */
[----:B---3--:R3:W-:Y:S04]  /*9220*/  @!P2 STG.E.128 desc[UR34][R78.64+0x80], R64 ;  /* 0x000080404e00a986 */ /* 0x0087e8000c101d22 */
[----:B-1----:R3:W-:Y:S04]  /*9230*/  @!P1 STG.E.128 desc[UR34][R78.64+0x100], R60 ;  /* 0x0001003c4e009986 */ /* 0x0027e8000c101d22 */
[----:B------:R3:W-:Y:S04]  /*9240*/  @!P0 STG.E.128 desc[UR34][R78.64+0x180], R56 ;  /* 0x000180384e008986 */ /* 0x0007e8000c101d22 */
[----:B--2---:R3:W-:Y:S02]  /*9250*/  @!P3 STG.E.128 desc[UR34][R78.64], R52 ;  /* 0x000000344e00b986 */ /* 0x0047e4000c101d22 */
.L_x_888:
[----:B------:R-:W-:Y:S05]  /*9260*/  BSYNC.RECONVERGENT B0 ;  /* 0x0000000000007941 */ /* 0x000fea0003800200 */
.L_x_887:
[----:B---3--:R2:W3:Y:S01]  /*9270*/  LDS.128 R52, [R2+0x1f000] ;  /* 0x01f0000002347984 */ /* 0x0084e20000000c00 */
[----:B------:R-:W-:Y:S04]  /*9280*/  BSSY.RECONVERGENT B0, `(.L_x_889) ;  /* 0x0000014000007945 */ /* 0x000fe80003800200 */
[----:B------:R-:W-:Y:S05]  /*9290*/  @P6 BRA `(.L_x_890) ;  /* 0x0000000000486947 */ /* 0x000fea0003800000 */
[----:B------:R-:W4:Y:S01]  /*92a0*/  LDCU UR16, c[0x0][0x440] ;  /* 0x00008800ff1077ac */ /* 0x000f220008000800 */
[----:B------:R-:W-:Y:S02]  /*92b0*/  IMAD R57, R72, UR10, RZ ;  /* 0x0000000a48397c24 */ /* 0x000fe4000f8e02ff */
[----:B------:R-:W-:Y:S01]  /*92c0*/  IMAD.MOV.U32 R58, RZ, RZ, R76 ;  /* 0x000000ffff3a7224 */ /* 0x000fe200078e004c */
[----:B------:R-:W2:Y:S01]  /*92d0*/  LDCU.64 UR12, c[0x0][0x560] ;  /* 0x0000ac00ff0c77ac */ /* 0x000ea20008000a00 */
[----:B------:R-:W-:Y:S02]  /*92e0*/  IMAD.MOV.U32 R59, RZ, RZ, R73 ;  /* 0x000000ffff3b7224 */ /* 0x000fe400078e0049 */
[C---:B------:R-:W-:Y:S02]  /*92f0*/  IMAD R57, R68.reuse, UR11, R57 ;  /* 0x0000000b44397c24 */ /* 0x040fe4000f8e0239 */
[----:B------:R-:W-:-:S04]  /*9300*/  IMAD.WIDE.U32 R58, R68, UR10, R58 ;  /* 0x0000000a443a7c25 */ /* 0x000fc8000f8e003a */
[----:B------:R-:W-:Y:S01]  /*9310*/  IMAD.IADD R57, R57, 0x1, R59 ;  /* 0x0000000139397824 */ /* 0x000fe200078e023b */
[----:B----4-:R-:W-:Y:S02]  /*9320*/  ISETP.GE.AND P3, PT, R6, UR16, PT ;  /* 0x0000001006007c0c */ /* 0x010fe4000bf66270 */
        /* <DEDUP_REMOVED lines=8> */
[----:B---3--:R4:W-:Y:S02]  /*93b0*/  @!P0 STG.E.128 desc[UR34][R56.64+0x180], R52 ;  /* 0x0001803438008986 */ /* 0x0089e4000c101d22 */
.L_x_890:
[----:B------:R-:W-:Y:S05]  /*93c0*/  BSYNC.RECONVERGENT B0 ;  /* 0x0000000000007941 */ /* 0x000fea0003800200 */
.L_x_889:
[----:B----4-:R-:W-:Y:S01]  /*93d0*/  MOV R40, R6 ;  /* 0x0000000600287202 */ /* 0x010fe20000000f00 */
        /* <DEDUP_REMOVED lines=10> */
[----:B------:R-:W4:Y:S01]  /*9480*/  LDCU UR12, c[0x0][0x440] ;  /* 0x00008800ff0c77ac */ /* 0x000f220008000800 */
[----:B------:R-:W-:Y:S01]  /*9490*/  IMAD.MOV.U32 R4, RZ, RZ, R40 ;  /* 0x000000ffff047224 */ /* 0x000fe200078e0028 */
[----:B------:R-:W1:Y:S03]  /*94a0*/  LDCU.64 UR10, c[0x0][0x568] ;  /* 0x0000ad00ff0a77ac */ /* 0x000e660008000a00 */
[----:B------:R-:W-:-:S04]  /*94b0*/  IMAD.WIDE.U32 R42, R3, UR8, R4 ;  /* 0x00000008032a7c25 */ /* 0x000fc8000f8e0004 */
[----:B------:R-:W-:Y:S01]  /*94c0*/  IMAD R3, R3, UR9, R43 ;  /* 0x0000000903037c24 */ /* 0x000fe2000f8e022b */
[----:B----4-:R-:W-:Y:S02]  /*94d0*/  ISETP.GE.AND P3, PT, R6, UR12, PT ;  /* 0x0000000c06007c0c */ /* 0x010fe4000bf66270 */
[----:B------:R-:W-:Y:S02]  /*94e0*/  ISETP.GE.AND P2, PT, R71, UR12, PT ;  /* 0x0000000c47007c0c */ /* 0x000fe4000bf46270 */
[----:B------:R-:W-:Y:S02]  /*94f0*/  ISETP.GE.AND P1, PT, R70, UR12, PT ;  /* 0x0000000c46007c0c */ /* 0x000fe4000bf26270 */
[----:B------:R-:W-:Y:S02]  /*9500*/  ISETP.GE.AND P0, PT, R69, UR12, PT ;  /* 0x0000000c45007c0c */ /* 0x000fe4000bf06270 */
[----:B-12---:R-:W-:-:S04]  /*9510*/  LEA R2, P4, R42, UR10, 0x1 ;  /* 0x0000000a2a027c11 */ /* 0x006fc8000f8808ff */
[----:B------:R-:W-:-:S05]  /*9520*/  LEA.HI.X R3, R42, UR11, R3, 0x1, P4 ;  /* 0x0000000b2a037c11 */ /* 0x000fca000a0f0c03 */
[----:B------:R4:W-:Y:S04]  /*9530*/  @!P3 STG.E.128 desc[UR34][R2.64], R36 ;  /* 0x000000240200b986 */ /* 0x0009e8000c101d22 */
[----:B------:R4:W-:Y:S04]  /*9540*/  @!P2 STG.E.128 desc[UR34][R2.64+0x80], R28 ;  /* 0x0000801c0200a986 */ /* 0x0009e8000c101d22 */
[----:B------:R4:W-:Y:S04]  /*9550*/  @!P1 STG.E.128 desc[UR34][R2.64+0x100], R20 ;  /* 0x0001001402009986 */ /* 0x0009e8000c101d22 */
[----:B------:R4:W-:Y:S02]  /*9560*/  @!P0 STG.E.128 desc[UR34][R2.64+0x180], R12 ;  /* 0x0001800c02008986 */ /* 0x0009e4000c101d22 */
.L_x_892:
[----:B------:R-:W-:Y:S05]  /*9570*/  BSYNC.RECONVERGENT B0 ;  /* 0x0000000000007941 */ /* 0x000fea0003800200 */
.L_x_891:
[----:B------:R-:W-:Y:S05]  /*9580*/  @P6 BRA `(.L_x_859) ;  /* 0x0000000000446947 */ /* 0x000fea0003800000 */
[----:B------:R-:W1:Y:S01]  /*9590*/  LDCU UR12, c[0x0][0x440] ;  /* 0x00008800ff0c77ac */ /* 0x000e620008000800 */
[----:B----4-:R-:W-:Y:S02]  /*95a0*/  IMAD R3, R72, UR8, RZ ;  /* 0x0000000848037c24 */ /* 0x010fe4000f8e02ff */
[----:B------:R-:W-:Y:S01]  /*95b0*/  IMAD.MOV.U32 R4, RZ, RZ, R40 ;  /* 0x000000ffff047224 */ /* 0x000fe200078e0028 */
[----:B------:R-:W2:Y:S01]  /*95c0*/  LDCU.64 UR10, c[0x0][0x568] ;  /* 0x0000ad00ff0a77ac */ /* 0x000ea20008000a00 */
        /* <DEDUP_REMOVED lines=13> */
.L_x_859:
[----:B------:R-:W-:Y:S05]  /*96a0*/  BSYNC.RECONVERGENT B1 ;  /* 0x0000000000017941 */ /* 0x000fea0003800200 */
.L_x_837:
[----:B------:R-:W3:Y:S01]  /*96b0*/  LDCU UR9, c[0x0][0x438] ;  /* 0x00008700ff0977ac */ /* 0x000ee20008000800 */
[----:B------:R-:W2:Y:S01]  /*96c0*/  LDCU UR10, c[0x0][0x370] ;  /* 0x00006e00ff0a77ac */ /* 0x000ea20008000800 */
[----:B---3--:R-:W-:-:S04]  /*96d0*/  UIADD3 UR9, UPT, UPT, UR9, 0x3f, URZ ;  /* 0x0000003f09097890 */ /* 0x008fc8000fffe0ff */
[----:B------:R-:W-:Y:S02]  /*96e0*/  USHF.R.S32.HI UR8, URZ, 0x1f, UR9 ;  /* 0x0000001fff087899 */ /* 0x000fe40008011409 */
[----:B--2---:R-:W-:Y:S02]  /*96f0*/  UIADD3 UR37, UPT, UPT, UR10, UR37, URZ ;  /* 0x000000250a257290 */ /* 0x004fe4000fffe0ff */
[----:B------:R-:W-:Y:S01]  /*9700*/  ULEA.HI UR8, UR8, UR9, URZ, 0x6 ;  /* 0x0000000908087291 */ /* 0x000fe2000f8f30ff */
[----:B-1----:R-:W-:-:S03]  /*9710*/  UMOV UR10, UR19 ;  /* 0x00000013000a7c82 */ /* 0x002fc60008000000 */
[----:B------:R-:W-:-:S04]  /*9720*/  USHF.R.S32.HI UR8, URZ, 0x6, UR8 ;  /* 0x00000006ff087899 */ /* 0x000fc80008011408 */
[----:B------:R-:W-:-:S09]  /*9730*/  UISETP.GE.AND UP0, UPT, UR37, UR8, UPT ;  /* 0x000000082500728c */ /* 0x000fd2000bf06270 */
[----:B------:R-:W-:Y:S05]  /*9740*/  BRA.U !UP0, `(.L_x_893) ;  /* 0xffffff6908f87547 */ /* 0x000fea000b83ffff */
[----:B------:R-:W-:Y:S05]  /*9750*/  EXIT ;  /* 0x000000000000794d */ /* 0x000fea0003800000 */
.L_x_894:
        /* <DEDUP_REMOVED lines=10> */
.L_x_2504:


//--------------------- .text._ZN5flash44flash_bwd_dq_dk_dv_loop_seqk_parallel_kernelI23Flash_bwd_kernel_traitsILi256ELi64ELi64ELi8ELi4ELi2ELi2ELb0ELb0EN7cutlass6half_tE19Flash_kernel_traitsILi256ELi64ELi64ELi8ES3_EELb0ELb0ELb1ELb0ELb0ELb0ELb0EEEvNS_16Flash_bwd_paramsE --------------------------
	.section	.text._ZN5flash44flash_bwd_dq_dk_dv_loop_seqk_parallel_kernelI23Flash_bwd_kernel_traitsILi256ELi64ELi64ELi8ELi4ELi2ELi2ELb0ELb0EN7cutlass6half_tE19Flash_kernel_traitsILi256ELi64ELi64ELi8ES3_EELb0ELb0ELb1ELb0ELb0ELb0ELb0EEEvNS_16Flash_bwd_paramsE,"ax",@progbits
	.align	128
        .global         _ZN5flash44flash_bwd_dq_dk_dv_loop_seqk_parallel_kernelI23Flash_bwd_kernel_traitsILi256ELi64ELi64ELi8ELi4ELi2ELi2ELb0ELb0EN7cutlass6half_tE19Flash_kernel_traitsILi256ELi64ELi64ELi8ES3_EELb0ELb0ELb1ELb0ELb0ELb0ELb0EEEvNS_16Flash_bwd_paramsE
        .type           _ZN5flash44flash_bwd_dq_dk_dv_loop_seqk_parallel_kernelI23Flash_bwd_kernel_traitsILi256ELi64ELi64ELi8ELi4ELi2ELi2ELb0ELb0EN7cutlass6half_tE19Flash_kernel_traitsILi256ELi64ELi64ELi8ES3_EELb0ELb0ELb1ELb0ELb0ELb0ELb0EEEvNS_16Flash_bwd_paramsE,@function
        .size           _ZN5flash44flash_bwd_dq_dk_dv_loop_seqk_parallel_kernelI23Flash_bwd_kernel_traitsILi256ELi64ELi64ELi8ELi4ELi2ELi2ELb0ELb0EN7cutlass6half_tE19Flash_kernel_traitsILi256ELi64ELi64ELi8ES3_EELb0ELb0ELb1ELb0ELb0ELb0ELb0EEEvNS_16Flash_bwd_paramsE,(.L_x_2505 - _ZN5flash44flash_bwd_dq_dk_dv_loop_seqk_parallel_kernelI23Flash_bwd_kernel_traitsILi256ELi64ELi64ELi8ELi4ELi2ELi2ELb0ELb0EN7cutlass6half_tE19Flash_kernel_traitsILi256ELi64ELi64ELi8ES3_EELb0ELb0ELb1ELb0ELb0ELb0ELb0EEEvNS_16Flash_bwd_paramsE)
        .other          _ZN5flash44flash_bwd_dq_dk_dv_loop_seqk_parallel_kernelI23Flash_bwd_kernel_traitsILi256ELi64ELi64ELi8ELi4ELi2ELi2ELb0ELb0EN7cutlass6half_tE19Flash_kernel_traitsILi256ELi64ELi64ELi8ES3_EELb0ELb0ELb1ELb0ELb0ELb0ELb0EEEvNS_16Flash_bwd_paramsE,@"STO_CUDA_ENTRY STV_DEFAULT"
_ZN5flash44flash_bwd_dq_dk_dv_loop_seqk_parallel_kernelI23Flash_bwd_kernel_traitsILi256ELi64ELi64ELi8ELi4ELi2ELi2ELb0ELb0EN7cutlass6half_tE19Flash_kernel_traitsILi256ELi64ELi64ELi8ES3_EELb0ELb0ELb1ELb0ELb0ELb0ELb0EEEvNS_16Flash_bwd_paramsE:
.text._ZN5flash44flash_bwd_dq_dk_dv_loop_seqk_parallel_kernelI23Flash_bwd_kernel_traitsILi256ELi64ELi64ELi8ELi4ELi2ELi2ELb0ELb0EN7cutlass6half_tE19Flash_kernel_traitsILi256ELi64ELi64ELi8ES3_EELb0ELb0ELb1ELb0ELb0ELb0ELb0EEEvNS_16Flash_bwd_paramsE:
        /* <DEDUP_REMOVED lines=52> */
.L_x_953:
[----:B------:R-:W3:Y:S01]  /*0340*/  LDCU.64 UR8, c[0x0][0x478] ;  /* 0x00008f00ff0877ac */ /* 0x000ee20008000a00 */
[----:B------:R-:W-:Y:S02]  /*0350*/  PLOP3.LUT P1, PT, PT, PT, UP3, 0x80, 0x8 ;  /* 0x000000000008781c */ /* 0x000fe40003f2f038 */
[----:B------:R-:W-:Y:S01]  /*0360*/  PLOP3.LUT P4, PT, PT, PT, UP5, 0x80, 0x8 ;  /* 0x000000000008781c */ /* 0x000fe20003f8f058 */
[----:B------:R-:W-:Y:S01]  /*0370*/  @UP3 ULEA UR12, UP0, UR43, UR6, 0x2 ;  /* 0x000000062b0c3291 */ /* 0x000fe2000f8010ff */
[----:B------:R-:W-:Y:S01]  /*0380*/  PLOP3.LUT P2, PT, PT, PT, UP4, 0x80, 0x8 ;  /* 0x000000000008781c */ /* 0x000fe20003f4f048 */
[----:B------:R-:W-:Y:S02]  /*0390*/  UISETP.NE.AND UP2, UPT, UR26, URZ, UPT ;  /* 0x000000ff1a00728c */ /* 0x000fe4000bf45270 */
[----:B------:R-:W-:Y:S02]  /*03a0*/  @UP3 ULEA.HI.X UR13, UR43, UR7, URZ, 0x2, UP0 ;  /* 0x000000072b0d3291 */ /* 0x000fe400080f14ff */
[----:B--2-4-:R-:W-:-:S02]  /*03b0*/  IMAD.U32 R12, RZ, RZ, UR12 ;  /* 0x0000000cff0c7e24 */ /* 0x014fc4000f8e00ff */
        /* <DEDUP_REMOVED lines=13> */
[----:B------:R-:W5:Y:S01]  /*0490*/  @!UP0 LDCU.64 UR8, c[0x0][0x488] ;  /* 0x00009100ff0887ac */ /* 0x000f620008000a00 */
        /* <DEDUP_REMOVED lines=32> */
.L_x_895:
[----:B------:R-:W-:Y:S01]  /*06a0*/  @!UP0 UIADD3 UR36, UPT, UPT, UR9, UR10, -UR37 ;  /* 0x0000000a09248290 */ /* 0x000fe2000fffe825 */
[----:B------:R-:W-:Y:S01]  /*06b0*/  @!UP4 UMOV UR44, UR22 ;  /* 0x00000016002ccc82 */ /* 0x000fe20008000000 */
[----:B------:R-:W-:Y:S02]  /*06c0*/  @UP4 UIADD3 UR44, UPT, UPT, UR8, -UR17, URZ ;  /* 0x80000011082c4290 */ /* 0x000fe4000fffe0ff */
[----:B------:R-:W-:-:S09]  /*06d0*/  UISETP.GT.AND UP0, UPT, UR36, UR30, UPT ;  /* 0x0000001e2400728c */ /* 0x000fd2000bf04270 */
[----:B------:R-:W-:Y:S05]  /*06e0*/  BRA.U !UP0, `(.L_x_896) ;  /* 0x0000009108c87547 */ /* 0x000fea000b800000 */
[----:B------:R-:W2:Y:S01]  /*06f0*/  LDCU UR9, c[0x0][0x504] ;  /* 0x0000a080ff0977ac */ /* 0x000ea20008000800 */
[----:B------:R-:W-:Y:S02]  /*0700*/  UIADD3 UR42, UPT, UPT, UR30, UR44, URZ ;  /* 0x0000002c1e2a7290 */ /* 0x000fe4000fffe0ff */
[----:B------:R-:W-:Y:S02]  /*0710*/  UIADD3 UR11, UPT, UPT, UR44, 0x3f, URZ ;  /* 0x0000003f2c0b7890 */ /* 0x000fe4000fffe0ff */
[----:B------:R-:W-:Y:S02]  /*0720*/  UIADD3 UR42, UPT, UPT, UR42, 0x40, URZ ;  /* 0x000000402a2a7890 */ /* 0x000fe4000fffe0ff */
[----:B------:R-:W-:Y:S02]  /*0730*/  USHF.R.S32.HI UR10, URZ, 0x1f, UR11 ;  /* 0x0000001fff0a7899 */ /* 0x000fe4000801140b */
[----:B------:R-:W-:Y:S02]  /*0740*/  UISETP.NE.AND UP1, UPT, UR17, -0x1, UPT ;  /* 0xffffffff1100788c */ /* 0x000fe4000bf25270 */
[----:B------:R-:W-:-:S02]  /*0750*/  ULEA.HI UR10, UR10, UR11, URZ, 0x6 ;  /* 0x0000000b0a0a7291 */ /* 0x000fc4000f8f30ff */
[----:B------:R-:W-:Y:S02]  /*0760*/  UISETP.NE.AND UP2, UPT, UR39, -0x1, UPT ;  /* 0xffffffff2700788c */ /* 0x000fe4000bf45270 */
[----:B--2---:R-:W-:Y:S02]  /*0770*/  UIADD3 UR9, UPT, UPT, UR42, UR9, -UR36 ;  /* 0x000000092a097290 */ /* 0x004fe4000fffe824 */
[----:B------:R-:W-:Y:S02]  /*0780*/  USHF.R.S32.HI UR10, URZ, 0x6, UR10 ;  /* 0x00000006ff0a7899 */ /* 0x000fe4000801140a */
[----:B------:R-:W-:-:S04]  /*0790*/  UIADD3 UR9, UPT, UPT, UR9, 0x3f, URZ ;  /* 0x0000003f09097890 */ /* 0x000fc8000fffe0ff */
[----:B------:R-:W-:-:S04]  /*07a0*/  USHF.R.S32.HI UR8, URZ, 0x1f, UR9 ;  /* 0x0000001fff087899 */ /* 0x000fc80008011409 */
[----:B------:R-:W-:-:S04]  /*07b0*/  ULEA.HI UR8, UR8, UR9, URZ, 0x6 ;  /* 0x0000000908087291 */ /* 0x000fc8000f8f30ff */
[----:B------:R-:W-:-:S04]  /*07c0*/  USHF.R.S32.HI UR8, URZ, 0x6, UR8 ;  /* 0x00000006ff087899 */ /* 0x000fc80008011408 */
[----:B------:R-:W-:-:S04]  /*07d0*/  UISETP.LT.AND UP0, UPT, UR10, UR8, UPT ;  /* 0x000000080a00728c */ /* 0x000fc8000bf01270 */
[----:B------:R-:W-:Y:S01]  /*07e0*/  USEL UR46, UR10, UR8, UP0 ;  /* 0x000000080a2e7287 */ /* 0x000fe20008000000 */
[----:B------:R-:W2:Y:S02]  /*07f0*/  @!UP1 LDCU.64 UR10, c[0x0][0x398] ;  /* 0x00007300ff0a97ac */ /* 0x000ea40008000a00 */
[----:B------:R-:W3:Y:S01]  /*0800*/  @UP1 LDCU.64 UR8, c[0x0][0x3b0] ;  /* 0x00007600ff0817ac */ /* 0x000ee20008000a00 */
        /* <DEDUP_REMOVED lines=21> */
.L_x_897:
[----:B------:R-:W2:Y:S01]  /*0960*/  LDCU.64 UR14, c[0x0][0x3b8] ;  /* 0x00007700ff0e77ac */ /* 0x000ea20008000a00 */
[----:B------:R-:W-:-:S04]  /*0970*/  UIADD3 UR8, UPT, UPT, UR37, UR39, URZ ;  /* 0x0000002725087290 */ /* 0x000fc8000fffe0ff */
[----:B--2---:R-:W-:Y:S02]  /*0980*/  UIMAD.WIDE.U32 UR10, UR8, UR14, URZ ;  /* 0x0000000e080a72a5 */ /* 0x004fe4000f8e00ff */
[----:B------:R-:W-:-:S04]  /*0990*/  UIMAD UR8, UR8, UR15, URZ ;  /* 0x0000000f080872a4 */ /* 0x000fc8000f8e02ff */
[----:B------:R-:W-:Y:S01]  /*09a0*/  UIADD3 UR8, UPT, UPT, UR11, UR8, URZ ;  /* 0x000000080b087290 */ /* 0x000fe2000fffe0ff */
[----:B------:R-:W-:-:S05]  /*09b0*/  UMOV UR54, UR10 ;  /* 0x0000000a00367c82 */ /* 0x000fca0008000000 */
[----:B------:R-:W-:Y:S02]  /*09c0*/  MOV R5, UR8 ;  /* 0x0000000800057c02 */ /* 0x000fe40008000f00 */
.L_x_898:
[----:B------:R-:W2:Y:S01]  /*09d0*/  LDC R0, c[0x0][0x3e8] ;  /* 0x0000fa00ff007b82 */ /* 0x000ea20000000800 */
[----:B------:R-:W3:Y:S01]  /*09e0*/  S2R R2, SR_CTAID.Z ;  /* 0x0000000000027919 */ /* 0x000ee20000002700 */
[----:B------:R-:W-:Y:S01]  /*09f0*/  IMAD.MOV.U32 R6, RZ, RZ, RZ ;  /* 0x000000ffff067224 */ /* 0x000fe200078e00ff */
[----:B------:R-:W-:Y:S01]  /*0a00*/  USHF.R.S32.HI UR27, URZ, 0x1f, UR30 ;  /* 0x0000001fff1b7899 */ /* 0x000fe2000801141e */
[----:B--2---:R-:W-:-:S04]  /*0a10*/  IABS R4, R0 ;  /* 0x0000000000047213 */ /* 0x004fc80000000000 */
[----:B------:R-:W2:Y:S01]  /*0a20*/  I2F.RP R8, R4 ;  /* 0x0000000400087306 */ /* 0x000ea20000209400 */
[----:B---3--:R-:W-:-:S07]  /*0a30*/  IABS R2, R2 ;  /* 0x0000000200027213 */ /* 0x008fce0000000000 */
[----:B--2---:R-:W2:Y:S02]  /*0a40*/  MUFU.RCP R7, R8 ;  /* 0x0000000800077308 */ /* 0x004ea40000001000 */
[----:B--2---:R-:W-:-:S06]  /*0a50*/  VIADD R7, R7, 0xffffffe ;  /* 0x0ffffffe07077836 */ /* 0x004fcc0000000000 */
[----:B------:R-:W2:Y:S02]  /*0a60*/  F2I.FTZ.U32.TRUNC.NTZ R7, R7 ;  /* 0x0000000700077305 */ /* 0x000ea4000021f000 */
[----:B--2---:R-:W-:-:S04]  /*0a70*/  IMAD.MOV R3, RZ, RZ, -R7 ;  /* 0x000000ffff037224 */ /* 0x004fc800078e0a07 */
        /* <DEDUP_REMOVED lines=29> */
[----:B------:R-:W-:Y:S06]  /*0c50*/  BRA `(.L_x_900) ;  /* 0x0000000000187947 */ /* 0x000fec0003800000 */
.L_x_899:
[----:B------:R-:W2:Y:S01]  /*0c60*/  LDCU.64 UR12, c[0x0][0x3c0] ;  /* 0x00007800ff0c77ac */ /* 0x000ea20008000a00 */
[----:B------:R-:W-:-:S04]  /*0c70*/  UIADD3 UR8, UPT, UPT, UR37, UR39, URZ ;  /* 0x0000002725087290 */ /* 0x000fc8000fffe0ff */
[----:B--2---:R-:W-:Y:S02]  /*0c80*/  UIMAD.WIDE.U32 UR48, UR8, UR12, URZ ;  /* 0x0000000c083072a5 */ /* 0x004fe4000f8e00ff */
[----:B------:R-:W-:-:S04]  /*0c90*/  UIMAD UR8, UR8, UR13, URZ ;  /* 0x0000000d080872a4 */ /* 0x000fc8000f8e02ff */
[----:B------:R-:W-:-:S06]  /*0ca0*/  UIADD3 UR8, UPT, UPT, UR49, UR8, URZ ;  /* 0x0000000831087290 */ /* 0x000fcc000fffe0ff */
[----:B------:R-:W-:-:S07]  /*0cb0*/  MOV R6, UR8 ;  /* 0x0000000800067c02 */ /* 0x000fce0008000f00 */
.L_x_900:
        /* <DEDUP_REMOVED lines=27> */
.L_x_901:
[----:B------:R-:W-:Y:S02]  /*0e70*/  UIMAD.WIDE.U32 UR58, UR66, UR17, URZ ;  /* 0x00000011423a72a5 */ /* 0x000fe4000f8e00ff */
[----:B------:R-:W-:-:S04]  /*0e80*/  UIMAD UR8, UR67, UR17, URZ ;  /* 0x00000011430872a4 */ /* 0x000fc8000f8e02ff */
[----:B------:R-:W-:Y:S02]  /*0e90*/  UIADD3 UR8, UPT, UPT, UR59, UR8, URZ ;  /* 0x000000083b087290 */ /* 0x000fe4000fffe0ff */
.L_x_902:
        /* <DEDUP_REMOVED lines=20> */
.L_x_903:
[----:B------:R-:W2:Y:S01]  /*0fe0*/  LDCU UR60, c[0x0][0x434] ;  /* 0x00008680ff3c77ac */ /* 0x000ea20008000800 */
[----:B------:R-:W-:-:S04]  /*0ff0*/  UIMAD UR10, UR43, UR16, UR23 ;  /* 0x000000102b0a72a4 */ /* 0x000fc8000f8e0217 */
[----:B--2---:R-:W-:Y:S02]  /*1000*/  UIMAD UR60, UR10, UR60, URZ ;  /* 0x0000003c0a3c72a4 */ /* 0x004fe4000f8e02ff */
.L_x_904:
        /* <DEDUP_REMOVED lines=11> */
.L_x_905:
[----:B------:R-:W2:Y:S01]  /*10c0*/  LDCU UR59, c[0x0][0x444] ;  /* 0x00008880ff3b77ac */ /* 0x000ea20008000800 */
[----:B------:R-:W-:-:S04]  /*10d0*/  UIMAD UR10, UR43, UR16, UR23 ;  /* 0x000000102b0a72a4 */ /* 0x000fc8000f8e0217 */
[----:B--2---:R-:W-:-:S12]  /*10e0*/  UIMAD UR59, UR10, UR59, URZ ;  /* 0x0000003b0a3b72a4 */ /* 0x004fd8000f8e02ff */
.L_x_906:
[----:B------:R-:W2:Y:S01]  /*10f0*/  LDCU UR47, c[0x0][0x508] ;  /* 0x0000a100ff2f77ac */ /* 0x000ea20008000800 */
[----:B------:R-:W3:Y:S01]  /*1100*/  S2R R7, SR_TID.X ;  /* 0x0000000000077919 */ /* 0x000ee20000002100 */
[----:B------:R-:W-:Y:S01]  /*1110*/  IMAD.MOV.U32 R21, RZ, RZ, RZ ;  /* 0x000000ffff157224 */ /* 0x000fe200078e00ff */
[----:B------:R-:W-:Y:S01]  /*1120*/  ISETP.NE.AND P3, PT, RZ, UR61, PT ;  /* 0x0000003dff007c0c */ /* 0x000fe2000bf65270 */
[----:B------:R-:W-:Y:S01]  /*1130*/  USHF.R.S32.HI UR10, URZ, 0x1f, UR9 ;  /* 0x0000001fff0a7899 */ /* 0x000fe20008011409 */
[----:B------:R-:W-:Y:S01]  /*1140*/  BSSY.RECONVERGENT B1, `(.L_x_896) ;  /* 0x000088c000017945 */ /* 0x000fe20003800200 */
[----:B------:R-:W-:Y:S02]  /*1150*/  UIADD3 UR58, UP1, UP0, UR64, UR58, UR9 ;  /* 0x0000003a403a7290 */ /* 0x000fe4000f83e009 */
[----:B------:R-:W-:Y:S02]  /*1160*/  UIMAD UR50, UR16, UR50, URZ ;  /* 0x00000032103272a4 */ /* 0x000fe4000f8e02ff */
[----:B------:R-:W-:Y:S01]  /*1170*/  UIADD3.X UR57, UPT, UPT, UR57, UR8, UR10, UP1, UP0 ;  /* 0x0000000839397290 */ /* 0x000fe20008fe040a */
[----:B------:R-:W4:Y:S01]  /*1180*/  LDCU.64 UR64, c[0x0][0x420] ;  /* 0x00008400ff4077ac */ /* 0x000f220008000a00 */
[----:B------:R-:W-:-:S02]  /*1190*/  ULEA UR59, UR49, UR59, 0x6 ;  /* 0x0000003b313b7291 */ /* 0x000fc4000f8e30ff */
[----:B--2---:R-:W-:Y:S02]  /*11a0*/  UIADD3 UR47, UPT, UPT, UR36, UR47, URZ ;  /* 0x0000002f242f7290 */ /* 0x004fe4000fffe0ff */
[----:B------:R-:W-:Y:S02]  /*11b0*/  ULEA UR60, UR49, UR60, 0x6 ;  /* 0x0000003c313c7291 */ /* 0x000fe4000f8e30ff */
[----:B------:R-:W-:-:S04]  /*11c0*/  UIADD3 UR9, UPT, UPT, UR42, -0x40, -UR47 ;  /* 0xffffffc02a097890 */ /* 0x000fc8000fffe82f */
[----:B------:R-:W-:-:S04]  /*11d0*/  USHF.R.S32.HI UR8, URZ, 0x1f, UR9 ;  /* 0x0000001fff087899 */ /* 0x000fc80008011409 */
[----:B------:R-:W-:Y:S01]  /*11e0*/  ULEA.HI UR8, UR8, UR9, URZ, 0x6 ;  /* 0x0000000908087291 */ /* 0x000fe2000f8f30ff */
[----:B---3--:R-:W-:-:S03]  /*11f0*/  IMAD.SHL.U32 R9, R7, 0x8, RZ ;  /* 0x0000000807097824 */ /* 0x008fc600078e00ff */
[----:B------:R-:W-:Y:S01]  /*1200*/  USHF.R.S32.HI UR45, URZ, 0x6, UR8 ;  /* 0x00000006ff2d7899 */ /* 0x000fe20008011408 */
[----:B------:R-:W-:Y:S02]  /*1210*/  SHF.R.U32.HI R8, RZ, 0x3, R7 ;  /* 0x00000003ff087819 */ /* 0x000fe40000011607 */
[----:B------:R-:W-:Y:S01]  /*1220*/  LOP3.LUT R20, R9, 0x38, RZ, 0xc0, !PT ;  /* 0x0000003809147812 */ /* 0x000fe200078ec0ff */
[----:B------:R-:W-:-:S03]  /*1230*/  UISETP.LT.AND UP0, UPT, URZ, UR45, UPT ;  /* 0x0000002dff00728c */ /* 0x000fc6000bf01270 */
[----:B------:R-:W2:Y:S01]  /*1240*/  LDCU.128 UR8, c[0x0][0x590] ;  /* 0x0000b200ff0877ac */ /* 0x000ea20008000c00 */
[----:B------:R-:W-:Y:S01]  /*1250*/  IADD3 R2, P0, PT, R20, UR62, RZ ;  /* 0x0000003e14027c10 */ /* 0x000fe2000ff1e0ff */
[----:B------:R-:W-:-:S04]  /*1260*/  USEL UR45, URZ, UR45, !UP0 ;  /* 0x0000002dff2d7287 */ /* 0x000fc8000c000000 */
[----:B------:R-:W-:Y:S01]  /*1270*/  IMAD.X R3, RZ, RZ, UR51, P0 ;  /* 0x00000033ff037e24 */ /* 0x000fe200080e06ff */
[----:B------:R-:W3:Y:S01]  /*1280*/  LDCU.64 UR62, c[0x0][0x5e8] ;  /* 0x0000bd00ff3e77ac */ /* 0x000ee20008000a00 */
[----:B------:R-:W-:Y:S02]  /*1290*/  UISETP.GT.AND UP0, UPT, UR46, UR45, UPT ;  /* 0x0000002d2e00728c */ /* 0x000fe4000bf04270 */
[----:B--2---:R-:W-:Y:S01]  /*12a0*/  UIMAD UR17, UR55, UR8, URZ ;  /* 0x00000008371172a4 */ /* 0x004fe2000f8e02ff */
[----:B------:R-:W-:Y:S01]  /*12b0*/  IMAD.U32 R10, RZ, RZ, UR8 ;  /* 0x00000008ff0a7e24 */ /* 0x000fe2000f8e00ff */
[----:B------:R-:W-:Y:S01]  /*12c0*/  MOV R12, UR10 ;  /* 0x0000000a000c7c02 */ /* 0x000fe20008000f00 */
[----:B------:R-:W-:Y:S01]  /*12d0*/  IMAD.U32 R16, RZ, RZ, UR11 ;  /* 0x0000000bff107e24 */ /* 0x000fe2000f8e00ff */
[----:B------:R-:W-:Y:S01]  /*12e0*/  UIMAD UR17, UR52, UR9, UR17 ;  /* 0x00000009341172a4 */ /* 0x000fe2000f8e0211 */
[----:B------:R-:W-:Y:S01]  /*12f0*/  IMAD.WIDE.U32 R10, R10, UR52, R2 ;  /* 0x000000340a0a7c25 */ /* 0x000fe2000f8e0002 */
[----:B------:R-:W2:Y:S01]  /*1300*/  LDCU.64 UR10, c[0x0][0x550] ;  /* 0x0000aa00ff0a77ac */ /* 0x000ea20008000a00 */
[----:B------:R-:W5:Y:S03]  /*1310*/  LDC.64 R2, c[0x0][0x3b0] ;  /* 0x0000ec00ff027b82 */ /* 0x000f660000000a00 */
[----:B------:R-:W-:Y:S01]  /*1320*/  VIADD R11, R11, UR17 ;  /* 0x000000110b0b7c36 */ /* 0x000fe20008000000 */
[----:B------:R-:W-:Y:S01]  /*1330*/  USHF.L.U64.HI UR51, UR8, 0x5, UR9 ;  /* 0x0000000508337899 */ /* 0x000fe20008010209 */
[----:B------:R-:W-:-:S03]  /*1340*/  IMAD.WIDE.U32 R12, R12, UR23, R10 ;  /* 0x000000170c0c7c25 */ /* 0x000fc6000f8e000a */
[----:B------:R-:W1:Y:S01]  /*1350*/  LDCU.64 UR16, c[0x0][0x3c8] ;  /* 0x00007900ff1077ac */ /* 0x000e620008000a00 */
[----:B------:R-:W4:Y:S01]  /*1360*/  LDC.64 R10, c[0x0][0x5f8] ;  /* 0x00017e00ff0a7b82 */ /* 0x000f220000000a00 */
[----:B------:R-:W-:Y:S01]  /*1370*/  IMAD R17, R16, UR23, R13 ;  /* 0x0000001710117c24 */ /* 0x000fe2000f8e020d */
[----:B------:R-:W-:Y:S01]  /*1380*/  LOP3.LUT R13, R7, 0x1f, RZ, 0xc0, !PT ;  /* 0x0000001f070d7812 */ /* 0x000fe200078ec0ff */
[----:B------:R-:W-:Y:S01]  /*1390*/  IMAD.MOV.U32 R16, RZ, RZ, R12 ;  /* 0x000000ffff107224 */ /* 0x000fe200078e000c */
[----:B------:R-:W-:-:S03]  /*13a0*/  SHF.R.U32.HI R12, RZ, 0x5, R7 ;  /* 0x00000005ff0c7819 */ /* 0x000fc60000011607 */
[----:B------:R-:W-:-:S04]  /*13b0*/  IMAD.WIDE.U32 R16, R8, UR8, R16 ;  /* 0x0000000808107c25 */ /* 0x000fc8000f8e0010 */
[----:B------:R-:W-:Y:S01]  /*13c0*/  IMAD R13, R12, UR50, R13 ;  /* 0x000000320c0d7c24 */ /* 0x000fe2000f8e020d */
[----:B--2---:R-:W-:Y:S01]  /*13d0*/  LEA R248, P2, R16, UR10, 0x1 ;  /* 0x0000000a10f87c11 */ /* 0x004fe2000f8408ff */
[----:B------:R-:W-:Y:S01]  /*13e0*/  IMAD R12, R8, UR9, R17 ;  /* 0x00000009080c7c24 */ /* 0x000fe2000f8e0211 */
[----:B------:R-:W-:Y:S01]  /*13f0*/  LOP3.LUT R17, R20, 0x40, RZ, 0xfc, !PT ;  /* 0x0000004014117812 */ /* 0x000fe200078efcff */
[C---:B-----5:R-:W-:Y:S02]  /*1400*/  IMAD R14, R2.reuse, UR55, RZ ;  /* 0x00000037020e7c24 */ /* 0x060fe4000f8e02ff */
[----:B------:R-:W-:Y:S01]  /*1410*/  IMAD.WIDE.U32 R18, R2, UR52, R20 ;  /* 0x0000003402127c25 */ /* 0x000fe2000f8e0014 */
[----:B------:R-:W-:Y:S01]  /*1420*/  LEA.HI.X R249, R16, UR11, R12, 0x1, P2 ;  /* 0x0000000b10f97c11 */ /* 0x000fe200090f0c0c */
[----:B---3--:R-:W-:Y:S01]  /*1430*/  UIMAD.WIDE UR10, UR59, 0x4, UR62 ;  /* 0x000000043b0a78a5 */ /* 0x008fe2000f8e023e */
[----:B------:R-:W-:Y:S01]  /*1440*/  LOP3.LUT R16, R20, 0x80, RZ, 0xfc, !PT ;  /* 0x0000008014107812 */ /* 0x000fe200078efcff */
[----:B------:R-:W-:Y:S01]  /*1450*/  IMAD R14, R3, UR52, R14 ;  /* 0x00000034030e7c24 */ /* 0x000fe2000f8e020e */
[----:B------:R-:W-:Y:S01]  /*1460*/  IADD3 R24, P0, PT, R18, UR56, RZ ;  /* 0x0000003812187c10 */ /* 0x000fe2000ff1e0ff */
[----:B----4-:R-:W-:Y:S01]  /*1470*/  IMAD.WIDE.U32 R22, R10, UR21, RZ ;  /* 0x000000150a167c25 */ /* 0x010fe2000f8e00ff */
[----:B-1----:R-:W-:Y:S01]  /*1480*/  MOV R18, UR16 ;  /* 0x0000001000127c02 */ /* 0x002fe20008000f00 */
[----:B------:R-:W-:Y:S01]  /*1490*/  USHF.L.U32 UR52, UR8, 0x5, URZ ;  /* 0x0000000508347899 */ /* 0x000fe200080006ff */
[----:B------:R-:W-:Y:S01]  /*14a0*/  IADD3.X R25, PT, PT, R19, UR53, R14, P0, !PT ;  /* 0x0000003513197c10 */ /* 0x000fe200087fe40e */
[----:B------:R-:W-:Y:S01]  /*14b0*/  IMAD.U32 R14, RZ, RZ, UR17 ;  /* 0x00000011ff0e7e24 */ /* 0x000fe2000f8e00ff */
[----:B------:R-:W1:Y:S01]  /*14c0*/  LDCU.64 UR8, c[0x0][0x380] ;  /* 0x00007000ff0877ac */ /* 0x000e620008000a00 */
[----:B------:R-:W-:Y:S01]  /*14d0*/  SEL R10, R22, RZ, P3 ;  /* 0x000000ff160a7207 */ /* 0x000fe20001800000 */
[----:B------:R-:W-:Y:S01]  /*14e0*/  IMAD R11, R11, UR21, R23 ;  /* 0x000000150b0b7c24 */ /* 0x000fe2000f8e0217 */
[----:B------:R-:W2:Y:S01]  /*14f0*/  LDCU.64 UR16, c[0x0][0x570] ;  /* 0x0000ae00ff1077ac */ /* 0x000ea20008000a00 */
[----:B------:R-:W-:Y:S01]  /*1500*/  IMAD.WIDE.U32 R18, R18, UR23, R24 ;  /* 0x0000001712127c25 */ /* 0x000fe2000f8e0018 */
[----:B------:R-:W-:Y:S01]  /*1510*/  IADD3 R10, P1, P0, R13, UR58, R10 ;  /* 0x0000003a0d0a7c10 */ /* 0x000fe2000f83e00a */
[----:B------:R-:W-:-:S02]  /*1520*/  USHF.L.U32 UR53, UR50, 0x6, URZ ;  /* 0x0000000632357899 */ /* 0x000fc400080006ff */
[----:B------:R-:W-:Y:S01]  /*1530*/  IMAD R19, R14, UR23, R19 ;  /* 0x000000170e137c24 */ /* 0x000fe2000f8e0213 */
[----:B------:R-:W-:Y:S02]  /*1540*/  SHF.R.S32.HI R13, RZ, 0x1f, R13 ;  /* 0x0000001fff0d7819 */ /* 0x000fe4000001140d */
[----:B------:R-:W-:Y:S01]  /*1550*/  SEL R14, R11, RZ, P3 ;  /* 0x000000ff0b0e7207 */ /* 0x000fe20001800000 */
[----:B------:R-:W-:-:S03]  /*1560*/  IMAD.U32 R12, RZ, RZ, UR53 ;  /* 0x00000035ff0c7e24 */ /* 0x000fc6000f8e00ff */
        /* <DEDUP_REMOVED lines=9> */
[----:B------:R-:W-:Y:S01]  /*1600*/  LEA.HI.X R247, R11, UR17, R12, 0x2, P0 ;  /* 0x000000110bf77c11 */ /* 0x000fe200080f140c */
[----:B------:R-:W-:Y:S01]  /*1610*/  IMAD.SHL.U32 R11, R2, 0x20, RZ ;  /* 0x00000020020b7824 */ /* 0x000fe200078e00ff */
[----:B------:R-:W-:Y:S02]  /*1620*/  IADD3 R10, P0, PT, R8, 0x20, RZ ;  /* 0x00000020080a7810 */ /* 0x000fe40007f1e0ff */
[----:B------:R-:W-:Y:S02]  /*1630*/  SHF.L.U64.HI R3, R2, 0x5, R3 ;  /* 0x0000000502037819 */ /* 0x000fe40000010203 */
[----:B------:R-:W-:Y:S01]  /*1640*/  IADD3 R14, PT, PT, R8, 0x20, RZ ;  /* 0x00000020080e7810 */ /* 0x000fe20007ffe0ff */
[----:B------:R-:W-:Y:S01]  /*1650*/  IMAD.X R2, RZ, RZ, RZ, P0 ;  /* 0x000000ffff027224 */ /* 0x000fe200000e06ff */
        /* <DEDUP_REMOVED lines=15> */
.L_x_908:
[----:B------:R-:W1:Y:S01]  /*1750*/  LDCU.64 UR12, c[0x0][0x5c0] ;  /* 0x0000b800ff0c77ac */ /* 0x000e620008000a00 */
[----:B------:R-:W-:-:S04]  /*1760*/  UIADD3 UR8, UPT, UPT, UR37, UR39, URZ ;  /* 0x0000002725087290 */ /* 0x000fc8000fffe0ff */
[----:B-1----:R-:W-:Y:S02]  /*1770*/  UIMAD.WIDE.U32 UR16, UR8, UR12, URZ ;  /* 0x0000000c081072a5 */ /* 0x002fe4000f8e00ff */
[----:B------:R-:W-:-:S04]  /*1780*/  UIMAD UR8, UR8, UR13, URZ ;  /* 0x0000000d080872a4 */ /* 0x000fc8000f8e02ff */
[----:B------:R-:W-:-:S06]  /*1790*/  UIADD3 UR8, UPT, UPT, UR17, UR8, URZ ;  /* 0x0000000811087290 */ /* 0x000fcc000fffe0ff */
[----:B------:R-:W-:Y:S02]  /*17a0*/  MOV R3, UR8 ;  /* 0x0000000800037c02 */ /* 0x000fe40008000f00 */
.L_x_909:
        /* <DEDUP_REMOVED lines=13> */
.L_x_910:
[----:B------:R-:W1:Y:S01]  /*1880*/  LDCU.64 UR10, c[0x0][0x5c8] ;  /* 0x0000b900ff0a77ac */ /* 0x000e620008000a00 */
[----:B------:R-:W-:-:S04]  /*1890*/  UIADD3 UR37, UPT, UPT, UR37, UR39, URZ ;  /* 0x0000002725257290 */ /* 0x000fc8000fffe0ff */
[----:B-1----:R-:W-:Y:S02]  /*18a0*/  UIMAD.WIDE.U32 UR14, UR37, UR10, URZ ;  /* 0x0000000a250e72a5 */ /* 0x002fe4000f8e00ff */
[----:B------:R-:W-:-:S04]  /*18b0*/  UIMAD UR37, UR37, UR11, URZ ;  /* 0x0000000b252572a4 */ /* 0x000fc8000f8e02ff */
[----:B------:R-:W-:-:S06]  /*18c0*/  UIADD3 UR37, UPT, UPT, UR15, UR37, URZ ;  /* 0x000000250f257290 */ /* 0x000fcc000fffe0ff */
[----:B------:R-:W-:-:S07]  /*18d0*/  MOV R0, UR37 ;  /* 0x0000002500007c02 */ /* 0x000fce0008000f00 */
.L_x_911:
        /* <DEDUP_REMOVED lines=32> */
.L_x_913:
[----:B------:R-:W-:Y:S05]  /*1ae0*/  BSYNC.RECONVERGENT B0 ;  /* 0x0000000000007941 */ /* 0x000fea0003800200 */
.L_x_912:
        /* <DEDUP_REMOVED lines=19> */
.L_x_915:
[----:B------:R-:W-:Y:S05]  /*1c20*/  BSYNC.RECONVERGENT B0 ;  /* 0x0000000000007941 */ /* 0x000fea0003800200 */
.L_x_914:
        /* <DEDUP_REMOVED lines=29> */
.L_x_917:
[----:B------:R-:W-:Y:S05]  /*1e00*/  BSYNC.RECONVERGENT B0 ;  /* 0x0000000000007941 */ /* 0x000fea0003800200 */
.L_x_916:
        /* <DEDUP_REMOVED lines=20> */
.L_x_907:
        /* <DEDUP_REMOVED lines=38> */
.L_x_920:
[----:B------:R2:W-:Y:S04]  /*21b0*/  STS.128 [R13+0x10000], RZ ;  /* 0x010000ff0d007388 */ /* 0x0005e80000000c00 */
[----:B------:R2:W-:Y:S04]  /*21c0*/  STS.128 [R13+0x12000], RZ ;  /* 0x012000ff0d007388 */ /* 0x0005e80000000c00 */
[----:B------:R2:W-:Y:S04]  /*21d0*/  STS.128 [R13+0x14000], RZ ;  /* 0x014000ff0d007388 */ /* 0x0005e80000000c00 */
[----:B------:R2:W-:Y:S02]  /*21e0*/  STS.128 [R13+0x16000], RZ ;  /* 0x016000ff0d007388 */ /* 0x0005e40000000c00 */
.L_x_921:
[----:B------:R-:W-:Y:S05]  /*21f0*/  BSYNC.RECONVERGENT B0 ;  /* 0x0000000000007941 */ /* 0x000fea0003800200 */
.L_x_919:
        /* <DEDUP_REMOVED lines=37> */
.L_x_923:
[----:B------:R-:W-:Y:S05]  /*2450*/  BSYNC.RECONVERGENT B0 ;  /* 0x0000000000007941 */ /* 0x000fea0003800200 */
.L_x_922:
        /* <DEDUP_REMOVED lines=29> */
.L_x_925:
[----:B------:R1:W-:Y:S04]  /*2630*/  STS.128 [R243], RZ ;  /* 0x000000fff3007388 */ /* 0x0003e80000000c00 */
[----:B------:R1:W-:Y:S04]  /*2640*/  STS.128 [R243+0x2000], RZ ;  /* 0x002000fff3007388 */ /* 0x0003e80000000c00 */
[----:B------:R1:W-:Y:S04]  /*2650*/  STS.128 [R243+0x4000], RZ ;  /* 0x004000fff3007388 */ /* 0x0003e80000000c00 */
[----:B------:R1:W-:Y:S02]  /*2660*/  STS.128 [R243+0x6000], RZ ;  /* 0x006000fff3007388 */ /* 0x0003e40000000c00 */
.L_x_926:
[----:B------:R-:W-:Y:S05]  /*2670*/  BSYNC.RECONVERGENT B0 ;  /* 0x0000000000007941 */ /* 0x000fea0003800200 */
.L_x_924:
[--C-:B------:R-:W-:Y:S01]  /*2680*/  SHF.R.U32.HI R12, RZ, 0x1, R7.reuse ;  /* 0x00000001ff0c7819 */ /* 0x100fe20000011607 */
[----:B------:R-:W-:Y:S01]  /*2690*/  IMAD.MOV.U32 R242, RZ, RZ, 0x7f800000 ;  /* 0x7f800000fff27424 */ /* 0x000fe200078e00ff */
[----:B------:R-:W-:Y:S01]  /*26a0*/  SHF.R.U32.HI R244, RZ, 0x2, R7 ;  /* 0x00000002fff47819 */ /* 0x000fe20000011607 */
[----:B------:R-:W-:Y:S01]  /*26b0*/  IMAD.MOV.U32 R241, RZ, RZ, 0x7f800000 ;  /* 0x7f800000fff17424 */ /* 0x000fe200078e00ff */
[----:B----4-:R-:W-:-:S04]  /*26c0*/  LOP3.LUT R19, R12, 0x30, RZ, 0xc0, !PT ;  /* 0x000000300c137812 */ /* 0x010fc800078ec0ff */
[----:B------:R-:W-:Y:S01]  /*26d0*/  LOP3.LUT R244, R19, 0x7, R244, 0xf8, !PT ;  /* 0x0000000713f47812 */ /* 0x000fe200078ef8f4 */
[----:B------:R-:W-:-:S03]  /*26e0*/  IMAD.MOV.U32 R19, RZ, RZ, 0x4 ;  /* 0x00000004ff137424 */ /* 0x000fc600078e00ff */
[C---:B------:R-:W-:Y:S01]  /*26f0*/  ISETP.GE.AND P1, PT, R244.reuse, UR9, PT ;  /* 0x00000009f4007c0c */ /* 0x040fe2000bf26270 */
[----:B------:R-:W-:-:S05]  /*2700*/  VIADD R18, R244, 0x8 ;  /* 0x00000008f4127836 */ /* 0x000fca0000000000 */
[----:B------:R-:W-:Y:S01]  /*2710*/  ISETP.GE.AND P0, PT, R18, UR9, PT ;  /* 0x0000000912007c0c */ /* 0x000fe2000bf06270 */
[----:B------:R-:W-:-:S06]  /*2720*/  IMAD.WIDE.U32 R18, R244, R19, UR56 ;  /* 0x00000038f4127e25 */ /* 0x000fcc000f8e0013 */
        /* <DEDUP_REMOVED lines=35> */
.L_x_928:
[----:B------:R-:W-:Y:S05]  /*2960*/  BSYNC.RECONVERGENT B0 ;  /* 0x0000000000007941 */ /* 0x000fea0003800200 */
.L_x_927:
        /* <DEDUP_REMOVED lines=48> */
.L_x_930:
[----:B------:R2:W-:Y:S04]  /*2c70*/  STS.128 [R13+0x18000], RZ ;  /* 0x018000ff0d007388 */ /* 0x0005e80000000c00 */
[----:B------:R2:W-:Y:S04]  /*2c80*/  STS.128 [R13+0x1a000], RZ ;  /* 0x01a000ff0d007388 */ /* 0x0005e80000000c00 */
[----:B------:R2:W-:Y:S04]  /*2c90*/  STS.128 [R13+0x1c000], RZ ;  /* 0x01c000ff0d007388 */ /* 0x0005e80000000c00 */
[----:B------:R2:W-:Y:S02]  /*2ca0*/  STS.128 [R13+0x1e000], RZ ;  /* 0x01e000ff0d007388 */ /* 0x0005e40000000c00 */
.L_x_931:
[----:B------:R-:W-:Y:S05]  /*2cb0*/  BSYNC.RECONVERGENT B0 ;  /* 0x0000000000007941 */ /* 0x000fea0003800200 */
.L_x_929:
        /* <DEDUP_REMOVED lines=40> */
.L_x_933:
[----:B------:R-:W-:Y:S05]  /*2f40*/  BSYNC.RECONVERGENT B0 ;  /* 0x0000000000007941 */ /* 0x000fea0003800200 */
.L_x_932:
        /* <DEDUP_REMOVED lines=16> */
[----:B------:R-:W3:Y:S01]  /*3050*/  LDCU.64 UR8, c[0x0][0x390] ;  /* 0x00007200ff0877ac */ /* 0x000ee20008000a00 */
        /* <DEDUP_REMOVED lines=29> */
.L_x_935:
[----:B------:R2:W-:Y:S04]  /*3230*/  STS.128 [R13+0x20000], RZ ;  /* 0x020000ff0d007388 */ /* 0x0005e80000000c00 */
[----:B------:R2:W-:Y:S04]  /*3240*/  STS.128 [R13+0x22000], RZ ;  /* 0x022000ff0d007388 */ /* 0x0005e80000000c00 */
[----:B------:R2:W-:Y:S04]  /*3250*/  STS.128 [R13+0x24000], RZ ;  /* 0x024000ff0d007388 */ /* 0x0005e80000000c00 */
[----:B------:R2:W-:Y:S02]  /*3260*/  STS.128 [R13+0x26000], RZ ;  /* 0x026000ff0d007388 */ /* 0x0005e40000000c00 */
.L_x_936:
[----:B------:R-:W-:Y:S05]  /*3270*/  BSYNC.RECONVERGENT B0 ;  /* 0x0000000000007941 */ /* 0x000fea0003800200 */
.L_x_934:
[----:B------:R2:W-:Y:S01]  /*3280*/  @P5 STS.128 [R13+0x21000], RZ ;  /* 0x021000ff0d005388 */ /* 0x0005e20000000c00 */
[----:B-1----:R-:W-:Y:S01]  /*3290*/  SHF.L.U32 R5, R7, 0x1, RZ ;  /* 0x0000000107057819 */ /* 0x002fe200000006ff */
[----:B------:R-:W1:Y:S01]  /*32a0*/  LDCU UR14, c[0x0][0x440] ;  /* 0x00008800ff0e77ac */ /* 0x000e620008000800 */
[----:B------:R-:W-:Y:S01]  /*32b0*/  BSSY.RECONVERGENT B0, `(.L_x_937) ;  /* 0x0000027000007945 */ /* 0x000fe20003800200 */
[----:B------:R2:W-:Y:S01]  /*32c0*/  @P5 STS.128 [R13+0x23000], RZ ;  /* 0x023000ff0d005388 */ /* 0x0005e20000000c00 */
[----:B------:R-:W-:-:S03]  /*32d0*/  LOP3.LUT R5, R5, 0x20, RZ, 0xc0, !PT ;  /* 0x0000002005057812 */ /* 0x000fc600078ec0ff */
[----:B------:R2:W-:Y:S04]  /*32e0*/  @P5 STS.128 [R13+0x25000], RZ ;  /* 0x025000ff0d005388 */ /* 0x0005e80000000c00 */
[----:B------:R2:W-:Y:S01]  /*32f0*/  @P5 STS.128 [R13+0x27000], RZ ;  /* 0x027000ff0d005388 */ /* 0x0005e20000000c00 */
        /* <DEDUP_REMOVED lines=10> */
[----:B----4-:R-:W-:Y:S02]  /*33a0*/  LEA R10, P4, R2, UR8, 0x1 ;  /* 0x00000008020a7c11 */ /* 0x010fe4000f8808ff */
        /* <DEDUP_REMOVED lines=23> */
.L_x_938:
[----:B-1----:R-:W-:Y:S05]  /*3520*/  BSYNC.RECONVERGENT B0 ;  /* 0x0000000000007941 */ /* 0x002fea0003800200 */
.L_x_937:
[----:B------:R-:W1:Y:S01]  /*3530*/  S2R R239, SR_TID.X ;  /* 0x0000000000ef7919 */ /* 0x000e620000002100 */
[----:B------:R-:W-:Y:S01]  /*3540*/  IMAD.SHL.U32 R0, R7, 0x40, RZ ;  /* 0x0000004007007824 */ /* 0x000fe200078e00ff */
[----:B------:R-:W-:Y:S01]  /*3550*/  LOP3.LUT R5, R5, 0x18, R8, 0xf8, !PT ;  /* 0x0000001805057812 */ /* 0x000fe200078ef808 */
[C---:B------:R-:W-:Y:S01]  /*3560*/  IMAD.SHL.U32 R6, R7.reuse, 0x20, RZ ;  /* 0x0000002007067824 */ /* 0x040fe200078e00ff */
[----:B------:R-:W0:Y:S01]  /*3570*/  LDGDEPBAR ;  /* 0x00000000000079af */ /* 0x000e220000000000 */
[----:B------:R-:W-:Y:S01]  /*3580*/  IMAD.SHL.U32 R2, R7, 0x10, RZ ;  /* 0x0000001007027824 */ /* 0x000fe200078e00ff */
[----:B------:R-:W-:Y:S01]  /*3590*/  LOP3.LUT R4, R0, 0x1c0, RZ, 0xc0, !PT ;  /* 0x000001c000047812 */ /* 0x000fe200078ec0ff */
[----:B------:R-:W4:Y:S01]  /*35a0*/  LDCU UR15, c[0x0][0x590] ;  /* 0x0000b200ff0f77ac */ /* 0x000f220008000800 */
[----:B------:R-:W-:Y:S01]  /*35b0*/  LOP3.LUT R3, R6, 0x200, RZ, 0xc0, !PT ;  /* 0x0000020006037812 */ /* 0x000fe200078ec0ff */
[----:B------:R-:W-:Y:S01]  /*35c0*/  IMAD.MOV.U32 R233, RZ, RZ, 0x40 ;  /* 0x00000040ffe97424 */ /* 0x000fe200078e00ff */
[----:B------:R-:W-:Y:S01]  /*35d0*/  LOP3.LUT R4, R4, 0x38, R9, 0xf8, !PT ;  /* 0x0000003804047812 */ /* 0x000fe200078ef809 */
[----:B------:R-:W-:Y:S01]  /*35e0*/  IMAD.MOV.U32 R231, RZ, RZ, 0x20 ;  /* 0x00000020ffe77424 */ /* 0x000fe200078e00ff */
[----:B------:R-:W-:Y:S01]  /*35f0*/  LOP3.LUT R3, R3, 0x3800, R2, 0xf8, !PT ;  /* 0x0000380003037812 */ /* 0x000fe200078ef802 */
[----:B------:R-:W-:Y:S01]  /*3600*/  IMAD.MOV.U32 R240, RZ, RZ, R243 ;  /* 0x000000fffff07224 */ /* 0x000fe200078e00f3 */
[----:B---3--:R-:W-:Y:S01]  /*3610*/  LOP3.LUT R11, R0, 0x200, RZ, 0xc0, !PT ;  /* 0x00000200000b7812 */ /* 0x008fe200078ec0ff */
[----:B------:R-:W-:Y:S01]  /*3620*/  IMAD.MOV.U32 R237, RZ, RZ, 0x4 ;  /* 0x00000004ffed7424 */ /* 0x000fe200078e00ff */
[----:B------:R-:W-:-:S02]  /*3630*/  LOP3.LUT R2, R5, 0x1c0, R0, 0xf8, !PT ;  /* 0x000001c005027812 */ /* 0x000fc400078ef800 */
[----:B------:R-:W-:Y:S02]  /*3640*/  CS2R R190, SRZ ;  /* 0x0000000000be7805 */ /* 0x000fe4000001ff00 */
[----:B------:R-:W-:Y:S02]  /*3650*/  LOP3.LUT R230, R4, 0x8, R7, 0x78, !PT ;  /* 0x0000000804e67812 */ /* 0x000fe400078e7807 */
[----:B------:R-:W-:Y:S02]  /*3660*/  CS2R R188, SRZ ;  /* 0x0000000000bc7805 */ /* 0x000fe4000001ff00 */
[----:B------:R-:W-:Y:S02]  /*3670*/  R2P PR, R7, 0x6 ;  /* 0x0000000607007804 */ /* 0x000fe40000000000 */
[----:B------:R-:W-:Y:S02]  /*3680*/  CS2R R194, SRZ ;  /* 0x0000000000c27805 */ /* 0x000fe4000001ff00 */
[----:B------:R-:W-:-:S02]  /*3690*/  LOP3.LUT R11, R11, 0xc00, R6, 0xf8, !PT ;  /* 0x00000c000b0b7812 */ /* 0x000fc400078ef806 */
[----:B------:R-:W-:Y:S02]  /*36a0*/  CS2R R192, SRZ ;  /* 0x0000000000c07805 */ /* 0x000fe4000001ff00 */
[----:B------:R-:W-:Y:S02]  /*36b0*/  LOP3.LUT R12, R4, 0x8, R12, 0x78, !PT ;  /* 0x00000008040c7812 */ /* 0x000fe400078e780c */
[----:B------:R-:W-:Y:S02]  /*36c0*/  CS2R R186, SRZ ;  /* 0x0000000000ba7805 */ /* 0x000fe4000001ff00 */
[----:B------:R-:W-:Y:S02]  /*36d0*/  LOP3.LUT R9, R2, 0x38, R9, 0x78, !PT ;  /* 0x0000003802097812 */ /* 0x000fe400078e7809 */
[----:B------:R-:W-:Y:S02]  /*36e0*/  CS2R R184, SRZ ;  /* 0x0000000000b87805 */ /* 0x000fe4000001ff00 */
[----:B------:R-:W-:-:S02]  /*36f0*/  LOP3.LUT R230, R3, R230, RZ, 0xfc, !PT ;  /* 0x000000e603e67212 */ /* 0x000fc400078efcff */
[----:B------:R-:W-:Y:S02]  /*3700*/  CS2R R182, SRZ ;  /* 0x0000000000b67805 */ /* 0x000fe4000001ff00 */
[----:B------:R-:W-:Y:S02]  /*3710*/  LOP3.LUT R2, R11, R12, RZ, 0xfc, !PT ;  /* 0x0000000c0b027212 */ /* 0x000fe400078efcff */
[----:B------:R-:W-:Y:S02]  /*3720*/  CS2R R180, SRZ ;  /* 0x0000000000b47805 */ /* 0x000fe4000001ff00 */
[----:B------:R-:W-:Y:S02]  /*3730*/  LOP3.LUT R0, R9, 0x200, R0, 0xf8, !PT ;  /* 0x0000020009007812 */ /* 0x000fe400078ef800 */
[----:B------:R-:W-:Y:S02]  /*3740*/  CS2R R174, SRZ ;  /* 0x0000000000ae7805 */ /* 0x000fe4000001ff00 */
[----:B------:R-:W-:-:S02]  /*3750*/  SEL R233, R233, 0xffffffc0, !P2 ;  /* 0xffffffc0e9e97807 */ /* 0x000fc40005000000 */
[----:B------:R-:W-:Y:S02]  /*3760*/  CS2R R172, SRZ ;  /* 0x0000000000ac7805 */ /* 0x000fe4000001ff00 */
[----:B------:R-:W-:Y:S02]  /*3770*/  LEA R230, R230, UR24, 0x1 ;  /* 0x00000018e6e67c11 */ /* 0x000fe4000f8e08ff */
[----:B------:R-:W-:Y:S02]  /*3780*/  CS2R R178, SRZ ;  /* 0x0000000000b27805 */ /* 0x000fe4000001ff00 */
[----:B------:R-:W-:Y:S02]  /*3790*/  LEA R2, R2, UR24, 0x1 ;  /* 0x0000001802027c11 */ /* 0x000fe4000f8e08ff */
[----:B------:R-:W-:Y:S02]  /*37a0*/  CS2R R176, SRZ ;  /* 0x0000000000b07805 */ /* 0x000fe4000001ff00 */
[----:B------:R-:W-:Y:S01]  /*37b0*/  LEA R0, R0, UR24, 0x1 ;  /* 0x0000001800007c11 */ /* 0x000fe2000f8e08ff */
[----:B------:R-:W-:Y:S01]  /*37c0*/  IMAD.IADD R228, R233, 0x1, R230 ;  /* 0x00000001e9e47824 */ /* 0x000fe200078e02e6 */
[----:B------:R-:W-:-:S02]  /*37d0*/  SEL R231, R231, 0xffffffe0, !P1 ;  /* 0xffffffe0e7e77807 */ /* 0x000fc40004800000 */
        /* <DEDUP_REMOVED lines=52> */
[----:B-1----:R-:W-:Y:S01]  /*3b20*/  SHF.R.U32.HI R238, RZ, 0x2, R239 ;  /* 0x00000002ffee7819 */ /* 0x002fe200000116ef */
[----:B------:R-:W-:Y:S01]  /*3b30*/  VIADD R2, R2, UR16 ;  /* 0x0000001002027c36 */ /* 0x000fe20008000000 */
[----:B------:R-:W1:Y:S01]  /*3b40*/  LDCU UR12, c[0x0][0x504] ;  /* 0x0000a080ff0c77ac */ /* 0x000e620008000800 */
[----:B------:R-:W-:-:S02]  /*3b50*/  VIADD R0, R0, UR16 ;  /* 0x0000001000007c36 */ /* 0x000fc40008000000 */
[C---:B------:R-:W-:Y:S01]  /*3b60*/  IMAD.IADD R229, R231.reuse, 0x1, R230 ;  /* 0x00000001e7e57824 */ /* 0x040fe200078e02e6 */
[----:B------:R-:W3:Y:S01]  /*3b70*/  LDCU UR9, c[0x0][0x508] ;  /* 0x0000a100ff0977ac */ /* 0x000ee20008000800 */
[----:B------:R-:W-:Y:S01]  /*3b80*/  IMAD.IADD R3, R231, 0x1, R228 ;  /* 0x00000001e7037824 */ /* 0x000fe200078e02e4 */
[----:B------:R-:W1:Y:S01]  /*3b90*/  LDCU UR8, c[0x0][0x3e0] ;  /* 0x00007c00ff0877ac */ /* 0x000e620008000800 */
[----:B------:R-:W1:Y:S01]  /*3ba0*/  LDCU UR13, c[0x0][0x45c] ;  /* 0x00008b80ff0d77ac */ /* 0x000e620008000800 */
[----:B----4-:R-:W-:Y:S02]  /*3bb0*/  USHF.L.U32 UR15, UR15, 0x6, URZ ;  /* 0x000000060f0f7899 */ /* 0x010fe400080006ff */
[----:B------:R-:W-:Y:S02]  /*3bc0*/  UIADD3 UR42, UPT, UPT, -UR47, UR42, URZ ;  /* 0x0000002a2f2a7290 */ /* 0x000fe4000fffe1ff */
[----:B------:R-:W-:-:S12]  /*3bd0*/  USHF.L.U32 UR50, UR50, 0x3, URZ ;  /* 0x0000000332327899 */ /* 0x000fd800080006ff */
.L_x_943:
[----:B------:R-:W0:Y:S01]  /*3be0*/  LDGDEPBAR ;  /* 0x00000000000079af */ /* 0x000e220000000000 */
[C---:B-----5:R-:W-:Y:S01]  /*3bf0*/  IMAD.IADD R117, R2.reuse, 0x1, R231 ;  /* 0x0000000102757824 */ /* 0x060fe200078e02e7 */
[----:B------:R-:W-:Y:S01]  /*3c00*/  IADD3 R116, PT, PT, R2, R233, RZ ;  /* 0x000000e902747210 */ /* 0x000fe20007ffe0ff */
[----:B------:R-:W-:Y:S01]  /*3c10*/  IMAD.U32 R119, RZ, RZ, UR11 ;  /* 0x0000000bff777e24 */ /* 0x000fe2000f8e00ff */
[----:B------:R-:W-:Y:S01]  /*3c20*/  MOV R118, UR10 ;  /* 0x0000000a00767c02 */ /* 0x000fe20008000f00 */
[----:B------:R-:W-:Y:S02]  /*3c30*/  USHF.L.U32 UR17, UR49, 0x6, URZ ;  /* 0x0000000631117899 */ /* 0x000fe400080006ff */
[----:B------:R-:W-:Y:S01]  /*3c40*/  IMAD.IADD R231, R231, 0x1, R116 ;  /* 0x00000001e7e77824 */ /* 0x000fe200078e0274 */
[C---:B------:R-:W-:Y:S01]  /*3c50*/  LEA R120, P0, R244.reuse, R118, 0x2 ;  /* 0x00000076f4787211 */ /* 0x040fe200078010ff */
[----:B------:R-:W-:Y:S03]  /*3c60*/  UISETP.GE.AND UP0, UPT, UR17, UR42, UPT ;  /* 0x0000002a1100728c */ /* 0x000fe6000bf06270 */
[----:B------:R-:W-:Y:S01]  /*3c70*/  LEA.HI.X R121, R244, R119, RZ, 0x2, P0 ;  /* 0x00000077f4797211 */ /* 0x000fe200000f14ff */
[----:B------:R-:W-:Y:S04]  /*3c80*/  DEPBAR.LE SB0, 0x0 ;  /* 0x000080000000791a */ /* 0x000fe80000000000 */
[----:B------:R-:W-:Y:S06]  /*3c90*/  BAR.SYNC.DEFER_BLOCKING 0x0 ;  /* 0x0000000000007b1d */ /* 0x000fec0000010000 */
[----:B------:R-:W-:Y:S04]  /*3ca0*/  LDSM.16.M88.4 R84, [R2] ;  /* 0x000000000254783b */ /* 0x000fe80000000200 */
[----:B------:R-:W4:Y:S04]  /*3cb0*/  LDSM.16.M88.4 R88, [R230+0x18000] ;  /* 0x01800000e658783b */ /* 0x000f280000000200 */
[----:B------:R-:W2:Y:S04]  /*3cc0*/  LDSM.16.M88.4 R92, [R230+0x18800] ;  /* 0x01880000e65c783b */ /* 0x000ea80000000200 */
[----:B------:R-:W-:Y:S04]  /*3cd0*/  LDSM.16.M88.4 R96, [R117] ;  /* 0x000000007560783b */ /* 0x000fe80000000200 */
[----:B------:R-:W3:Y:S04]  /*3ce0*/  LDSM.16.M88.4 R100, [R229+0x18000] ;  /* 0x01800000e564783b */ /* 0x000ee80000000200 */
[----:B------:R-:W1:Y:S04]  /*3cf0*/  LDSM.16.M88.4 R104, [R229+0x18800] ;  /* 0x01880000e568783b */ /* 0x000e680000000200 */
[----:B------:R-:W-:Y:S04]  /*3d00*/  LDSM.16.M88.4 R108, [R228+0x18000] ;  /* 0x01800000e46c783b */ /* 0x000fe80000000200 */
[----:B------:R-:W-:Y:S04]  /*3d10*/  LDSM.16.M88.4 R112, [R230+0x1a800] ;  /* 0x01a80000e670783b */ /* 0x000fe80000000200 */
[----:B-----5:R1:W5:Y:S04]  /*3d20*/  LDG.E R129, desc[UR34][R120.64] ;  /* 0x0000002278817981 */ /* 0x020368000c1e1900 */
[----:B------:R1:W5:Y:S01]  /*3d30*/  LDG.E R127, desc[UR34][R120.64+0x20] ;  /* 0x00002022787f7981 */ /* 0x000362000c1e1900 */
[C---:B----4-:R-:W-:Y:S08]  /*3d40*/  HMMA.16816.F32 R4, R84.reuse, R88, RZ ;  /* 0x000000585404723c */ /* 0x050ff000000018ff */
[C---:B------:R-:W-:Y:S01]  /*3d50*/  HMMA.16816.F32 R8, R84.reuse, R90, RZ ;  /* 0x0000005a5408723c */ /* 0x040fe200000018ff */
[----:B------:R-:W4:Y:S07]  /*3d60*/  LDSM.16.M88.4 R88, [R116] ;  /* 0x000000007458783b */ /* 0x000f2e0000000200 */
[C---:B--2---:R-:W-:Y:S08]  /*3d70*/  HMMA.16816.F32 R12, R84.reuse, R92, RZ ;  /* 0x0000005c540c723c */ /* 0x044ff000000018ff */
[----:B------:R-:W-:Y:S01]  /*3d80*/  HMMA.16816.F32 R16, R84, R94, RZ ;  /* 0x0000005e5410723c */ /* 0x000fe200000018ff */
[----:B------:R-:W2:Y:S04]  /*3d90*/  LDSM.16.M88.4 R84, [R228+0x18800] ;  /* 0x01880000e454783b */ /* 0x000ea80000000200 */
[----:B------:R-:W-:Y:S03]  /*3da0*/  LDSM.16.M88.4 R92, [R231] ;  /* 0x00000000e75c783b */ /* 0x000fe60000000200 */
[C---:B---3--:R-:W-:Y:S08]  /*3db0*/  HMMA.16816.F32 R4, R96.reuse, R100, R4 ;  /* 0x000000646004723c */ /* 0x048ff00000001804 */
[C---:B------:R-:W-:Y:S01]  /*3dc0*/  HMMA.16816.F32 R8, R96.reuse, R102, R8 ;  /* 0x000000666008723c */ /* 0x040fe20000001808 */
[----:B------:R-:W3:Y:S07]  /*3dd0*/  LDSM.16.M88.4 R100, [R3+0x18000] ;  /* 0x018000000364783b */ /* 0x000eee0000000200 */
[C---:B-1----:R-:W-:Y:S08]  /*3de0*/  HMMA.16816.F32 R12, R96.reuse, R104, R12 ;  /* 0x00000068600c723c */ /* 0x042ff0000000180c */
[----:B------:R-:W-:Y:S01]  /*3df0*/  HMMA.16816.F32 R16, R96, R106, R16 ;  /* 0x0000006a6010723c */ /* 0x000fe20000001810 */
[----:B------:R-:W1:Y:S04]  /*3e00*/  LDSM.16.M88.4 R96, [R3+0x18800] ;  /* 0x018800000360783b */ /* 0x000e680000000200 */
[----:B------:R-:W-:Y:S03]  /*3e10*/  LDSM.16.M88.4 R104, [R2+0x2000] ;  /* 0x002000000268783b */ /* 0x000fe60000000200 */
[C---:B----4-:R-:W-:Y:S08]  /*3e20*/  HMMA.16816.F32 R4, R88.reuse, R108, R4 ;  /* 0x0000006c5804723c */ /* 0x050ff00000001804 */
[C---:B------:R-:W-:Y:S01]  /*3e30*/  HMMA.16816.F32 R8, R88.reuse, R110, R8 ;  /* 0x0000006e5808723c */ /* 0x040fe20000001808 */
[----:B------:R-:W4:Y:S07]  /*3e40*/  LDSM.16.M88.4 R108, [R230+0x1a000] ;  /* 0x01a00000e66c783b */ /* 0x000f2e0000000200 */
[C---:B--2---:R-:W-:Y:S08]  /*3e50*/  HMMA.16816.F32 R12, R88.reuse, R84, R12 ;  /* 0x00000054580c723c */ /* 0x044ff0000000180c */
[----:B------:R-:W-:Y:S01]  /*3e60*/  HMMA.16816.F32 R16, R88, R86, R16 ;  /* 0x000000565810723c */ /* 0x000fe20000001810 */
[----:B------:R-:W-:Y:S04]  /*3e70*/  LDSM.16.M88.4 R84, [R117+0x2000] ;  /* 0x002000007554783b */ /* 0x000fe80000000200 */
[----:B------:R-:W2:Y:S03]  /*3e80*/  LDSM.16.M88.4 R88, [R229+0x1a000] ;  /* 0x01a00000e558783b */ /* 0x000ea60000000200 */
[C---:B---3--:R-:W-:Y:S08]  /*3e90*/  HMMA.16816.F32 R4, R92.reuse, R100, R4 ;  /* 0x000000645c04723c */ /* 0x048ff00000001804 */
[C---:B------:R-:W-:Y:S01]  /*3ea0*/  HMMA.16816.F32 R8, R92.reuse, R102, R8 ;  /* 0x000000665c08723c */ /* 0x040fe20000001808 */
[----:B------:R-:W3:Y:S07]  /*3eb0*/  LDSM.16.M88.4 R100, [R229+0x1a800] ;  /* 0x01a80000e564783b */ /* 0x000eee0000000200 */
[C---:B-1----:R-:W-:Y:S08]  /*3ec0*/  HMMA.16816.F32 R12, R92.reuse, R96, R12 ;  /* 0x000000605c0c723c */ /* 0x042ff0000000180c */
[----:B------:R-:W-:Y:S01]  /*3ed0*/  HMMA.16816.F32 R16, R92, R98, R16 ;  /* 0x000000625c10723c */ /* 0x000fe20000001810 */
[----:B------:R-:W-:Y:S04]  /*3ee0*/  LDSM.16.M88.4 R92, [R116+0x2000] ;  /* 0x00200000745c783b */ /* 0x000fe80000000200 */
[----:B------:R-:W1:Y:S03]  /*3ef0*/  LDSM.16.M88.4 R96, [R228+0x1a000] ;  /* 0x01a00000e460783b */ /* 0x000e660000000200 */
[C---:B----4-:R-:W-:Y:S08]  /*3f00*/  HMMA.16816.F32 R4, R104.reuse, R108, R4 ;  /* 0x0000006c6804723c */ /* 0x050ff00000001804 */
[C---:B------:R-:W-:Y:S01]  /*3f10*/  HMMA.16816.F32 R8, R104.reuse, R110, R8 ;  /* 0x0000006e6808723c */ /* 0x040fe20000001808 */
[----:B------:R-:W4:Y:S07]  /*3f20*/  LDSM.16.M88.4 R108, [R228+0x1a800] ;  /* 0x01a80000e46c783b */ /* 0x000f2e0000000200 */
[C---:B------:R-:W-:Y:S08]  /*3f30*/  HMMA.16816.F32 R12, R104.reuse, R112, R12 ;  /* 0x00000070680c723c */ /* 0x040ff0000000180c */
[----:B------:R-:W-:Y:S01]  /*3f40*/  HMMA.16816.F32 R16, R104, R114, R16 ;  /* 0x000000726810723c */ /* 0x000fe20000001810 */
[----:B------:R-:W-:Y:S04]  /*3f50*/  LDSM.16.M88.4 R104, [R3+0x1a000] ;  /* 0x01a000000368783b */ /* 0x000fe80000000200 */
[----:B------:R-:W-:Y:S03]  /*3f60*/  LDSM.16.M88.4 R112, [R3+0x1a800] ;  /* 0x01a800000370783b */ /* 0x000fe60000000200 */
[C---:B--2---:R-:W-:Y:S08]  /*3f70*/  HMMA.16816.F32 R4, R84.reuse, R88, R4 ;  /* 0x000000585404723c */ /* 0x044ff00000001804 */
[C---:B------:R-:W-:Y:S01]  /*3f80*/  HMMA.16816.F32 R8, R84.reuse, R90, R8 ;  /* 0x0000005a5408723c */ /* 0x040fe20000001808 */
[----:B------:R-:W2:Y:S07]  /*3f90*/  LDSM.16.M88.4 R88, [R231+0x2000] ;  /* 0x00200000e758783b */ /* 0x000eae0000000200 */
[C---:B---3--:R-:W-:Y:S08]  /*3fa0*/  HMMA.16816.F32 R12, R84.reuse, R100, R12 ;  /* 0x00000064540c723c */ /* 0x048ff0000000180c */
[----:B------:R-:W-:Y:S01]  /*3fb0*/  HMMA.16816.F32 R16, R84, R102, R16 ;  /* 0x000000665410723c */ /* 0x000fe20000001810 */
[----:B------:R-:W-:Y:S04]  /*3fc0*/  LDSM.16.M88.4 R84, [R2+0x4000] ;  /* 0x004000000254783b */ /* 0x000fe80000000200 */
[----:B------:R-:W-:Y:S03]  /*3fd0*/  LDSM.16.M88.4 R100, [R230+0x1c800] ;  /* 0x01c80000e664783b */ /* 0x000fe60000000200 */
[C---:B-1----:R-:W-:Y:S08]  /*3fe0*/  HMMA.16816.F32 R4, R92.reuse, R96, R4 ;  /* 0x000000605c04723c */ /* 0x042ff00000001804 */
[C---:B------:R-:W-:Y:S01]  /*3ff0*/  HMMA.16816.F32 R8, R92.reuse, R98, R8 ;  /* 0x000000625c08723c */ /* 0x040fe20000001808 */
[----:B------:R-:W1:Y:S07]  /*4000*/  LDSM.16.M88.4 R96, [R230+0x1c000] ;  /* 0x01c00000e660783b */ /* 0x000e6e0000000200 */
[C---:B----4-:R-:W-:Y:S08]  /*4010*/  HMMA.16816.F32 R12, R92.reuse, R108, R12 ;  /* 0x0000006c5c0c723c */ /* 0x050ff0000000180c */
        /* <DEDUP_REMOVED lines=16> */
[----:B------:R-:W3:Y:S03]  /*4120*/  LDSM.16.M88.4 R100, [R3+0x1c000] ;  /* 0x01c000000364783b */ /* 0x000ee60000000200 */
        /* <DEDUP_REMOVED lines=14> */
[C---:B---3--:R-:W-:Y:S08]  /*4210*/  HMMA.16816.F32 R4, R84.reuse, R100, R4 ;  /* 0x000000645404723c */ /* 0x048ff00000001804 */
[C---:B------:R-:W-:Y:S01]  /*4220*/  HMMA.16816.F32 R8, R84.reuse, R102, R8 ;  /* 0x000000665408723c */ /* 0x040fe20000001808 */
[----:B------:R-:W3:Y:S07]  /*4230*/  LDSM.16.M88.4 R100, [R229+0x1e000] ;  /* 0x01e00000e564783b */ /* 0x000eee0000000200 */
[C---:B--2---:R-:W-:Y:S08]  /*4240*/  HMMA.16816.F32 R12, R84.reuse, R104, R12 ;  /* 0x00000068540c723c */ /* 0x044ff0000000180c */
        /* <DEDUP_REMOVED lines=12> */
[----:B------:R-:W2:Y:S07]  /*4310*/  LDSM.16.M88.4 R100, [R3+0x1e000] ;  /* 0x01e000000364783b */ /* 0x000eae0000000200 */
[C---:B------:R-:W-:Y:S08]  /*4320*/  HMMA.16816.F32 R12, R88.reuse, R112, R12 ;  /* 0x00000070580c723c */ /* 0x040ff0000000180c */
[----:B------:R-:W-:Y:S08]  /*4330*/  HMMA.16816.F32 R16, R88, R114, R16 ;  /* 0x000000725810723c */ /* 0x000ff00000001810 */
[C---:B-1----:R-:W-:Y:S08]  /*4340*/  HMMA.16816.F32 R4, R84.reuse, R96, R4 ;  /* 0x000000605404723c */ /* 0x042ff00000001804 */
[C---:B------:R-:W-:Y:S08]  /*4350*/  HMMA.16816.F32 R8, R84.reuse, R98, R8 ;  /* 0x000000625408723c */ /* 0x040ff00000001808 */
[C---:B------:R-:W-:Y:S08]  /*4360*/  HMMA.16816.F32 R12, R84.reuse, R104, R12 ;  /* 0x00000068540c723c */ /* 0x040ff0000000180c */
[----:B------:R-:W-:Y:S08]  /*4370*/  HMMA.16816.F32 R16, R84, R106, R16 ;  /* 0x0000006a5410723c */ /* 0x000ff00000001810 */
[C---:B--2---:R-:W-:Y:S08]  /*4380*/  HMMA.16816.F32 R4, R92.reuse, R100, R4 ;  /* 0x000000645c04723c */ /* 0x044ff00000001804 */
        /* <DEDUP_REMOVED lines=18> */
.L_x_939:
[----:B------:R-:W1:Y:S01]  /*44b0*/  S2R R3, SR_TID.X ;  /* 0x0000000000037919 */ /* 0x000e620000002100 */
[----:B------:R-:W-:Y:S01]  /*44c0*/  UIADD3 UR27, UPT, UPT, UR36, -UR12, -UR44 ;  /* 0x8000000c241b7290 */ /* 0x000fe2000fffe82c */
[----:B------:R-:W-:Y:S01]  /*44d0*/  VIADD R88, R244, UR17 ;  /* 0x00000011f4587c36 */ /* 0x000fe20008000000 */
[----:B------:R-:W-:Y:S01]  /*44e0*/  UIADD3 UR16, UPT, UPT, UR36, UR9, -UR44 ;  /* 0x0000000924107290 */ /* 0x000fe2000fffe82c */
[----:B------:R-:W-:Y:S02]  /*44f0*/  IMAD.U32 R86, RZ, RZ, UR38 ;  /* 0x00000026ff567e24 */ /* 0x000fe4000f8e00ff */
[----:B------:R-:W-:Y:S02]  /*4500*/  IMAD.MOV.U32 R85, RZ, RZ, 0x1 ;  /* 0x00000001ff557424 */ /* 0x000fe400078e00ff */
[C---:B------:R-:W-:Y:S02]  /*4510*/  VIADD R87, R88.reuse, UR27 ;  /* 0x0000001b58577c36 */ /* 0x040fe40008000000 */
[----:B------:R-:W-:Y:S03]  /*4520*/  VIADD R88, R88, UR16 ;  /* 0x0000001058587c36 */ /* 0x000fe60008000000 */
[----:B------:R-:W-:Y:S02]  /*4530*/  VIMNMX R89, PT, PT, RZ, R87, !PT ;  /* 0x00000057ff597248 */ /* 0x000fe40007fe0100 */
[----:B------:R-:W-:Y:S02]  /*4540*/  VIADDMNMX R87, R87, 0x8, RZ, !PT ;  /* 0x0000000857577846 */ /* 0x000fe400078001ff */
[----:B------:R-:W-:Y:S01]  /*4550*/  VIADDMNMX R85, R88, R85, UR36, PT ;  /* 0x0000002458557e46 */ /* 0x000fe2000b800155 */
[----:B-1----:R-:W-:Y:S01]  /*4560*/  IMAD.SHL.U32 R84, R3, 0x2, RZ ;  /* 0x0000000203547824 */ /* 0x002fe200078e00ff */
[----:B------:R-:W-:Y:S04]  /*4570*/  SHF.R.U32.HI R3, RZ, 0x2, R3 ;  /* 0x00000002ff037819 */ /* 0x000fe80000011603 */
[----:B------:R-:W-:Y:S04]  /*4580*/  LOP3.LUT R84, R84, 0x6, RZ, 0xc0, !PT ;  /* 0x0000000654547812 */ /* 0x000fe800078ec0ff */
[----:B------:R-:W-:Y:S05]  /*4590*/  LOP3.LUT R3, R84, 0xe0, R3, 0xf8, !PT ;  /* 0x000000e054037812 */ /* 0x000fea00078ef803 */
[----:B------:R-:W-:Y:S02]  /*45a0*/  IMAD R86, R86, 0x40, R3 ;  /* 0x0000004056567824 */ /* 0x000fe400078e0203 */
[----:B------:R-:W-:Y:S02]  /*45b0*/  IMAD.MOV.U32 R3, RZ, RZ, 0x9 ;  /* 0x00000009ff037424 */ /* 0x000fe400078e00ff */
[C---:B------:R-:W-:Y:S01]  /*45c0*/  VIADD R84, R86.reuse, 0x1 ;  /* 0x0000000156547836 */ /* 0x040fe20000000000 */
[C---:B------:R-:W-:Y:S01]  /*45d0*/  ISETP.GE.AND P1, PT, R86.reuse, R87, PT ;  /* 0x000000575600720c */ /* 0x040fe20003f26270 */
[----:B------:R-:W-:Y:S01]  /*45e0*/  VIADD R96, R86, 0x8 ;  /* 0x0000000856607836 */ /* 0x000fe20000000000 */
[----:B------:R-:W-:Y:S01]  /*45f0*/  VIADDMNMX R3, R88, R3, UR36, PT ;  /* 0x0000002458037e46 */ /* 0x000fe2000b800103 */
[----:B------:R-:W-:Y:S01]  /*4600*/  VIADD R94, R86, 0x9 ;  /* 0x00000009565e7836 */ /* 0x000fe20000000000 */
[----:B------:R-:W-:Y:S01]  /*4610*/  ISETP.GE.AND P0, PT, R84, R87, PT ;  /* 0x000000575400720c */ /* 0x000fe20003f06270 */
[----:B------:R-:W-:Y:S01]  /*4620*/  VIADD R92, R86, 0x10 ;  /* 0x00000010565c7836 */ /* 0x000fe20000000000 */
[----:B------:R-:W-:Y:S01]  /*4630*/  FSEL R6, R6, -INF , P1 ;  /* 0xff80000006067808 */ /* 0x000fe20000800000 */
[C---:B------:R-:W-:Y:S01]  /*4640*/  VIADD R90, R86.reuse, 0x11 ;  /* 0x00000011565a7836 */ /* 0x040fe20000000000 */
[----:B------:R-:W-:Y:S01]  /*4650*/  FSEL R7, R7, -INF , P0 ;  /* 0xff80000007077808 */ /* 0x000fe20000000000 */
[C---:B------:R-:W-:Y:S01]  /*4660*/  VIADD R88, R86.reuse, 0x18 ;  /* 0x0000001856587836 */ /* 0x040fe20000000000 */
[-C--:B------:R-:W-:Y:S02]  /*4670*/  ISETP.GE.AND P3, PT, R86, R89.reuse, PT ;  /* 0x000000595600720c */ /* 0x080fe40003f66270 */
[-C--:B------:R-:W-:Y:S02]  /*4680*/  ISETP.GE.AND P2, PT, R84, R89.reuse, PT ;  /* 0x000000595400720c */ /* 0x080fe40003f46270 */
[----:B------:R-:W-:Y:S02]  /*4690*/  ISETP.GE.AND P1, PT, R96, R89, PT ;  /* 0x000000596000720c */ /* 0x000fe40003f26270 */
[----:B------:R-:W-:Y:S02]  /*46a0*/  ISETP.GE.AND P0, PT, R94, R87, PT ;  /* 0x000000575e00720c */ /* 0x000fe40003f06270 */
[----:B------:R-:W-:Y:S02]  /*46b0*/  FSEL R4, R4, -INF , P3 ;  /* 0xff80000004047808 */ /* 0x000fe40001800000 */
[----:B------:R-:W-:Y:S02]  /*46c0*/  FSEL R5, R5, -INF , P2 ;  /* 0xff80000005057808 */ /* 0x000fe40001000000 */
[C---:B------:R-:W-:Y:S02]  /*46d0*/  ISETP.GE.AND P6, PT, R86.reuse, R85, PT ;  /* 0x000000555600720c */ /* 0x040fe40003fc6270 */
[C---:B------:R-:W-:Y:S01]  /*46e0*/  ISETP.GE.AND P5, PT, R86.reuse, R3, PT ;  /* 0x000000035600720c */ /* 0x040fe20003fa6270 */
[----:B------:R-:W-:Y:S01]  /*46f0*/  VIADD R86, R86, 0x19 ;  /* 0x0000001956567836 */ /* 0x000fe20000000000 */
[----:B------:R-:W-:Y:S02]  /*4700*/  FSEL R8, R8, -INF , P1 ;  /* 0xff80000008087808 */ /* 0x000fe40000800000 */
[----:B------:R-:W-:Y:S02]  /*4710*/  FSEL R11, R11, -INF , P0 ;  /* 0xff8000000b0b7808 */ /* 0x000fe40000000000 */
[----:B------:R-:W-:Y:S02]  /*4720*/  ISETP.GE.AND P4, PT, R94, R89, PT ;  /* 0x000000595e00720c */ /* 0x000fe40003f86270 */
[----:B------:R-:W-:Y:S02]  /*4730*/  ISETP.GE.AND P3, PT, R96, R87, PT ;  /* 0x000000576000720c */ /* 0x000fe40003f66270 */
[-C--:B------:R-:W-:Y:S02]  /*4740*/  ISETP.GE.AND P2, PT, R92, R89.reuse, PT ;  /* 0x000000595c00720c */ /* 0x080fe40003f46270 */
[----:B------:R-:W-:Y:S02]  /*4750*/  ISETP.GE.AND P1, PT, R90, R89, PT ;  /* 0x000000595a00720c */ /* 0x000fe40003f26270 */
[----:B------:R-:W-:Y:S02]  /*4760*/  ISETP.GE.AND P0, PT, R92, R87, PT ;  /* 0x000000575c00720c */ /* 0x000fe40003f06270 */
        /* <DEDUP_REMOVED lines=45> */
.L_x_940:
        /* <DEDUP_REMOVED lines=29> */
[----:B------:R-:W3:Y:S01]  /*4c10*/  MUFU.EX2 R197, R197 ;  /* 0x000000c500c57308 */ /* 0x000ee20000000800 */
[----:B------:R-:W-:Y:S09]  /*4c20*/  FFMA.FTZ R3, R19, UR13, -R3 ;  /* 0x0000000d13037c23 */ /* 0x000ff20008010803 */
[----:B------:R-:W-:Y:S10]  /*4c30*/  MUFU.EX2 R198, R198 ;  /* 0x000000c600c67308 */ /* 0x000ff40000000800 */
[----:B------:R-:W4:Y:S10]  /*4c40*/  MUFU.EX2 R199, R199 ;  /* 0x000000c700c77308 */ /* 0x000f340000000800 */
[----:B------:R-:W-:Y:S10]  /*4c50*/  MUFU.EX2 R200, R200 ;  /* 0x000000c800c87308 */ /* 0x000ff40000000800 */
[----:B------:R-:W4:Y:S10]  /*4c60*/  MUFU.EX2 R203, R203 ;  /* 0x000000cb00cb7308 */ /* 0x000f340000000800 */
[----:B------:R-:W-:Y:S10]  /*4c70*/  MUFU.EX2 R205, R205 ;  /* 0x000000cd00cd7308 */ /* 0x000ff40000000800 */
[----:B------:R-:W4:Y:S10]  /*4c80*/  MUFU.EX2 R202, R202 ;  /* 0x000000ca00ca7308 */ /* 0x000f340000000800 */
[----:B------:R-:W-:Y:S10]  /*4c90*/  MUFU.EX2 R201, R201 ;  /* 0x000000c900c97308 */ /* 0x000ff40000000800 */
[----:B------:R-:W4:Y:S10]  /*4ca0*/  MUFU.EX2 R206, R206 ;  /* 0x000000ce00ce7308 */ /* 0x000f340000000800 */
[----:B------:R4:W-:Y:S10]  /*4cb0*/  MUFU.EX2 R210, R3 ;  /* 0x0000000300d27308 */ /* 0x0009f40000000800 */
[----:B------:R-:W-:Y:S10]  /*4cc0*/  MUFU.EX2 R213, R213 ;  /* 0x000000d500d57308 */ /* 0x000ff40000000800 */
[----:B------:R-:W4:Y:S10]  /*4cd0*/  MUFU.EX2 R212, R212 ;  /* 0x000000d400d47308 */ /* 0x000f340000000800 */
[----:B------:R-:W4:Y:S01]  /*4ce0*/  MUFU.EX2 R211, R211 ;  /* 0x000000d300d37308 */ /* 0x000f220000000800 */
[C---:B-1----:R-:W-:Y:S01]  /*4cf0*/  IMAD.SHL.U32 R122, R116.reuse, 0x2, RZ ;  /* 0x00000002747a7824 */ /* 0x042fe200078e00ff */
[----:B------:R-:W-:Y:S01]  /*4d00*/  SHF.R.U32.HI R9, RZ, 0x2, R116 ;  /* 0x00000002ff097819 */ /* 0x000fe20000011674 */
[C---:B------:R-:W-:Y:S01]  /*4d10*/  IMAD.SHL.U32 R117, R116.reuse, 0x20, RZ ;  /* 0x0000002074757824 */ /* 0x040fe200078e00ff */
[C---:B------:R-:W-:Y:S01]  /*4d20*/  SHF.L.U32 R230, R116.reuse, 0x4, RZ ;  /* 0x0000000474e67819 */ /* 0x040fe200000006ff */
[----:B------:R-:W-:Y:S01]  /*4d30*/  IMAD.SHL.U32 R121, R116, 0x40, RZ ;  /* 0x0000004074797824 */ /* 0x000fe200078e00ff */
[----:B------:R-:W-:Y:S01]  /*4d40*/  LOP3.LUT R4, R122, 0x38, RZ, 0xc0, !PT ;  /* 0x000000387a047812 */ /* 0x000fe200078ec0ff */
[----:B------:R-:W-:Y:S01]  /*4d50*/  IMAD.SHL.U32 R118, R116, 0x8, RZ ;  /* 0x0000000874767824 */ /* 0x000fe200078e00ff */
[----:B------:R-:W-:Y:S02]  /*4d60*/  LOP3.LUT R5, R117, 0xc00, RZ, 0xc0, !PT ;  /* 0x00000c0075057812 */ /* 0x000fe400078ec0ff */
[----:B------:R-:W-:Y:S02]  /*4d70*/  LOP3.LUT R9, R4, 0x20, R9, 0x78, !PT ;  /* 0x0000002004097812 */ /* 0x000fe400078e7809 */
[----:B------:R-:W-:Y:S02]  /*4d80*/  LOP3.LUT R123, R121, 0x1c0, RZ, 0xc0, !PT ;  /* 0x000001c0797b7812 */ /* 0x000fe400078ec0ff */
[----:B------:R-:W-:Y:S02]  /*4d90*/  LOP3.LUT R5, R5, 0x6, R122, 0xf8, !PT ;  /* 0x0000000605057812 */ /* 0x000fe400078ef87a */
[----:B------:R-:W-:Y:S02]  /*4da0*/  LOP3.LUT R4, R9, 0x1c0, R230, 0xf8, !PT ;  /* 0x000001c009047812 */ /* 0x000fe400078ef8e6 */
[----:B------:R-:W-:Y:S02]  /*4db0*/  LOP3.LUT R7, R117, 0x200, RZ, 0xc0, !PT ;  /* 0x0000020075077812 */ /* 0x000fe400078ec0ff */
[----:B------:R-:W-:Y:S02]  /*4dc0*/  LOP3.LUT R123, R123, 0x38, R118, 0xf8, !PT ;  /* 0x000000387b7b7812 */ /* 0x000fe400078ef876 */
[----:B------:R-:W-:Y:S02]  /*4dd0*/  LOP3.LUT R4, R5, R4, RZ, 0xfc, !PT ;  /* 0x0000000405047212 */ /* 0x000fe400078efcff */
[----:B------:R-:W-:Y:S02]  /*4de0*/  LOP3.LUT R230, R7, 0x3800, R230, 0xf8, !PT ;  /* 0x0000380007e67812 */ /* 0x000fe400078ef8e6 */
[--C-:B------:R-:W-:Y:S02]  /*4df0*/  LOP3.LUT R7, R123, 0x8, R116.reuse, 0x78, !PT ;  /* 0x000000087b077812 */ /* 0x100fe400078e7874 */
[----:B--2---:R-:W-:Y:S02]  /*4e00*/  F2FP.F16.F32.PACK_AB R5, R131, R130 ;  /* 0x000000828305723e */ /* 0x004fe400000000ff */
[----:B------:R-:W-:Y:S02]  /*4e10*/  LEA R204, R4, UR4, 0x1 ;  /* 0x0000000404cc7c11 */ /* 0x000fe4000f8e08ff */
[----:B------:R-:W-:Y:S02]  /*4e20*/  LOP3.LUT R230, R230, R7, RZ, 0xfc, !PT ;  /* 0x00000007e6e67212 */ /* 0x000fe400078efcff */
[----:B---3--:R-:W-:Y:S01]  /*4e30*/  F2FP.F16.F32.PACK_AB R7, R197, R196 ;  /* 0x000000c4c507723e */ /* 0x008fe200000000ff */
[----:B------:R1:W-:Y:S01]  /*4e40*/  STS [R204+0x2a000], R5 ;  /* 0x02a00005cc007388 */ /* 0x0003e20000000800 */
[----:B------:R-:W-:Y:S01]  /*4e50*/  LOP3.LUT P0, RZ, R116, 0x8, RZ, 0xc0, !PT ;  /* 0x0000000874ff7812 */ /* 0x000fe2000780c0ff */
[----:B------:R-:W-:Y:S01]  /*4e60*/  VIADD R208, R204, 0x2a020 ;  /* 0x0002a020ccd07836 */ /* 0x000fe20000000000 */
[----:B------:R-:W-:Y:S03]  /*4e70*/  LOP3.LUT P5, RZ, R116, 0x4, RZ, 0xc0, !PT ;  /* 0x0000000474ff7812 */ /* 0x000fe600078ac0ff */
[----:B------:R2:W-:Y:S01]  /*4e80*/  STS [R204+0x2a400], R7 ;  /* 0x02a40007cc007388 */ /* 0x0005e20000000800 */
[----:B------:R-:W-:Y:S02]  /*4e90*/  IADD3 R4, PT, PT, R204, 0x2a000, RZ ;  /* 0x0002a000cc047810 */ /* 0x000fe40007ffe0ff */
[----:B------:R-:W-:Y:S02]  /*4ea0*/  SEL R209, R209, 0xfffffff0, !P5 ;  /* 0xfffffff0d1d17807 */ /* 0x000fe40006800000 */
[----:B------:R-:W-:Y:S02]  /*4eb0*/  LOP3.LUT R120, R121, 0x200, RZ, 0xc0, !PT ;  /* 0x0000020079787812 */ /* 0x000fe400078ec0ff */
[----:B------:R-:W-:Y:S02]  /*4ec0*/  SHF.R.U32.HI R232, RZ, 0x1, R116 ;  /* 0x00000001ffe87819 */ /* 0x000fe40000011674 */
[----:B----4-:R-:W-:Y:S01]  /*4ed0*/  F2FP.F16.F32.PACK_AB R8, R199, R198 ;  /* 0x000000c6c708723e */ /* 0x010fe200000000ff */
[----:B------:R-:W-:Y:S01]  /*4ee0*/  @P0 VIADD R208, R4, 0xffffffe0 ;  /* 0xffffffe004d00836 */ /* 0x000fe20000000000 */
[----:B------:R-:W-:Y:S02]  /*4ef0*/  F2FP.F16.F32.PACK_AB R6, R203, R200 ;  /* 0x000000c8cb06723e */ /* 0x000fe400000000ff */
[----:B------:R-:W-:Y:S02]  /*4f00*/  IADD3 R207, PT, PT, R204, R209, RZ ;  /* 0x000000d1cccf7210 */ /* 0x000fe40007ffe0ff */
[----:B------:R-:W-:Y:S02]  /*4f10*/  LOP3.LUT R4, R120, 0xc00, R117, 0xf8, !PT ;  /* 0x00000c0078047812 */ /* 0x000fe400078ef875 */
[----:B------:R-:W-:Y:S01]  /*4f20*/  LOP3.LUT R119, R123, 0x8, R232, 0x78, !PT ;  /* 0x000000087b777812 */ /* 0x000fe200078e78e8 */
[----:B------:R-:W-:Y:S01]  /*4f30*/  STS [R207+0x2a000], R8 ;  /* 0x02a00008cf007388 */ /* 0x000fe20000000800 */
[----:B------:R-:W-:Y:S02]  /*4f40*/  F2FP.F16.F32.PACK_AB R9, R202, R205 ;  /* 0x000000cdca09723e */ /* 0x000fe400000000ff */
[----:B-1----:R-:W-:Y:S03]  /*4f50*/  F2FP.F16.F32.PACK_AB R5, R206, R201 ;  /* 0x000000c9ce05723e */ /* 0x002fe600000000ff */
[----:B------:R-:W-:Y:S01]  /*4f60*/  STS [R207+0x2a400], R6 ;  /* 0x02a40006cf007388 */ /* 0x000fe20000000800 */
[----:B------:R-:W-:Y:S01]  /*4f70*/  LOP3.LUT R3, R4, R119, RZ, 0xfc, !PT ;  /* 0x0000007704037212 */ /* 0x000fe200078efcff */
[----:B------:R-:W-:Y:S01]  /*4f80*/  IMAD.IADD R4, R209, 0x1, R208 ;  /* 0x00000001d1047824 */ /* 0x000fe200078e02d0 */
[----:B------:R-:W-:Y:S03]  /*4f90*/  F2FP.F16.F32.PACK_AB R13, R212, R213 ;  /* 0x000000d5d40d723e */ /* 0x000fe600000000ff */
[----:B------:R-:W-:Y:S01]  /*4fa0*/  STS [R208], R9 ;  /* 0x00000009d0007388 */ /* 0x000fe20000000800 */
[----:B--2---:R-:W-:Y:S02]  /*4fb0*/  F2FP.F16.F32.PACK_AB R7, R210, R211 ;  /* 0x000000d3d207723e */ /* 0x004fe400000000ff */
[----:B------:R-:W-:Y:S03]  /*4fc0*/  LEA R128, R3, UR4, 0x1 ;  /* 0x0000000403807c11 */ /* 0x000fe6000f8e08ff */
[----:B------:R-:W-:Y:S01]  /*4fd0*/  STS [R208+0x400], R5 ;  /* 0x00040005d0007388 */ /* 0x000fe20000000800 */
[----:B------:R-:W-:Y:S02]  /*4fe0*/  LEA R230, R230, UR4, 0x1 ;  /* 0x00000004e6e67c11 */ /* 0x000fe4000f8e08ff */
[----:B------:R-:W-:Y:S03]  /*4ff0*/  LOP3.LUT P0, RZ, R116, 0x2, RZ, 0xc0, !PT ;  /* 0x0000000274ff7812 */ /* 0x000fe6000780c0ff */
[----:B------:R-:W-:Y:S01]  /*5000*/  STS [R4], R13 ;  /* 0x0000000d04007388 */ /* 0x000fe20000000800 */
[----:B------:R-:W-:Y:S02]  /*5010*/  SEL R233, R233, 0xffffffc0, !P5 ;  /* 0xffffffc0e9e97807 */ /* 0x000fe40006800000 */
[----:B------:R-:W-:Y:S03]  /*5020*/  SEL R231, R231, 0xffffffe0, !P0 ;  /* 0xffffffe0e7e77807 */ /* 0x000fe60004000000 */
[----:B------:R-:W-:Y:S01]  /*5030*/  STS [R4+0x400], R7 ;  /* 0x0004000704007388 */ /* 0x000fe20000000800 */
[C---:B------:R-:W-:Y:S01]  /*5040*/  IADD3 R126, PT, PT, R128.reuse, R233, RZ ;  /* 0x000000e9807e7210 */ /* 0x040fe20007ffe0ff */
[--C-:B------:R-:W-:Y:S01]  /*5050*/  IMAD.IADD R228, R233, 0x1, R230.reuse ;  /* 0x00000001e9e47824 */ /* 0x100fe200078e02e6 */
[----:B------:R-:W-:Y:S03]  /*5060*/  IADD3 R125, PT, PT, R128, R231, RZ ;  /* 0x000000e7807d7210 */ /* 0x000fe60007ffe0ff */
[----:B------:R-:W-:Y:S01]  /*5070*/  LDSM.16.M88.4 R16, [R128+0x10000] ;  /* 0x010000008010783b */ /* 0x000fe20000000200 */
[C---:B------:R-:W-:Y:S01]  /*5080*/  IMAD.IADD R229, R231.reuse, 0x1, R230 ;  /* 0x00000001e7e57824 */ /* 0x040fe200078e02e6 */
[----:B------:R-:W-:Y:S01]  /*5090*/  LOP3.LUT R122, R122, 0x20, RZ, 0xc0, !PT ;  /* 0x000000207a7a7812 */ /* 0x000fe200078ec0ff */
[C---:B------:R-:W-:Y:S01]  /*50a0*/  IMAD.IADD R124, R231.reuse, 0x1, R126 ;  /* 0x00000001e77c7824 */ /* 0x040fe200078e027e */
[----:B------:R-:W-:Y:S02]  /*50b0*/  IADD3 R3, PT, PT, R231, R228, RZ ;  /* 0x000000e4e7037210 */ /* 0x000fe40007ffe0ff */
[----:B------:R-:W1:Y:S06]  /*50c0*/  LDSM.16.M88.4 R8, [R230+0x20000] ;  /* 0x02000000e608783b */ /* 0x000e6c0000000200 */
[----:B------:R-:W2:Y:S06]  /*50d0*/  LDSM.16.M88.4 R84, [R230+0x20800] ;  /* 0x02080000e654783b */ /* 0x000eac0000000200 */
[----:B------:R-:W-:Y:S06]  /*50e0*/  LDSM.16.M88.4 R88, [R125+0x10000] ;  /* 0x010000007d58783b */ /* 0x000fec0000000200 */
[----:B------:R-:W3:Y:S06]  /*50f0*/  LDSM.16.M88.4 R92, [R229+0x20000] ;  /* 0x02000000e55c783b */ /* 0x000eec0000000200 */
[----:B------:R-:W4:Y:S06]  /*5100*/  LDSM.16.M88.4 R96, [R229+0x20800] ;  /* 0x02080000e560783b */ /* 0x000f2c0000000200 */
[----:B------:R-:W-:Y:S06]  /*5110*/  LDSM.16.M88.4 R100, [R126+0x10000] ;  /* 0x010000007e64783b */ /* 0x000fec0000000200 */
[----:B------:R-:W4:Y:S01]  /*5120*/  LDSM.16.M88.4 R104, [R228+0x20000] ;  /* 0x02000000e468783b */ /* 0x000f220000000200 */
[C---:B-1----:R-:W-:Y:S05]  /*5130*/  HMMA.16816.F32 R4, R16.reuse, R8, RZ ;  /* 0x000000081004723c */ /* 0x042fea00000018ff */
[----:B------:R-:W-:Y:S03]  /*5140*/  LDSM.16.M88.4 R108, [R124+0x10000] ;  /* 0x010000007c6c783b */ /* 0x000fe60000000200 */
[C---:B------:R-:W-:Y:S03]  /*5150*/  HMMA.16816.F32 R8, R16.reuse, R10, RZ ;  /* 0x0000000a1008723c */ /* 0x040fe600000018ff */
[----:B------:R-:W-:Y:S05]  /*5160*/  LDSM.16.M88.4 R112, [R3+0x20000] ;  /* 0x020000000370783b */ /* 0x000fea0000000200 */
[C---:B--2---:R-:W-:Y:S08]  /*5170*/  HMMA.16816.F32 R12, R16.reuse, R84, RZ ;  /* 0x00000054100c723c */ /* 0x044ff000000018ff */
[----:B------:R-:W-:Y:S01]  /*5180*/  HMMA.16816.F32 R16, R16, R86, RZ ;  /* 0x000000561010723c */ /* 0x000fe200000018ff */
[----:B------:R-:W1:Y:S07]  /*5190*/  LDSM.16.M88.4 R84, [R228+0x20800] ;  /* 0x02080000e454783b */ /* 0x000e6e0000000200 */
[C---:B---3--:R-:W-:Y:S08]  /*51a0*/  HMMA.16816.F32 R4, R88.reuse, R92, R4 ;  /* 0x0000005c5804723c */ /* 0x048ff00000001804 */
[C---:B------:R-:W-:Y:S01]  /*51b0*/  HMMA.16816.F32 R8, R88.reuse, R94, R8 ;  /* 0x0000005e5808723c */ /* 0x040fe20000001808 */
[----:B------:R-:W-:Y:S07]  /*51c0*/  LDSM.16.M88.4 R92, [R128+0x12000] ;  /* 0x01200000805c783b */ /* 0x000fee0000000200 */
[C---:B----4-:R-:W-:Y:S08]  /*51d0*/  HMMA.16816.F32 R12, R88.reuse, R96, R12 ;  /* 0x00000060580c723c */ /* 0x050ff0000000180c */
[----:B------:R-:W-:Y:S01]  /*51e0*/  HMMA.16816.F32 R16, R88, R98, R16 ;  /* 0x000000625810723c */ /* 0x000fe20000001810 */
[----:B------:R-:W2:Y:S06]  /*51f0*/  LDSM.16.M88.4 R88, [R3+0x20800] ;  /* 0x020800000358783b */ /* 0x000eac0000000200 */
[----:B------:R-:W3:Y:S01]  /*5200*/  LDSM.16.M88.4 R96, [R230+0x22000] ;  /* 0x02200000e660783b */ /* 0x000ee20000000200 */
[C---:B------:R-:W-:Y:S08]  /*5210*/  HMMA.16816.F32 R4, R100.reuse, R104, R4 ;  /* 0x000000686404723c */ /* 0x040ff00000001804 */
        /* <DEDUP_REMOVED lines=77> */
[C---:B------:R-:W-:Y:S08]  /*56f0*/  HMMA.16816.F32 R8, R92.reuse, R98, R8 ;  /* 0x000000625c08723c */ /* 0x040ff00000001808 */
[C---:B--2---:R-:W-:Y:S08]  /*5700*/  HMMA.16816.F32 R12, R92.reuse, R88, R12 ;  /* 0x000000585c0c723c */ /* 0x044ff0000000180c */
[----:B------:R-:W-:Y:S01]  /*5710*/  HMMA.16816.F32 R16, R92, R90, R16 ;  /* 0x0000005a5c10723c */ /* 0x000fe20000001810 */
[----:B------:R-:W2:Y:S07]  /*5720*/  LDSM.16.M88.4 R88, [R3+0x26800] ;  /* 0x026800000358783b */ /* 0x000eae0000000200 */
[C---:B----4-:R-:W-:Y:S08]  /*5730*/  HMMA.16816.F32 R4, R100.reuse, R104, R4 ;  /* 0x000000686404723c */ /* 0x050ff00000001804 */
[C---:B------:R-:W-:Y:S08]  /*5740*/  HMMA.16816.F32 R8, R100.reuse, R106, R8 ;  /* 0x0000006a6408723c */ /* 0x040ff00000001808 */
[C---:B-1----:R-:W-:Y:S03]  /*5750*/  HMMA.16816.F32 R12, R100.reuse, R84, R12 ;  /* 0x00000054640c723c */ /* 0x042fe6000000180c */
[----:B------:R-:W-:Y:S04]  /*5760*/  LOP3.LUT R85, R232, 0x10, RZ, 0xc0, !PT ;  /* 0x00000010e8557812 */ /* 0x000fe800078ec0ff */
[--C-:B------:R-:W-:Y:S01]  /*5770*/  LOP3.LUT R84, R85, 0x8, R116.reuse, 0xf8, !PT ;  /* 0x0000000855547812 */ /* 0x100fe200078ef874 */
[----:B------:R-:W-:Y:S03]  /*5780*/  HMMA.16816.F32 R16, R100, R86, R16 ;  /* 0x000000566410723c */ /* 0x000fe60000001810 */
[----:B------:R-:W-:Y:S02]  /*5790*/  SHF.R.U32.HI R85, RZ, 0x3, R116 ;  /* 0x00000003ff557819 */ /* 0x000fe40000011674 */
[----:B------:R-:W-:Y:S02]  /*57a0*/  LOP3.LUT R234, R84, R123, RZ, 0x3c, !PT ;  /* 0x0000007b54ea7212 */ /* 0x000fe400078e3cff */
[----:B------:R-:W-:Y:S01]  /*57b0*/  LOP3.LUT R84, R122, 0x18, R85, 0xf8, !PT ;  /* 0x000000187a547812 */ /* 0x000fe200078ef855 */
[C---:B------:R-:W-:Y:S05]  /*57c0*/  HMMA.16816.F32 R4, R108.reuse, R112, R4 ;  /* 0x000000706c04723c */ /* 0x040fea0000001804 */
[----:B------:R-:W-:Y:S02]  /*57d0*/  LOP3.LUT R234, R234, 0x200, R117, 0xf8, !PT ;  /* 0x00000200eaea7812 */ /* 0x000fe400078ef875 */
[--C-:B------:R-:W-:Y:S01]  /*57e0*/  LOP3.LUT R85, R84, 0x1c0, R121.reuse, 0xf8, !PT ;  /* 0x000001c054557812 */ /* 0x100fe200078ef879 */
[C---:B------:R-:W-:Y:S03]  /*57f0*/  HMMA.16816.F32 R8, R108.reuse, R114, R8 ;  /* 0x000000726c08723c */ /* 0x040fe60000001808 */
[----:B------:R-:W-:Y:S02]  /*5800*/  LEA R234, R234, UR4, 0x1 ;  /* 0x00000004eaea7c11 */ /* 0x000fe4000f8e08ff */
[----:B------:R-:W-:Y:S03]  /*5810*/  LOP3.LUT R84, R85, 0x38, R118, 0x78, !PT ;  /* 0x0000003855547812 */ /* 0x000fe600078e7876 */
[C---:B--2---:R-:W-:Y:S03]  /*5820*/  HMMA.16816.F32 R12, R108.reuse, R88, R12 ;  /* 0x000000586c0c723c */ /* 0x044fe6000000180c */
[----:B------:R-:W-:Y:S01]  /*5830*/  VIADD R85, R234, 0x2a000 ;  /* 0x0002a000ea557836 */ /* 0x000fe20000000000 */
[----:B------:R-:W-:Y:S01]  /*5840*/  LOP3.LUT R84, R84, 0x200, R121, 0xf8, !PT ;  /* 0x0000020054547812 */ /* 0x000fe200078ef879 */
[----:B------:R-:W-:Y:S01]  /*5850*/  VIADD R112, R234, 0x2a040 ;  /* 0x0002a040ea707836 */ /* 0x000fe20000000000 */
[----:B------:R-:W-:Y:S02]  /*5860*/  LOP3.LUT R121, R118, 0x38, RZ, 0xc0, !PT ;  /* 0x0000003876797812 */ /* 0x000fe400078ec0ff */
[----:B------:R-:W-:Y:S03]  /*5870*/  HMMA.16816.F32 R16, R108, R90, R16 ;  /* 0x0000005a6c10723c */ /* 0x000fe60000001810 */
[----:B------:R-:W-:Y:S01]  /*5880*/  @P5 IADD3 R112, PT, PT, R85, -0x40, RZ ;  /* 0xffffffc055705810 */ /* 0x000fe20007ffe0ff */
[C---:B-----5:R-:W-:Y:S01]  /*5890*/  FADD.FTZ R85, -R129.reuse, R4 ;  /* 0x0000000481557221 */ /* 0x060fe20000010100 */
[----:B------:R-:W-:Y:S01]  /*58a0*/  FADD.FTZ R4, -R129, R5 ;  /* 0x0000000581047221 */ /* 0x000fe20000010100 */
[C---:B------:R-:W-:Y:S01]  /*58b0*/  FADD.FTZ R5, -R127.reuse, R6 ;  /* 0x000000067f057221 */ /* 0x040fe20000010100 */
        /* <DEDUP_REMOVED lines=9> */
[----:B------:R-:W-:Y:S01]  /*5950*/  FMUL.FTZ R85, R130, R85 ;  /* 0x0000005582557220 */ /* 0x000fe20000410000 */
[----:B------:R-:W-:Y:S01]  /*5960*/  FMUL.FTZ R4, R131, R4 ;  /* 0x0000000483047220 */ /* 0x000fe20000410000 */
[----:B------:R-:W-:Y:S01]  /*5970*/  FMUL.FTZ R5, R196, R5 ;  /* 0x00000005c4057220 */ /* 0x000fe20000410000 */
[----:B------:R-:W-:Y:S01]  /*5980*/  LOP3.LUT R115, R121, 0x40, RZ, 0xfc, !PT ;  /* 0x0000004079737812 */ /* 0x000fe200078efcff */
[----:B------:R-:W-:Y:S01]  /*5990*/  FMUL.FTZ R6, R197, R6 ;  /* 0x00000006c5067220 */ /* 0x000fe20000410000 */
[----:B------:R-:W-:Y:S01]  /*59a0*/  FMUL.FTZ R7, R198, R7 ;  /* 0x00000007c6077220 */ /* 0x000fe20000410000 */
[----:B------:R-:W-:Y:S01]  /*59b0*/  F2FP.F16.F32.PACK_AB R85, R4, R85 ;  /* 0x000000550455723e */ /* 0x000fe200000000ff */
        /* <DEDUP_REMOVED lines=10> */
[----:B------:R-:W-:Y:S01]  /*5a60*/  FADD.FTZ R16, -R129, R16 ;  /* 0x0000001081107221 */ /* 0x000fe20000010100 */
[----:B------:R-:W-:Y:S01]  /*5a70*/  F2FP.F16.F32.PACK_AB R89, R13, R12 ;  /* 0x0000000c0d59723e */ /* 0x000fe200000000ff */
[----:B------:R-:W-:Y:S01]  /*5a80*/  FADD.FTZ R17, -R129, R17 ;  /* 0x0000001181117221 */ /* 0x000fe20000010100 */
[----:B------:R-:W-:Y:S01]  /*5a90*/  FADD.FTZ R18, -R127, R18 ;  /* 0x000000127f127221 */ /* 0x000fe20000010100 */
[----:B------:R-:W-:Y:S01]  /*5aa0*/  F2FP.F16.F32.PACK_AB R93, R15, R14 ;  /* 0x0000000e0f5d723e */ /* 0x000fe200000000ff */
[----:B------:R-:W-:Y:S01]  /*5ab0*/  FADD.FTZ R19, -R127, R19 ;  /* 0x000000137f137221 */ /* 0x000fe20000010100 */
[----:B------:R-:W-:Y:S01]  /*5ac0*/  FMUL.FTZ R16, R213, R16 ;  /* 0x00000010d5107220 */ /* 0x000fe20000410000 */
[----:B------:R-:W-:Y:S01]  /*5ad0*/  LOP3.LUT R114, R121, 0x80, RZ, 0xfc, !PT ;  /* 0x0000008079727812 */ /* 0x000fe200078efcff */
[----:B------:R-:W-:Y:S01]  /*5ae0*/  FMUL.FTZ R17, R212, R17 ;  /* 0x00000011d4117220 */ /* 0x000fe20000410000 */
[----:B------:R-:W-:Y:S01]  /*5af0*/  FMUL.FTZ R18, R211, R18 ;  /* 0x00000012d3127220 */ /* 0x000fe20000410000 */
[----:B------:R-:W-:Y:S01]  /*5b00*/  LOP3.LUT R113, R121, 0xc0, RZ, 0xfc, !PT ;  /* 0x000000c079717812 */ /* 0x000fe200078efcff */
[----:B------:R-:W-:Y:S01]  /*5b10*/  FMUL.FTZ R19, R210, R19 ;  /* 0x00000013d2137220 */ /* 0x000fe20000410000 */
        /* <DEDUP_REMOVED lines=70> */
.L_x_941:
[----:B------:R-:W-:Y:S01]  /*5f80*/  STS [R204+0x28000], R85 ;  /* 0x02800055cc007388 */ /* 0x000fe20000000800 */
[----:B------:R-:W-:Y:S01]  /*5f90*/  F2FP.F16.F32.PACK_AB R92, R17, R16 ;  /* 0x00000010115c723e */ /* 0x000fe200000000ff */
[----:B------:R-:W-:Y:S01]  /*5fa0*/  IMAD.IADD R209, R209, 0x1, R208 ;  /* 0x00000001d1d17824 */ /* 0x000fe200078e02d0 */
[----:B------:R-:W-:Y:S03]  /*5fb0*/  F2FP.F16.F32.PACK_AB R94, R19, R18 ;  /* 0x00000012135e723e */ /* 0x000fe600000000ff */
[----:B------:R-:W-:Y:S01]  /*5fc0*/  STS [R204+0x28400], R5 ;  /* 0x02840005cc007388 */ /* 0x000fe20000000800 */
[----:B------:R-:W-:Y:S01]  /*5fd0*/  LEA R235, R84, UR4, 0x1 ;  /* 0x0000000454eb7c11 */ /* 0x000fe2000f8e08ff */
[----:B------:R-:W2:Y:S04]  /*5fe0*/  LDC R245, c[0x0][0x44c] ;  /* 0x00011300fff57b82 */ /* 0x000ea80000000800 */
[----:B------:R-:W-:Y:S06]  /*5ff0*/  STS [R207+0x28000], R86 ;  /* 0x02800056cf007388 */ /* 0x000fec0000000800 */
[----:B------:R-:W-:Y:S06]  /*6000*/  STS [R207+0x28400], R88 ;  /* 0x02840058cf007388 */ /* 0x000fec0000000800 */
[----:B------:R-:W-:Y:S06]  /*6010*/  STS [R208+-0x2000], R89 ;  /* 0xffe00059d0007388 */ /* 0x000fec0000000800 */
[----:B------:R-:W-:Y:S06]  /*6020*/  STS [R208+-0x1c00], R93 ;  /* 0xffe4005dd0007388 */ /* 0x000fec0000000800 */
[----:B------:R-:W-:Y:S06]  /*6030*/  STS [R209+-0x2000], R92 ;  /* 0xffe0005cd1007388 */ /* 0x000fec0000000800 */
[----:B------:R-:W-:Y:S01]  /*6040*/  STS [R209+-0x1c00], R94 ;  /* 0xffe4005ed1007388 */ /* 0x000fe20000000800 */
[----:B--2---:R-:W-:Y:S01]  /*6050*/  IMAD R245, R245, UR8, RZ ;  /* 0x00000008f5f57c24 */ /* 0x004fe2000f8e02ff */
[----:B------:R-:W-:Y:S06]  /*6060*/  BAR.SYNC.DEFER_BLOCKING 0x0 ;  /* 0x0000000000007b1d */ /* 0x000fec0000010000 */
[----:B-1----:R-:W-:Y:S06]  /*6070*/  LDSM.16.MT88.4 R4, [R234+0x2a000] ;  /* 0x02a00000ea04783b */ /* 0x002fec0000004200 */
[----:B------:R-:W1:Y:S06]  /*6080*/  LDSM.16.MT88.4 R8, [R235+0x10000] ;  /* 0x01000000eb08783b */ /* 0x000e6c0000004200 */
[----:B------:R-:W2:Y:S06]  /*6090*/  LDSM.16.MT88.4 R12, [R112] ;  /* 0x00000000700c783b */ /* 0x000eac0000004200 */
[----:B------:R-:W3:Y:S06]  /*60a0*/  LDSM.16.MT88.4 R16, [R235+0x12000] ;  /* 0x01200000eb10783b */ /* 0x000eec0000004200 */
[----:B------:R-:W4:Y:S06]  /*60b0*/  LDSM.16.MT88.4 R84, [R235+0x14000] ;  /* 0x01400000eb54783b */ /* 0x000f2c0000004200 */
[----:B------:R-:W5:Y:S06]  /*60c0*/  LDSM.16.MT88.4 R88, [R235+0x16000] ;  /* 0x01600000eb58783b */ /* 0x000f6c0000004200 */
[----:B------:R-:W-:Y:S06]  /*60d0*/  LDSM.16.MT88.4 R92, [R235+0x10800] ;  /* 0x01080000eb5c783b */ /* 0x000fec0000004200 */
[----:B------:R-:W-:Y:S01]  /*60e0*/  LDSM.16.MT88.4 R96, [R112+0x800] ;  /* 0x000800007060783b */ /* 0x000fe20000004200 */
        /* <DEDUP_REMOVED lines=23> */
[----:B------:R-:W2:Y:S06]  /*6260*/  LDSM.16.MT88.4 R4, [R234+0x2b000] ;  /* 0x02b00000ea04783b */ /* 0x000eac0000004200 */
[----:B------:R-:W3:Y:S01]  /*6270*/  LDSM.16.MT88.4 R88, [R235+0x15000] ;  /* 0x01500000eb58783b */ /* 0x000ee20000004200 */
        /* <DEDUP_REMOVED lines=20> */
[----:B------:R-:W4:Y:S06]  /*63c0*/  LDSM.16.MT88.4 R8, [R234+0x2b800] ;  /* 0x02b80000ea08783b */ /* 0x000f2c0000004200 */
[----:B------:R-:W5:Y:S01]  /*63d0*/  LDSM.16.MT88.4 R108, [R235+0x15800] ;  /* 0x01580000eb6c783b */ /* 0x000f620000004200 */
[-C--:B--2---:R-:W-:Y:S08]  /*63e0*/  HMMA.16816.F32 R20, R4, R12.reuse, R20 ;  /* 0x0000000c0414723c */ /* 0x084ff00000001814 */
[C---:B------:R-:W-:Y:S08]  /*63f0*/  HMMA.16816.F32 R24, R16.reuse, R12, R24 ;  /* 0x0000000c1018723c */ /* 0x040ff00000001818 */
[-C--:B------:R-:W-:Y:S08]  /*6400*/  HMMA.16816.F32 R28, R16, R14.reuse, R28 ;  /* 0x0000000e101c723c */ /* 0x080ff0000000181c */
[C---:B------:R-:W-:Y:S01]  /*6410*/  HMMA.16816.F32 R32, R4.reuse, R14, R32 ;  /* 0x0000000e0420723c */ /* 0x040fe20000001820 */
[----:B------:R-:W2:Y:S01]  /*6420*/  LDSM.16.MT88.4 R12, [R235+0x17800] ;  /* 0x01780000eb0c783b */ /* 0x000ea20000004200 */
[----:B------:R-:W-:Y:S06]  /*6430*/  BAR.SYNC.DEFER_BLOCKING 0x0 ;  /* 0x0000000000007b1d */ /* 0x000fec0000010000 */
[-C--:B------:R-:W-:Y:S08]  /*6440*/  HMMA.16816.F32 R36, R4, R84.reuse, R36 ;  /* 0x000000540424723c */ /* 0x080ff00000001824 */
[C---:B------:R-:W-:Y:S08]  /*6450*/  HMMA.16816.F32 R40, R16.reuse, R84, R40 ;  /* 0x000000541028723c */ /* 0x040ff00000001828 */
[-C--:B------:R-:W-:Y:S08]  /*6460*/  HMMA.16816.F32 R44, R16, R86.reuse, R44 ;  /* 0x00000056102c723c */ /* 0x080ff0000000182c */
[C---:B------:R-:W-:Y:S08]  /*6470*/  HMMA.16816.F32 R48, R4.reuse, R86, R48 ;  /* 0x000000560430723c */ /* 0x040ff00000001830 */
[-C--:B---3--:R-:W-:Y:S08]  /*6480*/  HMMA.16816.F32 R52, R4, R88.reuse, R52 ;  /* 0x000000580434723c */ /* 0x088ff00000001834 */
[C---:B------:R-:W-:Y:S08]  /*6490*/  HMMA.16816.F32 R56, R16.reuse, R88, R56 ;  /* 0x000000581038723c */ /* 0x040ff00000001838 */
[-C--:B------:R-:W-:Y:S08]  /*64a0*/  HMMA.16816.F32 R60, R16, R90.reuse, R60 ;  /* 0x0000005a103c723c */ /* 0x080ff0000000183c */
[C---:B------:R-:W-:Y:S08]  /*64b0*/  HMMA.16816.F32 R64, R4.reuse, R90, R64 ;  /* 0x0000005a0440723c */ /* 0x040ff00000001840 */
[-C--:B-1----:R-:W-:Y:S08]  /*64c0*/  HMMA.16816.F32 R68, R4, R92.reuse, R68 ;  /* 0x0000005c0444723c */ /* 0x082ff00000001844 */
[C---:B------:R-:W-:Y:S08]  /*64d0*/  HMMA.16816.F32 R72, R16.reuse, R92, R72 ;  /* 0x0000005c1048723c */ /* 0x040ff00000001848 */
[-C--:B------:R-:W-:Y:S08]  /*64e0*/  HMMA.16816.F32 R76, R16, R94.reuse, R76 ;  /* 0x0000005e104c723c */ /* 0x080ff0000000184c */
[----:B------:R-:W-:Y:S04]  /*64f0*/  HMMA.16816.F32 R80, R4, R94, R80 ;  /* 0x0000005e0450723c */ /* 0x000fe80000001850 */
[----:B------:R-:W-:Y:S04]  /*6500*/  IMAD.U32 R5, R245, -0x40, RZ ;  /* 0xffffffc0f5057824 */ /* 0x000fe800078e00ff */
[-C--:B----4-:R-:W-:Y:S05]  /*6510*/  HMMA.16816.F32 R20, R8, R96.reuse, R20 ;  /* 0x000000600814723c */ /* 0x090fea0000001814 */
[C---:B------:R-:W-:Y:S03]  /*6520*/  LEA R246, P0, R5.reuse, R246, 0x2 ;  /* 0x000000f605f67211 */ /* 0x040fe600078010ff */
[C---:B------:R-:W-:Y:S04]  /*6530*/  HMMA.16816.F32 R24, R100.reuse, R96, R24 ;  /* 0x000000606418723c */ /* 0x040fe80000001818 */
[----:B------:R-:W-:Y:S04]  /*6540*/  LEA.HI.X.SX32 R247, R5, R247, 0x2, P0 ;  /* 0x000000f705f77211 */ /* 0x000fe800000f16ff */
[-C--:B------:R-:W-:Y:S08]  /*6550*/  HMMA.16816.F32 R28, R100, R98.reuse, R28 ;  /* 0x00000062641c723c */ /* 0x080ff0000000181c */
[C---:B------:R-:W-:Y:S08]  /*6560*/  HMMA.16816.F32 R32, R8.reuse, R98, R32 ;  /* 0x000000620820723c */ /* 0x040ff00000001820 */
[-C--:B------:R-:W-:Y:S08]  /*6570*/  HMMA.16816.F32 R36, R8, R104.reuse, R36 ;  /* 0x000000680824723c */ /* 0x080ff00000001824 */
[C---:B------:R-:W-:Y:S08]  /*6580*/  HMMA.16816.F32 R40, R100.reuse, R104, R40 ;  /* 0x000000686428723c */ /* 0x040ff00000001828 */
[-C--:B------:R-:W-:Y:S08]  /*6590*/  HMMA.16816.F32 R44, R100, R106.reuse, R44 ;  /* 0x0000006a642c723c */ /* 0x080ff0000000182c */
[C---:B------:R-:W-:Y:S08]  /*65a0*/  HMMA.16816.F32 R48, R8.reuse, R106, R48 ;  /* 0x0000006a0830723c */ /* 0x040ff00000001830 */
[-C--:B-----5:R-:W-:Y:S08]  /*65b0*/  HMMA.16816.F32 R52, R8, R108.reuse, R52 ;  /* 0x0000006c0834723c */ /* 0x0a0ff00000001834 */
[C---:B------:R-:W-:Y:S08]  /*65c0*/  HMMA.16816.F32 R56, R100.reuse, R108, R56 ;  /* 0x0000006c6438723c */ /* 0x040ff00000001838 */
[-C--:B------:R-:W-:Y:S08]  /*65d0*/  HMMA.16816.F32 R60, R100, R110.reuse, R60 ;  /* 0x0000006e643c723c */ /* 0x080ff0000000183c */
[C---:B------:R-:W-:Y:S08]  /*65e0*/  HMMA.16816.F32 R64, R8.reuse, R110, R64 ;  /* 0x0000006e0840723c */ /* 0x040ff00000001840 */
[-C--:B--2---:R-:W-:Y:S08]  /*65f0*/  HMMA.16816.F32 R68, R8, R12.reuse, R68 ;  /* 0x0000000c0844723c */ /* 0x084ff00000001844 */
        /* <DEDUP_REMOVED lines=13> */
[----:B------:R-:W-:Y:S01]  /*66d0*/  LOP3.LUT R118, R5, 0x1e00, R118, 0xf8, !PT ;  /* 0x00001e0005767812 */ /* 0x000fe200078ef876 */
[----:B------:R-:W-:Y:S01]  /*66e0*/  IMAD.U32 R5, RZ, RZ, UR51 ;  /* 0x00000033ff057e24 */ /* 0x000fe2000f8e00ff */
[----:B------:R-:W-:Y:S02]  /*66f0*/  IADD3 R248, P0, PT, R248, R9, RZ ;  /* 0x00000009f8f87210 */ /* 0x000fe40007f1e0ff */
[----:B------:R-:W-:Y:S02]  /*6700*/  LEA R9, R118, UR4, 0x1 ;  /* 0x0000000476097c11 */ /* 0x000fe4000f8e08ff */
[----:B------:R-:W-:Y:S01]  /*6710*/  LEA.HI.X.SX32 R249, R7, R249, 0x1, P0 ;  /* 0x000000f907f97211 */ /* 0x000fe200000f0eff */
[----:B------:R-:W-:Y:S01]  /*6720*/  IMAD.U32 R7, RZ, RZ, UR52 ;  /* 0x00000034ff077e24 */ /* 0x000fe2000f8e00ff */
[----:B------:R-:W-:Y:S02]  /*6730*/  ISETP.GE.AND P2, PT, R114, UR14, PT ;  /* 0x0000000e72007c0c */ /* 0x000fe4000bf46270 */
[----:B------:R-:W-:Y:S01]  /*6740*/  ISETP.GE.AND P1, PT, R113, UR14, PT ;  /* 0x0000000e71007c0c */ /* 0x000fe2000bf26270 */
[----:B------:R-:W-:Y:S01]  /*6750*/  @!PT LDS RZ, [RZ] ;  /* 0x00000000fffff984 */ /* 0x000fe20000000800 */
[----:B------:R-:W-:Y:S01]  /*6760*/  @!PT LDS RZ, [RZ] ;  /* 0x00000000fffff984 */ /* 0x000fe20000000800 */
[----:B------:R-:W-:Y:S01]  /*6770*/  @!PT LDS RZ, [RZ] ;  /* 0x00000000fffff984 */ /* 0x000fe20000000800 */
[----:B------:R1:W-:Y:S01]  /*6780*/  @!P4 LDGSTS.E.BYPASS.LTC128B.128 [R9+0x10000], desc[UR34][R248.64] ;  /* 0x10000000f809cfae */ /* 0x0003e2000b981a22 */
[----:B------:R-:W-:Y:S03]  /*6790*/  LEA R6, P0, R7, R248, 0x1 ;  /* 0x000000f807067211 */ /* 0x000fe600078008ff */
[----:B------:R1:W-:Y:S01]  /*67a0*/  @P4 STS.128 [R9+0x10000], RZ ;  /* 0x010000ff09004388 */ /* 0x0003e20000000c00 */
[----:B------:R-:W-:Y:S03]  /*67b0*/  LEA.HI.X R7, R4, R249, R5, 0x1, P0 ;  /* 0x000000f904077211 */ /* 0x000fe600000f0c05 */
        /* <DEDUP_REMOVED lines=36> */
.L_x_942:
[----:B------:R-:W-:Y:S01]  /*6a00*/  LOP3.LUT R120, R120, 0x400, R117, 0xf8, !PT ;  /* 0x0000040078787812 */ /* 0x000fe200078ef875 */
[----:B------:R-:W-:Y:S01]  /*6a10*/  LDSM.16.MT88.4 R16, [R235+0x18000] ;  /* 0x01800000eb10783b */ /* 0x000fe20000004200 */
[----:B------:R-:W-:Y:S01]  /*6a20*/  PLOP3.LUT P2, PT, PT, PT, UP0, 0x80, 0x8 ;  /* 0x000000000008781c */ /* 0x000fe20003f4f008 */
[----:B------:R-:W-:Y:S01]  /*6a30*/  @UP0 UIADD3 UR27, UP1, UPT, UR56, -0x100, URZ ;  /* 0xffffff00381b0890 */ /* 0x000fe2000ff3e0ff */
[----:B------:R-:W-:Y:S01]  /*6a40*/  LOP3.LUT R120, R120, R119, RZ, 0xfc, !PT ;  /* 0x0000007778787212 */ /* 0x000fe200078efcff */
[----:B------:R-:W-:Y:S01]  /*6a50*/  LDSM.16.MT88.4 R96, [R235+0x1a000] ;  /* 0x01a00000eb60783b */ /* 0x000fe20000004200 */
[----:B------:R-:W-:Y:S02]  /*6a60*/  ULOP3.LUT UR16, UR49, 0x1, URZ, 0xc0, !UPT ;  /* 0x0000000131107892 */ /* 0x000fe4000f8ec0ff */
[----:B------:R-:W-:Y:S01]  /*6a70*/  LEA R236, R120, UR4, 0x1 ;  /* 0x0000000478ec7c11 */ /* 0x000fe2000f8e08ff */
[----:B------:R-:W-:Y:S01]  /*6a80*/  LDSM.16.MT88.4 R112, [R235+0x1c000] ;  /* 0x01c00000eb70783b */ /* 0x000fe20000004200 */
[----:B------:R-:W-:Y:S02]  /*6a90*/  @UP0 UIADD3.X UR17, UPT, UPT, UR57, -0x1, URZ, UP1, !UPT ;  /* 0xffffffff39110890 */ /* 0x000fe40008ffe4ff */
[----:B------:R-:W-:Y:S01]  /*6aa0*/  @UP0 UIADD3 UR10, UP1, UPT, UR10, -0x100, URZ ;  /* 0xffffff000a0a0890 */ /* 0x000fe2000ff3e0ff */
[----:B------:R-:W1:Y:S01]  /*6ab0*/  LDSM.16.M88.4 R128, [R236+0x28000] ;  /* 0x02800000ec80783b */ /* 0x000e620000000200 */
[C---:B------:R-:W-:Y:S02]  /*6ac0*/  IMAD.IADD R100, R231.reuse, 0x1, R236 ;  /* 0x00000001e7647824 */ /* 0x040fe400078e02ec */
[----:B------:R-:W-:Y:S01]  /*6ad0*/  @UP0 UIADD3.X UR11, UPT, UPT, UR11, -0x1, URZ, UP1, !UPT ;  /* 0xffffffff0b0b0890 */ /* 0x000fe20008ffe4ff */
[----:B------:R-:W2:Y:S01]  /*6ae0*/  LDSM.16.M88.4 R124, [R236+0x29000] ;  /* 0x02900000ec7c783b */ /* 0x000ea20000000200 */
[----:B------:R-:W-:Y:S03]  /*6af0*/  UISETP.NE.U32.AND UP1, UPT, UR16, 0x1, UPT ;  /* 0x000000011000788c */ /* 0x000fe6000bf25070 */
[----:B------:R-:W-:Y:S03]  /*6b00*/  LDSM.16.M88.4 R200, [R100+0x28000] ;  /* 0x0280000064c8783b */ /* 0x000fe60000000200 */
[----:B------:R-:W-:Y:S01]  /*6b10*/  PLOP3.LUT P1, PT, PT, PT, UP1, 0x80, 0x8 ;  /* 0x000000000008781c */ /* 0x000fe20003f2f018 */
[----:B------:R3:W-:Y:S04]  /*6b20*/  LDSM.16.M88.4 R208, [R100+0x29000] ;  /* 0x0290000064d0783b */ /* 0x0007e80000000200 */
[----:B------:R-:W4:Y:S04]  /*6b30*/  LDSM.16.MT88.4 R196, [R235+0x1e000] ;  /* 0x01e00000ebc4783b */ /* 0x000f280000004200 */
[----:B------:R-:W4:Y:S04]  /*6b40*/  LDSM.16.MT88.4 R204, [R235+0x18800] ;  /* 0x01880000ebcc783b */ /* 0x000f280000004200 */
[----:B------:R-:W4:Y:S04]  /*6b50*/  LDSM.16.MT88.4 R212, [R235+0x1a800] ;  /* 0x01a80000ebd4783b */ /* 0x000f280000004200 */
[----:B------:R-:W4:Y:S04]  /*6b60*/  LDSM.16.MT88.4 R216, [R235+0x1c800] ;  /* 0x01c80000ebd8783b */ /* 0x000f280000004200 */
[----:B------:R-:W-:Y:S04]  /*6b70*/  LDSM.16.MT88.4 R224, [R235+0x1b000] ;  /* 0x01b00000ebe0783b */ /* 0x000fe80000004200 */
[----:B------:R-:W-:Y:S01]  /*6b80*/  STL.64 [R1], R2 ;  /* 0x0000000201007387 */ /* 0x000fe20000100a00 */
[-C--:B-1----:R-:W-:Y:S08]  /*6b90*/  HMMA.16816.F32 R4, R128, R16.reuse, RZ ;  /* 0x000000108004723c */ /* 0x082ff000000018ff */
[C---:B--2---:R-:W-:Y:S08]  /*6ba0*/  HMMA.16816.F32 R8, R124.reuse, R16, RZ ;  /* 0x000000107c08723c */ /* 0x044ff000000018ff */
[-C--:B------:R-:W-:Y:S08]  /*6bb0*/  HMMA.16816.F32 R12, R124, R18.reuse, RZ ;  /* 0x000000127c0c723c */ /* 0x080ff000000018ff */
[C---:B------:R-:W-:Y:S08]  /*6bc0*/  HMMA.16816.F32 R16, R128.reuse, R18, RZ ;  /* 0x000000128010723c */ /* 0x040ff000000018ff */
[-C--:B------:R-:W-:Y:S08]  /*6bd0*/  HMMA.16816.F32 R84, R128, R96.reuse, RZ ;  /* 0x000000608054723c */ /* 0x080ff000000018ff */
[C---:B------:R-:W-:Y:S08]  /*6be0*/  HMMA.16816.F32 R88, R124.reuse, R96, RZ ;  /* 0x000000607c58723c */ /* 0x040ff000000018ff */
        /* <DEDUP_REMOVED lines=9> */
[----:B------:R-:W-:Y:S01]  /*6c80*/  HMMA.16816.F32 R128, R128, R198, RZ ;  /* 0x000000c68080723c */ /* 0x000fe200000018ff */
[----:B------:R-:W1:Y:S07]  /*6c90*/  LDSM.16.MT88.4 R196, [R235+0x1e800] ;  /* 0x01e80000ebc4783b */ /* 0x000e6e0000004200 */
[-C--:B------:R-:W-:Y:S08]  /*6ca0*/  HMMA.16816.F32 R4, R200, R204.reuse, R4 ;  /* 0x000000ccc804723c */ /* 0x080ff00000001804 */
[C---:B------:R-:W-:Y:S04]  /*6cb0*/  HMMA.16816.F32 R8, R208.reuse, R204, R8 ;  /* 0x000000ccd008723c */ /* 0x040fe80000001808 */
[C---:B------:R-:W-:Y:S02]  /*6cc0*/  VIADD R204, R236.reuse, 0x28000 ;  /* 0x00028000eccc7836 */ /* 0x040fe40000000000 */
[----:B------:R-:W-:Y:S02]  /*6cd0*/  VIADD R236, R236, 0x28040 ;  /* 0x00028040ecec7836 */ /* 0x000fe40000000000 */
[-C--:B------:R-:W-:Y:S03]  /*6ce0*/  HMMA.16816.F32 R12, R208, R206.reuse, R12 ;  /* 0x000000ced00c723c */ /* 0x080fe6000000180c */
[----:B------:R-:W-:Y:S05]  /*6cf0*/  @P5 VIADD R236, R204, 0xffffffc0 ;  /* 0xffffffc0ccec5836 */ /* 0x000fea0000000000 */
[C---:B------:R-:W-:Y:S01]  /*6d00*/  HMMA.16816.F32 R16, R200.reuse, R206, R16 ;  /* 0x000000cec810723c */ /* 0x040fe20000001810 */
[----:B------:R-:W-:Y:S04]  /*6d10*/  LDSM.16.M88.4 R204, [R236] ;  /* 0x00000000eccc783b */ /* 0x000fe80000000200 */
[----:B------:R2:W-:Y:S03]  /*6d20*/  LDSM.16.M88.4 R220, [R236+0x1000] ;  /* 0x00100000ecdc783b */ /* 0x0005e60000000200 */
[-C--:B------:R-:W-:Y:S08]  /*6d30*/  HMMA.16816.F32 R84, R200, R212.reuse, R84 ;  /* 0x000000d4c854723c */ /* 0x080ff00000001854 */
[C---:B------:R-:W-:Y:S08]  /*6d40*/  HMMA.16816.F32 R88, R208.reuse, R212, R88 ;  /* 0x000000d4d058723c */ /* 0x040ff00000001858 */
[-C--:B------:R-:W-:Y:S03]  /*6d50*/  HMMA.16816.F32 R92, R208, R214.reuse, R92 ;  /* 0x000000d6d05c723c */ /* 0x080fe6000000185c */
[----:B--2---:R-:W-:Y:S05]  /*6d60*/  IMAD.IADD R236, R231, 0x1, R236 ;  /* 0x00000001e7ec7824 */ /* 0x004fea00078e02ec */
        /* <DEDUP_REMOVED lines=12> */
[----:B------:R-:W-:Y:S04]  /*6e30*/  LDSM.16.MT88.4 R200, [R235+0x19800] ;  /* 0x01980000ebc8783b */ /* 0x000fe80000004200 */
[----:B------:R-:W4:Y:S03]  /*6e40*/  LDSM.16.M88.4 R196, [R236] ;  /* 0x00000000ecc4783b */ /* 0x000f260000000200 */
[-C--:B--2---:R-:W-:Y:S08]  /*6e50*/  HMMA.16816.F32 R4, R204, R212.reuse, R4 ;  /* 0x000000d4cc04723c */ /* 0x084ff00000001804 */
[C---:B------:R-:W-:Y:S08]  /*6e60*/  HMMA.16816.F32 R8, R220.reuse, R212, R8 ;  /* 0x000000d4dc08723c */ /* 0x040ff00000001808 */
[-C--:B------:R-:W-:Y:S08]  /*6e70*/  HMMA.16816.F32 R12, R220, R214.reuse, R12 ;  /* 0x000000d6dc0c723c */ /* 0x080ff0000000180c */
[C---:B------:R-:W-:Y:S01]  /*6e80*/  HMMA.16816.F32 R16, R204.reuse, R214, R16 ;  /* 0x000000d6cc10723c */ /* 0x040fe20000001810 */
[----:B------:R-:W2:Y:S07]  /*6e90*/  LDSM.16.M88.4 R212, [R236+0x1000] ;  /* 0x00100000ecd4783b */ /* 0x000eae0000000200 */
[-C--:B------:R-:W-:Y:S08]  /*6ea0*/  HMMA.16816.F32 R84, R204, R224.reuse, R84 ;  /* 0x000000e0cc54723c */ /* 0x080ff00000001854 */
[C---:B------:R-:W-:Y:S08]  /*6eb0*/  HMMA.16816.F32 R88, R220.reuse, R224, R88 ;  /* 0x000000e0dc58723c */ /* 0x040ff00000001858 */
[-C--:B------:R-:W-:Y:S08]  /*6ec0*/  HMMA.16816.F32 R92, R220, R226.reuse, R92 ;  /* 0x000000e2dc5c723c */ /* 0x080ff0000000185c */
[C---:B------:R-:W-:Y:S08]  /*6ed0*/  HMMA.16816.F32 R96, R204.reuse, R226, R96 ;  /* 0x000000e2cc60723c */ /* 0x040ff00000001860 */
[-C--:B---3--:R-:W-:Y:S08]  /*6ee0*/  HMMA.16816.F32 R100, R204, R216.reuse, R100 ;  /* 0x000000d8cc64723c */ /* 0x088ff00000001864 */
[C---:B------:R-:W-:Y:S08]  /*6ef0*/  HMMA.16816.F32 R104, R220.reuse, R216, R104 ;  /* 0x000000d8dc68723c */ /* 0x040ff00000001868 */
[-C--:B------:R-:W-:Y:S08]  /*6f00*/  HMMA.16816.F32 R108, R220, R218.reuse, R108 ;  /* 0x000000dadc6c723c */ /* 0x080ff0000000186c */
[C---:B------:R-:W-:Y:S01]  /*6f10*/  HMMA.16816.F32 R112, R204.reuse, R218, R112 ;  /* 0x000000dacc70723c */ /* 0x040fe20000001870 */
[----:B------:R-:W3:Y:S07]  /*6f20*/  LDSM.16.MT88.4 R216, [R235+0x1b800] ;  /* 0x01b80000ebd8783b */ /* 0x000eee0000004200 */
[-C--:B-1----:R-:W-:Y:S08]  /*6f30*/  HMMA.16816.F32 R116, R204, R208.reuse, R116 ;  /* 0x000000d0cc74723c */ /* 0x082ff00000001874 */
[C---:B------:R-:W-:Y:S01]  /*6f40*/  HMMA.16816.F32 R120, R220.reuse, R208, R120 ;  /* 0x000000d0dc78723c */ /* 0x040fe20000001878 */
[----:B------:R-:W-:Y:S05]  /*6f50*/  IMAD.U32 R209, RZ, RZ, UR50 ;  /* 0x00000032ffd17e24 */ /* 0x000fea000f8e00ff */
[----:B------:R-:W-:Y:S02]  /*6f60*/  LEA R208, P0, R209, R246, 0x2 ;  /* 0x000000f6d1d07211 */ /* 0x000fe400078010ff */
[-C--:B------:R-:W-:Y:S01]  /*6f70*/  HMMA.16816.F32 R124, R220, R210.reuse, R124 ;  /* 0x000000d2dc7c723c */ /* 0x080fe2000000187c */
[----:B------:R-:W-:Y:S05]  /*6f80*/  IMAD.U32 R221, RZ, RZ, UR50 ;  /* 0x00000032ffdd7e24 */ /* 0x000fea000f8e00ff */
[----:B------:R-:W-:Y:S02]  /*6f90*/  LEA.HI.X.SX32 R209, R221, R247, 0x2, P0 ;  /* 0x000000f7ddd17211 */ /* 0x000fe400000f16ff */
[----:B------:R-:W-:Y:S01]  /*6fa0*/  HMMA.16816.F32 R128, R204, R210, R128 ;  /* 0x000000d2cc80723c */ /* 0x000fe20000001880 */
[----:B------:R-:W1:Y:S03]  /*6fb0*/  LDSM.16.MT88.4 R204, [R235+0x1d800] ;  /* 0x01d80000ebcc783b */ /* 0x000e660000004200 */
[C---:B------:R-:W-:Y:S04]  /*6fc0*/  LEA R210, P0, R245.reuse, R208, 0x5 ;  /* 0x000000d0f5d27211 */ /* 0x040fe800078028ff */
[-C--:B----4-:R-:W-:Y:S05]  /*6fd0*/  HMMA.16816.F32 R4, R196, R200.reuse, R4 ;  /* 0x000000c8c404723c */ /* 0x090fea0000001804 */
        /* <DEDUP_REMOVED lines=9> */
[----:B------:R-:W2:Y:S03]  /*7070*/  LDSM.16.MT88.4 R200, [R235+0x1f800] ;  /* 0x01f80000ebc8783b */ /* 0x000ea60000004200 */
[C---:B------:R-:W-:Y:S04]  /*7080*/  LEA.HI.X.SX32 R225, R245.reuse, R223, 0x5, P0 ;  /* 0x000000dff5e17211 */ /* 0x040fe800000f2eff */
[-C--:B---3--:R-:W-:Y:S08]  /*7090*/  HMMA.16816.F32 R84, R196, R216.reuse, R84 ;  /* 0x000000d8c454723c */ /* 0x088ff00000001854 */
        /* <DEDUP_REMOVED lines=22> */
[----:B------:R-:W-:Y:S04]  /*7200*/  HMMA.16816.F32 R128, R196, R202, R128 ;  /* 0x000000cac480723c */ /* 0x000fe80000001880 */
[----:B------:R-:W-:Y:S02]  /*7210*/  @P2 LOP3.LUT R197, R232, 0x30, RZ, 0xc0, !PT ;  /* 0x00000030e8c52812 */ /* 0x000fe400078ec0ff */
[----:B------:R-:W-:Y:S02]  /*7220*/  LEA.HI.X.SX32 R215, R245, R201, 0x5, P0 ;  /* 0x000000c9f5d77211 */ /* 0x000fe400000f2eff */
[----:B------:R-:W-:Y:S02]  /*7230*/  @P2 LOP3.LUT R244, R197, 0x7, R238, 0xf8, !PT ;  /* 0x00000007c5f42812 */ /* 0x000fe400078ef8ee */
[C---:B------:R-:W-:Y:S03]  /*7240*/  LEA R212, P0, R245.reuse, R214, 0x5 ;  /* 0x000000d6f5d47211 */ /* 0x040fe600078028ff */
[----:B------:R-:W-:Y:S01]  /*7250*/  @P2 IMAD.WIDE.U32 R202, R244, R237, UR56 ;  /* 0x00000038f4ca2e25 */ /* 0x000fe2000f8e00ed */
[C---:B------:R-:W-:Y:S01]  /*7260*/  LEA.HI.X.SX32 R213, R245.reuse, R215, 0x5, P0 ;  /* 0x000000d7f5d57211 */ /* 0x040fe200000f2eff */
[----:B------:R-:W-:Y:S01]  /*7270*/  @UP0 UMOV UR56, UR27 ;  /* 0x0000001b00380c82 */ /* 0x000fe20008000000 */
[C---:B------:R-:W-:Y:S01]  /*7280*/  LEA R198, P0, R245.reuse, R212, 0x5 ;  /* 0x000000d4f5c67211 */ /* 0x040fe200078028ff */
[----:B------:R-:W-:Y:S01]  /*7290*/  @UP0 UMOV UR57, UR17 ;  /* 0x0000001100390c82 */ /* 0x000fe20008000000 */
[----:B------:R-:W5:Y:S01]  /*72a0*/  @P2 LDG.E R242, desc[UR34][R202.64+-0x100] ;  /* 0xffff0022caf22981 */ /* 0x000f62000c1e1900 */
[----:B------:R-:W-:Y:S01]  /*72b0*/  UISETP.GT.AND UP0, UPT, UR49, UR45, UPT ;  /* 0x0000002d3100728c */ /* 0x000fe2000bf04270 */
[C---:B------:R-:W-:Y:S01]  /*72c0*/  LEA.HI.X.SX32 R199, R245.reuse, R213, 0x5, P0 ;  /* 0x000000d5f5c77211 */ /* 0x040fe200000f2eff */
[----:B------:R-:W-:Y:S01]  /*72d0*/  UIADD3 UR49, UPT, UPT, UR49, -0x1, URZ ;  /* 0xffffffff31317890 */ /* 0x000fe2000fffe0ff */
[----:B------:R1:W5:Y:S01]  /*72e0*/  @P2 LDG.E R241, desc[UR34][R202.64+-0xe0] ;  /* 0xffff2022caf12981 */ /* 0x000362000c1e1900 */
[C---:B------:R-:W-:Y:S03]  /*72f0*/  IMAD.WIDE R2, R245.reuse, -0xc0, R198 ;  /* 0xffffff40f5027825 */ /* 0x040fe600078e02c6 */
[----:B------:R2:W-:Y:S04]  /*7300*/  REDG.E.ADD.F32.FTZ.RN.STRONG.GPU desc[UR34][R246.64], R4 ;  /* 0x00000004f60079a6 */ /* 0x0005e8000c12f322 */
[----:B------:R3:W-:Y:S01]  /*7310*/  REDG.E.ADD.F32.FTZ.RN.STRONG.GPU desc[UR34][R208.64], R5 ;  /* 0x00000005d00079a6 */ /* 0x0007e2000c12f322 */
[C---:B------:R-:W-:Y:S03]  /*7320*/  LEA R196, P0, R245.reuse, R2, 0x5 ;  /* 0x00000002f5c47211 */ /* 0x040fe600078028ff */
[----:B------:R4:W-:Y:S01]  /*7330*/  REDG.E.ADD.F32.FTZ.RN.STRONG.GPU desc[UR34][R210.64], R6 ;  /* 0x00000006d20079a6 */ /* 0x0009e2000c12f322 */
[C---:B------:R-:W-:Y:S03]  /*7340*/  LEA.HI.X.SX32 R197, R245.reuse, R3, 0x5, P0 ;  /* 0x00000003f5c57211 */ /* 0x040fe600000f2eff */
        /* <DEDUP_REMOVED lines=34> */
[C---:B-1----:R-:W-:Y:S03]  /*7570*/  LEA R216, P0, R245.reuse, R224, 0x5 ;  /* 0x000000e0f5d87211 */ /* 0x042fe600078028ff */
[----:B------:R1:W-:Y:S01]  /*7580*/  REDG.E.ADD.F32.FTZ.RN.STRONG.GPU desc[UR34][R4.64+0x100], R88 ;  /* 0x00010058040079a6 */ /* 0x0003e2000c12f322 */
[C---:B------:R-:W-:Y:S02]  /*7590*/  LEA.HI.X.SX32 R217, R245.reuse, R225, 0x5, P0 ;  /* 0x000000e1f5d97211 */ /* 0x040fe400000f2eff */
[C---:B------:R-:W-:Y:S01]  /*75a0*/  LEA R10, P0, R245.reuse, R216, 0x5 ;  /* 0x000000d8f50a7211 */ /* 0x040fe200078028ff */
[----:B------:R1:W-:Y:S03]  /*75b0*/  REDG.E.ADD.F32.FTZ.RN.STRONG.GPU desc[UR34][R208.64+0x100], R89 ;  /* 0x00010059d00079a6 */ /* 0x0003e6000c12f322 */
[C---:B--2---:R-:W-:Y:S01]  /*75c0*/  LEA.HI.X.SX32 R11, R245.reuse, R217, 0x5, P0 ;  /* 0x000000d9f50b7211 */ /* 0x044fe200000f2eff */
[----:B------:R2:W-:Y:S01]  /*75d0*/  REDG.E.ADD.F32.FTZ.RN.STRONG.GPU desc[UR34][R210.64+0x100], R90 ;  /* 0x0001005ad20079a6 */ /* 0x0005e2000c12f322 */
[C---:B------:R-:W-:Y:S03]  /*75e0*/  LEA R218, P0, R245.reuse, R10, 0x5 ;  /* 0x0000000af5da7211 */ /* 0x040fe600078028ff */
[----:B------:R2:W-:Y:S01]  /*75f0*/  REDG.E.ADD.F32.FTZ.RN.STRONG.GPU desc[UR34][R220.64+0x100], R91 ;  /* 0x0001005bdc0079a6 */ /* 0x0005e2000c12f322 */
[C---:B------:R-:W-:Y:S03]  /*7600*/  LEA.HI.X.SX32 R219, R245.reuse, R11, 0x5, P0 ;  /* 0x0000000bf5db7211 */ /* 0x040fe600000f2eff */
[----:B------:R-:W-:Y:S01]  /*7610*/  REDG.E.ADD.F32.FTZ.RN.STRONG.GPU desc[UR34][R246.64+0x180], R96 ;  /* 0x00018060f60079a6 */ /* 0x000fe2000c12f322 */
[C---:B---3--:R-:W-:Y:S03]  /*7620*/  IMAD.WIDE R16, R245.reuse, -0xc0, R218 ;  /* 0xffffff40f5107825 */ /* 0x048fe600078e02da */
[----:B------:R3:W-:Y:S01]  /*7630*/  REDG.E.ADD.F32.FTZ.RN.STRONG.GPU desc[UR34][R6.64+0x180], R97 ;  /* 0x00018061060079a6 */ /* 0x0007e2000c12f322 */
[C---:B------:R-:W-:Y:S03]  /*7640*/  LEA R226, P0, R245.reuse, R16, 0x5 ;  /* 0x00000010f5e27211 */ /* 0x040fe600078028ff */
[----:B------:R3:W-:Y:S01]  /*7650*/  REDG.E.ADD.F32.FTZ.RN.STRONG.GPU desc[UR34][R222.64+0x180], R98 ;  /* 0x00018062de0079a6 */ /* 0x0007e2000c12f322 */
[C---:B------:R-:W-:Y:S03]  /*7660*/  LEA.HI.X.SX32 R227, R245.reuse, R17, 0x5, P0 ;  /* 0x00000011f5e37211 */ /* 0x040fe600000f2eff */
        /* <DEDUP_REMOVED lines=59> */
[C---:B--2---:R-:W-:Y:S01]  /*7a20*/  LEA R210, P0, R245.reuse, R208, 0x5 ;  /* 0x000000d0f5d27211 */ /* 0x044fe200078028ff */
        /* <DEDUP_REMOVED lines=9> */
[C---:B---3--:R-:W-:Y:S03]  /*7ac0*/  LEA R6, P0, R245.reuse, R90, 0x5 ;  /* 0x0000005af5067211 */ /* 0x048fe600078028ff */
        /* <DEDUP_REMOVED lines=8> */
[C---:B------:R-:W-:Y:S01]  /*7b50*/  LEA R96, P0, R245.reuse, R222, 0x5 ;  /* 0x000000def5607211 */ /* 0x040fe200078028ff */
[----:B------:R-:W1:Y:S03]  /*7b60*/  LDSM.16.MT88.4 R4, [R234+0x28000] ;  /* 0x02800000ea04783b */ /* 0x000e660000004200 */
[C---:B------:R-:W-:Y:S01]  /*7b70*/  LEA.HI.X.SX32 R97, R245.reuse, R223, 0x5, P0 ;  /* 0x000000dff5617211 */ /* 0x040fe200000f2eff */
[----:B------:R-:W2:Y:S01]  /*7b80*/  LDSM.16.MT88.4 R12, [R120+0x28000] ;  /* 0x02800000780c783b */ /* 0x000ea20000004200 */
[C---:B------:R-:W-:Y:S03]  /*7b90*/  LEA R92, P0, R245.reuse, R96, 0x5 ;  /* 0x00000060f55c7211 */ /* 0x040fe600078028ff */
[----:B------:R-:W3:Y:S01]  /*7ba0*/  LDSM.16.MT88.4 R88, [R0+0x6000] ;  /* 0x006000000058783b */ /* 0x000ee20000004200 */
[C---:B------:R-:W-:Y:S02]  /*7bb0*/  LEA.HI.X.SX32 R93, R245.reuse, R97, 0x5, P0 ;  /* 0x00000061f55d7211 */ /* 0x040fe400000f2eff */
[C---:B------:R-:W-:Y:S01]  /*7bc0*/  LEA R98, P0, R245.reuse, R92, 0x5 ;  /* 0x0000005cf5627211 */ /* 0x040fe200078028ff */
[----:B------:R-:W-:Y:S03]  /*7bd0*/  LDSM.16.MT88.4 R104, [R0+0x2800] ;  /* 0x002800000068783b */ /* 0x000fe60000004200 */
[C---:B------:R-:W-:Y:S01]  /*7be0*/  LEA.HI.X.SX32 R99, R245.reuse, R93, 0x5, P0 ;  /* 0x0000005df5637211 */ /* 0x040fe200000f2eff */
[----:B------:R-:W-:Y:S01]  /*7bf0*/  LDSM.16.MT88.4 R108, [R0+0x4800] ;  /* 0x00480000006c783b */ /* 0x000fe20000004200 */
[C---:B------:R-:W-:Y:S03]  /*7c00*/  LEA R100, P0, R245.reuse, R98, 0x5 ;  /* 0x00000062f5647211 */ /* 0x040fe600078028ff */
[----:B------:R-:W-:Y:S01]  /*7c10*/  LDSM.16.MT88.4 R112, [R120+0x29800] ;  /* 0x029800007870783b */ /* 0x000fe20000004200 */
[----:B------:R-:W-:Y:S03]  /*7c20*/  LEA.HI.X.SX32 R101, R245, R99, 0x5, P0 ;  /* 0x00000063f5657211 */ /* 0x000fe600000f2eff */
[----:B------:R-:W-:Y:S04]  /*7c30*/  LDSM.16.MT88.4 R116, [R0+0x5800] ;  /* 0x005800000074783b */ /* 0x000fe80000004200 */
[----:B------:R4:W5:Y:S04]  /*7c40*/  LDL.LU.64 R2, [R1] ;  /* 0x0000000001027983 */ /* 0x0009680000300a00 */
[----:B------:R-:W-:Y:S04]  /*7c50*/  REDG.E.ADD.F32.FTZ.RN.STRONG.GPU desc[UR34][R222.64+0x380], R131 ;  /* 0x00038083de0079a6 */ /* 0x000fe8000c12f322 */
[----:B------:R-:W-:Y:S01]  /*7c60*/  REDG.E.ADD.F32.FTZ.RN.STRONG.GPU desc[UR34][R96.64+0x380], R124 ;  /* 0x0003807c600079a6 */ /* 0x000fe2000c12f322 */
[-C--:B-1----:R-:W-:Y:S03]  /*7c70*/  HMMA.16816.F32 R132, R4, R8.reuse, R132 ;  /* 0x000000080484723c */ /* 0x082fe60000001884 */
[----:B------:R-:W-:Y:S04]  /*7c80*/  REDG.E.ADD.F32.FTZ.RN.STRONG.GPU desc[UR34][R92.64+0x380], R125 ;  /* 0x0003807d5c0079a6 */ /* 0x000fe8000c12f322 */
[----:B------:R-:W-:Y:S01]  /*7c90*/  LDSM.16.MT88.4 R92, [R234+0x28800] ;  /* 0x02880000ea5c783b */ /* 0x000fe20000004200 */
[C---:B--2---:R-:W-:Y:S03]  /*7ca0*/  HMMA.16816.F32 R136, R12.reuse, R8, R136 ;  /* 0x000000080c88723c */ /* 0x044fe60000001888 */
[----:B------:R-:W-:Y:S04]  /*7cb0*/  REDG.E.ADD.F32.FTZ.RN.STRONG.GPU desc[UR34][R98.64+0x380], R126 ;  /* 0x0003807e620079a6 */ /* 0x000fe8000c12f322 */
[----:B------:R-:W1:Y:S01]  /*7cc0*/  LDSM.16.MT88.4 R96, [R0+0x800] ;  /* 0x000800000060783b */ /* 0x000e620000004200 */
[-C--:B------:R-:W-:Y:S03]  /*7cd0*/  HMMA.16816.F32 R140, R12, R10.reuse, R140 ;  /* 0x0000000a0c8c723c */ /* 0x080fe6000000188c */
[----:B------:R-:W-:Y:S04]  /*7ce0*/  REDG.E.ADD.F32.FTZ.RN.STRONG.GPU desc[UR34][R100.64+0x380], R127 ;  /* 0x0003807f640079a6 */ /* 0x000fe8000c12f322 */
[----:B------:R-:W2:Y:S01]  /*7cf0*/  LDSM.16.MT88.4 R100, [R120+0x28800] ;  /* 0x028800007864783b */ /* 0x000ea20000004200 */
[C---:B------:R-:W-:Y:S03]  /*7d00*/  HMMA.16816.F32 R144, R4.reuse, R10, R144 ;  /* 0x0000000a0490723c */ /* 0x040fe60000001890 */
[----:B------:R-:W4:Y:S05]  /*7d10*/  LDSM.16.MT88.4 R8, [R0+0x6800] ;  /* 0x006800000008783b */ /* 0x000f2a0000004200 */
        /* <DEDUP_REMOVED lines=10> */
[-C--:B---3--:R-:W-:Y:S08]  /*7dc0*/  HMMA.16816.F32 R180, R4, R88.reuse, R180 ;  /* 0x0000005804b4723c */ /* 0x088ff000000018b4 */
[C---:B------:R-:W-:Y:S08]  /*7dd0*/  HMMA.16816.F32 R184, R12.reuse, R88, R184 ;  /* 0x000000580cb8723c */ /* 0x040ff000000018b8 */
[-C--:B------:R-:W-:Y:S01]  /*7de0*/  HMMA.16816.F32 R188, R12, R90.reuse, R188 ;  /* 0x0000005a0cbc723c */ /* 0x080fe200000018bc */
[----:B------:R-:W-:Y:S07]  /*7df0*/  LDSM.16.MT88.4 R12, [R0+0x1000] ;  /* 0x00100000000c783b */ /* 0x000fee0000004200 */
[----:B------:R-:W-:Y:S01]  /*7e00*/  HMMA.16816.F32 R192, R4, R90, R192 ;  /* 0x0000005a04c0723c */ /* 0x000fe200000018c0 */
[----:B------:R-:W3:Y:S04]  /*7e10*/  LDSM.16.MT88.4 R4, [R234+0x29000] ;  /* 0x02900000ea04783b */ /* 0x000ee80000004200 */
[----:B------:R-:W3:Y:S03]  /*7e20*/  LDSM.16.MT88.4 R88, [R0+0x5000] ;  /* 0x005000000058783b */ /* 0x000ee60000004200 */
        /* <DEDUP_REMOVED lines=15> */
[-C--:B----4-:R-:W-:Y:S08]  /*7f20*/  HMMA.16816.F32 R180, R92, R8.reuse, R180 ;  /* 0x000000085cb4723c */ /* 0x090ff000000018b4 */
[C---:B------:R-:W-:Y:S08]  /*7f30*/  HMMA.16816.F32 R184, R100.reuse, R8, R184 ;  /* 0x0000000864b8723c */ /* 0x040ff000000018b8 */
[-C--:B------:R-:W-:Y:S01]  /*7f40*/  HMMA.16816.F32 R188, R100, R10.reuse, R188 ;  /* 0x0000000a64bc723c */ /* 0x080fe200000018bc */
[----:B------:R-:W4:Y:S07]  /*7f50*/  LDSM.16.MT88.4 R100, [R0+0x3800] ;  /* 0x003800000064783b */ /* 0x000f2e0000004200 */
[----:B------:R-:W-:Y:S01]  /*7f60*/  HMMA.16816.F32 R192, R92, R10, R192 ;  /* 0x0000000a5cc0723c */ /* 0x000fe200000018c0 */
[----:B------:R2:W4:Y:S07]  /*7f70*/  LDSM.16.MT88.4 R8, [R0+0x7800] ;  /* 0x007800000008783b */ /* 0x00052e0000004200 */
        /* <DEDUP_REMOVED lines=18> */
[-C--:B--2---:R-:W-:Y:S05]  /*80a0*/  HMMA.16816.F32 R132, R104, R108.reuse, R132 ;  /* 0x0000006c6884723c */ /* 0x084fea0000001884 */
[----:B------:R-:W-:Y:S03]  /*80b0*/  IMAD.MOV.U32 R0, RZ, RZ, R4 ;  /* 0x000000ffff007224 */ /* 0x000fe600078e0004 */
        /* <DEDUP_REMOVED lines=18> */
[----:B-----5:R-:W-:Y:S01]  /*81e0*/  SHF.R.U32.HI R3, RZ, 0x3, R239 ;  /* 0x00000003ff037819 */ /* 0x020fe200000116ef */
        /* <DEDUP_REMOVED lines=8> */
[--C-:B------:R-:W-:Y:S01]  /*8270*/  LOP3.LUT R5, R5, 0x6, R4.reuse, 0xf8, !PT ;  /* 0x0000000605057812 */ /* 0x100fe200078ef804 */
[----:B------:R-:W-:Y:S01]  /*8280*/  UISETP.NE.AND UP1, UPT, UR39, -0x1, UPT ;  /* 0xffffffff2700788c */ /* 0x000fe2000bf25270 */
[----:B------:R-:W-:-:S02]  /*8290*/  LOP3.LUT R4, R7, 0x38, R4, 0x78, !PT ;  /* 0x0000003807047812 */ /* 0x000fc400078e7804 */
[----:B------:R-:W-:Y:S02]  /*82a0*/  LOP3.LUT P0, RZ, R239, 0x10, RZ, 0xc0, !PT ;  /* 0x00000010efff7812 */ /* 0x000fe4000780c0ff */
[----:B------:R-:W-:Y:S02]  /*82b0*/  LOP3.LUT R4, R5, R4, RZ, 0xfc, !PT ;  /* 0x0000000405047212 */ /* 0x000fe400078efcff */
[----:B------:R-:W-:Y:S01]  /*82c0*/  F2FP.F16.F32.PACK_AB R20, R21, R20 ;  /* 0x000000141514723e */ /* 0x000fe200000000ff */
[----:B------:R-:W2:Y:S01]  /*82d0*/  @UP0 LDCU.64 UR10, c[0x0][0x5c0] ;  /* 0x0000b800ff0a07ac */ /* 0x000ea20008000a00 */
        /* <DEDUP_REMOVED lines=106> */
[----:B--2---:R-:W-:Y:S01]  /*8980*/  @UP0 UIMAD.WIDE.U32 UR8, UR16, UR10, URZ ;  /* 0x0000000a100802a5 */ /* 0x004fe2000f8e00ff */
        /* <DEDUP_REMOVED lines=105> */
[----:B------:R-:W-:-:S09]  /*9020*/  UMOV UR30, UR12 ;  /* 0x0000000c001e7c82 */ /* 0x000fd20008000000 */
.L_x_944:
        /* <DEDUP_REMOVED lines=14> */
.L_x_945:
[----:B------:R-:W2:Y:S01]  /*9110*/  LDCU.64 UR8, c[0x0][0x5c8] ;  /* 0x0000b900ff0877ac */ /* 0x000ea20008000a00 */
[----:B------:R-:W-:-:S04]  /*9120*/  UIADD3 UR12, UPT, UPT, UR37, UR39, URZ ;  /* 0x00000027250c7290 */ /* 0x000fc8000fffe0ff */
[----:B--2---:R-:W-:Y:S02]  /*9130*/  UIMAD.WIDE.U32 UR14, UR12, UR8, URZ ;  /* 0x000000080c0e72a5 */ /* 0x004fe4000f8e00ff */
[----:B------:R-:W-:-:S04]  /*9140*/  UIMAD UR12, UR12, UR9, URZ ;  /* 0x000000090c0c72a4 */ /* 0x000fc8000f8e02ff */
[----:B------:R-:W-:Y:S01]  /*9150*/  UIADD3 UR12, UPT, UPT, UR15, UR12, URZ ;  /* 0x0000000c0f0c7290 */ /* 0x000fe2000fffe0ff */
[----:B------:R-:W-:-:S05]  /*9160*/  UMOV UR42, UR14 ;  /* 0x0000000e002a7c82 */ /* 0x000fca0008000000 */
[----:B------:R-:W-:-:S07]  /*9170*/  MOV R0, UR12 ;  /* 0x0000000c00007c02 */ /* 0x000fce0008000f00 */
.L_x_946:
        /* <DEDUP_REMOVED lines=12> */
[--C-:B------:R-:W-:Y:S01]  /*9240*/  LOP3.LUT R2, R239, 0x1e00, R52.reuse, 0xf8, !PT ;  /* 0x00001e00ef027812 */ /* 0x100fe200078ef834 */
[----:B------:R-:W-:Y:S01]  /*9250*/  IMAD.U32 R5, RZ, RZ, UR45 ;  /* 0x0000002dff057e24 */ /* 0x000fe2000f8e00ff */
[----:B------:R-:W-:Y:S01]  /*9260*/  UIMAD UR13, UR15, UR10, URZ ;  /* 0x0000000a0f0d72a4 */ /* 0x000fe2000f8e02ff */
[----:B------:R-:W-:Y:S01]  /*9270*/  IMAD.U32 R55, RZ, RZ, UR45 ;  /* 0x0000002dff377e24 */ /* 0x000fe2000f8e00ff */
[----:B------:R-:W-:Y:S01]  /*9280*/  LEA R2, R2, UR5, 0x1 ;  /* 0x0000000502027c11 */ /* 0x000fe2000f8e08ff */
[----:B------:R-:W-:Y:S01]  /*9290*/  IMAD.U32 R54, RZ, RZ, UR44 ;  /* 0x0000002cff367e24 */ /* 0x000fe2000f8e00ff */
[----:B------:R-:W-:Y:S01]  /*92a0*/  LOP3.LUT R4, R4, 0x38, R52, 0xf8, !PT ;  /* 0x0000003804047812 */ /* 0x000fe200078ef834 */
[----:B------:R-:W-:Y:S01]  /*92b0*/  UIMAD UR13, UR14, UR11, UR13 ;  /* 0x0000000b0e0d72a4 */ /* 0x000fe2000f8e020d */
[----:B------:R-:W-:Y:S01]  /*92c0*/  ISETP.GE.AND P4, PT, R3, UR36, PT ;  /* 0x0000002403007c0c */ /* 0x000fe2000bf86270 */
[----:B------:R2:W3:Y:S01]  /*92d0*/  LDS.128 R48, [R2+0x19000] ;  /* 0x0190000002307984 */ /* 0x0004e20000000c00 */
[----:B------:R-:W-:-:S02]  /*92e0*/  IADD3 R76, P0, PT, R4, UR30, RZ ;  /* 0x0000001e044c7c10 */ /* 0x000fc4000ff1e0ff */
[----:B------:R-:W4:Y:S01]  /*92f0*/  LDC.64 R4, c[0x0][0x5e0] ;  /* 0x00017800ff047b82 */ /* 0x000f220000000a00 */
[----:B------:R2:W2:Y:S01]  /*9300*/  LDS.128 R44, [R2+0x1b000] ;  /* 0x01b00000022c7984 */ /* 0x0004a20000000c00 */
[----:B------:R-:W-:-:S03]  /*9310*/  IMAD.U32 R53, RZ, RZ, UR13 ;  /* 0x0000000dff357e24 */ /* 0x000fc6000f8e00ff */
[----:B------:R1:W2:Y:S02]  /*9320*/  LDS.128 R40, [R2+0x1d000] ;  /* 0x01d0000002287984 */ /* 0x0002a40000000c00 */
[----:B------:R-:W-:Y:S01]  /*9330*/  IADD3.X R77, PT, PT, R55, UR16, R53, P0, !PT ;  /* 0x00000010374d7c10 */ /* 0x000fe200087fe435 */
[C---:B------:R-:W-:Y:S01]  /*9340*/  VIADD R53, R3.reuse, 0x20 ;  /* 0x0000002003357836 */ /* 0x040fe20000000000 */
[----:B------:R2:W2:Y:S01]  /*9350*/  LDS.128 R36, [R2+0x20000] ;  /* 0x0200000002247984 */ /* 0x0004a20000000c00 */
[----:B------:R-:W-:Y:S01]  /*9360*/  IADD3 R68, P0, PT, R3, 0x20, RZ ;  /* 0x0000002003447810 */ /* 0x000fe20007f1e0ff */
[----:B-1----:R-:W-:Y:S02]  /*9370*/  IMAD.WIDE.U32 R76, R6, UR20, R76 ;  /* 0x00000014064c7c25 */ /* 0x002fe4000f8e004c */
[----:B------:R1:W1:Y:S01]  /*9380*/  LDS.128 R32, [R2+0x21000] ;  /* 0x0210000002207984 */ /* 0x0002620000000c00 */
[----:B------:R-:W-:Y:S01]  /*9390*/  LOP3.LUT R6, R52, 0x38, RZ, 0xc0, !PT ;  /* 0x0000003834067812 */ /* 0x000fe200078ec0ff */
[----:B------:R-:W-:-:S02]  /*93a0*/  IMAD R73, R7, UR20, R77 ;  /* 0x0000001407497c24 */ /* 0x000fc4000f8e024d */
[----:B------:R1:W1:Y:S01]  /*93b0*/  LDS.128 R28, [R2+0x22000] ;  /* 0x02200000021c7984 */ /* 0x0002620000000c00 */
[----:B------:R-:W-:Y:S01]  /*93c0*/  ISETP.GE.AND P6, PT, R53, UR36, PT ;  /* 0x0000002435007c0c */ /* 0x000fe2000bfc6270 */
[----:B------:R-:W-:Y:S01]  /*93d0*/  IMAD.U32 R7, RZ, RZ, UR8 ;  /* 0x00000008ff077e24 */ /* 0x000fe2000f8e00ff */
[C---:B------:R-:W-:Y:S01]  /*93e0*/  LOP3.LUT R71, R6.reuse, 0x80, RZ, 0xfc, !PT ;  /* 0x0000008006477812 */ /* 0x040fe200078efcff */
[----:B------:R1:W1:Y:S01]  /*93f0*/  LDS.128 R24, [R2+0x23000] ;  /* 0x0230000002187984 */ /* 0x0002620000000c00 */
[----:B------:R-:W-:Y:S01]  /*9400*/  IMAD.X R72, RZ, RZ, RZ, P0 ;  /* 0x000000ffff487224 */ /* 0x000fe200000e06ff */
[C---:B------:R-:W-:Y:S02]  /*9410*/  LOP3.LUT R70, R6.reuse, 0xc0, RZ, 0xfc, !PT ;  /* 0x000000c006467812 */ /* 0x040fe400078efcff */
[----:B------:R1:W1:Y:S01]  /*9420*/  LDS.128 R20, [R2+0x24000] ;  /* 0x0240000002147984 */ /* 0x0002620000000c00 */
[----:B------:R-:W-:-:S03]  /*9430*/  LOP3.LUT R69, R6, 0x40, RZ, 0xfc, !PT ;  /* 0x0000004006457812 */ /* 0x000fc600078efcff */
        /* <DEDUP_REMOVED lines=8> */
[----:B------:R-:W5:Y:S01]  /*94c0*/  LDS.128 R60, [R2+0x1c000] ;  /* 0x01c00000023c7984 */ /* 0x000f620000000c00 */
        /* <DEDUP_REMOVED lines=12> */
[----:B-----5:R3:W-:Y:S04]  /*9590*/  @!P1 STG.E.128 desc[UR34][R78.64+0x100], R60 ;  /* 0x0001003c4e009986 */ /* 0x0207e8000c101d22 */
[----:B-1----:R3:W-:Y:S04]  /*95a0*/  @!P0 STG.E.128 desc[UR34][R78.64+0x180], R56 ;  /* 0x000180384e008986 */ /* 0x0027e8000c101d22 */
[----:B--2---:R3:W-:Y:S02]  /*95b0*/  @!P3 STG.E.128 desc[UR34][R78.64], R52 ;  /* 0x000000344e00b986 */ /* 0x0047e4000c101d22 */
.L_x_948:
[----:B------:R-:W-:Y:S05]  /*95c0*/  BSYNC.RECONVERGENT B0 ;  /* 0x0000000000007941 */ /* 0x000fea0003800200 */
.L_x_947:
[----:B---3--:R2:W3:Y:S01]  /*95d0*/  LDS.128 R52, [R2+0x1f000] ;  /* 0x01f0000002347984 */ /* 0x0084e20000000c00 */
[----:B------:R-:W-:Y:S04]  /*95e0*/  BSSY.RECONVERGENT B0, `(.L_x_949) ;  /* 0x0000014000007945 */ /* 0x000fe80003800200 */
[----:B------:R-:W-:Y:S05]  /*95f0*/  @P6 BRA `(.L_x_950) ;  /* 0x0000000000486947 */ /* 0x000fea0003800000 */
[----:B------:R-:W4:Y:S01]  /*9600*/  LDCU UR16, c[0x0][0x440] ;  /* 0x00008800ff1077ac */ /* 0x000f220008000800 */
[----:B------:R-:W-:Y:S02]  /*9610*/  IMAD R57, R72, UR10, RZ ;  /* 0x0000000a48397c24 */ /* 0x000fe4000f8e02ff */
[----:B------:R-:W-:Y:S01]  /*9620*/  IMAD.MOV.U32 R58, RZ, RZ, R76 ;  /* 0x000000ffff3a7224 */ /* 0x000fe200078e004c */
[----:B------:R-:W5:Y:S01]  /*9630*/  LDCU.64 UR12, c[0x0][0x560] ;  /* 0x0000ac00ff0c77ac */ /* 0x000f620008000a00 */
        /* <DEDUP_REMOVED lines=8> */
[----:B-----5:R-:W-:-:S04]  /*96c0*/  LEA R56, P5, R58, UR12, 0x1 ;  /* 0x0000000c3a387c11 */ /* 0x020fc8000f8a08ff */
[----:B------:R-:W-:-:S05]  /*96d0*/  LEA.HI.X R57, R58, UR13, R57, 0x1, P5 ;  /* 0x0000000d3a397c11 */ /* 0x000fca000a8f0c39 */
[----:B------:R4:W-:Y:S04]  /*96e0*/  @!P3 STG.E.128 desc[UR34][R56.64], R48 ;  /* 0x000000303800b986 */ /* 0x0009e8000c101d22 */
[----:B------:R4:W-:Y:S04]  /*96f0*/  @!P2 STG.E.128 desc[UR34][R56.64+0x80], R44 ;  /* 0x0000802c3800a986 */ /* 0x0009e8000c101d22 */
[----:B------:R4:W-:Y:S04]  /*9700*/  @!P1 STG.E.128 desc[UR34][R56.64+0x100], R40 ;  /* 0x0001002838009986 */ /* 0x0009e8000c101d22 */
[----:B---3--:R4:W-:Y:S02]  /*9710*/  @!P0 STG.E.128 desc[UR34][R56.64+0x180], R52 ;  /* 0x0001803438008986 */ /* 0x0089e4000c101d22 */
.L_x_950:
[----:B------:R-:W-:Y:S05]  /*9720*/  BSYNC.RECONVERGENT B0 ;  /* 0x0000000000007941 */ /* 0x000fea0003800200 */
.L_x_949:
        /* <DEDUP_REMOVED lines=26> */
.L_x_952:
[----:B------:R-:W-:Y:S05]  /*98d0*/  BSYNC.RECONVERGENT B0 ;  /* 0x0000000000007941 */ /* 0x000fea0003800200 */
.L_x_951:
[----:B------:R-:W-:Y:S05]  /*98e0*/  @P6 BRA `(.L_x_918) ;  /* 0x0000000000446947 */ /* 0x000fea0003800000 */
[----:B------:R-:W5:Y:S01]  /*98f0*/  LDCU UR12, c[0x0][0x440] ;  /* 0x00008800ff0c77ac */ /* 0x000f620008000800 */
[----:B----4-:R-:W-:Y:S02]  /*9900*/  IMAD R3, R72, UR8, RZ ;  /* 0x0000000848037c24 */ /* 0x010fe4000f8e02ff */
        /* <DEDUP_REMOVED lines=15> */
.L_x_918:
[----:B------:R-:W-:Y:S05]  /*9a00*/  BSYNC.RECONVERGENT B1 ;  /* 0x0000000000017941 */ /* 0x000fea0003800200 */
.L_x_896:
[----:B------:R-:W5:Y:S01]  /*9a10*/  LDCU UR9, c[0x0][0x438] ;  /* 0x00008700ff0977ac */ /* 0x000f620008000800 */
[----:B------:R-:W3:Y:S01]  /*9a20*/  LDCU UR10, c[0x0][0x370] ;  /* 0x00006e00ff0a77ac */ /* 0x000ee20008000800 */
[----:B-----5:R-:W-:-:S04]  /*9a30*/  UIADD3 UR9, UPT, UPT, UR9, 0x3f, URZ ;  /* 0x0000003f09097890 */ /* 0x020fc8000fffe0ff */
[----:B------:R-:W-:Y:S02]  /*9a40*/  USHF.R.S32.HI UR8, URZ, 0x1f, UR9 ;  /* 0x0000001fff087899 */ /* 0x000fe40008011409 */
[----:B---3--:R-:W-:Y:S02]  /*9a50*/  UIADD3 UR38, UPT, UPT, UR10, UR38, URZ ;  /* 0x000000260a267290 */ /* 0x008fe4000fffe0ff */
[----:B------:R-:W-:Y:S01]  /*9a60*/  ULEA.HI UR8, UR8, UR9, URZ, 0x6 ;  /* 0x0000000908087291 */ /* 0x000fe2000f8f30ff */
[----:B-1----:R-:W-:-:S03]  /*9a70*/  UMOV UR10, UR19 ;  /* 0x00000013000a7c82 */ /* 0x002fc60008000000 */
[----:B------:R-:W-:-:S04]  /*9a80*/  USHF.R.S32.HI UR8, URZ, 0x6, UR8 ;  /* 0x00000006ff087899 */ /* 0x000fc80008011408 */
[----:B------:R-:W-:-:S09]  /*9a90*/  UISETP.GE.AND UP0, UPT, UR38, UR8, UPT ;  /* 0x000000082600728c */ /* 0x000fd2000bf06270 */
[----:B------:R-:W-:Y:S05]  /*9aa0*/  BRA.U !UP0, `(.L_x_953) ;  /* 0xffffff6908247547 */ /* 0x000fea000b83ffff */
[----:B------:R-:W-:Y:S05]  /*9ab0*/  EXIT ;  /* 0x000000000000794d */ /* 0x000fea0003800000 */
.L_x_954:
        /* <DEDUP_REMOVED lines=12> */
.L_x_2505:


//--------------------- .text._ZN5flash44flash_bwd_dq_dk_dv_loop_seqk_parallel_kernelI23Flash_bwd_kernel_traitsILi256ELi64ELi64ELi8ELi4ELi2ELi2ELb0ELb0EN7cutlass6half_tE19Flash_kernel_traitsILi256ELi64ELi64ELi8ES3_EELb0ELb0ELb0ELb0ELb0ELb1ELb0EEEvNS_16Flash_bwd_paramsE --------------------------
	.section	.text._ZN5flash44flash_bwd_dq_dk_dv_loop_seqk_parallel_kernelI23Flash_bwd_kernel_traitsILi256ELi64ELi64ELi8ELi4ELi2ELi2ELb0ELb0EN7cutlass6half_tE19Flash_kernel_traitsILi256ELi64ELi64ELi8ES3_EELb0ELb0ELb0ELb0ELb0ELb1ELb0EEEvNS_16Flash_bwd_paramsE,"ax",@progbits
	.align	128
        .global         _ZN5flash44flash_bwd_dq_dk_dv_loop_seqk_parallel_kernelI23Flash_bwd_kernel_traitsILi256ELi64ELi64ELi8ELi4ELi2ELi2ELb0ELb0EN7cutlass6half_tE19Flash_kernel_traitsILi256ELi64ELi64ELi8ES3_EELb0ELb0ELb0ELb0ELb0ELb1ELb0EEEvNS_16Flash_bwd_paramsE
        .type           _ZN5flash44flash_bwd_dq_dk_dv_loop_seqk_parallel_kernelI23Flash_bwd_kernel_traitsILi256ELi64ELi64ELi8ELi4ELi2ELi2ELb0ELb0EN7cutlass6half_tE19Flash_kernel_traitsILi256ELi64ELi64ELi8ES3_EELb0ELb0ELb0ELb0ELb0ELb1ELb0EEEvNS_16Flash_bwd_paramsE,@function
        .size           _ZN5flash44flash_bwd_dq_dk_dv_loop_seqk_parallel_kernelI23Flash_bwd_kernel_traitsILi256ELi64ELi64ELi8ELi4ELi2ELi2ELb0ELb0EN7cutlass6half_tE19Flash_kernel_traitsILi256ELi64ELi64ELi8ES3_EELb0ELb0ELb0ELb0ELb0ELb1ELb0EEEvNS_16Flash_bwd_paramsE,(.L_x_2506 - _ZN5flash44flash_bwd_dq_dk_dv_loop_seqk_parallel_kernelI23Flash_bwd_kernel_traitsILi256ELi64ELi64ELi8ELi4ELi2ELi2ELb0ELb0EN7cutlass6half_tE19Flash_kernel_traitsILi256ELi64ELi64ELi8ES3_EELb0ELb0ELb0ELb0ELb0ELb1ELb0EEEvNS_16Flash_bwd_paramsE)
        .other          _ZN5flash44flash_bwd_dq_dk_dv_loop_seqk_parallel_kernelI23Flash_bwd_kernel_traitsILi256ELi64ELi64ELi8ELi4ELi2ELi2ELb0ELb0EN7cutlass6half_tE19Flash_kernel_traitsILi256ELi64ELi64ELi8ES3_EELb0ELb0ELb0ELb0ELb0ELb1ELb0EEEvNS_16Flash_bwd_paramsE,@"STO_CUDA_ENTRY STV_DEFAULT"
_ZN5flash44flash_bwd_dq_dk_dv_loop_seqk_parallel_kernelI23Flash_bwd_kernel_traitsILi256ELi64ELi64ELi8ELi4ELi2ELi2ELb0ELb0EN7cutlass6half_tE19Flash_kernel_traitsILi256ELi64ELi64ELi8ES3_EELb0ELb0ELb0ELb0ELb0ELb1ELb0EEEvNS_16Flash_bwd_paramsE:
.text._ZN5flash44flash_bwd_dq_dk_dv_loop_seqk_parallel_kernelI23Flash_bwd_kernel_traitsILi256ELi64ELi64ELi8ELi4ELi2ELi2ELb0ELb0EN7cutlass6half_tE19Flash_kernel_traitsILi256ELi64ELi64ELi8ES3_EELb0ELb0ELb0ELb0ELb0ELb1ELb0EEEvNS_16Flash_bwd_paramsE:
        /* <DEDUP_REMOVED lines=51> */
.L_x_992:
[----:B---3--:R-:W3:Y:S01]  /*0330*/  LDCU.64 UR8, c[0x0][0x478] ;  /* 0x00008f00ff0877ac */ /* 0x008ee20008000a00 */
        /* <DEDUP_REMOVED lines=8> */
[----:B----4-:R-:W-:Y:S02]  /*03c0*/  UIMAD.WIDE.U32 UR12, UR40, 0x4, UR28 ;  /* 0x00000004280c78a5 */ /* 0x010fe4000f8e001c */
[----:B---3--:R-:W-:Y:S01]  /*03d0*/  UISETP.NE.U32.AND UP0, UPT, UR8, URZ, UPT ;  /* 0x000000ff0800728c */ /* 0x008fe2000bf05070 */
[----:B------:R-:W-:Y:S02]  /*03e0*/  PLOP3.LUT P3, PT, PT, PT, UP2, 0x80, 0x8 ;  /* 0x000000000008781c */ /* 0x000fe40003f6f028 */
[----:B------:R-:W3:Y:S01]  /*03f0*/  @P1 LDG.E R3, desc[UR34][R2.64] ;  /* 0x0000002202031981 */ /* 0x000ee2000c1e1900 */
        /* <DEDUP_REMOVED lines=9> */
[----:B------:R-:W-:-:S03]  /*0490*/  IMAD.U32 R5, RZ, RZ, UR15 ;  /* 0x0000000fff057e24 */ /* 0x000fc6000f8e00ff */
[----:B------:R-:W2:Y:S04]  /*04a0*/  @P2 LDG.E R2, desc[UR34][R6.64+0x4] ;  /* 0x0000042206022981 */ /* 0x000ea8000c1e1900 */
[----:B------:R-:W2:Y:S01]  /*04b0*/  @P0 LDG.E R0, desc[UR34][R4.64] ;  /* 0x0000002204000981 */ /* 0x000ea2000c1e1900 */
[----:B------:R-:W-:Y:S01]  /*04c0*/  UMOV UR41, URZ ;  /* 0x000000ff00297c82 */ /* 0x000fe20008000000 */
[----:B------:R-:W-:Y:S01]  /*04d0*/  UMOV UR16, 0xffffffff ;  /* 0xffffffff00107882 */ /* 0x000fe20000000000 */
[----:B------:R-:W-:Y:S01]  /*04e0*/  UMOV UR42, 0xffffffff ;  /* 0xffffffff002a7882 */ /* 0x000fe20000000000 */
[----:B-----5:R-:W-:-:S04]  /*04f0*/  @!UP0 UISETP.NE.U32.AND UP1, UPT, UR8, URZ, UPT ;  /* 0x000000ff0800828c */ /* 0x020fc8000bf25070 */
[----:B------:R-:W-:Y:S02]  /*0500*/  @!UP0 UISETP.NE.AND.EX UP1, UPT, UR9, URZ, UPT, UP1 ;  /* 0x000000ff0900828c */ /* 0x000fe4000bf25310 */
[----:B------:R-:W-:Y:S02]  /*0510*/  USHF.L.U32 UR30, UR37, 0x6, URZ ;  /* 0x00000006251e7899 */ /* 0x000fe400080006ff */
[----:B----4-:R-:W-:Y:S01]  /*0520*/  @!UP0 USEL UR9, UR11, URZ, UP1 ;  /* 0x000000ff0b098287 */ /* 0x010fe20008800000 */
[----:B------:R4:W5:Y:S02]  /*0530*/  @P4 LDG.E R4, desc[UR34][R6.64] ;  /* 0x0000002206044981 */ /* 0x000964000c1e1900 */
[----:B----4-:R-:W-:Y:S02]  /*0540*/  IMAD.U32 R6, RZ, RZ, UR38 ;  /* 0x00000026ff067e24 */ /* 0x010fe4000f8e00ff */
[----:B------:R-:W-:-:S05]  /*0550*/  IMAD.U32 R7, RZ, RZ, UR39 ;  /* 0x00000027ff077e24 */ /* 0x000fca000f8e00ff */
[----:B------:R-:W4:Y:S01]  /*0560*/  @!P3 LDG.E R6, desc[UR34][R6.64] ;  /* 0x000000220606b981 */ /* 0x000f22000c1e1900 */
[----:B---3--:R-:W-:Y:S02]  /*0570*/  @P1 R2UR UR41, R3 ;  /* 0x00000000032912ca */ /* 0x008fe400000e0000 */
[----:B--2---:R-:W-:Y:S02]  /*0580*/  @P2 R2UR UR8, R2 ;  /* 0x00000000020822ca */ /* 0x004fe400000e0000 */
[----:B------:R-:W-:-:S13]  /*0590*/  @P0 R2UR UR36, R0 ;  /* 0x00000000002402ca */ /* 0x000fda00000e0000 */
[----:B------:R-:W-:Y:S01]  /*05a0*/  @UP0 UIADD3 UR36, UPT, UPT, UR36, -UR41, URZ ;  /* 0x8000002924240290 */ /* 0x000fe2000fffe0ff */
[----:B-----5:R-:W-:Y:S02]  /*05b0*/  @P4 R2UR UR16, R4 ;  /* 0x00000000041042ca */ /* 0x020fe400000e0000 */
[----:B----4-:R-:W-:Y:S01]  /*05c0*/  @!P3 R2UR UR42, R6 ;  /* 0x00000000062ab2ca */ /* 0x010fe200000e0000 */
        /* <DEDUP_REMOVED lines=10> */
.L_x_955:
        /* <DEDUP_REMOVED lines=13> */
[----:B------:R-:W-:Y:S02]  /*0740*/  ULEA UR45, UR50, 0xffffffc0, 0x6 ;  /* 0xffffffc0322d7891 */ /* 0x000fe4000f8e30ff */
[----:B--2---:R-:W-:Y:S02]  /*0750*/  @!UP1 UIMAD.WIDE.U32 UR48, UR40, UR10, URZ ;  /* 0x0000000a283092a5 */ /* 0x004fe4000f8e00ff */
[----:B---3--:R-:W-:Y:S02]  /*0760*/  @UP1 UIMAD.WIDE.U32 UR14, UR16, UR8, URZ ;  /* 0x00000008100e12a5 */ /* 0x008fe4000f8e00ff */
[----:B------:R-:W-:Y:S02]  /*0770*/  @!UP1 UIMAD UR47, UR40, UR11, UR49 ;  /* 0x0000000b282f92a4 */ /* 0x000fe4000f8e0231 */
[----:B------:R-:W-:Y:S02]  /*0780*/  @UP1 UIMAD UR47, UR16, UR9, UR15 ;  /* 0x00000009102f12a4 */ /* 0x000fe4000f8e020f */
[----:B------:R-:W-:Y:S01]  /*0790*/  USHF.R.S32.HI UR49, URZ, 0x1f, UR45 ;  /* 0x0000001fff317899 */ /* 0x000fe2000801142d */
[----:B------:R-:W-:Y:S01]  /*07a0*/  @UP1 UMOV UR48, UR14 ;  /* 0x0000000e00301c82 */ /* 0x000fe20008000000 */
[----:B------:R-:W-:Y:S10]  /*07b0*/  BRA.U UP2, `(.L_x_957) ;  /* 0x0000000102347547 */ /* 0x000ff4000b800000 */
        /* <DEDUP_REMOVED lines=13> */
.L_x_957:
[----:B------:R-:W2:Y:S01]  /*0890*/  LDCU.64 UR14, c[0x0][0x3b8] ;  /* 0x00007700ff0e77ac */ /* 0x000ea20008000a00 */
[----:B------:R-:W-:-:S04]  /*08a0*/  UIADD3 UR8, UPT, UPT, UR41, UR42, URZ ;  /* 0x0000002a29087290 */ /* 0x000fc8000fffe0ff */
[----:B--2---:R-:W-:Y:S02]  /*08b0*/  UIMAD.WIDE.U32 UR10, UR8, UR14, URZ ;  /* 0x0000000e080a72a5 */ /* 0x004fe4000f8e00ff */
[----:B------:R-:W-:-:S04]  /*08c0*/  UIMAD UR8, UR8, UR15, URZ ;  /* 0x0000000f080872a4 */ /* 0x000fc8000f8e02ff */
[----:B------:R-:W-:Y:S01]  /*08d0*/  UIADD3 UR8, UPT, UPT, UR11, UR8, URZ ;  /* 0x000000080b087290 */ /* 0x000fe2000fffe0ff */
[----:B------:R-:W-:-:S05]  /*08e0*/  UMOV UR44, UR10 ;  /* 0x0000000a002c7c82 */ /* 0x000fca0008000000 */
[----:B------:R-:W-:Y:S02]  /*08f0*/  MOV R3, UR8 ;  /* 0x0000000800037c02 */ /* 0x000fe40008000f00 */
.L_x_958:
        /* <DEDUP_REMOVED lines=9> */
[----:B--2---:R-:W-:Y:S02]  /*0990*/  IMAD.MOV R4, RZ, RZ, -R7 ;  /* 0x000000ffff047224 */ /* 0x004fe400078e0a07 */
        /* <DEDUP_REMOVED lines=32> */
.L_x_959:
[----:B------:R-:W2:Y:S01]  /*0ba0*/  LDCU.64 UR12, c[0x0][0x3c0] ;  /* 0x00007800ff0c77ac */ /* 0x000ea20008000a00 */
[----:B------:R-:W-:-:S04]  /*0bb0*/  UIADD3 UR8, UPT, UPT, UR41, UR42, URZ ;  /* 0x0000002a29087290 */ /* 0x000fc8000fffe0ff */
[----:B--2---:R-:W-:Y:S02]  /*0bc0*/  UIMAD.WIDE.U32 UR10, UR8, UR12, URZ ;  /* 0x0000000c080a72a5 */ /* 0x004fe4000f8e00ff */
[----:B------:R-:W-:-:S04]  /*0bd0*/  UIMAD UR8, UR8, UR13, URZ ;  /* 0x0000000d080872a4 */ /* 0x000fc8000f8e02ff */
[----:B------:R-:W-:Y:S01]  /*0be0*/  UIADD3 UR8, UPT, UPT, UR11, UR8, URZ ;  /* 0x000000080b087290 */ /* 0x000fe2000fffe0ff */
[----:B------:R-:W-:-:S05]  /*0bf0*/  UMOV UR46, UR10 ;  /* 0x0000000a002e7c82 */ /* 0x000fca0008000000 */
[----:B------:R-:W-:-:S07]  /*0c00*/  MOV R2, UR8 ;  /* 0x0000000800027c02 */ /* 0x000fce0008000f00 */
.L_x_960:
        /* <DEDUP_REMOVED lines=27> */
.L_x_961:
[----:B------:R-:W-:Y:S02]  /*0dc0*/  UIMAD.WIDE.U32 UR54, UR62, UR16, URZ ;  /* 0x000000103e3672a5 */ /* 0x000fe4000f8e00ff */
[----:B------:R-:W-:-:S04]  /*0dd0*/  UIMAD UR8, UR63, UR16, URZ ;  /* 0x000000103f0872a4 */ /* 0x000fc8000f8e02ff */
[----:B------:R-:W-:Y:S02]  /*0de0*/  UIADD3 UR8, UPT, UPT, UR55, UR8, URZ ;  /* 0x0000000837087290 */ /* 0x000fe4000fffe0ff */
.L_x_962:
        /* <DEDUP_REMOVED lines=20> */
.L_x_963:
[----:B------:R-:W2:Y:S01]  /*0f30*/  LDCU UR56, c[0x0][0x434] ;  /* 0x00008680ff3877ac */ /* 0x000ea20008000800 */
[----:B------:R-:W-:-:S04]  /*0f40*/  UIMAD UR11, UR40, UR17, UR23 ;  /* 0x00000011280b72a4 */ /* 0x000fc8000f8e0217 */
[----:B--2---:R-:W-:Y:S02]  /*0f50*/  UIMAD UR56, UR11, UR56, URZ ;  /* 0x000000380b3872a4 */ /* 0x004fe4000f8e02ff */
.L_x_964:
        /* <DEDUP_REMOVED lines=11> */
.L_x_965:
[----:B------:R-:W2:Y:S01]  /*1010*/  LDCU UR55, c[0x0][0x444] ;  /* 0x00008880ff3777ac */ /* 0x000ea20008000800 */
[----:B------:R-:W-:-:S04]  /*1020*/  UIMAD UR10, UR40, UR17, UR23 ;  /* 0x00000011280a72a4 */ /* 0x000fc8000f8e0217 */
[----:B--2---:R-:W-:-:S12]  /*1030*/  UIMAD UR55, UR10, UR55, URZ ;  /* 0x000000370a3772a4 */ /* 0x004fd8000f8e02ff */
.L_x_966:
[----:B------:R-:W2:Y:S01]  /*1040*/  S2R R223, SR_TID.X ;  /* 0x0000000000df7919 */ /* 0x000ea20000002100 */
[----:B------:R-:W-:Y:S01]  /*1050*/  USHF.R.S32.HI UR10, URZ, 0x1f, UR9 ;  /* 0x0000001fff0a7899 */ /* 0x000fe20008011409 */
[----:B------:R-:W-:Y:S01]  /*1060*/  IMAD.MOV.U32 R17, RZ, RZ, RZ ;  /* 0x000000ffff117224 */ /* 0x000fe200078e00ff */
        /* <DEDUP_REMOVED lines=8> */
[----:B------:R-:W-:-:S02]  /*10f0*/  ULEA UR56, UR50, UR56, 0x6 ;  /* 0x0000003832387291 */ /* 0x000fc4000f8e30ff */
[----:B---3--:R-:W-:Y:S01]  /*1100*/  UIMAD UR16, UR49, UR8, URZ ;  /* 0x00000008311072a4 */ /* 0x008fe2000f8e02ff */
[C---:B--2---:R-:W-:Y:S01]  /*1110*/  IMAD.SHL.U32 R8, R223.reuse, 0x8, RZ ;  /* 0x00000008df087824 */ /* 0x044fe200078e00ff */
[----:B------:R-:W-:Y:S01]  /*1120*/  SHF.R.U32.HI R0, RZ, 0x5, R223 ;  /* 0x00000005ff007819 */ /* 0x000fe200000116df */
[----:B------:R-:W-:Y:S01]  /*1130*/  IMAD.U32 R6, RZ, RZ, UR8 ;  /* 0x00000008ff067e24 */ /* 0x000fe2000f8e00ff */
[----:B------:R-:W-:Y:S01]  /*1140*/  UIMAD UR16, UR45, UR9, UR16 ;  /* 0x000000092d1072a4 */ /* 0x000fe2000f8e0210 */
[----:B------:R-:W-:Y:S01]  /*1150*/  IMAD.U32 R10, RZ, RZ, UR10 ;  /* 0x0000000aff0a7e24 */ /* 0x000fe2000f8e00ff */
[----:B------:R-:W-:Y:S01]  /*1160*/  LOP3.LUT R16, R8, 0x38, RZ, 0xc0, !PT ;  /* 0x0000003808107812 */ /* 0x000fe200078ec0ff */
[----:B------:R-:W-:Y:S01]  /*1170*/  IMAD.U32 R14, RZ, RZ, UR11 ;  /* 0x0000000bff0e7e24 */ /* 0x000fe2000f8e00ff */
[----:B------:R-:W2:Y:S01]  /*1180*/  LDCU.64 UR10, c[0x0][0x550] ;  /* 0x0000aa00ff0a77ac */ /* 0x000ea20008000a00 */
[----:B------:R-:W-:Y:S02]  /*1190*/  LOP3.LUT R9, R223, 0x1f, RZ, 0xc0, !PT ;  /* 0x0000001fdf097812 */ /* 0x000fe400078ec0ff */
[----:B------:R-:W-:Y:S01]  /*11a0*/  IADD3 R4, P0, PT, R16, UR58, RZ ;  /* 0x0000003a10047c10 */ /* 0x000fe2000ff1e0ff */
[----:B------:R-:W3:Y:S02]  /*11b0*/  LDCU.64 UR58, c[0x0][0x420] ;  /* 0x00008400ff3a77ac */ /* 0x000ee40008000a00 */
[----:B------:R-:W-:-:S02]  /*11c0*/  IMAD R9, R0, UR51, R9 ;  /* 0x0000003300097c24 */ /* 0x000fc4000f8e0209 */
[----:B------:R-:W-:Y:S01]  /*11d0*/  IMAD.X R5, RZ, RZ, UR52, P0 ;  /* 0x00000034ff057e24 */ /* 0x000fe200080e06ff */
[----:B------:R-:W-:Y:S01]  /*11e0*/  USHF.L.U64.HI UR52, UR8, 0x5, UR9 ;  /* 0x0000000508347899 */ /* 0x000fe20008010209 */
[----:B------:R-:W-:-:S04]  /*11f0*/  IMAD.WIDE.U32 R6, R6, UR45, R4 ;  /* 0x0000002d06067c25 */ /* 0x000fc8000f8e0004 */
[----:B------:R-:W4:Y:S01]  /*1200*/  LDC.64 R4, c[0x0][0x3b0] ;  /* 0x0000ec00ff047b82 */ /* 0x000f220000000a00 */
[----:B------:R-:W-:Y:S01]  /*1210*/  IADD3 R7, PT, PT, R7, UR16, RZ ;  /* 0x0000001007077c10 */ /* 0x000fe2000fffe0ff */
[----:B------:R-:W5:Y:S02]  /*1220*/  LDCU.64 UR16, c[0x0][0x3c8] ;  /* 0x00007900ff1077ac */ /* 0x000f640008000a00 */
[----:B------:R-:W-:Y:S01]  /*1230*/  IMAD.WIDE.U32 R10, R10, UR23, R6 ;  /* 0x000000170a0a7c25 */ /* 0x000fe2000f8e0006 */
[----:B---3--:R-:W-:-:S03]  /*1240*/  UIMAD.WIDE UR58, UR56, 0x4, UR58 ;  /* 0x00000004383a78a5 */ /* 0x008fc6000f8e023a */
[----:B------:R-:W3:Y:S01]  /*1250*/  LDC.64 R6, c[0x0][0x5f8] ;  /* 0x00017e00ff067b82 */ /* 0x000ee20000000a00 */
[----:B------:R-:W-:Y:S01]  /*1260*/  IMAD R15, R14, UR23, R11 ;  /* 0x000000170e0f7c24 */ /* 0x000fe2000f8e020b */
[----:B------:R-:W-:Y:S02]  /*1270*/  MOV R14, R10 ;  /* 0x0000000a000e7202 */ /* 0x000fe40000000f00 */
[----:B------:R-:W-:-:S05]  /*1280*/  SHF.R.U32.HI R10, RZ, 0x3, R223 ;  /* 0x00000003ff0a7819 */ /* 0x000fca00000116df */
[----:B------:R-:W-:-:S04]  /*1290*/  IMAD.WIDE.U32 R14, R10, UR8, R14 ;  /* 0x000000080a0e7c25 */ /* 0x000fc8000f8e000e */
[----:B----4-:R-:W-:Y:S01]  /*12a0*/  IMAD R11, R4, UR49, RZ ;  /* 0x00000031040b7c24 */ /* 0x010fe2000f8e02ff */
[----:B--2---:R-:W-:Y:S01]  /*12b0*/  LEA R236, P2, R14, UR10, 0x1 ;  /* 0x0000000a0eec7c11 */ /* 0x004fe2000f8408ff */
[----:B------:R-:W-:-:S04]  /*12c0*/  IMAD.WIDE.U32 R18, R4, UR45, R16 ;  /* 0x0000002d04127c25 */ /* 0x000fc8000f8e0010 */
[----:B------:R-:W-:Y:S01]  /*12d0*/  IMAD R11, R5, UR45, R11 ;  /* 0x0000002d050b7c24 */ /* 0x000fe2000f8e020b */
[----:B------:R-:W-:Y:S01]  /*12e0*/  IADD3 R24, P0, PT, R18, UR48, RZ ;  /* 0x0000003012187c10 */ /* 0x000fe2000ff1e0ff */
[----:B------:R-:W-:Y:S01]  /*12f0*/  USHF.L.U32 UR45, UR8, 0x5, URZ ;  /* 0x00000005082d7899 */ /* 0x000fe200080006ff */
[----:B------:R-:W-:Y:S01]  /*1300*/  IMAD R0, R10, UR9, R15 ;  /* 0x000000090a007c24 */ /* 0x000fe2000f8e020f */
[----:B------:R-:W2:Y:S01]  /*1310*/  LDCU.64 UR8, c[0x0][0x380] ;  /* 0x00007000ff0877ac */ /* 0x000ea20008000a00 */
[----:B---3--:R-:W-:Y:S01]  /*1320*/  IMAD.WIDE.U32 R22, R6, UR21, RZ ;  /* 0x0000001506167c25 */ /* 0x008fe2000f8e00ff */
[----:B------:R-:W-:Y:S02]  /*1330*/  IADD3.X R25, PT, PT, R19, UR47, R11, P0, !PT ;  /* 0x0000002f13197c10 */ /* 0x000fe400087fe40b */
[----:B-----5:R-:W-:Y:S01]  /*1340*/  MOV R11, UR17 ;  /* 0x00000011000b7c02 */ /* 0x020fe20008000f00 */
[----:B------:R-:W-:Y:S01]  /*1350*/  IMAD.U32 R18, RZ, RZ, UR16 ;  /* 0x00000010ff127e24 */ /* 0x000fe2000f8e00ff */
[----:B------:R-:W3:Y:S01]  /*1360*/  LDCU.64 UR16, c[0x0][0x570] ;  /* 0x0000ae00ff1077ac */ /* 0x000ee20008000a00 */
[----:B------:R-:W-:Y:S01]  /*1370*/  SEL R6, R22, RZ, P5 ;  /* 0x000000ff16067207 */ /* 0x000fe20002800000 */
[----:B------:R-:W-:Y:S01]  /*1380*/  IMAD R7, R7, UR21, R23 ;  /* 0x0000001507077c24 */ /* 0x000fe2000f8e0217 */
[----:B------:R-:W-:Y:S01]  /*1390*/  LEA.HI.X R237, R14, UR11, R0, 0x1, P2 ;  /* 0x0000000b0eed7c11 */ /* 0x000fe200090f0c00 */
[----:B------:R-:W4:Y:S01]  /*13a0*/  LDCU.64 UR48, c[0x0][0x5e8] ;  /* 0x0000bd00ff3077ac */ /* 0x000f220008000a00 */
[----:B------:R-:W-:Y:S01]  /*13b0*/  IMAD.WIDE.U32 R18, R18, UR23, R24 ;  /* 0x0000001712127c25 */ /* 0x000fe2000f8e0018 */
[----:B------:R-:W-:Y:S01]  /*13c0*/  IADD3 R6, P1, P0, R9, UR54, R6 ;  /* 0x0000003609067c10 */ /* 0x000fe2000f83e006 */
[----:B------:R-:W-:Y:S01]  /*13d0*/  USHF.L.U32 UR47, UR51, 0x6, URZ ;  /* 0x00000006332f7899 */ /* 0x000fe200080006ff */
[----:B------:R-:W-:Y:S01]  /*13e0*/  SHF.R.S32.HI R9, RZ, 0x1f, R9 ;  /* 0x0000001fff097819 */ /* 0x000fe20000011409 */
[----:B------:R-:W-:Y:S01]  /*13f0*/  IMAD R15, R11, UR23, R19 ;  /* 0x000000170b0f7c24 */ /* 0x000fe2000f8e0213 */
[----:B------:R-:W-:Y:S01]  /*1400*/  SEL R7, R7, RZ, P5 ;  /* 0x000000ff07077207 */ /* 0x000fe20002800000 */
[----:B------:R-:W-:-:S03]  /*1410*/  IMAD.MOV.U32 R14, RZ, RZ, R18 ;  /* 0x000000ffff0e7224 */ /* 0x000fc600078e0012 */
[----:B------:R-:W-:Y:S01]  /*1420*/  IADD3.X R9, PT, PT, R9, UR53, R7, P1, P0 ;  /* 0x0000003509097c10 */ /* 0x000fe20008fe0407 */
[----:B------:R-:W-:Y:S01]  /*1430*/  IMAD.U32 R7, RZ, RZ, UR47 ;  /* 0x0000002fff077e24 */ /* 0x000fe2000f8e00ff */
[----:B------:R-:W-:Y:S01]  /*1440*/  IADD3 R6, P0, PT, R6, UR47, RZ ;  /* 0x0000002f06067c10 */ /* 0x000fe2000ff1e0ff */
[----:B------:R-:W-:-:S03]  /*1450*/  IMAD.WIDE.U32 R14, R10, R4, R14 ;  /* 0x000000040a0e7225 */ /* 0x000fc600078e000e */
[----:B------:R-:W-:Y:S01]  /*1460*/  LEA.HI.X.SX32 R7, R7, R9, 0x1, P0 ;  /* 0x0000000907077211 */ /* 0x000fe200000f0eff */
[----:B------:R-:W-:Y:S01]  /*1470*/  IMAD R0, R10, R5, R15 ;  /* 0x000000050a007224 */ /* 0x000fe200078e020f */
[----:B--2---:R-:W-:Y:S01]  /*1480*/  LEA R238, P1, R14, UR8, 0x1 ;  /* 0x000000080eee7c11 */ /* 0x004fe2000f8208ff */
[----:B----4-:R-:W-:Y:S01]  /*1490*/  UIMAD.WIDE UR48, UR55, 0x4, UR48 ;  /* 0x00000004373078a5 */ /* 0x010fe2000f8e0230 */
[----:B---3--:R-:W-:Y:S01]  /*14a0*/  LEA R234, P0, R6, UR16, 0x2 ;  /* 0x0000001006ea7c11 */ /* 0x008fe2000f8010ff */
[----:B------:R-:W-:Y:S01]  /*14b0*/  VIADD R9, R10, 0x20 ;  /* 0x000000200a097836 */ /* 0x000fe20000000000 */
[----:B------:R-:W-:Y:S02]  /*14c0*/  LEA.HI.X R239, R14, UR9, R0, 0x1, P1 ;  /* 0x000000090eef7c11 */ /* 0x000fe400088f0c00 */
[----:B------:R-:W-:Y:S02]  /*14d0*/  LEA.HI.X R235, R6, UR17, R7, 0x2, P0 ;  /* 0x0000001106eb7c11 */ /* 0x000fe400080f1407 */
[----:B------:R-:W-:Y:S01]  /*14e0*/  IADD3 R14, P0, PT, R10, 0x20, RZ ;  /* 0x000000200a0e7810 */ /* 0x000fe20007f1e0ff */
[----:B------:R-:W-:Y:S01]  /*14f0*/  UMOV UR16, UR48 ;  /* 0x0000003000107c82 */ /* 0x000fe20008000000 */
[C---:B------:R-:W-:Y:S01]  /*1500*/  SHF.L.U64.HI R5, R4.reuse, 0x5, R5 ;  /* 0x0000000504057819 */ /* 0x040fe20000010205 */
[----:B------:R-:W-:Y:S01]  /*1510*/  UMOV UR17, UR49 ;  /* 0x0000003100117c82 */ /* 0x000fe20008000000 */
[----:B------:R-:W-:-:S02]  /*1520*/  SHF.L.U32 R6, R4, 0x5, RZ ;  /* 0x0000000504067819 */ /* 0x000fc400000006ff */
[----:B------:R-:W-:Y:S01]  /*1530*/  IADD3.X R0, PT, PT, RZ, RZ, RZ, P0, !PT ;  /* 0x000000ffff007210 */ /* 0x000fe200007fe4ff */
[----:B------:R-:W-:Y:S06]  /*1540*/  BRA.U UP0, `(.L_x_967) ;  /* 0x0000000500e87547 */ /* 0x000fec000b800000 */
        /* <DEDUP_REMOVED lines=13> */
.L_x_968:
[----:B------:R-:W2:Y:S01]  /*1620*/  LDCU.64 UR12, c[0x0][0x5c0] ;  /* 0x0000b800ff0c77ac */ /* 0x000ea20008000a00 */
[----:B------:R-:W-:-:S04]  /*1630*/  UIADD3 UR8, UPT, UPT, UR41, UR42, URZ ;  /* 0x0000002a29087290 */ /* 0x000fc8000fffe0ff */
[----:B--2---:R-:W-:Y:S02]  /*1640*/  UIMAD.WIDE.U32 UR16, UR8, UR12, URZ ;  /* 0x0000000c081072a5 */ /* 0x004fe4000f8e00ff */
[----:B------:R-:W-:-:S04]  /*1650*/  UIMAD UR8, UR8, UR13, URZ ;  /* 0x0000000d080872a4 */ /* 0x000fc8000f8e02ff */
[----:B------:R-:W-:-:S06]  /*1660*/  UIADD3 UR8, UPT, UPT, UR17, UR8, URZ ;  /* 0x0000000811087290 */ /* 0x000fcc000fffe0ff */
[----:B------:R-:W-:Y:S02]  /*1670*/  MOV R2, UR8 ;  /* 0x0000000800027c02 */ /* 0x000fe40008000f00 */
.L_x_969:
        /* <DEDUP_REMOVED lines=13> */
.L_x_970:
[----:B------:R-:W2:Y:S01]  /*1750*/  LDCU.64 UR10, c[0x0][0x5c8] ;  /* 0x0000b900ff0a77ac */ /* 0x000ea20008000a00 */
[----:B------:R-:W-:-:S04]  /*1760*/  UIADD3 UR41, UPT, UPT, UR41, UR42, URZ ;  /* 0x0000002a29297290 */ /* 0x000fc8000fffe0ff */
[----:B--2---:R-:W-:Y:S02]  /*1770*/  UIMAD.WIDE.U32 UR14, UR41, UR10, URZ ;  /* 0x0000000a290e72a5 */ /* 0x004fe4000f8e00ff */
[----:B------:R-:W-:-:S04]  /*1780*/  UIMAD UR41, UR41, UR11, URZ ;  /* 0x0000000b292972a4 */ /* 0x000fc8000f8e02ff */
[----:B------:R-:W-:-:S06]  /*1790*/  UIADD3 UR41, UPT, UPT, UR15, UR41, URZ ;  /* 0x000000290f297290 */ /* 0x000fcc000fffe0ff */
[----:B------:R-:W-:-:S07]  /*17a0*/  MOV R3, UR41 ;  /* 0x0000002900037c02 */ /* 0x000fce0008000f00 */
.L_x_971:
[----:B------:R-:W2:Y:S01]  /*17b0*/  LDCU.64 UR8, c[0x0][0x5d8] ;  /* 0x0000bb00ff0877ac */ /* 0x000ea20008000a00 */
        /* <DEDUP_REMOVED lines=10> */
[----:B--2---:R-:W-:Y:S01]  /*1860*/  IMAD.U32 R4, RZ, RZ, UR9 ;  /* 0x00000009ff047e24 */ /* 0x004fe2000f8e00ff */
[----:B------:R-:W-:-:S05]  /*1870*/  MOV R2, UR8 ;  /* 0x0000000800027c02 */ /* 0x000fca0008000f00 */
        /* <DEDUP_REMOVED lines=14> */
.L_x_973:
[----:B-1----:R-:W-:Y:S05]  /*1960*/  BSYNC.RECONVERGENT B0 ;  /* 0x0000000000007941 */ /* 0x002fea0003800200 */
.L_x_972:
[----:B------:R-:W-:Y:S04]  /*1970*/  BSSY.RECONVERGENT B0, `(.L_x_974) ;  /* 0x000000f000007945 */ /* 0x000fe80003800200 */
[----:B------:R-:W-:Y:S05]  /*1980*/  @P1 BRA `(.L_x_975) ;  /* 0x0000000000341947 */ /* 0x000fea0003800000 */
[----:B------:R-:W1:Y:S01]  /*1990*/  LDCU.64 UR8, c[0x0][0x560] ;  /* 0x0000ac00ff0877ac */ /* 0x000e620008000a00 */
[----:B------:R-:W-:Y:S01]  /*19a0*/  MOV R5, R4 ;  /* 0x0000000400057202 */ /* 0x000fe20000000f00 */
[----:B------:R-:W-:Y:S01]  /*19b0*/  IMAD R2, R0, UR12, RZ ;  /* 0x0000000c00027c24 */ /* 0x000fe2000f8e02ff */
[----:B------:R-:W-:-:S03]  /*19c0*/  MOV R4, R6 ;  /* 0x0000000600047202 */ /* 0x000fc60000000f00 */
[C---:B------:R-:W-:Y:S02]  /*19d0*/  IMAD R2, R14.reuse, UR13, R2 ;  /* 0x0000000d0e027c24 */ /* 0x040fe4000f8e0202 */
[----:B------:R-:W-:-:S05]  /*19e0*/  IMAD.WIDE.U32 R4, R14, UR12, R4 ;  /* 0x0000000c0e047c25 */ /* 0x000fca000f8e0004 */
[----:B------:R-:W-:Y:S02]  /*19f0*/  IADD3 R2, PT, PT, R5, R2, RZ ;  /* 0x0000000205027210 */ /* 0x000fe40007ffe0ff */
[----:B-1----:R-:W-:-:S04]  /*1a00*/  LEA R6, P0, R4, UR8, 0x1 ;  /* 0x0000000804067c11 */ /* 0x002fc8000f8008ff */
[----:B------:R-:W-:-:S05]  /*1a10*/  LEA.HI.X R7, R4, UR9, R2, 0x1, P0 ;  /* 0x0000000904077c11 */ /* 0x000fca00080f0c02 */
[----:B------:R1:W-:Y:S04]  /*1a20*/  STG.E.128 desc[UR34][R6.64], RZ ;  /* 0x000000ff06007986 */ /* 0x0003e8000c101d22 */
[----:B------:R1:W-:Y:S04]  /*1a30*/  STG.E.128 desc[UR34][R6.64+0x80], RZ ;  /* 0x000080ff06007986 */ /* 0x0003e8000c101d22 */
[----:B------:R1:W-:Y:S04]  /*1a40*/  STG.E.128 desc[UR34][R6.64+0x100], RZ ;  /* 0x000100ff06007986 */ /* 0x0003e8000c101d22 */
[----:B------:R1:W-:Y:S02]  /*1a50*/  STG.E.128 desc[UR34][R6.64+0x180], RZ ;  /* 0x000180ff06007986 */ /* 0x0003e4000c101d22 */
.L_x_975:
[----:B------:R-:W-:Y:S05]  /*1a60*/  BSYNC.RECONVERGENT B0 ;  /* 0x0000000000007941 */ /* 0x000fea0003800200 */
.L_x_974:
[----:B------:R-:W3:Y:S01]  /*1a70*/  LDCU.64 UR8, c[0x0][0x5e0] ;  /* 0x0000bc00ff0877ac */ /* 0x000ee20008000a00 */
[----:B------:R-:W-:Y:S01]  /*1a80*/  MOV R2, UR10 ;  /* 0x0000000a00027c02 */ /* 0x000fe20008000f00 */
[----:B------:R-:W-:Y:S01]  /*1a90*/  BSSY.RECONVERGENT B0, `(.L_x_976) ;  /* 0x0000016000007945 */ /* 0x000fe20003800200 */
[----:B------:R-:W-:-:S03]  /*1aa0*/  UIMAD UR27, UR27, UR10, URZ ;  /* 0x0000000a1b1b72a4 */ /* 0x000fc6000f8e02ff */
[----:B------:R-:W-:Y:S01]  /*1ab0*/  IMAD.WIDE.U32 R16, R2, UR30, R16 ;  /* 0x0000001e02107c25 */ /* 0x000fe2000f8e0010 */
[----:B------:R-:W-:Y:S02]  /*1ac0*/  UIMAD UR27, UR30, UR11, UR27 ;  /* 0x0000000b1e1b72a4 */ /* 0x000fe4000f8e021b */
[----:B-1----:R-:W-:-:S04]  /*1ad0*/  IADD3 R6, P0, PT, R16, UR14, RZ ;  /* 0x0000000e10067c10 */ /* 0x002fc8000ff1e0ff */
[----:B------:R-:W-:Y:S02]  /*1ae0*/  IADD3.X R7, PT, PT, R3, UR27, R17, P0, !PT ;  /* 0x0000001b03077c10 */ /* 0x000fe400087fe411 */
[----:B---3--:R-:W-:Y:S02]  /*1af0*/  MOV R4, UR8 ;  /* 0x0000000800047c02 */ /* 0x008fe40008000f00 */
[----:B------:R-:W-:-:S03]  /*1b00*/  MOV R2, UR9 ;  /* 0x0000000900027c02 */ /* 0x000fc60008000f00 */
        /* <DEDUP_REMOVED lines=14> */
.L_x_977:
[----:B------:R-:W-:Y:S05]  /*1bf0*/  BSYNC.RECONVERGENT B0 ;  /* 0x0000000000007941 */ /* 0x000fea0003800200 */
.L_x_976:
[----:B------:R-:W-:Y:S05]  /*1c00*/  @P1 BRA `(.L_x_978) ;  /* 0x0000006400cc1947 */ /* 0x000fea0003800000 */
[----:B------:R-:W3:Y:S01]  /*1c10*/  LDCU.64 UR8, c[0x0][0x568] ;  /* 0x0000ad00ff0877ac */ /* 0x000ee20008000a00 */
[----:B------:R-:W-:Y:S01]  /*1c20*/  MOV R3, R2 ;  /* 0x0000000200037202 */ /* 0x000fe20000000f00 */
        /* <DEDUP_REMOVED lines=12> */
.L_x_967:
[----:B------:R-:W2:Y:S01]  /*1cf0*/  LDCU.64 UR10, c[0x0][0x3d0] ;  /* 0x00007a00ff0a77ac */ /* 0x000ea20008000a00 */
[----:B------:R-:W-:Y:S01]  /*1d00*/  IMAD.U32 R7, RZ, RZ, UR14 ;  /* 0x0000000eff077e24 */ /* 0x000fe2000f8e00ff */
[----:B------:R-:W-:Y:S01]  /*1d10*/  SHF.R.U32.HI R231, RZ, 0x2, R223 ;  /* 0x00000002ffe77819 */ /* 0x000fe200000116df */
[----:B------:R-:W-:Y:S01]  /*1d20*/  IMAD.U32 R4, RZ, RZ, UR12 ;  /* 0x0000000cff047e24 */ /* 0x000fe2000f8e00ff */
[----:B------:R-:W3:Y:S01]  /*1d30*/  LDCU.64 UR8, c[0x0][0x3d8] ;  /* 0x00007b00ff0877ac */ /* 0x000ee20008000a00 */
[----:B------:R-:W-:Y:S01]  /*1d40*/  IMAD.WIDE.U32 R22, R7, UR30, R16 ;  /* 0x0000001e07167c25 */ /* 0x000fe2000f8e0010 */
[----:B------:R-:W-:-:S03]  /*1d50*/  UIMAD UR43, UR50, -0x40, UR43 ;  /* 0xffffffc0322b78a4 */ /* 0x000fc6000f8e022b */
[----:B------:R-:W-:Y:S01]  /*1d60*/  IMAD.WIDE.U32 R18, R4, UR30, R16 ;  /* 0x0000001e04127c25 */ /* 0x000fe2000f8e0010 */
[----:B------:R-:W-:Y:S01]  /*1d70*/  UIADD3 UR40, UPT, UPT, -UR30, UR36, URZ ;  /* 0x000000241e287290 */ /* 0x000fe2000fffe1ff */
[----:B------:R-:W-:Y:S01]  /*1d80*/  IADD3 R16, P1, PT, R22, UR44, RZ ;  /* 0x0000002c16107c10 */ /* 0x000fe2000ff3e0ff */
[----:B------:R-:W-:Y:S01]  /*1d90*/  UIMAD UR47, UR27, UR14, URZ ;  /* 0x0000000e1b2f72a4 */ /* 0x000fe2000f8e02ff */
[----:B------:R-:W4:Y:S01]  /*1da0*/  S2R R216, SR_TID.X ;  /* 0x0000000000d87919 */ /* 0x000f220000002100 */
[----:B------:R-:W-:Y:S01]  /*1db0*/  UIMAD UR27, UR27, UR12, URZ ;  /* 0x0000000c1b1b72a4 */ /* 0x000fe2000f8e02ff */
[C---:B------:R-:W-:Y:S01]  /*1dc0*/  ISETP.GE.AND P4, PT, R9.reuse, UR43, PT ;  /* 0x0000002b09007c0c */ /* 0x040fe2000bf86270 */
[----:B------:R-:W-:Y:S01]  /*1dd0*/  UIMAD UR47, UR30, UR15, UR47 ;  /* 0x0000000f1e2f72a4 */ /* 0x000fe2000f8e022f */
[----:B------:R-:W-:Y:S01]  /*1de0*/  ISETP.GE.AND P2, PT, R9, UR40, PT ;  /* 0x0000002809007c0c */ /* 0x000fe2000bf46270 */
[----:B------:R-:W-:Y:S01]  /*1df0*/  UIMAD UR27, UR30, UR13, UR27 ;  /* 0x0000000d1e1b72a4 */ /* 0x000fe2000f8e021b */
[----:B------:R-:W-:Y:S01]  /*1e00*/  SHF.R.U32.HI R9, RZ, 0x1, R223 ;  /* 0x00000001ff097819 */ /* 0x000fe200000116df */
[----:B--2---:R-:W-:Y:S01]  /*1e10*/  IMAD R22, R20, UR10, RZ ;  /* 0x0000000a14167c24 */ /* 0x004fe2000f8e02ff */
[----:B------:R-:W-:Y:S01]  /*1e20*/  IADD3 R24, P0, PT, R18, UR46, RZ ;  /* 0x0000002e12187c10 */ /* 0x000fe2000ff1e0ff */
[----:B---3--:R-:W-:Y:S01]  /*1e30*/  IMAD R20, R20, UR8, RZ ;  /* 0x0000000814147c24 */ /* 0x008fe2000f8e02ff */
[----:B------:R-:W-:Y:S01]  /*1e40*/  LOP3.LUT R4, R9, 0x30, RZ, 0xc0, !PT ;  /* 0x0000003009047812 */ /* 0x000fe200078ec0ff */
[C---:B------:R-:W-:Y:S01]  /*1e50*/  IMAD R22, R12.reuse, UR11, R22 ;  /* 0x0000000b0c167c24 */ /* 0x040fe2000f8e0216 */
[----:B------:R-:W-:Y:S01]  /*1e60*/  IADD3.X R17, PT, PT, R3, UR47, R23, P1, !PT ;  /* 0x0000002f03117c10 */ /* 0x000fe20008ffe417 */
[----:B------:R-:W-:Y:S01]  /*1e70*/  IMAD R20, R12, UR9, R20 ;  /* 0x000000090c147c24 */ /* 0x000fe2000f8e0214 */
[----:B------:R-:W-:Y:S01]  /*1e80*/  IADD3.X R25, PT, PT, R2, UR27, R19, P0, !PT ;  /* 0x0000001b02197c10 */ /* 0x000fe200087fe413 */
[----:B------:R-:W-:Y:S01]  /*1e90*/  IMAD.U32 R18, RZ, RZ, UR45 ;  /* 0x0000002dff127e24 */ /* 0x000fe2000f8e00ff */
[----:B------:R-:W-:Y:S01]  /*1ea0*/  LOP3.LUT R231, R4, 0x7, R231, 0xf8, !PT ;  /* 0x0000000704e77812 */ /* 0x000fe200078ef8e7 */
[----:B------:R-:W-:Y:S01]  /*1eb0*/  IMAD.WIDE.U32 R16, R12, UR10, R16 ;  /* 0x0000000a0c107c25 */ /* 0x000fe2000f8e0010 */
[----:B------:R-:W-:-:S03]  /*1ec0*/  ISETP.GE.AND P3, PT, R10, UR40, PT ;  /* 0x000000280a007c0c */ /* 0x000fc6000bf66270 */
[----:B------:R-:W-:Y:S01]  /*1ed0*/  IMAD.MOV.U32 R230, RZ, RZ, 0x7f800000 ;  /* 0x7f800000ffe67424 */ /* 0x000fe200078e00ff */
[----:B------:R-:W-:Y:S01]  /*1ee0*/  @!P4 LEA R18, P1, R18, R236, 0x1 ;  /* 0x000000ec1212c211 */ /* 0x000fe200078208ff */
[----:B------:R-:W-:Y:S01]  /*1ef0*/  IMAD.WIDE.U32 R12, R12, UR8, R24 ;  /* 0x000000080c0c7c25 */ /* 0x000fe2000f8e0018 */
[C---:B------:R-:W-:Y:S01]  /*1f00*/  @!P4 LEA R24, P0, R6.reuse, R238, 0x1 ;  /* 0x000000ee0618c211 */ /* 0x040fe200078008ff */
[----:B------:R-:W-:Y:S01]  /*1f10*/  ULOP3.LUT UR8, UR50, 0x80000001, URZ, 0xc0, !UPT ;  /* 0x8000000132087892 */ /* 0x000fe2000f8ec0ff */
[----:B------:R-:W2:Y:S01]  /*1f20*/  LDC R244, c[0x0][0x44c] ;  /* 0x00011300fff47b82 */ /* 0x000ea20000000800 */
[----:B------:R-:W-:Y:S01]  /*1f30*/  VIADD R2, R231, 0x8 ;  /* 0x00000008e7027836 */ /* 0x000fe20000000000 */
[----:B------:R-:W-:Y:S01]  /*1f40*/  @!P4 LEA.HI.X R25, R6, R239, R5, 0x1, P0 ;  /* 0x000000ef0619c211 */ /* 0x000fe200000f0c05 */
[----:B------:R-:W-:Y:S01]  /*1f50*/  IMAD.U32 R4, RZ, RZ, UR45 ;  /* 0x0000002dff047e24 */ /* 0x000fe2000f8e00ff */
[----:B------:R-:W-:Y:S01]  /*1f60*/  UISETP.NE.AND UP0, UPT, UR8, 0x1, UPT ;  /* 0x000000010800788c */ /* 0x000fe2000bf05270 */
[----:B------:R-:W-:Y:S01]  /*1f70*/  IMAD.U32 R3, RZ, RZ, UR52 ;  /* 0x00000034ff037e24 */ /* 0x000fe2000f8e00ff */
[----:B------:R-:W-:Y:S01]  /*1f80*/  ISETP.GE.AND P0, PT, R2, UR43, PT ;  /* 0x0000002b02007c0c */ /* 0x000fe2000bf06270 */
[----:B------:R-:W-:Y:S01]  /*1f90*/  IMAD.IADD R21, R13, 0x1, R20 ;  /* 0x000000010d157824 */ /* 0x000fe200078e0214 */
[----:B------:R-:W-:Y:S01]  /*1fa0*/  LOP3.LUT R2, R8, 0x1f8, RZ, 0xc0, !PT ;  /* 0x000001f808027812 */ /* 0x000fe200078ec0ff */
[--C-:B------:R-:W-:Y:S01]  /*1fb0*/  @!P3 IMAD.MOV.U32 R20, RZ, RZ, R12.reuse ;  /* 0x000000ffff14b224 */ /* 0x100fe200078e000c */
[----:B------:R-:W-:Y:S01]  /*1fc0*/  @!P4 LEA.HI.X R19, R4, R237, R3, 0x1, P1 ;  /* 0x000000ed0413c211 */ /* 0x000fe200008f0c03 */
[----:B------:R-:W-:Y:S01]  /*1fd0*/  @!P2 IMAD.MOV.U32 R4, RZ, RZ, R12 ;  /* 0x000000ffff04a224 */ /* 0x000fe200078e000c */
[----:B------:R-:W-:Y:S01]  /*1fe0*/  LOP3.LUT R2, R2, 0x38, R223, 0x78, !PT ;  /* 0x0000003802027812 */ /* 0x000fe200078e78df */
[----:B------:R-:W-:Y:S01]  /*1ff0*/  @!P2 IMAD R12, R0, UR14, RZ ;  /* 0x0000000e000cac24 */ /* 0x000fe2000f8e02ff */
[----:B------:R-:W-:Y:S01]  /*2000*/  ISETP.GE.AND P1, PT, R10, UR43, PT ;  /* 0x0000002b0a007c0c */ /* 0x000fe2000bf26270 */
[----:B------:R-:W-:Y:S01]  /*2010*/  @!P2 IMAD R11, R0, UR12, RZ ;  /* 0x0000000c000bac24 */ /* 0x000fe2000f8e02ff */
[----:B------:R-:W-:Y:S01]  /*2020*/  LOP3.LUT R0, R2, 0x1e00, R8, 0xf8, !PT ;  /* 0x00001e0002007812 */ /* 0x000fe200078ef808 */
[----:B------:R-:W3:Y:S01]  /*2030*/  @!P3 LDC.64 R6, c[0x0][0x388] ;  /* 0x0000e200ff06bb82 */ /* 0x000ee20000000a00 */
[----:B------:R-:W-:Y:S01]  /*2040*/  USEL UR8, URZ, 0x8000, UP0 ;  /* 0x00008000ff087887 */ /* 0x000fe20008000000 */
[----:B------:R-:W-:Y:S01]  /*2050*/  IMAD.IADD R23, R17, 0x1, R22 ;  /* 0x0000000111177824 */ /* 0x000fe200078e0216 */
[----:B------:R-:W-:-:S05]  /*2060*/  LEA R0, R0, UR24, 0x1 ;  /* 0x0000001800007c11 */ /* 0x000fca000f8e08ff */
[----:B------:R-:W-:Y:S01]  /*2070*/  @P5 BAR.SYNC.DEFER_BLOCKING 0x0 ;  /* 0x0000000000005b1d */ /* 0x000fe20000010000 */
[----:B------:R-:W-:Y:S02]  /*2080*/  @!P3 IMAD.MOV.U32 R22, RZ, RZ, R16 ;  /* 0x000000ffff16b224 */ /* 0x000fe400078e0010 */
[----:B------:R-:W-:Y:S02]  /*2090*/  @!P2 IMAD.MOV.U32 R17, RZ, RZ, R23 ;  /* 0x000000ffff11a224 */ /* 0x000fe400078e0017 */
[----:B------:R-:W-:-:S03]  /*20a0*/  VIADD R232, R0, UR8 ;  /* 0x0000000800e87c36 */ /* 0x000fc60008000000 */
[----:B------:R-:W1:Y:S01]  /*20b0*/  @!P2 LDC.64 R2, c[0x0][0x388] ;  /* 0x0000e200ff02ab82 */ /* 0x000e620000000a00 */
[----:B------:R-:W-:Y:S02]  /*20c0*/  @!P2 IMAD.MOV.U32 R5, RZ, RZ, R21 ;  /* 0x000000ffff05a224 */ /* 0x000fe400078e0015 */
[----:B------:R-:W-:Y:S01]  /*20d0*/  IMAD.MOV.U32 R229, RZ, RZ, 0x7f800000 ;  /* 0x7f800000ffe57424 */ /* 0x000fe200078e00ff */
[----:B------:R-:W2:Y:S01]  /*20e0*/  S2R R243, SR_TID.X ;  /* 0x0000000000f37919 */ /* 0x000ea20000002100 */
[----:B------:R-:W-:Y:S01]  /*20f0*/  @!P3 IMAD.WIDE.U32 R22, R10, UR14, R22 ;  /* 0x0000000e0a16bc25 */ /* 0x000fe2000f8e0016 */
[----:B----4-:R-:W-:Y:S01]  /*2100*/  SHF.R.U32.HI R228, RZ, 0x2, R216 ;  /* 0x00000002ffe47819 */ /* 0x010fe200000116d8 */
[----:B------:R-:W4:Y:S02]  /*2110*/  LDCU UR11, c[0x0][0x590] ;  /* 0x0000b200ff0b77ac */ /* 0x000f240008000800 */
[C---:B------:R-:W-:Y:S02]  /*2120*/  @!P2 IMAD R12, R14.reuse, UR15, R12 ;  /* 0x0000000f0e0cac24 */ /* 0x040fe4000f8e020c */
[----:B------:R-:W-:-:S02]  /*2130*/  @!P2 IMAD R11, R14, UR13, R11 ;  /* 0x0000000d0e0bac24 */ /* 0x000fc4000f8e020b */
[C---:B------:R-:W-:Y:S02]  /*2140*/  IMAD.SHL.U32 R215, R216.reuse, 0x2, RZ ;  /* 0x00000002d8d77824 */ /* 0x040fe400078e00ff */
[C---:B------:R-:W-:Y:S02]  /*2150*/  IMAD.SHL.U32 R213, R216.reuse, 0x40, RZ ;  /* 0x00000040d8d57824 */ /* 0x040fe400078e00ff */
[----:B------:R-:W-:Y:S01]  /*2160*/  IMAD.SHL.U32 R214, R216, 0x20, RZ ;  /* 0x00000020d8d67824 */ /* 0x000fe200078e00ff */
[----:B------:R-:W-:Y:S01]  /*2170*/  @!PT LDS RZ, [RZ] ;  /* 0x00000000fffff984 */ /* 0x000fe20000000800 */
[----:B------:R-:W-:Y:S01]  /*2180*/  @!PT LDS RZ, [RZ] ;  /* 0x00000000fffff984 */ /* 0x000fe20000000800 */
[----:B------:R-:W-:Y:S01]  /*2190*/  @!PT LDS RZ, [RZ] ;  /* 0x00000000fffff984 */ /* 0x000fe20000000800 */
[----:B------:R-:W-:Y:S01]  /*21a0*/  @!P1 LDGSTS.E.BYPASS.LTC128B.128 [R0+0x10000], desc[UR34][R236.64] ;  /* 0x10000000ec009fae */ /* 0x000fe2000b981a22 */
[----:B------:R-:W-:-:S04]  /*21b0*/  @!P2 IMAD.WIDE.U32 R16, R14, UR14, R16 ;  /* 0x0000000e0e10ac25 */ /* 0x000fc8000f8e0010 */
[----:B------:R-:W-:Y:S01]  /*21c0*/  IMAD.SHL.U32 R212, R216, 0x8, RZ ;  /* 0x00000008d8d47824 */ /* 0x000fe200078e00ff */
[----:B------:R-:W-:Y:S01]  /*21d0*/  @!P1 LDGSTS.E.BYPASS.LTC128B.128 [R0+0x12000], desc[UR34][R236.64+0x80] ;  /* 0x12000080ec009fae */ /* 0x000fe2000b981a22 */
[----:B------:R-:W-:-:S04]  /*21e0*/  @!P2 IMAD.WIDE.U32 R14, R14, UR12, R4 ;  /* 0x0000000c0e0eac25 */ /* 0x000fc8000f8e0004 */
[----:B------:R-:W-:Y:S01]  /*21f0*/  IMAD.SHL.U32 R248, R216, 0x10, RZ ;  /* 0x00000010d8f87824 */ /* 0x000fe200078e00ff */
[----:B------:R-:W-:Y:S01]  /*2200*/  @!P1 LDGSTS.E.BYPASS.LTC128B.128 [R0+0x14000], desc[UR34][R236.64+0x100] ;  /* 0x14000100ec009fae */ /* 0x000fe2000b981a22 */
[C---:B------:R-:W-:Y:S01]  /*2210*/  @!P3 IMAD R13, R10.reuse, UR15, R23 ;  /* 0x0000000f0a0dbc24 */ /* 0x040fe2000f8e0217 */
[----:B------:R-:W4:Y:S01]  /*2220*/  @!P3 LDC.64 R4, c[0x0][0x390] ;  /* 0x0000e400ff04bb82 */ /* 0x000f220000000a00 */
[----:B------:R-:W-:Y:S01]  /*2230*/  @!P2 IMAD.IADD R12, R17, 0x1, R12 ;  /* 0x00000001110ca824 */ /* 0x000fe200078e020c */
[----:B------:R-:W-:Y:S01]  /*2240*/  @!P1 LDGSTS.E.BYPASS.LTC128B.128 [R0+0x16000], desc[UR34][R236.64+0x180] ;  /* 0x16000180ec009fae */ /* 0x000fe2000b981a22 */
[----:B------:R-:W-:-:S04]  /*2250*/  @!P3 IMAD.WIDE.U32 R20, R10, UR12, R20 ;  /* 0x0000000c0a14bc25 */ /* 0x000fc8000f8e0014 */
[----:B------:R-:W-:Y:S01]  /*2260*/  IMAD.MOV.U32 R225, RZ, RZ, 0x40 ;  /* 0x00000040ffe17424 */ /* 0x000fe200078e00ff */
[----:B------:R-:W-:Y:S01]  /*2270*/  @P1 STS.128 [R0+0x10000], RZ ;  /* 0x010000ff00001388 */ /* 0x000fe20000000c00 */
[----:B------:R-:W-:Y:S02]  /*2280*/  @!P2 IMAD.IADD R11, R15, 0x1, R11 ;  /* 0x000000010f0ba824 */ /* 0x000fe400078e020b */
[----:B------:R-:W-:Y:S01]  /*2290*/  IMAD.MOV.U32 R224, RZ, RZ, 0x20 ;  /* 0x00000020ffe07424 */ /* 0x000fe200078e00ff */
[----:B------:R-:W-:Y:S01]  /*22a0*/  @P1 STS.128 [R0+0x12000], RZ ;  /* 0x012000ff00001388 */ /* 0x000fe20000000c00 */
[----:B------:R-:W-:Y:S01]  /*22b0*/  IMAD.MOV.U32 R247, RZ, RZ, 0x10 ;  /* 0x00000010fff77424 */ /* 0x000fe200078e00ff */
[----:B------:R-:W-:Y:S02]  /*22c0*/  UIADD3 UR30, UPT, UPT, UR30, 0x40, URZ ;  /* 0x000000401e1e7890 */ /* 0x000fe4000fffe0ff */
[----:B------:R-:W-:Y:S01]  /*22d0*/  @P1 STS.128 [R0+0x14000], RZ ;  /* 0x014000ff00001388 */ /* 0x000fe20000000c00 */
[----:B------:R-:W-:Y:S01]  /*22e0*/  IMAD.MOV.U32 R246, RZ, RZ, 0x20 ;  /* 0x00000020fff67424 */ /* 0x000fe200078e00ff */
[----:B------:R-:W-:Y:S01]  /*22f0*/  CS2R R190, SRZ ;  /* 0x0000000000be7805 */ /* 0x000fe2000001ff00 */
[----:B------:R-:W-:Y:S01]  /*2300*/  IMAD.MOV.U32 R245, RZ, RZ, 0x40 ;  /* 0x00000040fff57424 */ /* 0x000fe200078e00ff */
[----:B------:R-:W-:Y:S01]  /*2310*/  @P1 STS.128 [R0+0x16000], RZ ;  /* 0x016000ff00001388 */ /* 0x000fe20000000c00 */
[----:B------:R-:W-:Y:S01]  /*2320*/  IMAD.MOV.U32 R240, RZ, RZ, 0x4 ;  /* 0x00000004fff07424 */ /* 0x000fe200078e00ff */
        /* <DEDUP_REMOVED lines=66> */
[----:B-1----:R-:W-:Y:S02]  /*2750*/  @!P2 LEA R2, P1, R16, R2, 0x1 ;  /* 0x000000021002a211 */ /* 0x002fe400078208ff */
[----:B------:R-:W-:-:S02]  /*2760*/  CS2R R46, SRZ ;  /* 0x00000000002e7805 */ /* 0x000fc4000001ff00 */
[----:B------:R-:W-:Y:S01]  /*2770*/  CS2R R44, SRZ ;  /* 0x00000000002c7805 */ /* 0x000fe2000001ff00 */
[----:B------:R-:W-:Y:S01]  /*2780*/  @P4 STS.128 [R232+0x1000], RZ ;  /* 0x001000ffe8004388 */ /* 0x000fe20000000c00 */
[----:B------:R-:W-:Y:S01]  /*2790*/  @!P2 LEA.HI.X R3, R16, R3, R12, 0x1, P1 ;  /* 0x000000031003a211 */ /* 0x000fe200008f0c0c */
[----:B------:R-:W-:Y:S01]  /*27a0*/  @!P3 IMAD R12, R10, UR13, R21 ;  /* 0x0000000d0a0cbc24 */ /* 0x000fe2000f8e0215 */
[C---:B----4-:R-:W-:Y:S01]  /*27b0*/  @!P3 LEA R4, P1, R20.reuse, R4, 0x1 ;  /* 0x000000041404b211 */ /* 0x050fe200078208ff */
[----:B------:R-:W-:Y:S01]  /*27c0*/  @P4 STS.128 [R232+0x3000], RZ ;  /* 0x003000ffe8004388 */ /* 0x000fe20000000c00 */
[----:B------:R-:W-:Y:S02]  /*27d0*/  CS2R R50, SRZ ;  /* 0x0000000000327805 */ /* 0x000fe4000001ff00 */
[----:B------:R-:W-:Y:S02]  /*27e0*/  CS2R R48, SRZ ;  /* 0x0000000000307805 */ /* 0x000fe4000001ff00 */
[----:B------:R-:W-:Y:S01]  /*27f0*/  @!P3 LEA.HI.X R5, R20, R5, R12, 0x1, P1 ;  /* 0x000000051405b211 */ /* 0x000fe200008f0c0c */
[----:B------:R-:W-:Y:S01]  /*2800*/  @P4 STS.128 [R232+0x5000], RZ ;  /* 0x005000ffe8004388 */ /* 0x000fe20000000c00 */
[----:B------:R-:W-:-:S02]  /*2810*/  CS2R R42, SRZ ;  /* 0x00000000002a7805 */ /* 0x000fc4000001ff00 */
[----:B------:R-:W-:Y:S02]  /*2820*/  CS2R R40, SRZ ;  /* 0x0000000000287805 */ /* 0x000fe4000001ff00 */
[----:B------:R-:W-:Y:S01]  /*2830*/  CS2R R38, SRZ ;  /* 0x0000000000267805 */ /* 0x000fe2000001ff00 */
[----:B------:R-:W-:Y:S01]  /*2840*/  @P4 STS.128 [R232+0x7000], RZ ;  /* 0x007000ffe8004388 */ /* 0x000fe20000000c00 */
[----:B------:R-:W-:Y:S02]  /*2850*/  CS2R R36, SRZ ;  /* 0x0000000000247805 */ /* 0x000fe4000001ff00 */
[----:B------:R-:W-:Y:S02]  /*2860*/  CS2R R30, SRZ ;  /* 0x00000000001e7805 */ /* 0x000fe4000001ff00 */
[----:B------:R-:W-:Y:S01]  /*2870*/  CS2R R28, SRZ ;  /* 0x00000000001c7805 */ /* 0x000fe2000001ff00 */
[----:B------:R-:W-:Y:S01]  /*2880*/  @!PT LDS RZ, [RZ] ;  /* 0x00000000fffff984 */ /* 0x000fe20000000800 */
[----:B------:R-:W-:Y:S01]  /*2890*/  @!PT LDS RZ, [RZ] ;  /* 0x00000000fffff984 */ /* 0x000fe20000000800 */
[----:B------:R-:W-:Y:S01]  /*28a0*/  @!PT LDS RZ, [RZ] ;  /* 0x00000000fffff984 */ /* 0x000fe20000000800 */
[----:B------:R-:W-:Y:S01]  /*28b0*/  @!P4 LDGSTS.E.BYPASS.LTC128B.128 [R232+0x1000], desc[UR34][R24.64] ;  /* 0x0100000018e8cfae */ /* 0x000fe2000b981a22 */
[----:B------:R-:W-:-:S02]  /*28c0*/  CS2R R34, SRZ ;  /* 0x0000000000227805 */ /* 0x000fc4000001ff00 */
[----:B------:R-:W-:Y:S02]  /*28d0*/  CS2R R32, SRZ ;  /* 0x0000000000207805 */ /* 0x000fe4000001ff00 */
[----:B------:R-:W-:Y:S01]  /*28e0*/  CS2R R26, SRZ ;  /* 0x00000000001a7805 */ /* 0x000fe2000001ff00 */
[----:B------:R-:W-:Y:S01]  /*28f0*/  @!P4 LDGSTS.E.BYPASS.LTC128B.128 [R232+0x3000], desc[UR34][R24.64+0x80] ;  /* 0x0300008018e8cfae */ /* 0x000fe2000b981a22 */
[----:B------:R-:W-:Y:S01]  /*2900*/  USHF.L.U32 UR51, UR51, 0x3, URZ ;  /* 0x0000000333337899 */ /* 0x000fe200080006ff */
[----:B------:R-:W1:Y:S02]  /*2910*/  LDCU UR9, c[0x0][0x3e0] ;  /* 0x00007c00ff0977ac */ /* 0x000e640008000800 */
[----:B------:R-:W-:Y:S01]  /*2920*/  @!P4 LDGSTS.E.BYPASS.LTC128B.128 [R232+0x5000], desc[UR34][R24.64+0x100] ;  /* 0x0500010018e8cfae */ /* 0x000fe2000b981a22 */
[----:B------:R-:W4:Y:S03]  /*2930*/  LDCU UR10, c[0x0][0x45c] ;  /* 0x00008b80ff0a77ac */ /* 0x000f260008000800 */
[----:B------:R-:W-:Y:S01]  /*2940*/  @!P4 LDGSTS.E.BYPASS.LTC128B.128 [R232+0x7000], desc[UR34][R24.64+0x180] ;  /* 0x0700018018e8cfae */ /* 0x000fe2000b981a22 */
[----:B---3--:R-:W-:-:S04]  /*2950*/  @!P3 LEA R18, P4, R22, R6, 0x1 ;  /* 0x000000061612b211 */ /* 0x008fc800078808ff */
        /* <DEDUP_REMOVED lines=8> */
[----:B---3--:R-:W-:-:S03]  /*29e0*/  @!P2 LEA R12, P1, R14, R6, 0x1 ;  /* 0x000000060e0ca211 */ /* 0x008fc600078208ff */
[----:B------:R-:W-:Y:S01]  /*29f0*/  @P3 STS.128 [R0+0x1c000], RZ ;  /* 0x01c000ff00003388 */ /* 0x000fe20000000c00 */
[----:B------:R-:W-:Y:S02]  /*2a00*/  @!P2 LEA.HI.X R13, R14, R7, R11, 0x1, P1 ;  /* 0x000000070e0da211 */ /* 0x000fe400008f0c0b */
        /* <DEDUP_REMOVED lines=19> */
[----:B---3--:R-:W-:-:S03]  /*2b40*/  IMAD.MOV.U32 R2, RZ, RZ, 0x4 ;  /* 0x00000004ff027424 */ /* 0x008fc600078e00ff */
[----:B------:R-:W-:Y:S01]  /*2b50*/  @P3 STS.128 [R0+0x24000], RZ ;  /* 0x024000ff00003388 */ /* 0x000fe20000000c00 */
[----:B------:R-:W-:-:S03]  /*2b60*/  IMAD.WIDE.U32 R2, R231, R2, UR58 ;  /* 0x0000003ae7027e25 */ /* 0x000fc6000f8e0002 */
[----:B------:R-:W-:Y:S04]  /*2b70*/  @P3 STS.128 [R0+0x26000], RZ ;  /* 0x026000ff00003388 */ /* 0x000fe80000000c00 */
[----:B------:R-:W-:Y:S04]  /*2b80*/  @P2 STS.128 [R0+0x21000], RZ ;  /* 0x021000ff00002388 */ /* 0x000fe80000000c00 */
[----:B------:R-:W-:Y:S04]  /*2b90*/  @P2 STS.128 [R0+0x23000], RZ ;  /* 0x023000ff00002388 */ /* 0x000fe80000000c00 */
[----:B------:R-:W-:Y:S04]  /*2ba0*/  @P2 STS.128 [R0+0x25000], RZ ;  /* 0x025000ff00002388 */ /* 0x000fe80000000c00 */
        /* <DEDUP_REMOVED lines=8> */
[----:B------:R-:W0:Y:S01]  /*2c30*/  LDGDEPBAR ;  /* 0x00000000000079af */ /* 0x000e220000000000 */
[----:B------:R-:W-:-:S03]  /*2c40*/  IMAD.SHL.U32 R6, R223, 0x20, RZ ;  /* 0x00000020df067824 */ /* 0x000fc600078e00ff */
[----:B------:R-:W5:Y:S01]  /*2c50*/  @!P1 LDG.E R230, desc[UR34][R2.64] ;  /* 0x0000002202e69981 */ /* 0x000f62000c1e1900 */
[----:B------:R-:W-:-:S03]  /*2c60*/  IMAD.SHL.U32 R7, R223, 0x2, RZ ;  /* 0x00000002df077824 */ /* 0x000fc600078e00ff */
[----:B------:R1:W5:Y:S01]  /*2c70*/  @!P0 LDG.E R229, desc[UR34][R2.64+0x20] ;  /* 0x0000202202e58981 */ /* 0x000362000c1e1900 */
[----:B--2---:R-:W-:Y:S01]  /*2c80*/  IMAD.SHL.U32 R4, R223, 0x10, RZ ;  /* 0x00000010df047824 */ /* 0x004fe200078e00ff */
[----:B------:R-:W-:Y:S02]  /*2c90*/  LOP3.LUT R7, R7, 0x20, RZ, 0xc0, !PT ;  /* 0x0000002007077812 */ /* 0x000fe400078ec0ff */
[----:B------:R-:W-:Y:S02]  /*2ca0*/  CS2R R24, SRZ ;  /* 0x0000000000187805 */ /* 0x000fe4000001ff00 */
[----:B------:R-:W-:Y:S02]  /*2cb0*/  R2P PR, R223, 0x6 ;  /* 0x00000006df007804 */ /* 0x000fe40000000000 */
[----:B------:R-:W-:Y:S02]  /*2cc0*/  CS2R R22, SRZ ;  /* 0x0000000000167805 */ /* 0x000fe4000001ff00 */
[----:B------:R-:W-:-:S02]  /*2cd0*/  LOP3.LUT R10, R7, 0x18, R10, 0xf8, !PT ;  /* 0x00000018070a7812 */ /* 0x000fc400078ef80a */
[----:B------:R-:W-:Y:S02]  /*2ce0*/  CS2R R20, SRZ ;  /* 0x0000000000147805 */ /* 0x000fe4000001ff00 */
[C---:B------:R-:W-:Y:S01]  /*2cf0*/  LOP3.LUT R233, R214.reuse, 0x200, RZ, 0xc0, !PT ;  /* 0x00000200d6e97812 */ /* 0x040fe200078ec0ff */
[----:B------:R-:W-:Y:S01]  /*2d00*/  UISETP.GE.AND UP1, UPT, UR30, UR36, UPT ;  /* 0x000000241e00728c */ /* 0x000fe2000bf26270 */
[----:B------:R-:W-:Y:S01]  /*2d10*/  SEL R225, R225, 0xffffffc0, !P2 ;  /* 0xffffffc0e1e17807 */ /* 0x000fe20005000000 */
[----:B------:R-:W-:Y:S01]  /*2d20*/  USHF.L.U32 UR11, UR11, 0x6, URZ ;  /* 0x000000060b0b7899 */ /* 0x000fe200080006ff */
[----:B------:R-:W-:Y:S02]  /*2d30*/  LOP3.LUT R233, R233, 0x3800, R248, 0xf8, !PT ;  /* 0x00003800e9e97812 */ /* 0x000fe400078ef8f8 */
[----:B------:R-:W-:Y:S01]  /*2d40*/  LOP3.LUT R7, R214, 0xc00, RZ, 0xc0, !PT ;  /* 0x00000c00d6077812 */ /* 0x000fe200078ec0ff */
[----:B---3--:R-:W-:Y:S01]  /*2d50*/  IMAD.SHL.U32 R0, R223, 0x40, RZ ;  /* 0x00000040df007824 */ /* 0x008fe200078e00ff */
[----:B------:R-:W-:-:S02]  /*2d60*/  SEL R224, R224, 0xffffffe0, !P1 ;  /* 0xffffffe0e0e07807 */ /* 0x000fc40004800000 */
[----:B------:R-:W-:Y:S02]  /*2d70*/  LOP3.LUT R7, R7, 0x6, R215, 0xf8, !PT ;  /* 0x0000000607077812 */ /* 0x000fe400078ef8d7 */
[----:B------:R-:W-:Y:S02]  /*2d80*/  LOP3.LUT R5, R0, 0x200, RZ, 0xc0, !PT ;  /* 0x0000020000057812 */ /* 0x000fe400078ec0ff */
[C---:B------:R-:W-:Y:S02]  /*2d90*/  LOP3.LUT P2, RZ, R216.reuse, 0x4, RZ, 0xc0, !PT ;  /* 0x00000004d8ff7812 */ /* 0x040fe4000784c0ff */
[----:B------:R-:W-:Y:S02]  /*2da0*/  LOP3.LUT P3, RZ, R216, 0x2, RZ, 0xc0, !PT ;  /* 0x00000002d8ff7812 */ /* 0x000fe4000786c0ff */
[----:B-1----:R-:W-:Y:S02]  /*2db0*/  LOP3.LUT R3, R0, 0x1c0, RZ, 0xc0, !PT ;  /* 0x000001c000037812 */ /* 0x002fe400078ec0ff */
[----:B------:R-:W-:-:S02]  /*2dc0*/  LOP3.LUT R2, R6, 0x200, RZ, 0xc0, !PT ;  /* 0x0000020006027812 */ /* 0x000fc400078ec0ff */
[----:B------:R-:W-:Y:S02]  /*2dd0*/  LOP3.LUT R3, R3, 0x38, R8, 0xf8, !PT ;  /* 0x0000003803037812 */ /* 0x000fe400078ef808 */
[----:B------:R-:W-:Y:S02]  /*2de0*/  LOP3.LUT R4, R2, 0x3800, R4, 0xf8, !PT ;  /* 0x0000380002047812 */ /* 0x000fe400078ef804 */
[C---:B------:R-:W-:Y:S02]  /*2df0*/  LOP3.LUT R9, R3.reuse, 0x8, R9, 0x78, !PT ;  /* 0x0000000803097812 */ /* 0x040fe400078e7809 */
[----:B------:R-:W-:Y:S02]  /*2e00*/  LOP3.LUT R223, R3, 0x8, R223, 0x78, !PT ;  /* 0x0000000803df7812 */ /* 0x000fe400078e78df */
[----:B------:R-:W-:Y:S02]  /*2e10*/  LOP3.LUT R2, R215, 0x38, RZ, 0xc0, !PT ;  /* 0x00000038d7027812 */ /* 0x000fe400078ec0ff */
[----:B------:R-:W-:-:S02]  /*2e20*/  LOP3.LUT R3, R213, 0x1c0, RZ, 0xc0, !PT ;  /* 0x000001c0d5037812 */ /* 0x000fc400078ec0ff */
[----:B------:R-:W-:Y:S02]  /*2e30*/  LOP3.LUT R2, R2, 0x20, R228, 0x78, !PT ;  /* 0x0000002002027812 */ /* 0x000fe400078e78e4 */
[----:B------:R-:W-:Y:S02]  /*2e40*/  LOP3.LUT R6, R5, 0xc00, R6, 0xf8, !PT ;  /* 0x00000c0005067812 */ /* 0x000fe400078ef806 */
[----:B------:R-:W-:Y:S02]  /*2e50*/  LOP3.LUT R3, R3, 0x38, R212, 0xf8, !PT ;  /* 0x0000003803037812 */ /* 0x000fe400078ef8d4 */
[----:B------:R-:W-:Y:S02]  /*2e60*/  LOP3.LUT R5, R10, 0x1c0, R0, 0xf8, !PT ;  /* 0x000001c00a057812 */ /* 0x000fe400078ef800 */
[----:B------:R-:W-:Y:S02]  /*2e70*/  LOP3.LUT R248, R2, 0x1c0, R248, 0xf8, !PT ;  /* 0x000001c002f87812 */ /* 0x000fe400078ef8f8 */
[----:B------:R-:W-:-:S02]  /*2e80*/  LOP3.LUT R2, R3, 0x8, R216, 0x78, !PT ;  /* 0x0000000803027812 */ /* 0x000fc400078e78d8 */
[----:B------:R-:W-:Y:S02]  /*2e90*/  LOP3.LUT R5, R5, 0x38, R8, 0x78, !PT ;  /* 0x0000003805057812 */ /* 0x000fe400078e7808 */
[----:B------:R-:W-:Y:S02]  /*2ea0*/  LOP3.LUT R223, R4, R223, RZ, 0xfc, !PT ;  /* 0x000000df04df7212 */ /* 0x000fe400078efcff */
[----:B------:R-:W-:Y:S02]  /*2eb0*/  LOP3.LUT R233, R233, R2, RZ, 0xfc, !PT ;  /* 0x00000002e9e97212 */ /* 0x000fe400078efcff */
[----:B------:R-:W-:Y:S02]  /*2ec0*/  LOP3.LUT R6, R6, R9, RZ, 0xfc, !PT ;  /* 0x0000000906067212 */ /* 0x000fe400078efcff */
[----:B------:R-:W-:Y:S02]  /*2ed0*/  LOP3.LUT R5, R5, 0x200, R0, 0xf8, !PT ;  /* 0x0000020005057812 */ /* 0x000fe400078ef800 */
[----:B------:R-:W-:-:S02]  /*2ee0*/  LOP3.LUT R4, R213, 0x200, RZ, 0xc0, !PT ;  /* 0x00000200d5047812 */ /* 0x000fc400078ec0ff */
[----:B------:R-:W-:Y:S02]  /*2ef0*/  SHF.R.U32.HI R2, RZ, 0x1, R216 ;  /* 0x00000001ff027819 */ /* 0x000fe400000116d8 */
[----:B------:R-:W-:Y:S02]  /*2f00*/  LEA R223, R223, UR24, 0x1 ;  /* 0x00000018dfdf7c11 */ /* 0x000fe4000f8e08ff */
[----:B------:R-:W-:Y:S02]  /*2f10*/  LOP3.LUT R0, R4, 0xc00, R214, 0xf8, !PT ;  /* 0x00000c0004007812 */ /* 0x000fe400078ef8d6 */
[----:B------:R-:W-:Y:S01]  /*2f20*/  LOP3.LUT R217, R3, 0x8, R2, 0x78, !PT ;  /* 0x0000000803d97812 */ /* 0x000fe200078e7802 */
[--C-:B------:R-:W-:Y:S01]  /*2f30*/  IMAD.IADD R221, R225, 0x1, R223.reuse ;  /* 0x00000001e1dd7824 */ /* 0x100fe200078e02df */
[----:B------:R-:W-:Y:S01]  /*2f40*/  LEA R6, R6, UR24, 0x1 ;  /* 0x0000001806067c11 */ /* 0x000fe2000f8e08ff */
[C---:B------:R-:W-:Y:S01]  /*2f50*/  IMAD.IADD R222, R224.reuse, 0x1, R223 ;  /* 0x00000001e0de7824 */ /* 0x040fe200078e02df */
[----:B------:R-:W-:Y:S01]  /*2f60*/  LEA R5, R5, UR24, 0x1 ;  /* 0x0000001805057c11 */ /* 0x000fe2000f8e08ff */
[----:B------:R-:W-:Y:S01]  /*2f70*/  IMAD.IADD R220, R224, 0x1, R221 ;  /* 0x00000001e0dc7824 */ /* 0x000fe200078e02dd */
[----:B------:R-:W-:Y:S01]  /*2f80*/  LOP3.LUT R4, R4, 0x400, R214, 0xf8, !PT ;  /* 0x0000040004047812 */ /* 0x000fe200078ef8d6 */
[----:B------:R-:W-:Y:S01]  /*2f90*/  VIADD R219, R6, UR8 ;  /* 0x0000000806db7c36 */ /* 0x000fe20008000000 */
[-C--:B------:R-:W-:Y:S01]  /*2fa0*/  LOP3.LUT R0, R0, R217.reuse, RZ, 0xfc, !PT ;  /* 0x000000d900007212 */ /* 0x080fe200078efcff */
[----:B------:R-:W-:Y:S01]  /*2fb0*/  VIADD R218, R5, UR8 ;  /* 0x0000000805da7c36 */ /* 0x000fe20008000000 */
[----:B------:R-:W-:-:S02]  /*2fc0*/  LOP3.LUT R217, R4, R217, RZ, 0xfc, !PT ;  /* 0x000000d904d97212 */ /* 0x000fc400078efcff */
[----:B------:R-:W-:Y:S02]  /*2fd0*/  LOP3.LUT R248, R7, R248, RZ, 0xfc, !PT ;  /* 0x000000f807f87212 */ /* 0x000fe400078efcff */
[----:B------:R-:W-:Y:S02]  /*2fe0*/  LOP3.LUT P4, RZ, R216, 0x8, RZ, 0xc0, !PT ;  /* 0x00000008d8ff7812 */ /* 0x000fe4000788c0ff */
[--C-:B------:R-:W-:Y:S02]  /*2ff0*/  SHF.R.U32.HI R242, RZ, 0x2, R243.reuse ;  /* 0x00000002fff27819 */ /* 0x100fe400000116f3 */
[----:B------:R-:W-:Y:S02]  /*3000*/  SHF.R.U32.HI R241, RZ, 0x1, R243 ;  /* 0x00000001fff17819 */ /* 0x000fe400000116f3 */
[----:B----4-:R-:W-:-:S07]  /*3010*/  SEL R247, R247, 0xfffffff0, !P2 ;  /* 0xfffffff0f7f77807 */ /* 0x010fce0005000000 */
.L_x_981:
[----:B------:R-:W0:Y:S01]  /*3020*/  LDGDEPBAR ;  /* 0x00000000000079af */ /* 0x000e220000000000 */
[C---:B------:R-:W-:Y:S01]  /*3030*/  IMAD.IADD R116, R219.reuse, 0x1, R224 ;  /* 0x00000001db747824 */ /* 0x040fe200078e02e0 */
[----:B------:R-:W-:Y:S01]  /*3040*/  LEA R130, R248, UR4, 0x1 ;  /* 0x00000004f8827c11 */ /* 0x000fe2000f8e08ff */
[----:B------:R-:W-:Y:S01]  /*3050*/  IMAD.IADD R225, R219, 0x1, R225 ;  /* 0x00000001dbe17824 */ /* 0x000fe200078e02e1 */
[----:B------:R-:W-:Y:S01]  /*3060*/  LEA R119, R0, UR4, 0x1 ;  /* 0x0000000400777c11 */ /* 0x000fe2000f8e08ff */
[----:B------:R-:W-:Y:S01]  /*3070*/  UISETP.NE.AND UP2, UPT, UR50, URZ, UPT ;  /* 0x000000ff3200728c */ /* 0x000fe2000bf45270 */
[----:B------:R-:W-:Y:S01]  /*3080*/  PLOP3.LUT P0, PT, PT, PT, UP1, 0x80, 0x8 ;  /* 0x000000000008781c */ /* 0x000fe20003f0f018 */
[----:B------:R-:W-:Y:S01]  /*3090*/  IMAD.IADD R224, R224, 0x1, R225 ;  /* 0x00000001e0e07824 */ /* 0x000fe200078e02e1 */
[----:B------:R-:W-:Y:S01]  /*30a0*/  PLOP3.LUT P1, PT, PT, PT, UP1, 0x80, 0x8 ;  /* 0x000000000008781c */ /* 0x000fe20003f2f018 */
[C---:B------:R-:W-:Y:S01]  /*30b0*/  IMAD.IADD R196, R130.reuse, 0x1, R247 ;  /* 0x0000000182c47824 */ /* 0x040fe200078e02f7 */
[----:B------:R-:W-:Y:S01]  /*30c0*/  PLOP3.LUT P6, PT, PT, PT, UP1, 0x80, 0x8 ;  /* 0x000000000008781c */ /* 0x000fe20003fcf018 */
[----:B------:R-:W-:Y:S01]  /*30d0*/  VIADD R127, R130, 0x2a020 ;  /* 0x0002a020827f7836 */ /* 0x000fe20000000000 */
[----:B------:R-:W-:Y:S01]  /*30e0*/  PLOP3.LUT P5, PT, PT, PT, UP1, 0x80, 0x8 ;  /* 0x000000000008781c */ /* 0x000fe20003faf018 */
[----:B------:R-:W-:Y:S04]  /*30f0*/  DEPBAR.LE SB0, 0x0 ;  /* 0x000080000000791a */ /* 0x000fe80000000000 */
[----:B------:R-:W-:Y:S06]  /*3100*/  BAR.SYNC.DEFER_BLOCKING 0x0 ;  /* 0x0000000000007b1d */ /* 0x000fec0000010000 */
[----:B------:R-:W-:Y:S05]  /*3110*/  LDSM.16.M88.4 R16, [R219] ;  /* 0x00000000db10783b */ /* 0x000fea0000000200 */
[----:B------:R-:W1:Y:S05]  /*3120*/  LDSM.16.M88.4 R8, [R223+0x18000] ;  /* 0x01800000df08783b */ /* 0x000e6a0000000200 */
[----:B------:R-:W2:Y:S05]  /*3130*/  LDSM.16.M88.4 R84, [R223+0x18800] ;  /* 0x01880000df54783b */ /* 0x000eaa0000000200 */
[----:B------:R-:W-:Y:S05]  /*3140*/  LDSM.16.M88.4 R88, [R116] ;  /* 0x000000007458783b */ /* 0x000fea0000000200 */
[----:B------:R-:W3:Y:S05]  /*3150*/  LDSM.16.M88.4 R92, [R222+0x18000] ;  /* 0x01800000de5c783b */ /* 0x000eea0000000200 */
[----:B------:R-:W4:Y:S05]  /*3160*/  LDSM.16.M88.4 R96, [R222+0x18800] ;  /* 0x01880000de60783b */ /* 0x000f2a0000000200 */
[----:B------:R-:W-:Y:S05]  /*3170*/  LDSM.16.M88.4 R100, [R225] ;  /* 0x00000000e164783b */ /* 0x000fea0000000200 */
[----:B------:R-:W4:Y:S05]  /*3180*/  LDSM.16.M88.4 R104, [R221+0x18000] ;  /* 0x01800000dd68783b */ /* 0x000f2a0000000200 */
[----:B------:R-:W-:Y:S01]  /*3190*/  LDSM.16.M88.4 R108, [R224] ;  /* 0x00000000e06c783b */ /* 0x000fe20000000200 */
        /* <DEDUP_REMOVED lines=68> */
[----:B------:R-:W-:Y:S02]  /*35e0*/  LDSM.16.M88.4 R108, [R223+0x1e000] ;  /* 0x01e00000df6c783b */ /* 0x000fe40000000200 */
[C---:B---3--:R-:W-:Y:S08]  /*35f0*/  HMMA.16816.F32 R4, R92.reuse, R96, R4 ;  /* 0x000000605c04723c */ /* 0x048ff00000001804 */
[C---:B------:R-:W-:Y:S01]  /*3600*/  HMMA.16816.F32 R8, R92.reuse, R98, R8 ;  /* 0x000000625c08723c */ /* 0x040fe20000001808 */
[----:B------:R-:W3:Y:S07]  /*3610*/  LDSM.16.M88.4 R96, [R219+0x6000] ;  /* 0x00600000db60783b */ /* 0x000eee0000000200 */
[C---:B-1----:R-:W-:Y:S08]  /*3620*/  HMMA.16816.F32 R12, R92.reuse, R84, R12 ;  /* 0x000000545c0c723c */ /* 0x042ff0000000180c */
[----:B------:R-:W-:Y:S01]  /*3630*/  HMMA.16816.F32 R16, R92, R86, R16 ;  /* 0x000000565c10723c */ /* 0x000fe20000001810 */
[----:B------:R1:W3:Y:S05]  /*3640*/  LDSM.16.M88.4 R84, [R223+0x1e800] ;  /* 0x01e80000df54783b */ /* 0x0002ea0000000200 */
[----:B------:R-:W-:Y:S02]  /*3650*/  LDSM.16.M88.4 R92, [R116+0x6000] ;  /* 0x00600000745c783b */ /* 0x000fe40000000200 */
[C---:B----4-:R-:W-:Y:S08]  /*3660*/  HMMA.16816.F32 R4, R100.reuse, R104, R4 ;  /* 0x000000686404723c */ /* 0x050ff00000001804 */
[C---:B------:R-:W-:Y:S01]  /*3670*/  HMMA.16816.F32 R8, R100.reuse, R106, R8 ;  /* 0x0000006a6408723c */ /* 0x040fe20000001808 */
[----:B------:R-:W4:Y:S07]  /*3680*/  LDSM.16.M88.4 R104, [R222+0x1e000] ;  /* 0x01e00000de68783b */ /* 0x000f2e0000000200 */
[C---:B--2---:R-:W-:Y:S03]  /*3690*/  HMMA.16816.F32 R12, R100.reuse, R88, R12 ;  /* 0x00000058640c723c */ /* 0x044fe6000000180c */
[----:B-1----:R-:W-:Y:S05]  /*36a0*/  LEA R223, R233, UR4, 0x1 ;  /* 0x00000004e9df7c11 */ /* 0x002fea000f8e08ff */
[----:B------:R-:W-:Y:S01]  /*36b0*/  HMMA.16816.F32 R16, R100, R90, R16 ;  /* 0x0000005a6410723c */ /* 0x000fe20000001810 */
[----:B------:R-:W1:Y:S05]  /*36c0*/  LDSM.16.M88.4 R88, [R222+0x1e800] ;  /* 0x01e80000de58783b */ /* 0x000e6a0000000200 */
[----:B------:R2:W-:Y:S02]  /*36d0*/  LDSM.16.M88.4 R100, [R225+0x6000] ;  /* 0x00600000e164783b */ /* 0x0005e40000000200 */
[C---:B---3--:R-:W-:Y:S08]  /*36e0*/  HMMA.16816.F32 R4, R96.reuse, R108, R4 ;  /* 0x0000006c6004723c */ /* 0x048ff00000001804 */
[C---:B------:R-:W-:Y:S01]  /*36f0*/  HMMA.16816.F32 R8, R96.reuse, R110, R8 ;  /* 0x0000006e6008723c */ /* 0x040fe20000001808 */
[----:B------:R3:W1:Y:S07]  /*3700*/  LDSM.16.M88.4 R108, [R221+0x1e000] ;  /* 0x01e00000dd6c783b */ /* 0x00066e0000000200 */
[C---:B------:R-:W-:Y:S03]  /*3710*/  HMMA.16816.F32 R12, R96.reuse, R84, R12 ;  /* 0x00000054600c723c */ /* 0x040fe6000000180c */
[----:B--2---:R-:W-:Y:S05]  /*3720*/  SEL R225, R245, 0xffffffc0, !P2 ;  /* 0xffffffc0f5e17807 */ /* 0x004fea0005000000 */
[----:B------:R-:W-:Y:S01]  /*3730*/  HMMA.16816.F32 R16, R96, R86, R16 ;  /* 0x000000566010723c */ /* 0x000fe20000001810 */
[----:B------:R2:W-:Y:S02]  /*3740*/  LDSM.16.M88.4 R84, [R224+0x6000] ;  /* 0x00600000e054783b */ /* 0x0005e40000000200 */
[----:B------:R-:W-:Y:S03]  /*3750*/  IMAD.IADD R117, R119, 0x1, R225 ;  /* 0x0000000177757824 */ /* 0x000fe600078e02e1 */
[----:B------:R-:W2:Y:S02]  /*3760*/  LDSM.16.M88.4 R96, [R220+0x1e000] ;  /* 0x01e00000dc60783b */ /* 0x000ea40000000200 */
[C---:B----4-:R-:W-:Y:S05]  /*3770*/  HMMA.16816.F32 R4, R92.reuse, R104, R4 ;  /* 0x000000685c04723c */ /* 0x050fea0000001804 */
[--C-:B---3--:R-:W-:Y:S03]  /*3780*/  IMAD.IADD R221, R225, 0x1, R223.reuse ;  /* 0x00000001e1dd7824 */ /* 0x108fe600078e02df */
[C---:B------:R-:W-:Y:S08]  /*3790*/  HMMA.16816.F32 R8, R92.reuse, R106, R8 ;  /* 0x0000006a5c08723c */ /* 0x040ff00000001808 */
[C---:B-1----:R-:W-:Y:S03]  /*37a0*/  HMMA.16816.F32 R12, R92.reuse, R88, R12 ;  /* 0x000000585c0c723c */ /* 0x042fe6000000180c */
[----:B------:R-:W-:Y:S02]  /*37b0*/  @P6 LOP3.LUT R88, R215, 0x6, RZ, 0xc0, !PT ;  /* 0x00000006d7586812 */ /* 0x000fe400078ec0ff */
[----:B--2---:R-:W-:Y:S02]  /*37c0*/  SEL R224, R246, 0xffffffe0, !P3 ;  /* 0xffffffe0f6e07807 */ /* 0x004fe40005800000 */
[----:B------:R-:W-:Y:S01]  /*37d0*/  @P0 LOP3.LUT R88, R88, 0xe0, R228, 0xf8, !PT ;  /* 0x000000e058580812 */ /* 0x000fe200078ef8e4 */
[----:B------:R-:W-:Y:S01]  /*37e0*/  HMMA.16816.F32 R16, R92, R90, R16 ;  /* 0x0000005a5c10723c */ /* 0x000fe20000001810 */
[----:B------:R-:W-:Y:S01]  /*37f0*/  IMAD.U32 R92, RZ, RZ, UR37 ;  /* 0x00000025ff5c7e24 */ /* 0x000fe2000f8e00ff */
[----:B------:R-:W-:Y:S01]  /*3800*/  PLOP3.LUT P0, PT, PT, PT, UP1, 0x80, 0x8 ;  /* 0x000000000008781c */ /* 0x000fe20003f0f018 */
[----:B------:R-:W-:Y:S01]  /*3810*/  IMAD.IADD R118, R119, 0x1, R224 ;  /* 0x0000000177767824 */ /* 0x000fe200078e02e0 */
[----:B------:R-:W-:Y:S01]  /*3820*/  PLOP3.LUT P6, PT, PT, PT, UP1, 0x80, 0x8 ;  /* 0x000000000008781c */ /* 0x000fe20003fcf018 */
[----:B------:R-:W-:Y:S01]  /*3830*/  @P1 IMAD R92, R92, 0x40, R88 ;  /* 0x000000405c5c1824 */ /* 0x000fe200078e0258 */
[----:B------:R-:W-:Y:S01]  /*3840*/  PLOP3.LUT P1, PT, PT, PT, UP1, 0x80, 0x8 ;  /* 0x000000000008781c */ /* 0x000fe20003f2f018 */
[----:B------:R1:W2:Y:S01]  /*3850*/  LDSM.16.M88.4 R88, [R220+0x1e800] ;  /* 0x01e80000dc58783b */ /* 0x0002a20000000200 */
[C---:B------:R-:W-:Y:S05]  /*3860*/  HMMA.16816.F32 R4, R100.reuse, R108, R4 ;  /* 0x0000006c6404723c */ /* 0x040fea0000001804 */
[----:B------:R-:W-:Y:S01]  /*3870*/  IMAD.IADD R222, R224, 0x1, R223 ;  /* 0x00000001e0de7824 */ /* 0x000fe200078e02df */
[----:B------:R-:W-:Y:S01]  /*3880*/  @P5 ISETP.GE.AND P5, PT, R92, UR36, PT ;  /* 0x000000245c005c0c */ /* 0x000fe2000bfa6270 */
[----:B------:R-:W-:Y:S01]  /*3890*/  IMAD.IADD R116, R224, 0x1, R117 ;  /* 0x00000001e0747824 */ /* 0x000fe200078e0275 */
[C---:B------:R-:W-:Y:S03]  /*38a0*/  HMMA.16816.F32 R8, R100.reuse, R110, R8 ;  /* 0x0000006e6408723c */ /* 0x040fe60000001808 */
[----:B------:R-:W-:Y:S01]  /*38b0*/  @P1 VIADD R93, R92, 0x1 ;  /* 0x000000015c5d1836 */ /* 0x000fe20000000000 */
[----:B------:R-:W-:Y:S04]  /*38c0*/  PLOP3.LUT P1, PT, PT, PT, UP1, 0x80, 0x8 ;  /* 0x000000000008781c */ /* 0x000fe80003f2f018 */
[C---:B------:R-:W-:Y:S01]  /*38d0*/  HMMA.16816.F32 R12, R100.reuse, R112, R12 ;  /* 0x00000070640c723c */ /* 0x040fe2000000180c */
[----:B------:R-:W-:Y:S02]  /*38e0*/  IMAD.U32 R112, RZ, RZ, UR16 ;  /* 0x00000010ff707e24 */ /* 0x000fe4000f8e00ff */
[----:B------:R-:W-:Y:S02]  /*38f0*/  IMAD.U32 R113, RZ, RZ, UR17 ;  /* 0x00000011ff717e24 */ /* 0x000fe4000f8e00ff */
[----:B-1----:R-:W-:Y:S03]  /*3900*/  IMAD.IADD R220, R224, 0x1, R221 ;  /* 0x00000001e0dc7824 */ /* 0x002fe600078e02dd */
[----:B------:R-:W-:Y:S08]  /*3910*/  HMMA.16816.F32 R16, R100, R114, R16 ;  /* 0x000000726410723c */ /* 0x000ff00000001810 */
[C---:B------:R-:W-:Y:S08]  /*3920*/  HMMA.16816.F32 R4, R84.reuse, R96, R4 ;  /* 0x000000605404723c */ /* 0x040ff00000001804 */
[C---:B------:R-:W-:Y:S08]  /*3930*/  HMMA.16816.F32 R8, R84.reuse, R98, R8 ;  /* 0x000000625408723c */ /* 0x040ff00000001808 */
[C---:B--2---:R-:W-:Y:S03]  /*3940*/  HMMA.16816.F32 R12, R84.reuse, R88, R12 ;  /* 0x00000058540c723c */ /* 0x044fe6000000180c */
[----:B------:R-:W-:Y:S01]  /*3950*/  @P6 FSEL R4, R4, -INF , !P5 ;  /* 0xff80000004046808 */ /* 0x000fe20006800000 */
[----:B-----5:R-:W-:Y:S01]  /*3960*/  FMUL.FTZ R89, R230, 1.4426950216293334961 ;  /* 0x3fb8aa3be6597820 */ /* 0x020fe20000410000 */
        /* <DEDUP_REMOVED lines=20> */
[----:B------:R-:W-:Y:S03]  /*3ab0*/  PLOP3.LUT P0, PT, PT, PT, UP1, 0x80, 0x8 ;  /* 0x000000000008781c */ /* 0x000fe60003f0f018 */
[C---:B------:R-:W-:Y:S01]  /*3ac0*/  @P1 VIADD R88, R92.reuse, 0x10 ;  /* 0x000000105c581836 */ /* 0x040fe20000000000 */
[----:B------:R-:W-:Y:S03]  /*3ad0*/  PLOP3.LUT P1, PT, PT, PT, UP1, 0x80, 0x8 ;  /* 0x000000000008781c */ /* 0x000fe60003f2f018 */
[----:B------:R-:W-:Y:S04]  /*3ae0*/  @P6 ISETP.GE.AND P6, PT, R93, UR36, PT ;  /* 0x000000245d006c0c */ /* 0x000fe8000bfc6270 */
[----:B------:R-:W-:Y:S02]  /*3af0*/  @P5 FSEL R9, R9, -INF , !P6 ;  /* 0xff80000009095808 */ /* 0x000fe40007000000 */
[----:B------:R-:W-:Y:S02]  /*3b00*/  PLOP3.LUT P5, PT, PT, PT, UP1, 0x80, 0x8 ;  /* 0x000000000008781c */ /* 0x000fe40003faf018 */
[----:B------:R-:W-:Y:S02]  /*3b10*/  @P0 FSEL R11, R11, -INF , !P6 ;  /* 0xff8000000b0b0808 */ /* 0x000fe40007000000 */
[----:B------:R-:W-:Y:S01]  /*3b20*/  PLOP3.LUT P6, PT, PT, PT, UP1, 0x80, 0x8 ;  /* 0x000000000008781c */ /* 0x000fe20003fcf018 */
[----:B------:R-:W-:Y:S01]  /*3b30*/  @P1 VIADD R93, R92, 0x11 ;  /* 0x000000115c5d1836 */ /* 0x000fe20000000000 */
[----:B------:R-:W-:Y:S02]  /*3b40*/  PLOP3.LUT P0, PT, PT, PT, UP1, 0x80, 0x8 ;  /* 0x000000000008781c */ /* 0x000fe40003f0f018 */
[C---:B------:R-:W-:Y:S05]  /*3b50*/  FSETP.NEU.FTZ.AND P1, PT, R229.reuse, -INF , PT ;  /* 0xff800000e500780b */ /* 0x040fea0003f3d000 */
        /* <DEDUP_REMOVED lines=23> */
[----:B------:R-:W-:Y:S01]  /*3cd0*/  MUFU.EX2 R120, R120 ;  /* 0x0000007800787308 */ /* 0x000fe20000000800 */
[----:B------:R-:W-:Y:S01]  /*3ce0*/  PLOP3.LUT P5, PT, PT, PT, UP1, 0x80, 0x8 ;  /* 0x000000000008781c */ /* 0x000fe20003faf018 */
[--C-:B------:R-:W-:Y:S01]  /*3cf0*/  FFMA.FTZ R129, R12, UR10, -R89.reuse ;  /* 0x0000000a0c817c23 */ /* 0x100fe20008010859 */
[----:B------:R-:W-:Y:S01]  /*3d00*/  PLOP3.LUT P6, PT, PT, PT, UP1, 0x80, 0x8 ;  /* 0x000000000008781c */ /* 0x000fe20003fcf018 */
[C---:B------:R-:W-:Y:S06]  /*3d10*/  @P1 VIADD R4, R92.reuse, 0x18 ;  /* 0x000000185c041836 */ /* 0x040fec0000000000 */
[----:B------:R-:W1:Y:S01]  /*3d20*/  MUFU.EX2 R121, R121 ;  /* 0x0000007900797308 */ /* 0x000e620000000800 */
[----:B------:R-:W-:Y:S01]  /*3d30*/  PLOP3.LUT P1, PT, PT, PT, UP1, 0x80, 0x8 ;  /* 0x000000000008781c */ /* 0x000fe20003f2f018 */
[----:B------:R-:W-:Y:S01]  /*3d40*/  @P0 VIADD R92, R92, 0x19 ;  /* 0x000000195c5c0836 */ /* 0x000fe20000000000 */
[----:B------:R-:W-:Y:S07]  /*3d50*/  PLOP3.LUT P0, PT, PT, PT, UP1, 0x80, 0x8 ;  /* 0x000000000008781c */ /* 0x000fee0003f0f018 */
[----:B------:R-:W-:Y:S01]  /*3d60*/  MUFU.EX2 R122, R122 ;  /* 0x0000007a007a7308 */ /* 0x000fe20000000800 */
[--C-:B------:R-:W-:Y:S01]  /*3d70*/  FFMA.FTZ R131, R13, UR10, -R89.reuse ;  /* 0x0000000a0d837c23 */ /* 0x100fe20008010859 */
[--C-:B------:R-:W-:Y:S01]  /*3d80*/  FFMA.FTZ R197, R14, UR10, -R88.reuse ;  /* 0x0000000a0ec57c23 */ /* 0x100fe20008010858 */
[--C-:B------:R-:W-:Y:S07]  /*3d90*/  FFMA.FTZ R198, R15, UR10, -R88.reuse ;  /* 0x0000000a0fc67c23 */ /* 0x100fee0008010858 */
[----:B------:R-:W2:Y:S01]  /*3da0*/  MUFU.EX2 R123, R123 ;  /* 0x0000007b007b7308 */ /* 0x000ea20000000800 */
[----:B------:R-:W-:Y:S01]  /*3db0*/  @P5 ISETP.GE.AND P5, PT, R4, UR36, PT ;  /* 0x0000002404005c0c */ /* 0x000fe2000bfa6270 */
[----:B------:R-:W-:Y:S01]  /*3dc0*/  VIADD R4, R130, 0x2a000 ;  /* 0x0002a00082047836 */ /* 0x000fe20000000000 */
[----:B------:R-:W-:Y:S07]  /*3dd0*/  @P6 ISETP.GE.AND P6, PT, R92, UR36, PT ;  /* 0x000000245c006c0c */ /* 0x000fee000bfc6270 */
[----:B------:R-:W-:Y:S01]  /*3de0*/  MUFU.EX2 R124, R124 ;  /* 0x0000007c007c7308 */ /* 0x000fe20000000800 */
[----:B------:R-:W-:Y:S01]  /*3df0*/  @P1 FSEL R16, R16, -INF , !P5 ;  /* 0xff80000010101808 */ /* 0x000fe20006800000 */
[----:B------:R-:W-:Y:S08]  /*3e00*/  @P4 VIADD R127, R4, 0xffffffe0 ;  /* 0xffffffe0047f4836 */ /* 0x000ff00000000000 */
[----:B------:R-:W3:Y:S01]  /*3e10*/  MUFU.EX2 R125, R125 ;  /* 0x0000007d007d7308 */ /* 0x000ee20000000800 */
[----:B-1----:R-:W-:Y:S02]  /*3e20*/  F2FP.F16.F32.PACK_AB R8, R121, R120 ;  /* 0x000000787908723e */ /* 0x002fe400000000ff */
[----:B------:R-:W-:Y:S07]  /*3e30*/  PLOP3.LUT P1, PT, PT, PT, UP1, 0x80, 0x8 ;  /* 0x000000000008781c */ /* 0x000fee0003f2f018 */
[----:B------:R-:W-:Y:S01]  /*3e40*/  MUFU.EX2 R126, R126 ;  /* 0x0000007e007e7308 */ /* 0x000fe20000000800 */
[----:B------:R-:W-:Y:S01]  /*3e50*/  @P0 FSEL R17, R17, -INF , !P6 ;  /* 0xff80000011110808 */ /* 0x000fe20007000000 */
[----:B------:R-:W-:Y:S01]  /*3e60*/  STS [R130+0x2a000], R8 ;  /* 0x02a0000882007388 */ /* 0x000fe20000000800 */
[----:B--2---:R-:W-:Y:S07]  /*3e70*/  F2FP.F16.F32.PACK_AB R7, R123, R122 ;  /* 0x0000007a7b07723e */ /* 0x004fee00000000ff */
[----:B------:R-:W1:Y:S01]  /*3e80*/  MUFU.EX2 R128, R128 ;  /* 0x0000008000807308 */ /* 0x000e620000000800 */
[----:B------:R-:W-:Y:S01]  /*3e90*/  PLOP3.LUT P0, PT, PT, PT, UP1, 0x80, 0x8 ;  /* 0x000000000008781c */ /* 0x000fe20003f0f018 */
[--C-:B------:R-:W-:Y:S01]  /*3ea0*/  FFMA.FTZ R199, R16, UR10, -R89.reuse ;  /* 0x0000000a10c77c23 */ /* 0x100fe20008010859 */
[----:B------:R-:W-:Y:S07]  /*3eb0*/  FFMA.FTZ R89, R17, UR10, -R89 ;  /* 0x0000000a11597c23 */ /* 0x000fee0008010859 */
[----:B------:R-:W-:Y:S01]  /*3ec0*/  MUFU.EX2 R129, R129 ;  /* 0x0000008100817308 */ /* 0x000fe20000000800 */
[----:B------:R2:W-:Y:S01]  /*3ed0*/  STS [R130+0x2a400], R7 ;  /* 0x02a4000782007388 */ /* 0x0005e20000000800 */
[----:B---3--:R-:W-:Y:S08]  /*3ee0*/  F2FP.F16.F32.PACK_AB R6, R125, R124 ;  /* 0x0000007c7d06723e */ /* 0x008ff000000000ff */
[----:B------:R-:W3:Y:S01]  /*3ef0*/  MUFU.EX2 R131, R131 ;  /* 0x0000008300837308 */ /* 0x000ee20000000800 */
[----:B------:R-:W-:Y:S01]  /*3f00*/  @P1 FSEL R18, R18, -INF , !P5 ;  /* 0xff80000012121808 */ /* 0x000fe20006800000 */
[----:B------:R4:W-:Y:S08]  /*3f10*/  STS [R196+0x2a000], R6 ;  /* 0x02a00006c4007388 */ /* 0x0009f00000000800 */
[----:B------:R-:W-:Y:S01]  /*3f20*/  MUFU.EX2 R197, R197 ;  /* 0x000000c500c57308 */ /* 0x000fe20000000800 */
[----:B-1----:R-:W-:Y:S01]  /*3f30*/  F2FP.F16.F32.PACK_AB R5, R128, R126 ;  /* 0x0000007e8005723e */ /* 0x002fe200000000ff */
[--C-:B------:R-:W-:Y:S01]  /*3f40*/  FFMA.FTZ R202, R18, UR10, -R88.reuse ;  /* 0x0000000a12ca7c23 */ /* 0x100fe20008010858 */
[----:B------:R-:W-:Y:S07]  /*3f50*/  @P0 FSEL R19, R19, -INF , !P6 ;  /* 0xff80000013130808 */ /* 0x000fee0007000000 */
[----:B------:R-:W2:Y:S01]  /*3f60*/  MUFU.EX2 R198, R198 ;  /* 0x000000c600c67308 */ /* 0x000ea20000000800 */
[----:B------:R-:W-:Y:S01]  /*3f70*/  LEA R204, P0, R231, R112, 0x2 ;  /* 0x00000070e7cc7211 */ /* 0x000fe200078010ff */
[----:B------:R1:W-:Y:S01]  /*3f80*/  STS [R196+0x2a400], R5 ;  /* 0x02a40005c4007388 */ /* 0x0003e20000000800 */
[----:B------:R-:W-:Y:S01]  /*3f90*/  FFMA.FTZ R88, R19, UR10, -R88 ;  /* 0x0000000a13587c23 */ /* 0x000fe20008010858 */
[----:B---3--:R-:W-:Y:S06]  /*3fa0*/  F2FP.F16.F32.PACK_AB R4, R131, R129 ;  /* 0x000000818304723e */ /* 0x008fec00000000ff */
[----:B------:R-:W-:Y:S01]  /*3fb0*/  MUFU.EX2 R201, R89 ;  /* 0x0000005900c97308 */ /* 0x000fe20000000800 */
[----:B------:R-:W-:Y:S01]  /*3fc0*/  LEA.HI.X R205, R231, R113, RZ, 0x2, P0 ;  /* 0x00000071e7cd7211 */ /* 0x000fe200000f14ff */
[----:B------:R3:W-:Y:S08]  /*3fd0*/  STS [R127], R4 ;  /* 0x000000047f007388 */ /* 0x0007f00000000800 */
[----:B------:R-:W-:Y:S01]  /*3fe0*/  MUFU.EX2 R200, R88 ;  /* 0x0000005800c87308 */ /* 0x000fe20000000800 */
[----:B--2---:R-:W-:Y:S09]  /*3ff0*/  F2FP.F16.F32.PACK_AB R7, R198, R197 ;  /* 0x000000c5c607723e */ /* 0x004ff200000000ff */
[----:B------:R-:W4:Y:S01]  /*4000*/  MUFU.EX2 R199, R199 ;  /* 0x000000c700c77308 */ /* 0x000f220000000800 */
[----:B------:R-:W2:Y:S09]  /*4010*/  LDG.E R203, desc[UR34][R204.64] ;  /* 0x00000022cccb7981 */ /* 0x000eb2000c1e1900 */
[----:B------:R-:W1:Y:S01]  /*4020*/  MUFU.EX2 R202, R202 ;  /* 0x000000ca00ca7308 */ /* 0x000e620000000800 */
[----:B------:R-:W-:Y:S01]  /*4030*/  STS [R127+0x400], R7 ;  /* 0x000400077f007388 */ /* 0x000fe20000000800 */
[----:B----4-:R-:W-:Y:S02]  /*4040*/  F2FP.F16.F32.PACK_AB R6, R201, R199 ;  /* 0x000000c7c906723e */ /* 0x010fe400000000ff */
[----:B-1----:R-:W-:Y:S01]  /*4050*/  F2FP.F16.F32.PACK_AB R5, R200, R202 ;  /* 0x000000cac805723e */ /* 0x002fe200000000ff */
[----:B---3--:R-:W-:Y:S05]  /*4060*/  IMAD.IADD R4, R247, 0x1, R127 ;  /* 0x00000001f7047824 */ /* 0x008fea00078e027f */
[----:B------:R-:W-:Y:S05]  /*4070*/  STS [R4], R6 ;  /* 0x0000000604007388 */ /* 0x000fea0000000800 */
[----:B------:R-:W-:Y:S05]  /*4080*/  STS [R4+0x400], R5 ;  /* 0x0004000504007388 */ /* 0x000fea0000000800 */
[----:B------:R-:W-:Y:S05]  /*4090*/  LDSM.16.M88.4 R16, [R119+0x10000] ;  /* 0x010000007710783b */ /* 0x000fea0000000200 */
[----:B------:R-:W1:Y:S05]  /*40a0*/  LDSM.16.M88.4 R8, [R223+0x20000] ;  /* 0x02000000df08783b */ /* 0x000e6a0000000200 */
[----:B------:R-:W3:Y:S05]  /*40b0*/  LDSM.16.M88.4 R84, [R223+0x20800] ;  /* 0x02080000df54783b */ /* 0x000eea0000000200 */
[----:B------:R-:W-:Y:S05]  /*40c0*/  LDSM.16.M88.4 R88, [R118+0x10000] ;  /* 0x010000007658783b */ /* 0x000fea0000000200 */
[----:B------:R-:W4:Y:S05]  /*40d0*/  LDSM.16.M88.4 R92, [R222+0x20000] ;  /* 0x02000000de5c783b */ /* 0x000f2a0000000200 */
[----:B------:R-:W2:Y:S05]  /*40e0*/  LDG.E R204, desc[UR34][R204.64+0x20] ;  /* 0x00002022cccc7981 */ /* 0x000eaa000c1e1900 */
[----:B------:R-:W4:Y:S05]  /*40f0*/  LDSM.16.M88.4 R96, [R222+0x20800] ;  /* 0x02080000de60783b */ /* 0x000f2a0000000200 */
[----:B------:R-:W-:Y:S05]  /*4100*/  LDSM.16.M88.4 R100, [R117+0x10000] ;  /* 0x010000007564783b */ /* 0x000fea0000000200 */
[----:B------:R-:W4:Y:S05]  /*4110*/  LDSM.16.M88.4 R104, [R221+0x20000] ;  /* 0x02000000dd68783b */ /* 0x000f2a0000000200 */
[----:B------:R-:W-:Y:S01]  /*4120*/  LDSM.16.M88.4 R108, [R220+0x20000] ;  /* 0x02000000dc6c783b */ /* 0x000fe20000000200 */
[C---:B-1----:R-:W-:Y:S04]  /*4130*/  HMMA.16816.F32 R4, R16.reuse, R8, RZ ;  /* 0x000000081004723c */ /* 0x042fe800000018ff */
[----:B------:R-:W-:Y:S04]  /*4140*/  LDSM.16.M88.4 R112, [R223+0x22000] ;  /* 0x02200000df70783b */ /* 0x000fe80000000200 */
[C---:B------:R-:W-:Y:S08]  /*4150*/  HMMA.16816.F32 R8, R16.reuse, R10, RZ ;  /* 0x0000000a1008723c */ /* 0x040ff000000018ff */
[C---:B---3--:R-:W-:Y:S08]  /*4160*/  HMMA.16816.F32 R12, R16.reuse, R84, RZ ;  /* 0x00000054100c723c */ /* 0x048ff000000018ff */
[----:B------:R-:W-:Y:S01]  /*4170*/  HMMA.16816.F32 R16, R16, R86, RZ ;  /* 0x000000561010723c */ /* 0x000fe200000018ff */
[----:B------:R-:W1:Y:S07]  /*4180*/  LDSM.16.M88.4 R84, [R221+0x20800] ;  /* 0x02080000dd54783b */ /* 0x000e6e0000000200 */
[C---:B----4-:R-:W-:Y:S08]  /*4190*/  HMMA.16816.F32 R4, R88.reuse, R92, R4 ;  /* 0x0000005c5804723c */ /* 0x050ff00000001804 */
[C---:B------:R-:W-:Y:S01]  /*41a0*/  HMMA.16816.F32 R8, R88.reuse, R94, R8 ;  /* 0x0000005e5808723c */ /* 0x040fe20000001808 */
[----:B------:R-:W3:Y:S07]  /*41b0*/  LDSM.16.M88.4 R92, [R116+0x10000] ;  /* 0x01000000745c783b */ /* 0x000eee0000000200 */
[C---:B------:R-:W-:Y:S08]  /*41c0*/  HMMA.16816.F32 R12, R88.reuse, R96, R12 ;  /* 0x00000060580c723c */ /* 0x040ff0000000180c */
[----:B------:R-:W-:Y:S01]  /*41d0*/  HMMA.16816.F32 R16, R88, R98, R16 ;  /* 0x000000625810723c */ /* 0x000fe20000001810 */
[----:B------:R-:W4:Y:S05]  /*41e0*/  LDSM.16.M88.4 R88, [R220+0x20800] ;  /* 0x02080000dc58783b */ /* 0x000f2a0000000200 */
        /* <DEDUP_REMOVED lines=25> */
[C---:B---3--:R-:W-:Y:S08]  /*4380*/  HMMA.16816.F32 R12, R100.reuse, R88, R12 ;  /* 0x00000058640c723c */ /* 0x048ff0000000180c */
[----:B------:R-:W-:Y:S01]  /*4390*/  HMMA.16816.F32 R16, R100, R90, R16 ;  /* 0x0000005a6410723c */ /* 0x000fe20000001810 */
[----:B------:R-:W3:Y:S05]  /*43a0*/  LDSM.16.M88.4 R88, [R220+0x22800] ;  /* 0x02280000dc58783b */ /* 0x000eea0000000200 */
        /* <DEDUP_REMOVED lines=11> */
[C---:B---3--:R-:W-:Y:S08]  /*4460*/  HMMA.16816.F32 R12, R96.reuse, R88, R12 ;  /* 0x00000058600c723c */ /* 0x048ff0000000180c */
[----:B------:R-:W-:Y:S01]  /*4470*/  HMMA.16816.F32 R16, R96, R90, R16 ;  /* 0x0000005a6010723c */ /* 0x000fe20000001810 */
[----:B------:R-:W3:Y:S05]  /*4480*/  LDSM.16.M88.4 R88, [R222+0x24800] ;  /* 0x02480000de58783b */ /* 0x000eea0000000200 */
[----:B------:R-:W2:Y:S02]  /*4490*/  LDSM.16.M88.4 R96, [R117+0x14000] ;  /* 0x014000007560783b */ /* 0x000ea40000000200 */
        /* <DEDUP_REMOVED lines=10> */
[C---:B---3--:R-:W-:Y:S08]  /*4540*/  HMMA.16816.F32 R12, R92.reuse, R88, R12 ;  /* 0x000000585c0c723c */ /* 0x048ff0000000180c */
[----:B------:R-:W-:Y:S01]  /*4550*/  HMMA.16816.F32 R16, R92, R90, R16 ;  /* 0x0000005a5c10723c */ /* 0x000fe20000001810 */
[----:B------:R-:W3:Y:S05]  /*4560*/  LDSM.16.M88.4 R88, [R220+0x24800] ;  /* 0x02480000dc58783b */ /* 0x000eea0000000200 */
[----:B------:R-:W4:Y:S02]  /*4570*/  LDSM.16.M88.4 R92, [R119+0x16000] ;  /* 0x01600000775c783b */ /* 0x000f240000000200 */
[C---:B--2---:R-:W-:Y:S08]  /*4580*/  HMMA.16816.F32 R4, R96.reuse, R112, R4 ;  /* 0x000000706004723c */ /* 0x044ff00000001804 */
[C---:B------:R-:W-:Y:S01]  /*4590*/  HMMA.16816.F32 R8, R96.reuse, R114, R8 ;  /* 0x000000726008723c */ /* 0x040fe20000001808 */
[----:B------:R-:W-:Y:S07]  /*45a0*/  LDSM.16.M88.4 R112, [R222+0x26000] ;  /* 0x02600000de70783b */ /* 0x000fee0000000200 */
[C---:B-1----:R-:W-:Y:S08]  /*45b0*/  HMMA.16816.F32 R12, R96.reuse, R84, R12 ;  /* 0x00000054600c723c */ /* 0x042ff0000000180c */
[----:B------:R-:W-:Y:S01]  /*45c0*/  HMMA.16816.F32 R16, R96, R86, R16 ;  /* 0x000000566010723c */ /* 0x000fe20000001810 */
[----:B------:R-:W1:Y:S05]  /*45d0*/  LDSM.16.M88.4 R84, [R223+0x26800] ;  /* 0x02680000df54783b */ /* 0x000e6a0000000200 */
[----:B------:R-:W2:Y:S02]  /*45e0*/  LDSM.16.M88.4 R96, [R118+0x16000] ;  /* 0x016000007660783b */ /* 0x000ea40000000200 */
        /* <DEDUP_REMOVED lines=14> */
[C---:B--2---:R-:W-:Y:S08]  /*46d0*/  HMMA.16816.F32 R4, R96.reuse, R112, R4 ;  /* 0x000000706004723c */ /* 0x044ff00000001804 */
[C---:B------:R-:W-:Y:S08]  /*46e0*/  HMMA.16816.F32 R8, R96.reuse, R114, R8 ;  /* 0x000000726008723c */ /* 0x040ff00000001808 */
[C---:B---3--:R-:W-:Y:S08]  /*46f0*/  HMMA.16816.F32 R12, R96.reuse, R88, R12 ;  /* 0x00000058600c723c */ /* 0x048ff0000000180c */
[----:B------:R-:W-:Y:S01]  /*4700*/  HMMA.16816.F32 R16, R96, R90, R16 ;  /* 0x0000005a6010723c */ /* 0x000fe20000001810 */
[----:B------:R-:W2:Y:S07]  /*4710*/  LDSM.16.M88.4 R88, [R220+0x26800] ;  /* 0x02680000dc58783b */ /* 0x000eae0000000200 */
[C---:B------:R-:W-:Y:S08]  /*4720*/  HMMA.16816.F32 R4, R100.reuse, R104, R4 ;  /* 0x000000686404723c */ /* 0x040ff00000001804 */
[C---:B------:R-:W-:Y:S08]  /*4730*/  HMMA.16816.F32 R8, R100.reuse, R106, R8 ;  /* 0x0000006a6408723c */ /* 0x040ff00000001808 */
[C---:B-1----:R-:W-:Y:S08]  /*4740*/  HMMA.16816.F32 R12, R100.reuse, R84, R12 ;  /* 0x00000054640c723c */ /* 0x042ff0000000180c */
[----:B------:R-:W-:Y:S08]  /*4750*/  HMMA.16816.F32 R16, R100, R86, R16 ;  /* 0x000000566410723c */ /* 0x000ff00000001810 */
[C---:B----4-:R-:W-:Y:S08]  /*4760*/  HMMA.16816.F32 R4, R92.reuse, R108, R4 ;  /* 0x0000006c5c04723c */ /* 0x050ff00000001804 */
[C---:B------:R-:W-:Y:S08]  /*4770*/  HMMA.16816.F32 R8, R92.reuse, R110, R8 ;  /* 0x0000006e5c08723c */ /* 0x040ff00000001808 */
[C---:B--2---:R-:W-:Y:S03]  /*4780*/  HMMA.16816.F32 R12, R92.reuse, R88, R12 ;  /* 0x000000585c0c723c */ /* 0x044fe6000000180c */
[C---:B------:R-:W-:Y:S01]  /*4790*/  FADD.FTZ R4, -R203.reuse, R4 ;  /* 0x00000004cb047221 */ /* 0x040fe20000010100 */
[C---:B------:R-:W-:Y:S01]  /*47a0*/  FADD.FTZ R5, -R203.reuse, R5 ;  /* 0x00000005cb057221 */ /* 0x040fe20000010100 */
[C---:B------:R-:W-:Y:S01]  /*47b0*/  FADD.FTZ R6, -R204.reuse, R6 ;  /* 0x00000006cc067221 */ /* 0x040fe20000010100 */
[----:B------:R-:W-:Y:S01]  /*47c0*/  FADD.FTZ R7, -R204, R7 ;  /* 0x00000007cc077221 */ /* 0x000fe20000010100 */
[----:B------:R-:W-:Y:S01]  /*47d0*/  FMUL.FTZ R120, R120, R4 ;  /* 0x0000000478787220 */ /* 0x000fe20000410000 */
[----:B------:R-:W-:Y:S03]  /*47e0*/  HMMA.16816.F32 R16, R92, R90, R16 ;  /* 0x0000005a5c10723c */ /* 0x000fe60000001810 */
[----:B------:R-:W-:Y:S01]  /*47f0*/  SHF.R.U32.HI R4, RZ, 0x3, R216 ;  /* 0x00000003ff047819 */ /* 0x000fe200000116d8 */
[C---:B------:R-:W-:Y:S01]  /*4800*/  FADD.FTZ R8, -R203.reuse, R8 ;  /* 0x00000008cb087221 */ /* 0x040fe20000010100 */
[----:B------:R-:W-:Y:S01]  /*4810*/  FADD.FTZ R9, -R203, R9 ;  /* 0x00000009cb097221 */ /* 0x000fe20000010100 */
[----:B------:R-:W-:Y:S01]  /*4820*/  FMUL.FTZ R121, R121, R5 ;  /* 0x0000000579797220 */ /* 0x000fe20000410000 */
[----:B------:R-:W-:Y:S01]  /*4830*/  LOP3.LUT R5, R215, 0x20, RZ, 0xc0, !PT ;  /* 0x00000020d7057812 */ /* 0x000fe200078ec0ff */
[----:B------:R-:W-:Y:S01]  /*4840*/  FMUL.FTZ R8, R124, R8 ;  /* 0x000000087c087220 */ /* 0x000fe20000410000 */
[----:B------:R-:W-:Y:S01]  /*4850*/  FMUL.FTZ R9, R125, R9 ;  /* 0x000000097d097220 */ /* 0x000fe20000410000 */
[----:B------:R-:W-:Y:S01]  /*4860*/  FMUL.FTZ R6, R122, R6 ;  /* 0x000000067a067220 */ /* 0x000fe20000410000 */
[C---:B------:R-:W-:Y:S01]  /*4870*/  FADD.FTZ R12, -R203.reuse, R12 ;  /* 0x0000000ccb0c7221 */ /* 0x040fe20000010100 */
[----:B------:R-:W-:Y:S01]  /*4880*/  FADD.FTZ R13, -R203, R13 ;  /* 0x0000000dcb0d7221 */ /* 0x000fe20000010100 */
[----:B------:R-:W-:Y:S01]  /*4890*/  LOP3.LUT R4, R5, 0x18, R4, 0xf8, !PT ;  /* 0x0000001805047812 */ /* 0x000fe200078ef804 */
[----:B------:R-:W-:Y:S01]  /*48a0*/  FMUL.FTZ R7, R123, R7 ;  /* 0x000000077b077220 */ /* 0x000fe20000410000 */
[----:B------:R-:W-:Y:S01]  /*48b0*/  FMUL.FTZ R12, R129, R12 ;  /* 0x0000000c810c7220 */ /* 0x000fe20000410000 */
[----:B------:R-:W-:Y:S01]  /*48c0*/  F2FP.F16.F32.PACK_AB R120, R121, R120 ;  /* 0x000000787978723e */ /* 0x000fe200000000ff */
[----:B------:R-:W-:Y:S01]  /*48d0*/  FMUL.FTZ R13, R131, R13 ;  /* 0x0000000d830d7220 */ /* 0x000fe20000410000 */
[----:B------:R-:W-:Y:S01]  /*48e0*/  F2FP.F16.F32.PACK_AB R8, R9, R8 ;  /* 0x000000080908723e */ /* 0x000fe200000000ff */
[C---:B------:R-:W-:Y:S01]  /*48f0*/  FADD.FTZ R16, -R203.reuse, R16 ;  /* 0x00000010cb107221 */ /* 0x040fe20000010100 */
[----:B------:R-:W-:Y:S01]  /*4900*/  FADD.FTZ R17, -R203, R17 ;  /* 0x00000011cb117221 */ /* 0x000fe20000010100 */
[C---:B------:R-:W-:Y:S01]  /*4910*/  FADD.FTZ R10, -R204.reuse, R10 ;  /* 0x0000000acc0a7221 */ /* 0x040fe20000010100 */
[----:B------:R-:W-:Y:S01]  /*4920*/  F2FP.F16.F32.PACK_AB R12, R13, R12 ;  /* 0x0000000c0d0c723e */ /* 0x000fe200000000ff */
[----:B------:R-:W-:Y:S01]  /*4930*/  FMUL.FTZ R16, R199, R16 ;  /* 0x00000010c7107220 */ /* 0x000fe20000410000 */
[----:B------:R-:W-:Y:S01]  /*4940*/  FMUL.FTZ R17, R201, R17 ;  /* 0x00000011c9117220 */ /* 0x000fe20000410000 */
[----:B------:R-:W-:Y:S04]  /*4950*/  FADD.FTZ R13, -R204, R11 ;  /* 0x0000000bcc0d7221 */ /* 0x000fe80000010100 */
[----:B------:R-:W-:Y:S01]  /*4960*/  F2FP.F16.F32.PACK_AB R16, R17, R16 ;  /* 0x000000101110723e */ /* 0x000fe200000000ff */
[----:B------:R-:W-:Y:S06]  /*4970*/  BRA.U !UP2, `(.L_x_979) ;  /* 0x000000010a6c7547 */ /* 0x000fec000b800000 */
[----:B------:R-:W1:Y:S01]  /*4980*/  LDC R9, c[0x0][0x3b0] ;  /* 0x0000ec00ff097b82 */ /* 0x000e620000000800 */
[----:B------:R-:W-:Y:S01]  /*4990*/  IADD3 R17, P0, PT, RZ, -UR32, RZ ;  /* 0x80000020ff117c10 */ /* 0x000fe2000ff1e0ff */
[----:B------:R-:W-:Y:S04]  /*49a0*/  ULOP3.LUT UR8, UR50, 0x1, URZ, 0xc0, !UPT ;  /* 0x0000000132087892 */ /* 0x000fe8000f8ec0ff */
[----:B------:R-:W-:Y:S02]  /*49b0*/  UISETP.NE.U32.AND UP0, UPT, UR8, 0x1, UPT ;  /* 0x000000010800788c */ /* 0x000fe4000bf05070 */
[----:B------:R-:W2:Y:S02]  /*49c0*/  LDC R5, c[0x0][0x3b4] ;  /* 0x0000ed00ff057b82 */ /* 0x000ea40000000800 */
[----:B------:R-:W-:Y:S06]  /*49d0*/  USEL UR8, UR31, 0x8000, !UP0 ;  /* 0x000080001f087887 */ /* 0x000fec000c000000 */
        /* <DEDUP_REMOVED lines=21> */
.L_x_979:
[----:B------:R-:W-:Y:S01]  /*4b30*/  FMUL.FTZ R13, R128, R13 ;  /* 0x0000000d800d7220 */ /* 0x000fe20000410000 */
[----:B------:R-:W-:Y:S01]  /*4b40*/  FMUL.FTZ R10, R126, R10 ;  /* 0x0000000a7e0a7220 */ /* 0x000fe20000410000 */
[C---:B------:R-:W-:Y:S01]  /*4b50*/  FADD.FTZ R15, -R204.reuse, R15 ;  /* 0x0000000fcc0f7221 */ /* 0x040fe20000010100 */
[C---:B------:R-:W-:Y:S01]  /*4b60*/  FADD.FTZ R14, -R204.reuse, R14 ;  /* 0x0000000ecc0e7221 */ /* 0x040fe20000010100 */
[----:B------:R-:W-:Y:S01]  /*4b70*/  F2FP.F16.F32.PACK_AB R6, R7, R6 ;  /* 0x000000060706723e */ /* 0x000fe200000000ff */
[----:B------:R-:W-:Y:S01]  /*4b80*/  FADD.FTZ R19, -R204, R19 ;  /* 0x00000013cc137221 */ /* 0x000fe20000010100 */
[----:B------:R-:W-:Y:S01]  /*4b90*/  FMUL.FTZ R15, R198, R15 ;  /* 0x0000000fc60f7220 */ /* 0x000fe20000410000 */
[----:B------:R-:W-:Y:S01]  /*4ba0*/  FMUL.FTZ R14, R197, R14 ;  /* 0x0000000ec50e7220 */ /* 0x000fe20000410000 */
[----:B------:R-:W-:Y:S01]  /*4bb0*/  FADD.FTZ R18, -R204, R18 ;  /* 0x00000012cc127221 */ /* 0x000fe20000010100 */
[----:B------:R-:W-:Y:S01]  /*4bc0*/  F2FP.F16.F32.PACK_AB R10, R13, R10 ;  /* 0x0000000a0d0a723e */ /* 0x000fe200000000ff */
[----:B------:R-:W-:Y:S01]  /*4bd0*/  STS [R130+0x28000], R120 ;  /* 0x0280007882007388 */ /* 0x000fe20000000800 */
[----:B------:R-:W-:Y:S01]  /*4be0*/  FMUL.FTZ R19, R200, R19 ;  /* 0x00000013c8137220 */ /* 0x000fe20000410000 */
[----:B------:R-:W-:Y:S01]  /*4bf0*/  FMUL.FTZ R18, R202, R18 ;  /* 0x00000012ca127220 */ /* 0x000fe20000410000 */
[----:B------:R-:W-:Y:S01]  /*4c00*/  LOP3.LUT R4, R4, 0x1c0, R213, 0xf8, !PT ;  /* 0x000001c004047812 */ /* 0x000fe200078ef8d5 */
[----:B------:R-:W-:Y:S01]  /*4c10*/  STS [R130+0x28400], R6 ;  /* 0x0284000682007388 */ /* 0x000fe20000000800 */
[----:B------:R-:W-:Y:S01]  /*4c20*/  F2FP.F16.F32.PACK_AB R14, R15, R14 ;  /* 0x0000000e0f0e723e */ /* 0x000fe200000000ff */
[----:B------:R-:W-:Y:S01]  /*4c30*/  IMAD R249, R244, UR9, RZ ;  /* 0x00000009f4f97c24 */ /* 0x000fe2000f8e02ff */
[----:B------:R-:W-:Y:S01]  /*4c40*/  LOP3.LUT R227, R4, 0x38, R212, 0x78, !PT ;  /* 0x0000003804e37812 */ /* 0x000fe200078e78d4 */
[----:B------:R-:W-:Y:S01]  /*4c50*/  STS [R196+0x28000], R8 ;  /* 0x02800008c4007388 */ /* 0x000fe20000000800 */
[----:B------:R-:W-:Y:S01]  /*4c60*/  IMAD.IADD R4, R247, 0x1, R127 ;  /* 0x00000001f7047824 */ /* 0x000fe200078e027f */
[----:B------:R-:W-:Y:S02]  /*4c70*/  F2FP.F16.F32.PACK_AB R18, R19, R18 ;  /* 0x000000121312723e */ /* 0x000fe400000000ff */
[----:B------:R-:W-:Y:S01]  /*4c80*/  STS [R196+0x28400], R10 ;  /* 0x0284000ac4007388 */ /* 0x000fe20000000800 */
[----:B------:R-:W-:Y:S02]  /*4c90*/  LOP3.LUT R226, R2, 0x10, RZ, 0xc0, !PT ;  /* 0x0000001002e27812 */ /* 0x000fe400078ec0ff */
[----:B------:R-:W-:Y:S01]  /*4ca0*/  LOP3.LUT R227, R227, 0x200, R213, 0xf8, !PT ;  /* 0x00000200e3e37812 */ /* 0x000fe200078ef8d5 */
[----:B------:R2:W-:Y:S01]  /*4cb0*/  STS [R127+-0x2000], R12 ;  /* 0xffe0000c7f007388 */ /* 0x0005e20000000800 */
[----:B------:R-:W-:Y:S02]  /*4cc0*/  LOP3.LUT R226, R226, 0x8, R216, 0xf8, !PT ;  /* 0x00000008e2e27812 */ /* 0x000fe400078ef8d8 */
[----:B------:R-:W-:Y:S01]  /*4cd0*/  LEA R227, R227, UR4, 0x1 ;  /* 0x00000004e3e37c11 */ /* 0x000fe2000f8e08ff */
[----:B------:R-:W-:Y:S01]  /*4ce0*/  STS [R127+-0x1c00], R14 ;  /* 0xffe4000e7f007388 */ /* 0x000fe20000000800 */
[----:B------:R-:W-:Y:S03]  /*4cf0*/  LOP3.LUT R226, R226, R3, RZ, 0x3c, !PT ;  /* 0x00000003e2e27212 */ /* 0x000fe600078e3cff */
[----:B------:R-:W-:Y:S01]  /*4d00*/  STS [R4+-0x2000], R16 ;  /* 0xffe0001004007388 */ /* 0x000fe20000000800 */
[----:B------:R-:W-:Y:S03]  /*4d10*/  LOP3.LUT R226, R226, 0x200, R214, 0xf8, !PT ;  /* 0x00000200e2e27812 */ /* 0x000fe600078ef8d6 */
[----:B------:R-:W-:Y:S01]  /*4d20*/  STS [R4+-0x1c00], R18 ;  /* 0xffe4001204007388 */ /* 0x000fe20000000800 */
[----:B------:R-:W-:Y:S01]  /*4d30*/  LEA R226, R226, UR4, 0x1 ;  /* 0x00000004e2e27c11 */ /* 0x000fe2000f8e08ff */
[----:B------:R-:W-:Y:S03]  /*4d40*/  BAR.SYNC.DEFER_BLOCKING 0x0 ;  /* 0x0000000000007b1d */ /* 0x000fe60000010000 */
[C---:B------:R-:W-:Y:S01]  /*4d50*/  IADD3 R112, PT, PT, R226.reuse, 0x2a040, RZ ;  /* 0x0002a040e2707810 */ /* 0x040fe20007ffe0ff */
[----:B--2---:R-:W-:Y:S04]  /*4d60*/  VIADD R12, R226, 0x2a000 ;  /* 0x0002a000e20c7836 */ /* 0x004fe80000000000 */
[----:B------:R-:W-:Y:S01]  /*4d70*/  @P2 VIADD R112, R12, 0xffffffc0 ;  /* 0xffffffc00c702836 */ /* 0x000fe20000000000 */
[----:B------:R-:W-:Y:S08]  /*4d80*/  LDSM.16.MT88.4 R4, [R226+0x2a000] ;  /* 0x02a00000e204783b */ /* 0x000ff00000004200 */
[----:B------:R-:W2:Y:S08]  /*4d90*/  LDSM.16.MT88.4 R8, [R227+0x10000] ;  /* 0x01000000e308783b */ /* 0x000eb00000004200 */
[----:B------:R-:W3:Y:S08]  /*4da0*/  LDSM.16.MT88.4 R12, [R112] ;  /* 0x00000000700c783b */ /* 0x000ef00000004200 */
[----:B------:R-:W4:Y:S08]  /*4db0*/  LDSM.16.MT88.4 R16, [R227+0x12000] ;  /* 0x01200000e310783b */ /* 0x000f300000004200 */
[----:B-1----:R-:W1:Y:S08]  /*4dc0*/  LDSM.16.MT88.4 R84, [R227+0x14000] ;  /* 0x01400000e354783b */ /* 0x002e700000004200 */
[----:B------:R-:W5:Y:S01]  /*4dd0*/  LDSM.16.MT88.4 R88, [R227+0x16000] ;  /* 0x01600000e358783b */ /* 0x000f620000004200 */
[-C--:B--2---:R-:W-:Y:S07]  /*4de0*/  HMMA.16816.F32 R20, R4, R8.reuse, R20 ;  /* 0x000000080414723c */ /* 0x084fee0000001814 */
[----:B------:R-:W-:Y:S01]  /*4df0*/  LDSM.16.MT88.4 R92, [R226+0x2a800] ;  /* 0x02a80000e25c783b */ /* 0x000fe20000004200 */
[C---:B---3--:R-:W-:Y:S07]  /*4e00*/  HMMA.16816.F32 R24, R12.reuse, R8, R24 ;  /* 0x000000080c18723c */ /* 0x048fee0000001818 */
[----:B------:R-:W2:Y:S01]  /*4e10*/  LDSM.16.MT88.4 R96, [R227+0x10800] ;  /* 0x01080000e360783b */ /* 0x000ea20000004200 */
[-C--:B------:R-:W-:Y:S07]  /*4e20*/  HMMA.16816.F32 R28, R12, R10.reuse, R28 ;  /* 0x0000000a0c1c723c */ /* 0x080fee000000181c */
[----:B------:R-:W3:Y:S01]  /*4e30*/  LDSM.16.MT88.4 R100, [R112+0x800] ;  /* 0x000800007064783b */ /* 0x000ee20000004200 */
[C---:B------:R-:W-:Y:S07]  /*4e40*/  HMMA.16816.F32 R32, R4.reuse, R10, R32 ;  /* 0x0000000a0420723c */ /* 0x040fee0000001820 */
[----:B------:R-:W3:Y:S01]  /*4e50*/  LDSM.16.MT88.4 R104, [R227+0x12800] ;  /* 0x01280000e368783b */ /* 0x000ee20000004200 */
[-C--:B----4-:R-:W-:Y:S07]  /*4e60*/  HMMA.16816.F32 R36, R4, R16.reuse, R36 ;  /* 0x000000100424723c */ /* 0x090fee0000001824 */
[----:B------:R-:W4:Y:S01]  /*4e70*/  LDSM.16.MT88.4 R108, [R227+0x14800] ;  /* 0x01480000e36c783b */ /* 0x000f220000004200 */
[C---:B------:R-:W-:Y:S07]  /*4e80*/  HMMA.16816.F32 R40, R12.reuse, R16, R40 ;  /* 0x000000100c28723c */ /* 0x040fee0000001828 */
[----:B------:R-:W4:Y:S01]  /*4e90*/  LDSM.16.MT88.4 R8, [R227+0x16800] ;  /* 0x01680000e308783b */ /* 0x000f220000004200 */
[-C--:B------:R-:W-:Y:S07]  /*4ea0*/  HMMA.16816.F32 R44, R12, R18.reuse, R44 ;  /* 0x000000120c2c723c */ /* 0x080fee000000182c */
[----:B------:R-:W-:Y:S01]  /*4eb0*/  LDSM.16.MT88.4 R116, [R227+0x15800] ;  /* 0x01580000e374783b */ /* 0x000fe20000004200 */
[C---:B------:R-:W-:Y:S07]  /*4ec0*/  HMMA.16816.F32 R48, R4.reuse, R18, R48 ;  /* 0x000000120430723c */ /* 0x040fee0000001830 */
[----:B------:R-:W-:Y:S01]  /*4ed0*/  LDSM.16.MT88.4 R16, [R112+0x1000] ;  /* 0x001000007010783b */ /* 0x000fe20000004200 */
[-C--:B-1----:R-:W-:Y:S07]  /*4ee0*/  HMMA.16816.F32 R52, R4, R84.reuse, R52 ;  /* 0x000000540434723c */ /* 0x082fee0000001834 */
        /* <DEDUP_REMOVED lines=10> */
[----:B------:R-:W1:Y:S07]  /*4f90*/  LDSM.16.MT88.4 R4, [R226+0x2b000] ;  /* 0x02b00000e204783b */ /* 0x000e6e0000004200 */
[-C--:B--2---:R-:W-:Y:S01]  /*4fa0*/  HMMA.16816.F32 R20, R92, R96.reuse, R20 ;  /* 0x000000605c14723c */ /* 0x084fe20000001814 */
[----:B------:R-:W2:Y:S07]  /*4fb0*/  LDSM.16.MT88.4 R88, [R227+0x15000] ;  /* 0x01500000e358783b */ /* 0x000eae0000004200 */
[C---:B---3--:R-:W-:Y:S08]  /*4fc0*/  HMMA.16816.F32 R24, R100.reuse, R96, R24 ;  /* 0x000000606418723c */ /* 0x048ff00000001818 */
[-C--:B------:R-:W-:Y:S08]  /*4fd0*/  HMMA.16816.F32 R28, R100, R98.reuse, R28 ;  /* 0x00000062641c723c */ /* 0x080ff0000000181c */
[C---:B------:R-:W-:Y:S01]  /*4fe0*/  HMMA.16816.F32 R32, R92.reuse, R98, R32 ;  /* 0x000000625c20723c */ /* 0x040fe20000001820 */
[----:B------:R-:W3:Y:S07]  /*4ff0*/  LDSM.16.MT88.4 R96, [R227+0x17000] ;  /* 0x01700000e360783b */ /* 0x000eee0000004200 */
[-C--:B------:R-:W-:Y:S08]  /*5000*/  HMMA.16816.F32 R36, R92, R104.reuse, R36 ;  /* 0x000000685c24723c */ /* 0x080ff00000001824 */
        /* <DEDUP_REMOVED lines=8> */
[----:B------:R-:W4:Y:S07]  /*5090*/  LDSM.16.MT88.4 R108, [R227+0x11800] ;  /* 0x01180000e36c783b */ /* 0x000f2e0000004200 */
[-C--:B------:R-:W-:Y:S08]  /*50a0*/  HMMA.16816.F32 R68, R92, R8.reuse, R68 ;  /* 0x000000085c44723c */ /* 0x080ff00000001844 */
[C---:B------:R-:W-:Y:S08]  /*50b0*/  HMMA.16816.F32 R72, R100.reuse, R8, R72 ;  /* 0x000000086448723c */ /* 0x040ff00000001848 */
[-C--:B------:R-:W-:Y:S01]  /*50c0*/  HMMA.16816.F32 R76, R100, R10.reuse, R76 ;  /* 0x0000000a644c723c */ /* 0x080fe2000000184c */
[----:B------:R-:W5:Y:S07]  /*50d0*/  LDSM.16.MT88.4 R100, [R227+0x13800] ;  /* 0x01380000e364783b */ /* 0x000f6e0000004200 */
[----:B------:R-:W-:Y:S01]  /*50e0*/  HMMA.16816.F32 R80, R92, R10, R80 ;  /* 0x0000000a5c50723c */ /* 0x000fe20000001850 */
[----:B------:R-:W5:Y:S07]  /*50f0*/  LDSM.16.MT88.4 R8, [R227+0x17800] ;  /* 0x01780000e308783b */ /* 0x000f6e0000004200 */
[-C--:B-1----:R-:W-:Y:S01]  /*5100*/  HMMA.16816.F32 R20, R4, R12.reuse, R20 ;  /* 0x0000000c0414723c */ /* 0x082fe20000001814 */
        /* <DEDUP_REMOVED lines=11> */
[C---:B------:R-:W-:Y:S08]  /*51c0*/  HMMA.16816.F32 R64, R4.reuse, R90, R64 ;  /* 0x0000005a0440723c */ /* 0x040ff00000001840 */
[-C--:B---3--:R-:W-:Y:S08]  /*51d0*/  HMMA.16816.F32 R68, R4, R96.reuse, R68 ;  /* 0x000000600444723c */ /* 0x088ff00000001844 */
[C---:B------:R-:W-:Y:S08]  /*51e0*/  HMMA.16816.F32 R72, R16.reuse, R96, R72 ;  /* 0x000000601048723c */ /* 0x040ff00000001848 */
[-C--:B------:R-:W-:Y:S08]  /*51f0*/  HMMA.16816.F32 R76, R16, R98.reuse, R76 ;  /* 0x00000062104c723c */ /* 0x080ff0000000184c */
[----:B------:R-:W-:Y:S04]  /*5200*/  HMMA.16816.F32 R80, R4, R98, R80 ;  /* 0x000000620450723c */ /* 0x000fe80000001850 */
[----:B------:R-:W-:Y:S04]  /*5210*/  LEA R4, -R249, RZ, 0x6 ;  /* 0x000000fff9047211 */ /* 0x000fe800078e31ff */
[-C--:B----4-:R-:W-:Y:S05]  /*5220*/  HMMA.16816.F32 R20, R104, R108.reuse, R20 ;  /* 0x0000006c6814723c */ /* 0x090fea0000001814 */
        /* <DEDUP_REMOVED lines=45> */
.L_x_980:
[----:B------:R-:W-:Y:S01]  /*5500*/  LEA R208, R217, UR4, 0x1 ;  /* 0x00000004d9d07c11 */ /* 0x000fe2000f8e08ff */
[----:B------:R-:W-:Y:S01]  /*5510*/  LDSM.16.MT88.4 R16, [R227+0x18000] ;  /* 0x01800000e310783b */ /* 0x000fe20000004200 */
[----:B------:R-:W-:Y:S01]  /*5520*/  PLOP3.LUT P5, PT, PT, PT, UP2, 0x80, 0x8 ;  /* 0x000000000008781c */ /* 0x000fe20003faf028 */
[----:B------:R-:W-:Y:S02]  /*5530*/  @UP2 UIADD3 UR13, UP0, UPT, UR58, -0x100, URZ ;  /* 0xffffff003a0d2890 */ /* 0x000fe4000ff1e0ff */
[----:B------:R-:W2:Y:S01]  /*5540*/  LDSM.16.M88.4 R128, [R208+0x28000] ;  /* 0x02800000d080783b */ /* 0x000ea20000000200 */
[----:B------:R-:W-:Y:S01]  /*5550*/  IMAD.IADD R204, R224, 0x1, R208 ;  /* 0x00000001e0cc7824 */ /* 0x000fe200078e02d0 */
[----:B------:R-:W-:Y:S02]  /*5560*/  @UP2 UIADD3.X UR12, UPT, UPT, UR59, -0x1, URZ, UP0, !UPT ;  /* 0xffffffff3b0c2890 */ /* 0x000fe400087fe4ff */
[----:B------:R-:W3:Y:S01]  /*5570*/  LDSM.16.M88.4 R124, [R208+0x29000] ;  /* 0x02900000d07c783b */ /* 0x000ee20000000200 */
[----:B------:R-:W-:Y:S02]  /*5580*/  @UP2 UIADD3 UR16, UP0, UPT, UR16, -0x100, URZ ;  /* 0xffffff0010102890 */ /* 0x000fe4000ff1e0ff */
[----:B------:R-:W-:Y:S01]  /*5590*/  ULOP3.LUT UR8, UR50, 0x1, URZ, 0xc0, !UPT ;  /* 0x0000000132087892 */ /* 0x000fe2000f8ec0ff */
[----:B------:R-:W4:Y:S01]  /*55a0*/  LDSM.16.MT88.4 R96, [R227+0x1a000] ;  /* 0x01a00000e360783b */ /* 0x000f220000004200 */
[----:B------:R-:W-:Y:S01]  /*55b0*/  @UP2 UIADD3.X UR17, UPT, UPT, UR17, -0x1, URZ, UP0, !UPT ;  /* 0xffffffff11112890 */ /* 0x000fe200087fe4ff */
[----:B-1----:R-:W-:Y:S01]  /*55c0*/  @P5 LOP3.LUT R4, R241, 0x30, RZ, 0xc0, !PT ;  /* 0x00000030f1045812 */ /* 0x002fe200078ec0ff */
[----:B------:R-:W-:Y:S01]  /*55d0*/  UISETP.NE.U32.AND UP0, UPT, UR8, 0x1, UPT ;  /* 0x000000010800788c */ /* 0x000fe2000bf05070 */
[----:B------:R-:W1:Y:S01]  /*55e0*/  LDSM.16.MT88.4 R112, [R227+0x1c000] ;  /* 0x01c00000e370783b */ /* 0x000e620000004200 */
[----:B------:R-:W-:Y:S01]  /*55f0*/  UIADD3 UR8, UPT, UPT, UR50, -0x1, URZ ;  /* 0xffffffff32087890 */ /* 0x000fe2000fffe0ff */
[----:B------:R-:W-:Y:S02]  /*5600*/  @P5 LOP3.LUT R231, R4, 0x7, R242, 0xf8, !PT ;  /* 0x0000000704e75812 */ /* 0x000fe400078ef8f2 */
[----:B------:R-:W1:Y:S01]  /*5610*/  LDSM.16.MT88.4 R196, [R227+0x1e000] ;  /* 0x01e00000e3c4783b */ /* 0x000e620000004200 */
[----:B------:R-:W-:Y:S01]  /*5620*/  PLOP3.LUT P1, PT, PT, PT, UP0, 0x80, 0x8 ;  /* 0x000000000008781c */ /* 0x000fe20003f2f008 */
[----:B------:R-:W-:Y:S01]  /*5630*/  UISETP.GT.AND UP0, UPT, UR50, URZ, UPT ;  /* 0x000000ff3200728c */ /* 0x000fe2000bf04270 */
[----:B------:R-:W-:Y:S01]  /*5640*/  @P5 IMAD.WIDE.U32 R250, R231, R240, UR58 ;  /* 0x0000003ae7fa5e25 */ /* 0x000fe2000f8e00f0 */
[----:B------:R-:W-:Y:S01]  /*5650*/  LDSM.16.MT88.4 R200, [R227+0x18800] ;  /* 0x01880000e3c8783b */ /* 0x000fe20000004200 */
[----:B------:R-:W-:Y:S01]  /*5660*/  @UP2 UMOV UR58, UR13 ;  /* 0x0000000d003a2c82 */ /* 0x000fe20008000000 */
[----:B------:R-:W-:Y:S01]  /*5670*/  @UP2 UMOV UR59, UR12 ;  /* 0x0000000c003b2c82 */ /* 0x000fe20008000000 */
[----:B------:R-:W-:Y:S01]  /*5680*/  UMOV UR50, UR8 ;  /* 0x0000000800327c82 */ /* 0x000fe20008000000 */
[----:B------:R-:W5:Y:S04]  /*5690*/  @P5 LDG.E R230, desc[UR34][R250.64+-0x100] ;  /* 0xffff0022fae65981 */ /* 0x000f68000c1e1900 */
[----:B------:R1:W5:Y:S01]  /*56a0*/  @P5 LDG.E R229, desc[UR34][R250.64+-0xe0] ;  /* 0xffff2022fae55981 */ /* 0x000362000c1e1900 */
[-C--:B--2---:R-:W-:Y:S08]  /*56b0*/  HMMA.16816.F32 R4, R128, R16.reuse, RZ ;  /* 0x000000108004723c */ /* 0x084ff000000018ff */
[C---:B---3--:R-:W-:Y:S08]  /*56c0*/  HMMA.16816.F32 R8, R124.reuse, R16, RZ ;  /* 0x000000107c08723c */ /* 0x048ff000000018ff */
[-C--:B------:R-:W-:Y:S08]  /*56d0*/  HMMA.16816.F32 R12, R124, R18.reuse, RZ ;  /* 0x000000127c0c723c */ /* 0x080ff000000018ff */
[C---:B------:R-:W-:Y:S08]  /*56e0*/  HMMA.16816.F32 R16, R128.reuse, R18, RZ ;  /* 0x000000128010723c */ /* 0x040ff000000018ff */
[-C--:B----4-:R-:W-:Y:S08]  /*56f0*/  HMMA.16816.F32 R84, R128, R96.reuse, RZ ;  /* 0x000000608054723c */ /* 0x090ff000000018ff */
[C---:B------:R-:W-:Y:S08]  /*5700*/  HMMA.16816.F32 R88, R124.reuse, R96, RZ ;  /* 0x000000607c58723c */ /* 0x040ff000000018ff */
[-C--:B------:R-:W-:Y:S08]  /*5710*/  HMMA.16816.F32 R92, R124, R98.reuse, RZ ;  /* 0x000000627c5c723c */ /* 0x080ff000000018ff */
[C---:B------:R-:W-:Y:S08]  /*5720*/  HMMA.16816.F32 R96, R128.reuse, R98, RZ ;  /* 0x000000628060723c */ /* 0x040ff000000018ff */
[-C--:B-1----:R-:W-:Y:S08]  /*5730*/  HMMA.16816.F32 R100, R128, R112.reuse, RZ ;  /* 0x000000708064723c */ /* 0x082ff000000018ff */
[C---:B------:R-:W-:Y:S08]  /*5740*/  HMMA.16816.F32 R104, R124.reuse, R112, RZ ;  /* 0x000000707c68723c */ /* 0x040ff000000018ff */
[-C--:B------:R-:W-:Y:S08]  /*5750*/  HMMA.16816.F32 R108, R124, R114.reuse, RZ ;  /* 0x000000727c6c723c */ /* 0x080ff000000018ff */
[C---:B------:R-:W-:Y:S08]  /*5760*/  HMMA.16816.F32 R112, R128.reuse, R114, RZ ;  /* 0x000000728070723c */ /* 0x040ff000000018ff */
[-C--:B------:R-:W-:Y:S08]  /*5770*/  HMMA.16816.F32 R116, R128, R196.reuse, RZ ;  /* 0x000000c48074723c */ /* 0x080ff000000018ff */
[C---:B------:R-:W-:Y:S08]  /*5780*/  HMMA.16816.F32 R120, R124.reuse, R196, RZ ;  /* 0x000000c47c78723c */ /* 0x040ff000000018ff */
[-C--:B------:R-:W-:Y:S08]  /*5790*/  HMMA.16816.F32 R124, R124, R198.reuse, RZ ;  /* 0x000000c67c7c723c */ /* 0x080ff000000018ff */
[----:B------:R-:W-:Y:S01]  /*57a0*/  HMMA.16816.F32 R128, R128, R198, RZ ;  /* 0x000000c68080723c */ /* 0x000fe200000018ff */
[----:B------:R-:W1:Y:S04]  /*57b0*/  LDSM.16.M88.4 R196, [R204+0x28000] ;  /* 0x02800000ccc4783b */ /* 0x000e680000000200 */
[----:B------:R-:W2:Y:S03]  /*57c0*/  LDSM.16.M88.4 R204, [R204+0x29000] ;  /* 0x02900000cccc783b */ /* 0x000ea60000000200 */
[-C--:B-1----:R-:W-:Y:S08]  /*57d0*/  HMMA.16816.F32 R4, R196, R200.reuse, R4 ;  /* 0x000000c8c404723c */ /* 0x082ff00000001804 */
[C---:B--2---:R-:W-:Y:S08]  /*57e0*/  HMMA.16816.F32 R8, R204.reuse, R200, R8 ;  /* 0x000000c8cc08723c */ /* 0x044ff00000001808 */
        /* <DEDUP_REMOVED lines=15> */
[C---:B------:R-:W-:Y:S02]  /*58e0*/  VIADD R200, R208.reuse, 0x28000 ;  /* 0x00028000d0c87836 */ /* 0x040fe40000000000 */
[----:B------:R-:W-:Y:S02]  /*58f0*/  VIADD R208, R208, 0x28040 ;  /* 0x00028040d0d07836 */ /* 0x000fe40000000000 */
[-C--:B------:R-:W-:Y:S03]  /*5900*/  HMMA.16816.F32 R124, R204, R202.reuse, R124 ;  /* 0x000000cacc7c723c */ /* 0x080fe6000000187c */
[----:B------:R-:W-:Y:S05]  /*5910*/  @P2 VIADD R208, R200, 0xffffffc0 ;  /* 0xffffffc0c8d02836 */ /* 0x000fea0000000000 */
[----:B------:R-:W-:Y:S01]  /*5920*/  HMMA.16816.F32 R128, R196, R202, R128 ;  /* 0x000000cac480723c */ /* 0x000fe20000001880 */
[----:B------:R-:W-:Y:S04]  /*5930*/  LDSM.16.MT88.4 R200, [R227+0x19000] ;  /* 0x01900000e3c8783b */ /* 0x000fe80000004200 */
[----:B------:R-:W1:Y:S04]  /*5940*/  LDSM.16.M88.4 R196, [R208] ;  /* 0x00000000d0c4783b */ /* 0x000e680000000200 */
[----:B------:R-:W2:Y:S01]  /*5950*/  LDSM.16.M88.4 R204, [R208+0x1000] ;  /* 0x00100000d0cc783b */ /* 0x000ea20000000200 */
        /* <DEDUP_REMOVED lines=17> */
[-C--:B------:R-:W-:Y:S03]  /*5a70*/  HMMA.16816.F32 R124, R204, R202.reuse, R124 ;  /* 0x000000cacc7c723c */ /* 0x080fe6000000187c */
[----:B------:R-:W-:Y:S02]  /*5a80*/  IMAD.IADD R204, R224, 0x1, R208 ;  /* 0x00000001e0cc7824 */ /* 0x000fe400078e02d0 */
[----:B------:R-:W-:Y:S03]  /*5a90*/  LDSM.16.MT88.4 R208, [R227+0x1b800] ;  /* 0x01b80000e3d0783b */ /* 0x000fe60000004200 */
[----:B------:R-:W-:Y:S01]  /*5aa0*/  HMMA.16816.F32 R128, R196, R202, R128 ;  /* 0x000000cac480723c */ /* 0x000fe20000001880 */
[----:B------:R-:W-:Y:S04]  /*5ab0*/  LDSM.16.MT88.4 R200, [R227+0x19800] ;  /* 0x01980000e3c8783b */ /* 0x000fe80000004200 */
[----:B------:R-:W1:Y:S04]  /*5ac0*/  LDSM.16.M88.4 R196, [R204] ;  /* 0x00000000ccc4783b */ /* 0x000e680000000200 */
[----:B------:R-:W2:Y:S01]  /*5ad0*/  LDSM.16.M88.4 R204, [R204+0x1000] ;  /* 0x00100000cccc783b */ /* 0x000ea20000000200 */
[-C--:B-1----:R-:W-:Y:S08]  /*5ae0*/  HMMA.16816.F32 R4, R196, R200.reuse, R4 ;  /* 0x000000c8c404723c */ /* 0x082ff00000001804 */
[C---:B--2---:R-:W-:Y:S08]  /*5af0*/  HMMA.16816.F32 R8, R204.reuse, R200, R8 ;  /* 0x000000c8cc08723c */ /* 0x044ff00000001808 */
[-C--:B------:R-:W-:Y:S03]  /*5b00*/  HMMA.16816.F32 R12, R204, R202.reuse, R12 ;  /* 0x000000cacc0c723c */ /* 0x080fe6000000180c */
[----:B------:R-:W-:Y:S05]  /*5b10*/  REDG.E.ADD.F32.FTZ.RN.STRONG.GPU desc[UR34][R234.64], R4 ;  /* 0x00000004ea0079a6 */ /* 0x000fea000c12f322 */
[C---:B------:R-:W-:Y:S01]  /*5b20*/  HMMA.16816.F32 R16, R196.reuse, R202, R16 ;  /* 0x000000cac410723c */ /* 0x040fe20000001810 */
[----:B------:R-:W1:Y:S07]  /*5b30*/  LDSM.16.MT88.4 R200, [R227+0x1d800] ;  /* 0x01d80000e3c8783b */ /* 0x000e6e0000004200 */
[-C--:B------:R-:W-:Y:S08]  /*5b40*/  HMMA.16816.F32 R84, R196, R208.reuse, R84 ;  /* 0x000000d0c454723c */ /* 0x080ff00000001854 */
[C---:B------:R-:W-:Y:S08]  /*5b50*/  HMMA.16816.F32 R88, R204.reuse, R208, R88 ;  /* 0x000000d0cc58723c */ /* 0x040ff00000001858 */
[-C--:B------:R-:W-:Y:S08]  /*5b60*/  HMMA.16816.F32 R92, R204, R210.reuse, R92 ;  /* 0x000000d2cc5c723c */ /* 0x080ff0000000185c */
[C---:B------:R-:W-:Y:S01]  /*5b70*/  HMMA.16816.F32 R96, R196.reuse, R210, R96 ;  /* 0x000000d2c460723c */ /* 0x040fe20000001860 */
[----:B------:R-:W2:Y:S07]  /*5b80*/  LDSM.16.MT88.4 R208, [R227+0x1f800] ;  /* 0x01f80000e3d0783b */ /* 0x000eae0000004200 */
[-C--:B-1----:R-:W-:Y:S08]  /*5b90*/  HMMA.16816.F32 R100, R196, R200.reuse, R100 ;  /* 0x000000c8c464723c */ /* 0x082ff00000001864 */
[C---:B------:R-:W-:Y:S01]  /*5ba0*/  HMMA.16816.F32 R104, R204.reuse, R200, R104 ;  /* 0x000000c8cc68723c */ /* 0x040fe20000001868 */
[----:B------:R-:W-:Y:S02]  /*5bb0*/  IMAD.U32 R200, RZ, RZ, UR51 ;  /* 0x00000033ffc87e24 */ /* 0x000fe4000f8e00ff */
[----:B------:R-:W-:Y:S03]  /*5bc0*/  IMAD.U32 R201, RZ, RZ, UR51 ;  /* 0x00000033ffc97e24 */ /* 0x000fe6000f8e00ff */
[----:B------:R-:W-:Y:S02]  /*5bd0*/  LEA R200, P0, R200, R234, 0x2 ;  /* 0x000000eac8c87211 */ /* 0x000fe400078010ff */
[-C--:B------:R-:W-:Y:S03]  /*5be0*/  HMMA.16816.F32 R108, R204, R202.reuse, R108 ;  /* 0x000000cacc6c723c */ /* 0x080fe6000000186c */
[----:B------:R-:W-:Y:S05]  /*5bf0*/  LEA.HI.X.SX32 R201, R201, R235, 0x2, P0 ;  /* 0x000000ebc9c97211 */ /* 0x000fea00000f16ff */
[C---:B------:R-:W-:Y:S01]  /*5c00*/  HMMA.16816.F32 R112, R196.reuse, R202, R112 ;  /* 0x000000cac470723c */ /* 0x040fe20000001870 */
[----:B------:R1:W-:Y:S03]  /*5c10*/  REDG.E.ADD.F32.FTZ.RN.STRONG.GPU desc[UR34][R200.64], R5 ;  /* 0x00000005c80079a6 */ /* 0x0003e6000c12f322 */
[C---:B------:R-:W-:Y:S04]  /*5c20*/  LEA R202, P0, R249.reuse, R200, 0x5 ;  /* 0x000000c8f9ca7211 */ /* 0x040fe800078028ff */
[-C--:B--2---:R-:W-:Y:S03]  /*5c30*/  HMMA.16816.F32 R116, R196, R208.reuse, R116 ;  /* 0x000000d0c474723c */ /* 0x084fe60000001874 */
[C---:B------:R-:W-:Y:S05]  /*5c40*/  LEA.HI.X.SX32 R203, R249.reuse, R201, 0x5, P0 ;  /* 0x000000c9f9cb7211 */ /* 0x040fea00000f2eff */
[C---:B------:R-:W-:Y:S01]  /*5c50*/  HMMA.16816.F32 R120, R204.reuse, R208, R120 ;  /* 0x000000d0cc78723c */ /* 0x040fe20000001878 */
[----:B------:R2:W-:Y:S03]  /*5c60*/  REDG.E.ADD.F32.FTZ.RN.STRONG.GPU desc[UR34][R202.64], R6 ;  /* 0x00000006ca0079a6 */ /* 0x0005e6000c12f322 */
[C---:B------:R-:W-:Y:S04]  /*5c70*/  LEA R208, P0, R249.reuse, R202, 0x5 ;  /* 0x000000caf9d07211 */ /* 0x040fe800078028ff */
[-C--:B------:R-:W-:Y:S03]  /*5c80*/  HMMA.16816.F32 R124, R204, R210.reuse, R124 ;  /* 0x000000d2cc7c723c */ /* 0x080fe6000000187c */
[C---:B------:R-:W-:Y:S02]  /*5c90*/  LEA.HI.X.SX32 R209, R249.reuse, R203, 0x5, P0 ;  /* 0x000000cbf9d17211 */ /* 0x040fe400000f2eff */
[C---:B------:R-:W-:Y:S03]  /*5ca0*/  LEA R206, P0, R249.reuse, R208, 0x5 ;  /* 0x000000d0f9ce7211 */ /* 0x040fe600078028ff */
[----:B------:R-:W-:Y:S01]  /*5cb0*/  HMMA.16816.F32 R128, R196, R210, R128 ;  /* 0x000000d2c480723c */ /* 0x000fe20000001880 */
        /* <DEDUP_REMOVED lines=14> */
[----:B------:R4:W-:Y:S01]  /*5da0*/  REDG.E.ADD.F32.FTZ.RN.STRONG.GPU desc[UR34][R234.64+0x80], R16 ;  /* 0x00008010ea0079a6 */ /* 0x0009e2000c12f322 */
        /* <DEDUP_REMOVED lines=10> */
[C---:B------:R-:W-:Y:S02]  /*5e50*/  LEA.HI.X.SX32 R203, R249.reuse, R5, 0x5, P0 ;  /* 0x00000005f9cb7211 */ /* 0x040fe400000f2eff */
[C---:B---3--:R-:W-:Y:S03]  /*5e60*/  LEA R208, P0, R249.reuse, R202, 0x5 ;  /* 0x000000caf9d07211 */ /* 0x048fe600078028ff */
[----:B------:R3:W-:Y:S01]  /*5e70*/  REDG.E.ADD.F32.FTZ.RN.STRONG.GPU desc[UR34][R202.64+0x80], R13 ;  /* 0x0000800dca0079a6 */ /* 0x0007e2000c12f322 */
[C---:B------:R-:W-:Y:S02]  /*5e80*/  LEA.HI.X.SX32 R209, R249.reuse, R203, 0x5, P0 ;  /* 0x000000cbf9d17211 */ /* 0x040fe400000f2eff */
[C---:B------:R-:W-:Y:S03]  /*5e90*/  LEA R6, P0, R249.reuse, R208, 0x5 ;  /* 0x000000d0f9067211 */ /* 0x040fe600078028ff */
[----:B------:R3:W-:Y:S01]  /*5ea0*/  REDG.E.ADD.F32.FTZ.RN.STRONG.GPU desc[UR34][R208.64+0x80], R14 ;  /* 0x0000800ed00079a6 */ /* 0x0007e2000c12f322 */
[C---:B------:R-:W-:Y:S03]  /*5eb0*/  LEA.HI.X.SX32 R7, R249.reuse, R209, 0x5, P0 ;  /* 0x000000d1f9077211 */ /* 0x040fe600000f2eff */
[C---:B----4-:R-:W-:Y:S02]  /*5ec0*/  IMAD.WIDE R206, R249.reuse, -0xc0, R6 ;  /* 0xffffff40f9ce7825 */ /* 0x050fe400078e0206 */
        /* <DEDUP_REMOVED lines=22> */
[C---:B-1----:R-:W-:Y:S03]  /*6030*/  LEA R210, P0, R249.reuse, R250, 0x5 ;  /* 0x000000faf9d27211 */ /* 0x042fe600078028ff */
        /* <DEDUP_REMOVED lines=9> */
[C---:B--2---:R-:W-:Y:S03]  /*60d0*/  LEA R4, P0, R249.reuse, R18, 0x5 ;  /* 0x00000012f9047211 */ /* 0x044fe600078028ff */
[----:B------:R-:W-:Y:S01]  /*60e0*/  REDG.E.ADD.F32.FTZ.RN.STRONG.GPU desc[UR34][R18.64+0x180], R92 ;  /* 0x0001805c120079a6 */ /* 0x000fe2000c12f322 */
[C---:B------:R-:W-:Y:S02]  /*60f0*/  LEA.HI.X.SX32 R5, R249.reuse, R19, 0x5, P0 ;  /* 0x00000013f9057211 */ /* 0x040fe400000f2eff */
[C---:B---3--:R-:W-:Y:S03]  /*6100*/  LEA R202, P0, R249.reuse, R4, 0x5 ;  /* 0x00000004f9ca7211 */ /* 0x048fe600078028ff */
        /* <DEDUP_REMOVED lines=9> */
[C---:B----4-:R-:W-:Y:S03]  /*61a0*/  LEA.HI.X.SX32 R15, R249.reuse, R209, 0x5, P0 ;  /* 0x000000d1f90f7211 */ /* 0x050fe600000f2eff */
        /* <DEDUP_REMOVED lines=37> */
[C---:B-1----:R-:W-:Y:S02]  /*6400*/  VIADD R112, R226.reuse, 0x40 ;  /* 0x00000040e2707836 */ /* 0x042fe40000000000 */
[----:B------:R-:W-:Y:S01]  /*6410*/  REDG.E.ADD.F32.FTZ.RN.STRONG.GPU desc[UR34][R90.64+0x280], R110 ;  /* 0x0002806e5a0079a6 */ /* 0x000fe2000c12f322 */
[C---:B------:R-:W-:Y:S01]  /*6420*/  LEA.HI.X.SX32 R17, R249.reuse, R91, 0x5, P0 ;  /* 0x0000005bf9117211 */ /* 0x040fe200000f2eff */
[----:B------:R-:W-:Y:S02]  /*6430*/  @P2 VIADD R112, R226, 0xffffffc0 ;  /* 0xffffffc0e2702836 */ /* 0x000fe40000000000 */
        /* <DEDUP_REMOVED lines=74> */
[----:B------:R-:W3:Y:S04]  /*68e0*/  LDSM.16.MT88.4 R4, [R226+0x29000] ;  /* 0x02900000e204783b */ /* 0x000ee80000004200 */
[----:B------:R-:W4:Y:S03]  /*68f0*/  LDSM.16.MT88.4 R88, [R218+0x5000] ;  /* 0x00500000da58783b */ /* 0x000f260000004200 */
        /* <DEDUP_REMOVED lines=15> */
[-C--:B-1----:R-:W-:Y:S08]  /*69f0*/  HMMA.16816.F32 R180, R92, R8.reuse, R180 ;  /* 0x000000085cb4723c */ /* 0x082ff000000018b4 */
[C---:B------:R-:W-:Y:S08]  /*6a00*/  HMMA.16816.F32 R184, R100.reuse, R8, R184 ;  /* 0x0000000864b8723c */ /* 0x040ff000000018b8 */
[-C--:B------:R-:W-:Y:S01]  /*6a10*/  HMMA.16816.F32 R188, R100, R10.reuse, R188 ;  /* 0x0000000a64bc723c */ /* 0x080fe200000018bc */
[----:B------:R-:W1:Y:S07]  /*6a20*/  LDSM.16.MT88.4 R100, [R218+0x3800] ;  /* 0x00380000da64783b */ /* 0x000e6e0000004200 */
[----:B------:R-:W-:Y:S01]  /*6a30*/  HMMA.16816.F32 R192, R92, R10, R192 ;  /* 0x0000000a5cc0723c */ /* 0x000fe200000018c0 */
[----:B------:R1:W1:Y:S07]  /*6a40*/  LDSM.16.MT88.4 R8, [R218+0x7800] ;  /* 0x00780000da08783b */ /* 0x00026e0000004200 */
        /* <DEDUP_REMOVED lines=12> */
[-C--:B--2---:R-:W-:Y:S08]  /*6b10*/  HMMA.16816.F32 R180, R4, R96.reuse, R180 ;  /* 0x0000006004b4723c */ /* 0x084ff000000018b4 */
[C---:B------:R-:W-:Y:S08]  /*6b20*/  HMMA.16816.F32 R184, R16.reuse, R96, R184 ;  /* 0x0000006010b8723c */ /* 0x040ff000000018b8 */
[-C--:B------:R-:W-:Y:S08]  /*6b30*/  HMMA.16816.F32 R188, R16, R98.reuse, R188 ;  /* 0x0000006210bc723c */ /* 0x080ff000000018bc */
[----:B------:R-:W-:Y:S04]  /*6b40*/  HMMA.16816.F32 R192, R4, R98, R192 ;  /* 0x0000006204c0723c */ /* 0x000fe800000018c0 */
[C---:B------:R-:W-:Y:S02]  /*6b50*/  VIADD R4, R218.reuse, 0xffff8000 ;  /* 0xffff8000da047836 */ /* 0x040fe40000000000 */
[----:B------:R-:W-:Y:S02]  /*6b60*/  @P1 VIADD R4, R218, 0x8000 ;  /* 0x00008000da041836 */ /* 0x000fe40000000000 */
[-C--:B------:R-:W-:Y:S05]  /*6b70*/  HMMA.16816.F32 R132, R104, R108.reuse, R132 ;  /* 0x0000006c6884723c */ /* 0x080fea0000001884 */
[----:B-1----:R-:W-:Y:S03]  /*6b80*/  IMAD.MOV.U32 R218, RZ, RZ, R4 ;  /* 0x000000ffffda7224 */ /* 0x002fe600078e0004 */
        /* <DEDUP_REMOVED lines=239> */
[----:B-1----:R-:W-:Y:S01]  /*7a80*/  MOV R2, UR9 ;  /* 0x0000000900027c02 */ /* 0x002fe20008000f00 */
[----:B------:R-:W-:Y:S05]  /*7a90*/  BRA `(.L_x_983) ;  /* 0x0000000000187947 */ /* 0x000fea0003800000 */
.L_x_982:
[----:B------:R-:W2:Y:S01]  /*7aa0*/  LDCU.64 UR10, c[0x0][0x5c0] ;  /* 0x0000b800ff0a77ac */ /* 0x000ea20008000a00 */
[----:B------:R-:W-:-:S04]  /*7ab0*/  UIADD3 UR8, UPT, UPT, UR41, UR42, URZ ;  /* 0x0000002a29087290 */ /* 0x000fc8000fffe0ff */
[----:B--2---:R-:W-:Y:S02]  /*7ac0*/  UIMAD.WIDE.U32 UR16, UR8, UR10, URZ ;  /* 0x0000000a081072a5 */ /* 0x004fe4000f8e00ff */
[----:B------:R-:W-:-:S04]  /*7ad0*/  UIMAD UR8, UR8, UR11, URZ ;  /* 0x0000000b080872a4 */ /* 0x000fc8000f8e02ff */
[----:B------:R-:W-:-:S06]  /*7ae0*/  UIADD3 UR8, UPT, UPT, UR17, UR8, URZ ;  /* 0x0000000811087290 */ /* 0x000fcc000fffe0ff */
[----:B-1----:R-:W-:Y:S02]  /*7af0*/  MOV R2, UR8 ;  /* 0x0000000800027c02 */ /* 0x002fe40008000f00 */
.L_x_983:
        /* <DEDUP_REMOVED lines=14> */
.L_x_984:
[----:B------:R-:W1:Y:S01]  /*7be0*/  LDCU.64 UR8, c[0x0][0x5c8] ;  /* 0x0000b900ff0877ac */ /* 0x000e620008000a00 */
[----:B------:R-:W-:-:S04]  /*7bf0*/  UIADD3 UR12, UPT, UPT, UR41, UR42, URZ ;  /* 0x0000002a290c7290 */ /* 0x000fc8000fffe0ff */
[----:B-1----:R-:W-:Y:S02]  /*7c00*/  UIMAD.WIDE.U32 UR14, UR12, UR8, URZ ;  /* 0x000000080c0e72a5 */ /* 0x002fe4000f8e00ff */
[----:B------:R-:W-:-:S04]  /*7c10*/  UIMAD UR12, UR12, UR9, URZ ;  /* 0x000000090c0c72a4 */ /* 0x000fc8000f8e02ff */
[----:B------:R-:W-:Y:S01]  /*7c20*/  UIADD3 UR12, UPT, UPT, UR15, UR12, URZ ;  /* 0x0000000c0f0c7290 */ /* 0x000fe2000fffe0ff */
[----:B------:R-:W-:-:S05]  /*7c30*/  UMOV UR30, UR14 ;  /* 0x0000000e001e7c82 */ /* 0x000fca0008000000 */
[----:B------:R-:W-:-:S07]  /*7c40*/  MOV R0, UR12 ;  /* 0x0000000c00007c02 */ /* 0x000fce0008000f00 */
.L_x_985:
[----:B------:R-:W-:Y:S01]  /*7c50*/  BAR.SYNC.DEFER_BLOCKING 0x0 ;  /* 0x0000000000007b1d */ /* 0x000fe20000010000 */
[----:B------:R-:W-:Y:S01]  /*7c60*/  IMAD.SHL.U32 R69, R243, 0x8, RZ ;  /* 0x00000008f3457824 */ /* 0x000fe200078e00ff */
        /* <DEDUP_REMOVED lines=9> */
[----:B------:R-:W-:Y:S01]  /*7d00*/  UIMAD UR12, UR15, UR10, URZ ;  /* 0x0000000a0f0c72a4 */ /* 0x000fe2000f8e02ff */
[--C-:B------:R-:W-:Y:S01]  /*7d10*/  LOP3.LUT R68, R4, 0x1e00, R69.reuse, 0xf8, !PT ;  /* 0x00001e0004447812 */ /* 0x100fe200078ef845 */
[----:B------:R-:W-:Y:S01]  /*7d20*/  IMAD.U32 R52, RZ, RZ, UR42 ;  /* 0x0000002aff347e24 */ /* 0x000fe2000f8e00ff */
[----:B------:R-:W2:Y:S01]  /*7d30*/  LDC.64 R4, c[0x0][0x5e0] ;  /* 0x00017800ff047b82 */ /* 0x000ea20000000a00 */
[----:B------:R-:W-:Y:S01]  /*7d40*/  UIMAD UR12, UR14, UR11, UR12 ;  /* 0x0000000b0e0c72a4 */ /* 0x000fe2000f8e020c */
[----:B------:R-:W-:Y:S01]  /*7d50*/  LEA R68, R68, UR5, 0x1 ;  /* 0x0000000544447c11 */ /* 0x000fe2000f8e08ff */
[----:B------:R-:W-:Y:S01]  /*7d60*/  IMAD.U32 R53, RZ, RZ, UR43 ;  /* 0x0000002bff357e24 */ /* 0x000fe2000f8e00ff */
[----:B------:R-:W-:Y:S01]  /*7d70*/  LOP3.LUT R52, R52, 0x38, R69, 0xf8, !PT ;  /* 0x0000003834347812 */ /* 0x000fe200078ef845 */
[C---:B------:R-:W-:Y:S01]  /*7d80*/  VIADD R53, R3.reuse, 0x20 ;  /* 0x0000002003357836 */ /* 0x040fe20000000000 */
[----:B------:R-:W-:Y:S01]  /*7d90*/  ISETP.GE.AND P1, PT, R3, UR36, PT ;  /* 0x0000002403007c0c */ /* 0x000fe2000bf26270 */
[----:B------:R3:W4:Y:S01]  /*7da0*/  LDS.128 R48, [R68+0x19000] ;  /* 0x0190000044307984 */ /* 0x0007220000000c00 */
[----:B------:R-:W-:Y:S01]  /*7db0*/  IADD3 R72, P0, PT, R52, UR16, RZ ;  /* 0x0000001034487c10 */ /* 0x000fe2000ff1e0ff */
[----:B------:R-:W-:Y:S01]  /*7dc0*/  IMAD.U32 R52, RZ, RZ, UR12 ;  /* 0x0000000cff347e24 */ /* 0x000fe2000f8e00ff */
[----:B------:R-:W-:Y:S01]  /*7dd0*/  ISETP.GE.AND P2, PT, R53, UR36, PT ;  /* 0x0000002435007c0c */ /* 0x000fe2000bf46270 */
[----:B------:R3:W2:Y:S01]  /*7de0*/  LDS.128 R44, [R68+0x1b000] ;  /* 0x01b00000442c7984 */ /* 0x0006a20000000c00 */
[----:B------:R-:W-:-:S02]  /*7df0*/  LOP3.LUT R69, R69, 0x38, RZ, 0xc0, !PT ;  /* 0x0000003845457812 */ /* 0x000fc400078ec0ff */
[----:B------:R-:W-:Y:S01]  /*7e00*/  IADD3.X R73, PT, PT, R2, UR43, R52, P0, !PT ;  /* 0x0000002b02497c10 */ /* 0x000fe200087fe434 */
[----:B------:R3:W2:Y:S01]  /*7e10*/  LDS.128 R40, [R68+0x1d000] ;  /* 0x01d0000044287984 */ /* 0x0006a20000000c00 */
[----:B------:R-:W-:-:S03]  /*7e20*/  IADD3 R2, P0, PT, R3, 0x20, RZ ;  /* 0x0000002003027810 */ /* 0x000fc60007f1e0ff */
[----:B------:R3:W2:Y:S01]  /*7e30*/  LDS.128 R36, [R68+0x20000] ;  /* 0x0200000044247984 */ /* 0x0006a20000000c00 */
[----:B-1----:R-:W-:-:S03]  /*7e40*/  IMAD.WIDE.U32 R72, R6, UR20, R72 ;  /* 0x0000001406487c25 */ /* 0x002fc6000f8e0048 */
[----:B------:R3:W1:Y:S01]  /*7e50*/  LDS.128 R32, [R68+0x21000] ;  /* 0x0210000044207984 */ /* 0x0006620000000c00 */
[----:B------:R-:W-:Y:S02]  /*7e60*/  IMAD.U32 R6, RZ, RZ, UR8 ;  /* 0x00000008ff067e24 */ /* 0x000fe4000f8e00ff */
[----:B------:R-:W-:Y:S01]  /*7e70*/  IMAD.X R70, RZ, RZ, RZ, P0 ;  /* 0x000000ffff467224 */ /* 0x000fe200000e06ff */
[----:B------:R3:W1:Y:S01]  /*7e80*/  LDS.128 R28, [R68+0x22000] ;  /* 0x02200000441c7984 */ /* 0x0006620000000c00 */
[----:B------:R-:W-:-:S03]  /*7e90*/  IMAD R7, R7, UR20, R73 ;  /* 0x0000001407077c24 */ /* 0x000fc6000f8e0249 */
        /* <DEDUP_REMOVED lines=21> */
.L_x_987:
[----:B------:R-:W-:Y:S05]  /*7ff0*/  BSYNC.RECONVERGENT B0 ;  /* 0x0000000000007941 */ /* 0x000fea0003800200 */
.L_x_986:
[----:B--2---:R2:W4:Y:S01]  /*8000*/  LDS.128 R52, [R68+0x1f000] ;  /* 0x01f0000044347984 */ /* 0x0045220000000c00 */
[----:B------:R-:W-:Y:S04]  /*8010*/  BSSY.RECONVERGENT B0, `(.L_x_988) ;  /* 0x000000f000007945 */ /* 0x000fe80003800200 */
        /* <DEDUP_REMOVED lines=10> */
[----:B------:R3:W-:Y:S04]  /*80c0*/  STG.E.128 desc[UR34][R60.64], R48 ;  /* 0x000000303c007986 */ /* 0x0007e8000c101d22 */
[----:B------:R3:W-:Y:S04]  /*80d0*/  STG.E.128 desc[UR34][R60.64+0x80], R44 ;  /* 0x0000802c3c007986 */ /* 0x0007e8000c101d22 */
[----:B------:R3:W-:Y:S04]  /*80e0*/  STG.E.128 desc[UR34][R60.64+0x100], R40 ;  /* 0x000100283c007986 */ /* 0x0007e8000c101d22 */
[----:B----4-:R3:W-:Y:S02]  /*80f0*/  STG.E.128 desc[UR34][R60.64+0x180], R52 ;  /* 0x000180343c007986 */ /* 0x0107e4000c101d22 */
.L_x_989:
[----:B------:R-:W-:Y:S05]  /*8100*/  BSYNC.RECONVERGENT B0 ;  /* 0x0000000000007941 */ /* 0x000fea0003800200 */
.L_x_988:
[----:B---3--:R-:W-:Y:S01]  /*8110*/  MOV R40, R69 ;  /* 0x0000004500287202 */ /* 0x008fe20000000f00 */
        /* <DEDUP_REMOVED lines=10> */
[----:B------:R-:W3:Y:S01]  /*81c0*/  LDCU.64 UR10, c[0x0][0x568] ;  /* 0x0000ad00ff0a77ac */ /* 0x000ee20008000a00 */
[----:B------:R-:W-:-:S05]  /*81d0*/  MOV R4, R6 ;  /* 0x0000000600047202 */ /* 0x000fca0000000f00 */
[----:B------:R-:W-:-:S04]  /*81e0*/  IMAD.WIDE.U32 R40, R3, UR8, R4 ;  /* 0x0000000803287c25 */ /* 0x000fc8000f8e0004 */
[----:B------:R-:W-:Y:S01]  /*81f0*/  IMAD R3, R3, UR9, R41 ;  /* 0x0000000903037c24 */ /* 0x000fe2000f8e0229 */
[----:B---3--:R-:W-:-:S04]  /*8200*/  LEA R42, P0, R40, UR10, 0x1 ;  /* 0x0000000a282a7c11 */ /* 0x008fc8000f8008ff */
[----:B------:R-:W-:-:S05]  /*8210*/  LEA.HI.X R43, R40, UR11, R3, 0x1, P0 ;  /* 0x0000000b282b7c11 */ /* 0x000fca00080f0c03 */
[----:B------:R3:W-:Y:S04]  /*8220*/  STG.E.128 desc[UR34][R42.64], R36 ;  /* 0x000000242a007986 */ /* 0x0007e8000c101d22 */
[----:B-1----:R3:W-:Y:S04]  /*8230*/  STG.E.128 desc[UR34][R42.64+0x80], R28 ;  /* 0x0000801c2a007986 */ /* 0x0027e8000c101d22 */
[----:B------:R3:W-:Y:S04]  /*8240*/  STG.E.128 desc[UR34][R42.64+0x100], R20 ;  /* 0x000100142a007986 */ /* 0x0007e8000c101d22 */
[----:B------:R3:W-:Y:S02]  /*8250*/  STG.E.128 desc[UR34][R42.64+0x180], R12 ;  /* 0x0001800c2a007986 */ /* 0x0007e4000c101d22 */
.L_x_991:
[----:B------:R-:W-:Y:S05]  /*8260*/  BSYNC.RECONVERGENT B0 ;  /* 0x0000000000007941 */ /* 0x000fea0003800200 */
.L_x_990:
[----:B------:R-:W-:Y:S05]  /*8270*/  @P2 BRA `(.L_x_978) ;  /* 0x0000000000302947 */ /* 0x000fea0003800000 */
[----:B------:R-:W1:Y:S01]  /*8280*/  LDCU.64 UR10, c[0x0][0x568] ;  /* 0x0000ad00ff0a77ac */ /* 0x000e620008000a00 */
[----:B------:R-:W-:Y:S01]  /*8290*/  MOV R4, R6 ;  /* 0x0000000600047202 */ /* 0x000fe20000000f00 */
[----:B------:R-:W-:-:S04]  /*82a0*/  IMAD R70, R70, UR8, RZ ;  /* 0x0000000846467c24 */ /* 0x000fc8000f8e02ff */
[----:B------:R-:W-:-:S04]  /*82b0*/  IMAD.WIDE.U32 R4, R2, UR8, R4 ;  /* 0x0000000802047c25 */ /* 0x000fc8000f8e0004 */
[----:B------:R-:W-:-:S05]  /*82c0*/  IMAD R70, R2, UR9, R70 ;  /* 0x0000000902467c24 */ /* 0x000fca000f8e0246 */
[----:B------:R-:W-:Y:S02]  /*82d0*/  IADD3 R70, PT, PT, R70, R5, RZ ;  /* 0x0000000546467210 */ /* 0x000fe40007ffe0ff */
[----:B-1----:R-:W-:-:S04]  /*82e0*/  LEA R2, P0, R4, UR10, 0x1 ;  /* 0x0000000a04027c11 */ /* 0x002fc8000f8008ff */
[----:B------:R-:W-:-:S05]  /*82f0*/  LEA.HI.X R3, R4, UR11, R70, 0x1, P0 ;  /* 0x0000000b04037c11 */ /* 0x000fca00080f0c46 */
[----:B------:R1:W-:Y:S04]  /*8300*/  STG.E.128 desc[UR34][R2.64], R32 ;  /* 0x0000002002007986 */ /* 0x0003e8000c101d22 */
[----:B------:R1:W-:Y:S04]  /*8310*/  STG.E.128 desc[UR34][R2.64+0x80], R24 ;  /* 0x0000801802007986 */ /* 0x0003e8000c101d22 */
[----:B------:R1:W-:Y:S04]  /*8320*/  STG.E.128 desc[UR34][R2.64+0x100], R16 ;  /* 0x0001001002007986 */ /* 0x0003e8000c101d22 */
[----:B------:R1:W-:Y:S02]  /*8330*/  STG.E.128 desc[UR34][R2.64+0x180], R8 ;  /* 0x0001800802007986 */ /* 0x0003e4000c101d22 */
.L_x_978:
[----:B------:R-:W-:Y:S05]  /*8340*/  BSYNC.RECONVERGENT B1 ;  /* 0x0000000000017941 */ /* 0x000fea0003800200 */
.L_x_956:
[----:B------:R-:W2:Y:S01]  /*8350*/  LDCU UR9, c[0x0][0x438] ;  /* 0x00008700ff0977ac */ /* 0x000ea20008000800 */
[----:B------:R-:W4:Y:S01]  /*8360*/  LDCU UR10, c[0x0][0x370] ;  /* 0x00006e00ff0a77ac */ /* 0x000f220008000800 */
[----:B--2---:R-:W-:-:S04]  /*8370*/  UIADD3 UR9, UPT, UPT, UR9, 0x3f, URZ ;  /* 0x0000003f09097890 */ /* 0x004fc8000fffe0ff */
[----:B------:R-:W-:Y:S02]  /*8380*/  USHF.R.S32.HI UR8, URZ, 0x1f, UR9 ;  /* 0x0000001fff087899 */ /* 0x000fe40008011409 */
[----:B----4-:R-:W-:Y:S02]  /*8390*/  UIADD3 UR37, UPT, UPT, UR10, UR37, URZ ;  /* 0x000000250a257290 */ /* 0x010fe4000fffe0ff */
[----:B------:R-:W-:Y:S01]  /*83a0*/  ULEA.HI UR8, UR8, UR9, URZ, 0x6 ;  /* 0x0000000908087291 */ /* 0x000fe2000f8f30ff */
[----:B-1----:R-:W-:-:S03]  /*83b0*/  UMOV UR10, UR19 ;  /* 0x00000013000a7c82 */ /* 0x002fc60008000000 */
[----:B------:R-:W-:-:S04]  /*83c0*/  USHF.R.S32.HI UR8, URZ, 0x6, UR8 ;  /* 0x00000006ff087899 */ /* 0x000fc80008011408 */
[----:B------:R-:W-:-:S09]  /*83d0*/  UISETP.GE.AND UP0, UPT, UR37, UR8, UPT ;  /* 0x000000082500728c */ /* 0x000fd2000bf06270 */
[----:B------:R-:W-:Y:S05]  /*83e0*/  BRA.U !UP0, `(.L_x_992) ;  /* 0xffffff7d08d07547 */ /* 0x000fea000b83ffff */
[----:B------:R-:W-:Y:S05]  /*83f0*/  EXIT ;  /* 0x000000000000794d */ /* 0x000fea0003800000 */
.L_x_993:
        /* <DEDUP_REMOVED lines=16> */
.L_x_2506:


//--------------------- .text._ZN5flash44flash_bwd_dq_dk_dv_loop_seqk_parallel_kernelI23Flash_bwd_kernel_traitsILi256ELi64ELi64ELi8ELi4ELi2ELi2ELb0ELb0EN7cutlass6half_tE19Flash_kernel_traitsILi256ELi64ELi64ELi8ES3_EELb0ELb0ELb0ELb1ELb0ELb0ELb0EEEvNS_16Flash_bwd_paramsE --------------------------
	.section	.text._ZN5flash44flash_bwd_dq_dk_dv_loop_seqk_parallel_kernelI23Flash_bwd_kernel_traitsILi256ELi64ELi64ELi8ELi4ELi2ELi2ELb0ELb0EN7cutlass6half_tE19Flash_kernel_traitsILi256ELi64ELi64ELi8ES3_EELb0ELb0ELb0ELb1ELb0ELb0ELb0EEEvNS_16Flash_bwd_paramsE,"ax",@progbits
	.align	128
        .global         _ZN5flash44flash_bwd_dq_dk_dv_loop_seqk_parallel_kernelI23Flash_bwd_kernel_traitsILi256ELi64ELi64ELi8ELi4ELi2ELi2ELb0ELb0EN7cutlass6half_tE19Flash_kernel_traitsILi256ELi64ELi64ELi8ES3_EELb0ELb0ELb0ELb1ELb0ELb0ELb0EEEvNS_16Flash_bwd_paramsE
        .type           _ZN5flash44flash_bwd_dq_dk_dv_loop_seqk_parallel_kernelI23Flash_bwd_kernel_traitsILi256ELi64ELi64ELi8ELi4ELi2ELi2ELb0ELb0EN7cutlass6half_tE19Flash_kernel_traitsILi256ELi64ELi64ELi8ES3_EELb0ELb0ELb0ELb1ELb0ELb0ELb0EEEvNS_16Flash_bwd_paramsE,@function
        .size           _ZN5flash44flash_bwd_dq_dk_dv_loop_seqk_parallel_kernelI23Flash_bwd_kernel_traitsILi256ELi64ELi64ELi8ELi4ELi2ELi2ELb0ELb0EN7cutlass6half_tE19Flash_kernel_traitsILi256ELi64ELi64ELi8ES3_EELb0ELb0ELb0ELb1ELb0ELb0ELb0EEEvNS_16Flash_bwd_paramsE,(.L_x_2507 - _ZN5flash44flash_bwd_dq_dk_dv_loop_seqk_parallel_kernelI23Flash_bwd_kernel_traitsILi256ELi64ELi64ELi8ELi4ELi2ELi2ELb0ELb0EN7cutlass6half_tE19Flash_kernel_traitsILi256ELi64ELi64ELi8ES3_EELb0ELb0ELb0ELb1ELb0ELb0ELb0EEEvNS_16Flash_bwd_paramsE)
        .other          _ZN5flash44flash_bwd_dq_dk_dv_loop_seqk_parallel_kernelI23Flash_bwd_kernel_traitsILi256ELi64ELi64ELi8ELi4ELi2ELi2ELb0ELb0EN7cutlass6half_tE19Flash_kernel_traitsILi256ELi64ELi64ELi8ES3_EELb0ELb0ELb0ELb1ELb0ELb0ELb0EEEvNS_16Flash_bwd_paramsE,@"STO_CUDA_ENTRY STV_DEFAULT"
_ZN5flash44flash_bwd_dq_dk_dv_loop_seqk_parallel_kernelI23Flash_bwd_kernel_traitsILi256ELi64ELi64ELi8ELi4ELi2ELi2ELb0ELb0EN7cutlass6half_tE19Flash_kernel_traitsILi256ELi64ELi64ELi8ES3_EELb0ELb0ELb0ELb1ELb0ELb0ELb0EEEvNS_16Flash_bwd_paramsE:
.text._ZN5flash44flash_bwd_dq_dk_dv_loop_seqk_parallel_kernelI23Flash_bwd_kernel_traitsILi256ELi64ELi64ELi8ELi4ELi2ELi2ELb0ELb0EN7cutlass6half_tE19Flash_kernel_traitsILi256ELi64ELi64ELi8ES3_EELb0ELb0ELb0ELb1ELb0ELb0ELb0EEEvNS_16Flash_bwd_paramsE:
        /* <DEDUP_REMOVED lines=20> */
[----:B------:R-:W-:Y:S01]  /*0140*/  S2UR UR19, SR_CTAID.Y ;  /* 0x00000000001379c3 */ /* 0x000fe20000002600 */
[----:B-1----:R-:W-:Y:S02]  /*0150*/  ULEA UR44, UP0, UR25, UR44, 0x2 ;  /* 0x0000002c192c7291 */ /* 0x002fe4000f8010ff */
[----:B---3--:R-:W-:Y:S02]  /*0160*/  UISETP.EQ.U32.AND UP2, UPT, UR4, URZ, UPT ;  /* 0x000000ff0400728c */ /* 0x008fe4000bf42070 */
[----:B------:R-:W-:Y:S02]  /*0170*/  ULEA.HI.X UR45, UR25, UR45, URZ, 0x2, UP0 ;  /* 0x0000002d192d7291 */ /* 0x000fe400080f14ff */
[----:B------:R-:W-:Y:S01]  /*0180*/  UISETP.NE.U32.AND UP0, UPT, UR6, URZ, UPT ;  /* 0x000000ff0600728c */ /* 0x000fe2000bf05070 */
[----:B------:R-:W-:Y:S01]  /*0190*/  S2UR UR22, SR_CTAID.X ;  /* 0x00000000001679c3 */ /* 0x000fe20000002500 */
        /* <DEDUP_REMOVED lines=13> */
[----:B------:R-:W4:Y:S01]  /*0270*/  S2UR UR18, SR_CTAID.Y ;  /* 0x00000000001279c3 */ /* 0x000f220000002600 */
[----:B------:R-:W4:Y:S01]  /*0280*/  LDCU.64 UR30, c[0x0][0x460] ;  /* 0x00008c00ff1e77ac */ /* 0x000f220008000a00 */
[----:B--2---:R-:W-:-:S06]  /*0290*/  UISETP.NE.U32.AND UP0, UPT, UR6, URZ, UPT ;  /* 0x000000ff0600728c */ /* 0x004fcc000bf05070 */
[----:B------:R-:W2:Y:S01]  /*02a0*/  S2UR UR21, SR_CTAID.Z ;  /* 0x00000000001579c3 */ /* 0x000ea20000002700 */
[----:B-1----:R-:W-:Y:S01]  /*02b0*/  ULEA UR4, UR4, UR5, 0x18 ;  /* 0x0000000504047291 */ /* 0x002fe2000f8ec0ff */
[----:B------:R-:W1:Y:S01]  /*02c0*/  LDCU UR20, c[0x0][0x438] ;  /* 0x00008700ff1477ac */ /* 0x000e620008000800 */
[----:B------:R-:W1:Y:S01]  /*02d0*/  @!UP4 LDCU UR23, c[0x0][0x434] ;  /* 0x00008680ff17c7ac */ /* 0x000e620008000800 */
[----:B------:R-:W-:Y:S02]  /*02e0*/  ULEA UR26, UR26, UR11, 0x18 ;  /* 0x0000000b1a1a7291 */ /* 0x000fe4000f8ec0ff */
[----:B---3--:R-:W-:Y:S02]  /*02f0*/  ULEA UR5, UR8, UR9, 0x18 ;  /* 0x0000000908057291 */ /* 0x008fe4000f8ec0ff */
[----:B------:R-:W-:Y:S01]  /*0300*/  UISETP.NE.AND.EX UP3, UPT, UR7, URZ, UPT, UP0 ;  /* 0x000000ff0700728c */ /* 0x000fe2000bf65300 */
[----:B------:R-:W-:Y:S01]  /*0310*/  UMOV UR33, 0xffff8000 ;  /* 0xffff800000217882 */ /* 0x000fe20000000000 */
[----:B------:R-:W-:Y:S01]  /*0320*/  UMOV UR34, URZ ;  /* 0x000000ff00227c82 */ /* 0x000fe20008000000 */
[----:B------:R-:W-:-:S08]  /*0330*/  UMOV UR35, URZ ;  /* 0x000000ff00237c82 */ /* 0x000fd00008000000 */
.L_x_1051:
[----:B------:R-:W3:Y:S01]  /*0340*/  LDCU.64 UR8, c[0x0][0x478] ;  /* 0x00008f00ff0877ac */ /* 0x000ee20008000a00 */
[----:B------:R-:W-:Y:S02]  /*0350*/  PLOP3.LUT P1, PT, PT, PT, UP3, 0x80, 0x8 ;  /* 0x000000000008781c */ /* 0x000fe40003f2f038 */
[----:B------:R-:W-:Y:S01]  /*0360*/  PLOP3.LUT P4, PT, PT, PT, UP5, 0x80, 0x8 ;  /* 0x000000000008781c */ /* 0x000fe20003f8f058 */
[----:B------:R-:W-:Y:S01]  /*0370*/  @UP3 ULEA UR12, UP0, UR25, UR6, 0x2 ;  /* 0x00000006190c3291 */ /* 0x000fe2000f8010ff */
[----:B------:R-:W-:Y:S01]  /*0380*/  PLOP3.LUT P2, PT, PT, PT, UP4, 0x80, 0x8 ;  /* 0x000000000008781c */ /* 0x000fe20003f4f048 */
[----:B------:R-:W-:Y:S02]  /*0390*/  UISETP.NE.AND UP2, UPT, UR28, URZ, UPT ;  /* 0x000000ff1c00728c */ /* 0x000fe4000bf45270 */
[----:B------:R-:W-:Y:S02]  /*03a0*/  @UP3 ULEA.HI.X UR13, UR25, UR7, URZ, 0x2, UP0 ;  /* 0x00000007190d3291 */ /* 0x000fe400080f14ff */
[----:B-1--4-:R-:W-:-:S04]  /*03b0*/  IMAD.U32 R2, RZ, RZ, UR12 ;  /* 0x0000000cff027e24 */ /* 0x012fc8000f8e00ff */
        /* <DEDUP_REMOVED lines=44> */
.L_x_994:
[----:B------:R-:W-:Y:S01]  /*0680*/  @!UP0 UIADD3 UR38, UPT, UPT, UR9, UR10, -UR39 ;  /* 0x0000000a09268290 */ /* 0x000fe2000fffe827 */
[----:B-1----:R-:W-:Y:S01]  /*0690*/  @!UP4 UMOV UR40, UR23 ;  /* 0x000000170028cc82 */ /* 0x002fe20008000000 */
        /* <DEDUP_REMOVED lines=32> */
.L_x_996:
[----:B------:R-:W1:Y:S01]  /*08a0*/  LDCU.64 UR14, c[0x0][0x3b8] ;  /* 0x00007700ff0e77ac */ /* 0x000e620008000a00 */
[----:B------:R-:W-:-:S04]  /*08b0*/  UIADD3 UR8, UPT, UPT, UR39, UR41, URZ ;  /* 0x0000002927087290 */ /* 0x000fc8000fffe0ff */
[----:B-1----:R-:W-:Y:S02]  /*08c0*/  UIMAD.WIDE.U32 UR10, UR8, UR14, URZ ;  /* 0x0000000e080a72a5 */ /* 0x002fe4000f8e00ff */
[----:B------:R-:W-:-:S04]  /*08d0*/  UIMAD UR8, UR8, UR15, URZ ;  /* 0x0000000f080872a4 */ /* 0x000fc8000f8e02ff */
[----:B------:R-:W-:Y:S01]  /*08e0*/  UIADD3 UR8, UPT, UPT, UR11, UR8, URZ ;  /* 0x000000080b087290 */ /* 0x000fe2000fffe0ff */
[----:B------:R-:W-:-:S05]  /*08f0*/  UMOV UR52, UR10 ;  /* 0x0000000a00347c82 */ /* 0x000fca0008000000 */
[----:B------:R-:W-:Y:S02]  /*0900*/  MOV R7, UR8 ;  /* 0x0000000800077c02 */ /* 0x000fe40008000f00 */
.L_x_997:
        /* <DEDUP_REMOVED lines=42> */
.L_x_998:
[----:B------:R-:W1:Y:S01]  /*0bb0*/  LDCU.64 UR12, c[0x0][0x3c0] ;  /* 0x00007800ff0c77ac */ /* 0x000e620008000a00 */
[----:B------:R-:W-:-:S04]  /*0bc0*/  UIADD3 UR8, UPT, UPT, UR39, UR41, URZ ;  /* 0x0000002927087290 */ /* 0x000fc8000fffe0ff */
[----:B-1----:R-:W-:Y:S02]  /*0bd0*/  UIMAD.WIDE.U32 UR10, UR8, UR12, URZ ;  /* 0x0000000c080a72a5 */ /* 0x002fe4000f8e00ff */
[----:B------:R-:W-:-:S04]  /*0be0*/  UIMAD UR8, UR8, UR13, URZ ;  /* 0x0000000d080872a4 */ /* 0x000fc8000f8e02ff */
[----:B------:R-:W-:Y:S01]  /*0bf0*/  UIADD3 UR8, UPT, UPT, UR11, UR8, URZ ;  /* 0x000000080b087290 */ /* 0x000fe2000fffe0ff */
[----:B------:R-:W-:-:S05]  /*0c00*/  UMOV UR50, UR10 ;  /* 0x0000000a00327c82 */ /* 0x000fca0008000000 */
[----:B------:R-:W-:-:S07]  /*0c10*/  MOV R8, UR8 ;  /* 0x0000000800087c02 */ /* 0x000fce0008000f00 */
.L_x_999:
        /* <DEDUP_REMOVED lines=27> */
.L_x_1000:
[----:B------:R-:W-:Y:S02]  /*0dd0*/  UIMAD.WIDE.U32 UR56, UR64, UR16, URZ ;  /* 0x00000010403872a5 */ /* 0x000fe4000f8e00ff */
[----:B------:R-:W-:-:S04]  /*0de0*/  UIMAD UR8, UR65, UR16, URZ ;  /* 0x00000010410872a4 */ /* 0x000fc8000f8e02ff */
[----:B------:R-:W-:-:S12]  /*0df0*/  UIADD3 UR8, UPT, UPT, UR57, UR8, URZ ;  /* 0x0000000839087290 */ /* 0x000fd8000fffe0ff */
.L_x_1001:
        /* <DEDUP_REMOVED lines=21> */
.L_x_1002:
[----:B------:R-:W1:Y:S01]  /*0f50*/  LDCU UR58, c[0x0][0x434] ;  /* 0x00008680ff3a77ac */ /* 0x000e620008000800 */
[----:B------:R-:W-:-:S04]  /*0f60*/  UIMAD UR10, UR25, UR17, UR24 ;  /* 0x00000011190a72a4 */ /* 0x000fc8000f8e0218 */
[----:B-1----:R-:W-:Y:S02]  /*0f70*/  UIMAD UR58, UR10, UR58, URZ ;  /* 0x0000003a0a3a72a4 */ /* 0x002fe4000f8e02ff */
.L_x_1003:
        /* <DEDUP_REMOVED lines=11> */
.L_x_1004:
[----:B------:R-:W1:Y:S01]  /*1030*/  LDCU UR57, c[0x0][0x444] ;  /* 0x00008880ff3977ac */ /* 0x000e620008000800 */
[----:B------:R-:W-:-:S04]  /*1040*/  UIMAD UR10, UR25, UR17, UR24 ;  /* 0x00000011190a72a4 */ /* 0x000fc8000f8e0218 */
[----:B-1----:R-:W-:-:S12]  /*1050*/  UIMAD UR57, UR10, UR57, URZ ;  /* 0x000000390a3972a4 */ /* 0x002fd8000f8e02ff */
.L_x_1005:
        /* <DEDUP_REMOVED lines=23> */
[----:B------:R-:W3:Y:S01]  /*11d0*/  LDCU.64 UR60, c[0x0][0x5e8] ;  /* 0x0000bd00ff3c77ac */ /* 0x000ee20008000a00 */
[----:B------:R-:W-:-:S03]  /*11e0*/  SHF.R.U32.HI R9, RZ, 0x5, R219 ;  /* 0x00000005ff097819 */ /* 0x000fc600000116db */
        /* <DEDUP_REMOVED lines=9> */
[----:B------:R-:W-:Y:S02]  /*1280*/  IMAD R15, R14, UR24, R13 ;  /* 0x000000180e0f7c24 */ /* 0x000fe4000f8e020d */
[----:B------:R-:W-:Y:S01]  /*1290*/  IMAD.MOV.U32 R14, RZ, RZ, R12 ;  /* 0x000000ffff0e7224 */ /* 0x000fe200078e000c */
[----:B------:R-:W-:-:S03]  /*12a0*/  LOP3.LUT R12, R219, 0x1f, RZ, 0xc0, !PT ;  /* 0x0000001fdb0c7812 */ /* 0x000fc600078ec0ff */
[----:B------:R-:W-:-:S04]  /*12b0*/  IMAD.WIDE.U32 R14, R4, UR8, R14 ;  /* 0x00000008040e7c25 */ /* 0x000fc8000f8e000e */
[----:B------:R-:W-:Y:S01]  /*12c0*/  IMAD R12, R9, UR47, R12 ;  /* 0x0000002f090c7c24 */ /* 0x000fe2000f8e020c */
[----:B-1----:R-:W-:Y:S01]  /*12d0*/  LEA R234, P2, R14, UR10, 0x1 ;  /* 0x0000000a0eea7c11 */ /* 0x002fe2000f8408ff */
[----:B------:R-:W-:Y:S02]  /*12e0*/  IMAD R9, R4, UR9, R15 ;  /* 0x0000000904097c24 */ /* 0x000fe4000f8e020f */
[C---:B----4-:R-:W-:Y:S02]  /*12f0*/  IMAD R13, R2.reuse, UR53, RZ ;  /* 0x00000035020d7c24 */ /* 0x050fe4000f8e02ff */
[----:B------:R-:W-:Y:S01]  /*1300*/  IMAD.WIDE.U32 R16, R2, UR49, R18 ;  /* 0x0000003102107c25 */ /* 0x000fe2000f8e0012 */
[----:B------:R-:W-:-:S03]  /*1310*/  LEA.HI.X R235, R14, UR11, R9, 0x1, P2 ;  /* 0x0000000b0eeb7c11 */ /* 0x000fc600090f0c09 */
[----:B------:R-:W-:Y:S01]  /*1320*/  IMAD R13, R3, UR49, R13 ;  /* 0x00000031030d7c24 */ /* 0x000fe2000f8e020d */
[----:B------:R-:W-:Y:S01]  /*1330*/  IADD3 R22, P0, PT, R16, UR54, RZ ;  /* 0x0000003610167c10 */ /* 0x000fe2000ff1e0ff */
[----:B--2---:R-:W-:Y:S01]  /*1340*/  IMAD.WIDE.U32 R20, R10, UR22, RZ ;  /* 0x000000160a147c25 */ /* 0x004fe2000f8e00ff */
[----:B------:R-:W-:Y:S02]  /*1350*/  USHF.L.U32 UR49, UR8, 0x5, URZ ;  /* 0x0000000508317899 */ /* 0x000fe400080006ff */
[----:B------:R-:W-:Y:S01]  /*1360*/  IADD3.X R23, PT, PT, R17, UR51, R13, P0, !PT ;  /* 0x0000003311177c10 */ /* 0x000fe200087fe40d */
[----:B-----5:R-:W-:Y:S01]  /*1370*/  IMAD.U32 R16, RZ, RZ, UR16 ;  /* 0x00000010ff107e24 */ /* 0x020fe2000f8e00ff */
        /* <DEDUP_REMOVED lines=8> */
[----:B------:R-:W-:Y:S01]  /*1400*/  USHF.L.U32 UR51, UR47, 0x6, URZ ;  /* 0x000000062f337899 */ /* 0x000fe200080006ff */
[----:B------:R-:W-:Y:S01]  /*1410*/  SEL R11, R11, RZ, P3 ;  /* 0x000000ff0b0b7207 */ /* 0x000fe20001800000 */
[----:B------:R-:W-:Y:S01]  /*1420*/  IMAD R15, R13, UR24, R17 ;  /* 0x000000180d0f7c24 */ /* 0x000fe2000f8e0211 */
[----:B------:R-:W-:Y:S01]  /*1430*/  IADD3 R13, PT, PT, R4, 0x20, RZ ;  /* 0x00000020040d7810 */ /* 0x000fe20007ffe0ff */
[----:B------:R-:W-:Y:S01]  /*1440*/  IMAD.MOV.U32 R14, RZ, RZ, R16 ;  /* 0x000000ffff0e7224 */ /* 0x000fe200078e0010 */
[----:B------:R-:W-:Y:S01]  /*1450*/  IADD3.X R12, PT, PT, R12, UR55, R11, P1, P0 ;  /* 0x000000370c0c7c10 */ /* 0x000fe20008fe040b */
[----:B------:R-:W-:Y:S01]  /*1460*/  IMAD.U32 R11, RZ, RZ, UR51 ;  /* 0x00000033ff0b7e24 */ /* 0x000fe2000f8e00ff */
[----:B------:R-:W-:Y:S01]  /*1470*/  IADD3 R10, P0, PT, R10, UR51, RZ ;  /* 0x000000330a0a7c10 */ /* 0x000fe2000ff1e0ff */
[----:B------:R-:W-:Y:S01]  /*1480*/  IMAD.WIDE.U32 R14, R4, R2, R14 ;  /* 0x00000002040e7225 */ /* 0x000fe200078e000e */
[----:B------:R-:W-:Y:S01]  /*1490*/  LOP3.LUT R16, R18, 0x40, RZ, 0xfc, !PT ;  /* 0x0000004012107812 */ /* 0x000fe200078efcff */
[----:B------:R-:W-:Y:S01]  /*14a0*/  UIMAD.WIDE UR54, UR58, 0x4, UR62 ;  /* 0x000000043a3678a5 */ /* 0x000fe2000f8e023e */
[----:B------:R-:W-:Y:S01]  /*14b0*/  LEA.HI.X.SX32 R11, R11, R12, 0x1, P0 ;  /* 0x0000000c0b0b7211 */ /* 0x000fe200000f0eff */
[----:B------:R-:W-:Y:S01]  /*14c0*/  IMAD R9, R4, R3, R15 ;  /* 0x0000000304097224 */ /* 0x000fe200078e020f */
[----:B-1----:R-:W-:Y:S01]  /*14d0*/  LEA R232, P0, R10, UR16, 0x2 ;  /* 0x000000100ae87c11 */ /* 0x002fe2000f8010ff */
[----:B------:R-:W-:Y:S01]  /*14e0*/  UMOV UR16, UR60 ;  /* 0x0000003c00107c82 */ /* 0x000fe20008000000 */
[----:B--2---:R-:W-:-:S02]  /*14f0*/  LEA R236, P1, R14, UR8, 0x1 ;  /* 0x000000080eec7c11 */ /* 0x004fc4000f8208ff */
[----:B------:R-:W-:Y:S01]  /*1500*/  LEA.HI.X R233, R10, UR17, R11, 0x2, P0 ;  /* 0x000000110ae97c11 */ /* 0x000fe200080f140b */
[----:B------:R-:W-:Y:S01]  /*1510*/  IMAD.SHL.U32 R11, R2, 0x20, RZ ;  /* 0x00000020020b7824 */ /* 0x000fe200078e00ff */
[----:B------:R-:W-:Y:S01]  /*1520*/  IADD3 R10, P0, PT, R4, 0x20, RZ ;  /* 0x00000020040a7810 */ /* 0x000fe20007f1e0ff */
[----:B------:R-:W-:Y:S01]  /*1530*/  UMOV UR17, UR61 ;  /* 0x0000003d00117c82 */ /* 0x000fe20008000000 */
[----:B------:R-:W-:Y:S02]  /*1540*/  LEA.HI.X R237, R14, UR9, R9, 0x1, P1 ;  /* 0x000000090eed7c11 */ /* 0x000fe400088f0c09 */
[----:B------:R-:W-:Y:S01]  /*1550*/  SHF.L.U64.HI R3, R2, 0x5, R3 ;  /* 0x0000000502037819 */ /* 0x000fe20000010203 */
        /* <DEDUP_REMOVED lines=17> */
.L_x_1007:
[----:B------:R-:W1:Y:S01]  /*1670*/  LDCU.64 UR10, c[0x0][0x5c0] ;  /* 0x0000b800ff0a77ac */ /* 0x000e620008000a00 */
[----:B------:R-:W-:-:S04]  /*1680*/  UIADD3 UR8, UPT, UPT, UR39, UR41, URZ ;  /* 0x0000002927087290 */ /* 0x000fc8000fffe0ff */
[----:B-1----:R-:W-:Y:S02]  /*1690*/  UIMAD.WIDE.U32 UR16, UR8, UR10, URZ ;  /* 0x0000000a081072a5 */ /* 0x002fe4000f8e00ff */
[----:B------:R-:W-:-:S04]  /*16a0*/  UIMAD UR8, UR8, UR11, URZ ;  /* 0x0000000b080872a4 */ /* 0x000fc8000f8e02ff */
[----:B------:R-:W-:-:S06]  /*16b0*/  UIADD3 UR8, UPT, UPT, UR17, UR8, URZ ;  /* 0x0000000811087290 */ /* 0x000fcc000fffe0ff */
[----:B------:R-:W-:Y:S02]  /*16c0*/  MOV R2, UR8 ;  /* 0x0000000800027c02 */ /* 0x000fe40008000f00 */
.L_x_1008:
        /* <DEDUP_REMOVED lines=13> */
.L_x_1009:
[----:B------:R-:W1:Y:S01]  /*17a0*/  LDCU.64 UR8, c[0x0][0x5c8] ;  /* 0x0000b900ff0877ac */ /* 0x000e620008000a00 */
[----:B------:R-:W-:-:S04]  /*17b0*/  UIADD3 UR39, UPT, UPT, UR39, UR41, URZ ;  /* 0x0000002927277290 */ /* 0x000fc8000fffe0ff */
[----:B-1----:R-:W-:Y:S02]  /*17c0*/  UIMAD.WIDE.U32 UR14, UR39, UR8, URZ ;  /* 0x00000008270e72a5 */ /* 0x002fe4000f8e00ff */
[----:B------:R-:W-:-:S04]  /*17d0*/  UIMAD UR39, UR39, UR9, URZ ;  /* 0x00000009272772a4 */ /* 0x000fc8000f8e02ff */
[----:B------:R-:W-:-:S06]  /*17e0*/  UIADD3 UR39, UPT, UPT, UR15, UR39, URZ ;  /* 0x000000270f277290 */ /* 0x000fcc000fffe0ff */
[----:B------:R-:W-:-:S07]  /*17f0*/  MOV R0, UR39 ;  /* 0x0000002700007c02 */ /* 0x000fce0008000f00 */
.L_x_1010:
        /* <DEDUP_REMOVED lines=32> */
.L_x_1012:
[----:B------:R-:W-:Y:S05]  /*1a00*/  BSYNC.RECONVERGENT B0 ;  /* 0x0000000000007941 */ /* 0x000fea0003800200 */
.L_x_1011:
        /* <DEDUP_REMOVED lines=19> */
.L_x_1014:
[----:B------:R-:W-:Y:S05]  /*1b40*/  BSYNC.RECONVERGENT B0 ;  /* 0x0000000000007941 */ /* 0x000fea0003800200 */
.L_x_1013:
        /* <DEDUP_REMOVED lines=29> */
.L_x_1016:
[----:B------:R-:W-:Y:S05]  /*1d20*/  BSYNC.RECONVERGENT B0 ;  /* 0x0000000000007941 */ /* 0x000fea0003800200 */
.L_x_1015:
        /* <DEDUP_REMOVED lines=20> */
.L_x_1006:
        /* <DEDUP_REMOVED lines=38> */
.L_x_1019:
[----:B------:R2:W-:Y:S04]  /*20d0*/  STS.128 [R12+0x10000], RZ ;  /* 0x010000ff0c007388 */ /* 0x0005e80000000c00 */
[----:B------:R2:W-:Y:S04]  /*20e0*/  STS.128 [R12+0x12000], RZ ;  /* 0x012000ff0c007388 */ /* 0x0005e80000000c00 */
[----:B------:R2:W-:Y:S04]  /*20f0*/  STS.128 [R12+0x14000], RZ ;  /* 0x014000ff0c007388 */ /* 0x0005e80000000c00 */
[----:B------:R2:W-:Y:S02]  /*2100*/  STS.128 [R12+0x16000], RZ ;  /* 0x016000ff0c007388 */ /* 0x0005e40000000c00 */
.L_x_1020:
[----:B------:R-:W-:Y:S05]  /*2110*/  BSYNC.RECONVERGENT B0 ;  /* 0x0000000000007941 */ /* 0x000fea0003800200 */
.L_x_1018:
        /* <DEDUP_REMOVED lines=37> */
.L_x_1022:
[----:B------:R-:W-:Y:S05]  /*2370*/  BSYNC.RECONVERGENT B0 ;  /* 0x0000000000007941 */ /* 0x000fea0003800200 */
.L_x_1021:
        /* <DEDUP_REMOVED lines=29> */
.L_x_1024:
[----:B------:R1:W-:Y:S04]  /*2550*/  STS.128 [R230], RZ ;  /* 0x000000ffe6007388 */ /* 0x0003e80000000c00 */
[----:B------:R1:W-:Y:S04]  /*2560*/  STS.128 [R230+0x2000], RZ ;  /* 0x002000ffe6007388 */ /* 0x0003e80000000c00 */
[----:B------:R1:W-:Y:S04]  /*2570*/  STS.128 [R230+0x4000], RZ ;  /* 0x004000ffe6007388 */ /* 0x0003e80000000c00 */
[----:B------:R1:W-:Y:S02]  /*2580*/  STS.128 [R230+0x6000], RZ ;  /* 0x006000ffe6007388 */ /* 0x0003e40000000c00 */
.L_x_1025:
[----:B------:R-:W-:Y:S05]  /*2590*/  BSYNC.RECONVERGENT B0 ;  /* 0x0000000000007941 */ /* 0x000fea0003800200 */
.L_x_1023:
        /* <DEDUP_REMOVED lines=46> */
.L_x_1027:
[----:B------:R-:W-:Y:S05]  /*2880*/  BSYNC.RECONVERGENT B0 ;  /* 0x0000000000007941 */ /* 0x000fea0003800200 */
.L_x_1026:
        /* <DEDUP_REMOVED lines=48> */
.L_x_1029:
[----:B------:R2:W-:Y:S04]  /*2b90*/  STS.128 [R12+0x18000], RZ ;  /* 0x018000ff0c007388 */ /* 0x0005e80000000c00 */
[----:B------:R2:W-:Y:S04]  /*2ba0*/  STS.128 [R12+0x1a000], RZ ;  /* 0x01a000ff0c007388 */ /* 0x0005e80000000c00 */
[----:B------:R2:W-:Y:S04]  /*2bb0*/  STS.128 [R12+0x1c000], RZ ;  /* 0x01c000ff0c007388 */ /* 0x0005e80000000c00 */
[----:B------:R2:W-:Y:S02]  /*2bc0*/  STS.128 [R12+0x1e000], RZ ;  /* 0x01e000ff0c007388 */ /* 0x0005e40000000c00 */
.L_x_1030:
[----:B------:R-:W-:Y:S05]  /*2bd0*/  BSYNC.RECONVERGENT B0 ;  /* 0x0000000000007941 */ /* 0x000fea0003800200 */
.L_x_1028:
        /* <DEDUP_REMOVED lines=40> */
.L_x_1032:
[----:B------:R-:W-:Y:S05]  /*2e60*/  BSYNC.RECONVERGENT B0 ;  /* 0x0000000000007941 */ /* 0x000fea0003800200 */
.L_x_1031:
        /* <DEDUP_REMOVED lines=46> */
.L_x_1034:
[----:B------:R2:W-:Y:S04]  /*3150*/  STS.128 [R12+0x20000], RZ ;  /* 0x020000ff0c007388 */ /* 0x0005e80000000c00 */
[----:B------:R2:W-:Y:S04]  /*3160*/  STS.128 [R12+0x22000], RZ ;  /* 0x022000ff0c007388 */ /* 0x0005e80000000c00 */
[----:B------:R2:W-:Y:S04]  /*3170*/  STS.128 [R12+0x24000], RZ ;  /* 0x024000ff0c007388 */ /* 0x0005e80000000c00 */
[----:B------:R2:W-:Y:S02]  /*3180*/  STS.128 [R12+0x26000], RZ ;  /* 0x026000ff0c007388 */ /* 0x0005e40000000c00 */
.L_x_1035:
[----:B------:R-:W-:Y:S05]  /*3190*/  BSYNC.RECONVERGENT B0 ;  /* 0x0000000000007941 */ /* 0x000fea0003800200 */
.L_x_1033:
        /* <DEDUP_REMOVED lines=40> */
.L_x_1037:
[----:B------:R-:W-:Y:S05]  /*3420*/  BSYNC.RECONVERGENT B0 ;  /* 0x0000000000007941 */ /* 0x000fea0003800200 */
.L_x_1036:
[----:B------:R-:W2:Y:S01]  /*3430*/  LDCU.64 UR10, c[0x0][0x538] ;  /* 0x0000a700ff0a77ac */ /* 0x000ea20008000a00 */
[----:B------:R-:W3:Y:S01]  /*3440*/  S2R R212, SR_TID.X ;  /* 0x0000000000d47919 */ /* 0x000ee20000002100 */
[----:B------:R-:W-:Y:S01]  /*3450*/  IMAD.U32 R226, RZ, RZ, UR29 ;  /* 0x0000001dffe27e24 */ /* 0x000fe2000f8e00ff */
[----:B------:R-:W3:Y:S01]  /*3460*/  LDC R242, c[0x0][0x44c] ;  /* 0x00011300fff27b82 */ /* 0x000ee20000000800 */
[----:B------:R-:W4:Y:S01]  /*3470*/  S2R R241, SR_TID.X ;  /* 0x0000000000f17919 */ /* 0x000f220000002100 */
[C---:B-1----:R-:W-:Y:S02]  /*3480*/  IMAD.SHL.U32 R9, R219.reuse, 0x20, RZ ;  /* 0x00000020db097824 */ /* 0x042fe400078e00ff */
[----:B------:R-:W-:Y:S01]  /*3490*/  IMAD.SHL.U32 R8, R219, 0x10, RZ ;  /* 0x00000010db087824 */ /* 0x000fe200078e00ff */
        /* <DEDUP_REMOVED lines=12> */
[----:B------:R-:W-:Y:S02]  /*3560*/  IMAD.U32 R6, RZ, RZ, UR10 ;  /* 0x0000000aff067e24 */ /* 0x000fe4000f8e00ff */
[C---:B---3--:R-:W-:Y:S02]  /*3570*/  IMAD.SHL.U32 R208, R212.reuse, 0x40, RZ ;  /* 0x00000040d4d07824 */ /* 0x048fe400078e00ff */
[C---:B------:R-:W-:Y:S02]  /*3580*/  IMAD.SHL.U32 R209, R212.reuse, 0x20, RZ ;  /* 0x00000020d4d17824 */ /* 0x040fe400078e00ff */
[----:B------:R-:W-:Y:S01]  /*3590*/  IMAD.SHL.U32 R210, R212, 0x8, RZ ;  /* 0x00000008d4d27824 */ /* 0x000fe200078e00ff */
[----:B------:R-:W-:Y:S01]  /*35a0*/  LOP3.LUT R10, R9, 0x200, RZ, 0xc0, !PT ;  /* 0x00000200090a7812 */ /* 0x000fe200078ec0ff */
[----:B------:R-:W-:-:S02]  /*35b0*/  IMAD.U32 R7, RZ, RZ, UR11 ;  /* 0x0000000bff077e24 */ /* 0x000fc4000f8e00ff */
[C---:B------:R-:W-:Y:S01]  /*35c0*/  IMAD.SHL.U32 R211, R212.reuse, 0x2, RZ ;  /* 0x00000002d4d37824 */ /* 0x040fe200078e00ff */
[----:B------:R-:W-:Y:S01]  /*35d0*/  R2P PR, R219, 0x6 ;  /* 0x00000006db007804 */ /* 0x000fe20000000000 */
[----:B------:R-:W-:Y:S01]  /*35e0*/  IMAD.SHL.U32 R250, R212, 0x10, RZ ;  /* 0x00000010d4fa7824 */ /* 0x000fe200078e00ff */
[----:B------:R2:W3:Y:S01]  /*35f0*/  @P0 LDG.E R0, desc[UR36][R6.64] ;  /* 0x0000002406000981 */ /* 0x0004e2000c1e1900 */
[----:B------:R-:W-:Y:S01]  /*3600*/  LOP3.LUT R8, R10, 0x3800, R8, 0xf8, !PT ;  /* 0x000038000a087812 */ /* 0x000fe200078ef808 */
[----:B------:R-:W4:Y:S01]  /*3610*/  LDCU UR11, c[0x0][0x590] ;  /* 0x0000b200ff0b77ac */ /* 0x000f220008000800 */
[----:B------:R-:W-:Y:S01]  /*3620*/  SHF.R.U32.HI R225, RZ, 0x2, R212 ;  /* 0x00000002ffe17819 */ /* 0x000fe200000116d4 */
[----:B------:R-:W-:Y:S01]  /*3630*/  IMAD.MOV.U32 R221, RZ, RZ, 0x40 ;  /* 0x00000040ffdd7424 */ /* 0x000fe200078e00ff */
[----:B------:R-:W-:Y:S01]  /*3640*/  LOP3.LUT R248, R210, 0x38, RZ, 0xc0, !PT ;  /* 0x00000038d2f87812 */ /* 0x000fe200078ec0ff */
[----:B------:R-:W-:Y:S01]  /*3650*/  IMAD.MOV.U32 R220, RZ, RZ, 0x20 ;  /* 0x00000020ffdc7424 */ /* 0x000fe200078e00ff */
[----:B------:R-:W-:Y:S01]  /*3660*/  CS2R R190, SRZ ;  /* 0x0000000000be7805 */ /* 0x000fe2000001ff00 */
[----:B------:R-:W-:Y:S01]  /*3670*/  IMAD.MOV.U32 R249, RZ, RZ, 0x10 ;  /* 0x00000010fff97424 */ /* 0x000fe200078e00ff */
[----:B------:R-:W-:Y:S01]  /*3680*/  SEL R221, R221, 0xffffffc0, !P2 ;  /* 0xffffffc0dddd7807 */ /* 0x000fe20005000000 */
[----:B------:R-:W-:Y:S01]  /*3690*/  IMAD.MOV.U32 R251, RZ, RZ, R230 ;  /* 0x000000fffffb7224 */ /* 0x000fe200078e00e6 */
[----:B------:R-:W-:Y:S01]  /*36a0*/  SEL R220, R220, 0xffffffe0, !P1 ;  /* 0xffffffe0dcdc7807 */ /* 0x000fe20004800000 */
[----:B------:R-:W-:Y:S01]  /*36b0*/  IMAD.MOV.U32 R244, RZ, RZ, 0x20 ;  /* 0x00000020fff47424 */ /* 0x000fe200078e00ff */
[----:B------:R-:W-:Y:S01]  /*36c0*/  CS2R R188, SRZ ;  /* 0x0000000000bc7805 */ /* 0x000fe2000001ff00 */
[----:B------:R-:W-:Y:S01]  /*36d0*/  IMAD.MOV.U32 R243, RZ, RZ, 0x40 ;  /* 0x00000040fff37424 */ /* 0x000fe200078e00ff */
[----:B------:R-:W-:Y:S01]  /*36e0*/  CS2R R194, SRZ ;  /* 0x0000000000c27805 */ /* 0x000fe2000001ff00 */
[----:B------:R-:W-:Y:S01]  /*36f0*/  IMAD.MOV.U32 R238, RZ, RZ, 0x4 ;  /* 0x00000004ffee7424 */ /* 0x000fe200078e00ff */
        /* <DEDUP_REMOVED lines=8> */
[----:B--2---:R-:W-:Y:S01]  /*3780*/  IMAD.SHL.U32 R6, R219, 0x2, RZ ;  /* 0x00000002db067824 */ /* 0x004fe200078e00ff */
[----:B------:R-:W-:Y:S01]  /*3790*/  CS2R R176, SRZ ;  /* 0x0000000000b07805 */ /* 0x000fe2000001ff00 */
[----:B------:R-:W-:Y:S01]  /*37a0*/  VIADD R7, R229, UR38 ;  /* 0x00000026e5077c36 */ /* 0x000fe20008000000 */
[----:B------:R-:W-:Y:S02]  /*37b0*/  CS2R R170, SRZ ;  /* 0x0000000000aa7805 */ /* 0x000fe4000001ff00 */
[----:B------:R-:W-:Y:S02]  /*37c0*/  CS2R R168, SRZ ;  /* 0x0000000000a87805 */ /* 0x000fe4000001ff00 */
[----:B------:R-:W-:Y:S01]  /*37d0*/  LOP3.LUT R3, R6, 0x6, RZ, 0xc0, !PT ;  /* 0x0000000606037812 */ /* 0x000fe200078ec0ff */
[----:B------:R-:W-:Y:S01]  /*37e0*/  IMAD R226, R226, 0x40, R7 ;  /* 0x00000040e2e27824 */ /* 0x000fe200078e0207 */
[----:B------:R-:W-:-:S02]  /*37f0*/  LOP3.LUT R6, R6, 0x20, RZ, 0xc0, !PT ;  /* 0x0000002006067812 */ /* 0x000fc400078ec0ff */
[----:B------:R-:W-:Y:S02]  /*3800*/  CS2R R166, SRZ ;  /* 0x0000000000a67805 */ /* 0x000fe4000001ff00 */
[----:B------:R-:W-:Y:S01]  /*3810*/  LOP3.LUT R2, R3, 0xe0, R2, 0xf8, !PT ;  /* 0x000000e003027812 */ /* 0x000fe200078ef802 */
[----:B------:R-:W-:Y:S01]  /*3820*/  IMAD.U32 R3, RZ, RZ, UR32 ;  /* 0x00000020ff037e24 */ /* 0x000fe2000f8e00ff */
[----:B------:R-:W-:Y:S01]  /*3830*/  LOP3.LUT R6, R6, 0x18, R4, 0xf8, !PT ;  /* 0x0000001806067812 */ /* 0x000fe200078ef804 */
[----:B------:R-:W-:Y:S01]  /*3840*/  IMAD.SHL.U32 R4, R219, 0x40, RZ ;  /* 0x00000040db047824 */ /* 0x000fe200078e00ff */
[----:B------:R-:W-:Y:S01]  /*3850*/  UIADD3 UR32, UPT, UPT, UR32, 0x40, URZ ;  /* 0x0000004020207890 */ /* 0x000fe2000fffe0ff */
[----:B------:R-:W-:Y:S02]  /*3860*/  CS2R R164, SRZ ;  /* 0x0000000000a47805 */ /* 0x000fe4000001ff00 */
[----:B------:R-:W-:Y:S02]  /*3870*/  IADD3 R2, PT, PT, R2, UR40, R3 ;  /* 0x0000002802027c10 */ /* 0x000fe4000fffe003 */
[----:B------:R-:W-:-:S02]  /*3880*/  CS2R R158, SRZ ;  /* 0x00000000009e7805 */ /* 0x000fc4000001ff00 */
[----:B------:R-:W-:Y:S02]  /*3890*/  LOP3.LUT R7, R4, 0x1c0, RZ, 0xc0, !PT ;  /* 0x000001c004077812 */ /* 0x000fe400078ec0ff */
[----:B------:R-:W-:Y:S02]  /*38a0*/  CS2R R156, SRZ ;  /* 0x00000000009c7805 */ /* 0x000fe4000001ff00 */
[----:B------:R-:W-:Y:S02]  /*38b0*/  LOP3.LUT R6, R6, 0x1c0, R4, 0xf8, !PT ;  /* 0x000001c006067812 */ /* 0x000fe400078ef804 */
[----:B------:R-:W-:Y:S02]  /*38c0*/  CS2R R162, SRZ ;  /* 0x0000000000a27805 */ /* 0x000fe4000001ff00 */
[----:B------:R-:W-:Y:S02]  /*38d0*/  LOP3.LUT R7, R7, 0x38, R5, 0xf8, !PT ;  /* 0x0000003807077812 */ /* 0x000fe400078ef805 */
[----:B------:R-:W-:-:S02]  /*38e0*/  CS2R R160, SRZ ;  /* 0x0000000000a07805 */ /* 0x000fc4000001ff00 */
[----:B------:R-:W-:Y:S02]  /*38f0*/  LOP3.LUT R5, R6, 0x38, R5, 0x78, !PT ;  /* 0x0000003806057812 */ /* 0x000fe400078e7805 */
[----:B------:R-:W-:Y:S01]  /*3900*/  CS2R R154, SRZ ;  /* 0x00000000009a7805 */ /* 0x000fe2000001ff00 */
[----:B-1----:R-:W3:Y:S01]  /*3910*/  @P0 MUFU.RCP R6, UR8 ;  /* 0x0000000800060d08 */ /* 0x002ee20008001000 */
[----:B------:R-:W-:Y:S02]  /*3920*/  LOP3.LUT R3, R208, 0x1c0, RZ, 0xc0, !PT ;  /* 0x000001c0d0037812 */ /* 0x000fe400078ec0ff */
[----:B------:R-:W-:Y:S02]  /*3930*/  CS2R R152, SRZ ;  /* 0x0000000000987805 */ /* 0x000fe4000001ff00 */
[----:B------:R-:W-:Y:S02]  /*3940*/  IADD3 R226, PT, PT, R226, -0x59, -R2 ;  /* 0xffffffa7e2e27810 */ /* 0x000fe40007ffe802 */
[----:B------:R-:W-:-:S02]  /*3950*/  CS2R R150, SRZ ;  /* 0x0000000000967805 */ /* 0x000fc4000001ff00 */
[C---:B------:R-:W-:Y:S02]  /*3960*/  LOP3.LUT R215, R7.reuse, 0x8, R215, 0x78, !PT ;  /* 0x0000000807d77812 */ /* 0x040fe400078e78d7 */
[----:B------:R-:W-:Y:S02]  /*3970*/  CS2R R148, SRZ ;  /* 0x0000000000947805 */ /* 0x000fe4000001ff00 */
[----:B------:R-:W-:Y:S02]  /*3980*/  LOP3.LUT R219, R7, 0x8, R219, 0x78, !PT ;  /* 0x0000000807db7812 */ /* 0x000fe400078e78db */
[----:B------:R-:W-:Y:S02]  /*3990*/  CS2R R142, SRZ ;  /* 0x00000000008e7805 */ /* 0x000fe4000001ff00 */
[----:B------:R-:W-:Y:S02]  /*39a0*/  LOP3.LUT R2, R209, 0x200, RZ, 0xc0, !PT ;  /* 0x00000200d1027812 */ /* 0x000fe400078ec0ff */
[----:B------:R-:W-:-:S02]  /*39b0*/  CS2R R140, SRZ ;  /* 0x00000000008c7805 */ /* 0x000fc4000001ff00 */
[----:B------:R-:W-:Y:S02]  /*39c0*/  LOP3.LUT R3, R3, 0x38, R210, 0xf8, !PT ;  /* 0x0000003803037812 */ /* 0x000fe400078ef8d2 */
[----:B------:R-:W-:Y:S02]  /*39d0*/  CS2R R146, SRZ ;  /* 0x0000000000927805 */ /* 0x000fe4000001ff00 */
[----:B------:R-:W-:Y:S02]  /*39e0*/  LOP3.LUT R11, R4, 0x200, RZ, 0xc0, !PT ;  /* 0x00000200040b7812 */ /* 0x000fe400078ec0ff */
[----:B------:R-:W-:Y:S02]  /*39f0*/  CS2R R144, SRZ ;  /* 0x0000000000907805 */ /* 0x000fe4000001ff00 */
[----:B------:R-:W-:Y:S02]  /*3a00*/  LOP3.LUT R7, R211, 0x38, RZ, 0xc0, !PT ;  /* 0x00000038d3077812 */ /* 0x000fe400078ec0ff */
[----:B------:R-:W-:-:S02]  /*3a10*/  CS2R R138, SRZ ;  /* 0x00000000008a7805 */ /* 0x000fc4000001ff00 */
[----:B------:R-:W-:Y:S02]  /*3a20*/  LOP3.LUT R2, R2, 0x3800, R250, 0xf8, !PT ;  /* 0x0000380002027812 */ /* 0x000fe400078ef8fa */
[----:B------:R-:W-:Y:S02]  /*3a30*/  CS2R R136, SRZ ;  /* 0x0000000000887805 */ /* 0x000fe4000001ff00 */
[----:B------:R-:W-:Y:S02]  /*3a40*/  LOP3.LUT R231, R3, 0x8, R212, 0x78, !PT ;  /* 0x0000000803e77812 */ /* 0x000fe400078e78d4 */
[----:B------:R-:W-:Y:S02]  /*3a50*/  CS2R R134, SRZ ;  /* 0x0000000000867805 */ /* 0x000fe4000001ff00 */
[----:B------:R-:W-:Y:S02]  /*3a60*/  LOP3.LUT R9, R11, 0xc00, R9, 0xf8, !PT ;  /* 0x00000c000b097812 */ /* 0x000fe400078ef809 */
[----:B------:R-:W-:-:S02]  /*3a70*/  CS2R R132, SRZ ;  /* 0x0000000000847805 */ /* 0x000fc4000001ff00 */
[----:B------:R-:W-:Y:S02]  /*3a80*/  LOP3.LUT R7, R7, 0x20, R225, 0x78, !PT ;  /* 0x0000002007077812 */ /* 0x000fe400078e78e1 */
[----:B------:R-:W-:Y:S02]  /*3a90*/  CS2R R78, SRZ ;  /* 0x00000000004e7805 */ /* 0x000fe4000001ff00 */
[----:B------:R-:W-:Y:S02]  /*3aa0*/  LOP3.LUT R219, R8, R219, RZ, 0xfc, !PT ;  /* 0x000000db08db7212 */ /* 0x000fe400078efcff */
[----:B------:R-:W-:Y:S02]  /*3ab0*/  CS2R R76, SRZ ;  /* 0x00000000004c7805 */ /* 0x000fe4000001ff00 */
[----:B------:R-:W-:Y:S02]  /*3ac0*/  LOP3.LUT R5, R5, 0x200, R4, 0xf8, !PT ;  /* 0x0000020005057812 */ /* 0x000fe400078ef804 */
[----:B------:R-:W-:-:S02]  /*3ad0*/  CS2R R82, SRZ ;  /* 0x0000000000527805 */ /* 0x000fc4000001ff00 */
[----:B------:R-:W-:Y:S02]  /*3ae0*/  LOP3.LUT R231, R2, R231, RZ, 0xfc, !PT ;  /* 0x000000e702e77212 */ /* 0x000fe400078efcff */
[----:B------:R-:W-:Y:S02]  /*3af0*/  CS2R R80, SRZ ;  /* 0x0000000000507805 */ /* 0x000fe4000001ff00 */
[----:B------:R-:W-:Y:S02]  /*3b00*/  LOP3.LUT R215, R9, R215, RZ, 0xfc, !PT ;  /* 0x000000d709d77212 */ /* 0x000fe400078efcff */
[----:B------:R-:W-:Y:S02]  /*3b10*/  CS2R R74, SRZ ;  /* 0x00000000004a7805 */ /* 0x000fe4000001ff00 */
[----:B------:R-:W-:Y:S02]  /*3b20*/  LOP3.LUT R250, R7, 0x1c0, R250, 0xf8, !PT ;  /* 0x000001c007fa7812 */ /* 0x000fe400078ef8fa */
[----:B------:R-:W-:-:S02]  /*3b30*/  CS2R R72, SRZ ;  /* 0x0000000000487805 */ /* 0x000fc4000001ff00 */
[----:B------:R-:W-:Y:S02]  /*3b40*/  LOP3.LUT R4, R208, 0x200, RZ, 0xc0, !PT ;  /* 0x00000200d0047812 */ /* 0x000fe400078ec0ff */
[----:B------:R-:W-:Y:S02]  /*3b50*/  CS2R R70, SRZ ;  /* 0x0000000000467805 */ /* 0x000fe4000001ff00 */
[----:B------:R-:W-:Y:S02]  /*3b60*/  SHF.R.U32.HI R2, RZ, 0x1, R212 ;  /* 0x00000001ff027819 */ /* 0x000fe400000116d4 */
[----:B------:R-:W-:Y:S02]  /*3b70*/  CS2R R68, SRZ ;  /* 0x0000000000447805 */ /* 0x000fe4000001ff00 */
[----:B------:R-:W-:Y:S02]  /*3b80*/  LEA R219, R219, UR26, 0x1 ;  /* 0x0000001adbdb7c11 */ /* 0x000fe4000f8e08ff */
[----:B------:R-:W-:-:S02]  /*3b90*/  CS2R R62, SRZ ;  /* 0x00000000003e7805 */ /* 0x000fc4000001ff00 */
[----:B------:R-:W-:Y:S02]  /*3ba0*/  LOP3.LUT R7, R209, 0xc00, RZ, 0xc0, !PT ;  /* 0x00000c00d1077812 */ /* 0x000fe400078ec0ff */
[----:B------:R-:W-:Y:S02]  /*3bb0*/  CS2R R60, SRZ ;  /* 0x00000000003c7805 */ /* 0x000fe4000001ff00 */
[----:B------:R-:W-:Y:S01]  /*3bc0*/  LOP3.LUT R213, R3, 0x8, R2, 0x78, !PT ;  /* 0x0000000803d57812 */ /* 0x000fe200078e7802 */
[----:B------:R-:W-:Y:S01]  /*3bd0*/  IMAD.IADD R217, R221, 0x1, R219 ;  /* 0x00000001ddd97824 */ /* 0x000fe200078e02db */
[----:B------:R-:W-:Y:S02]  /*3be0*/  LEA R215, R215, UR26, 0x1 ;  /* 0x0000001ad7d77c11 */ /* 0x000fe4000f8e08ff */
[----:B------:R-:W-:Y:S02]  /*3bf0*/  CS2R R66, SRZ ;  /* 0x0000000000427805 */ /* 0x000fe4000001ff00 */
[----:B------:R-:W-:-:S02]  /*3c00*/  LEA R5, R5, UR26, 0x1 ;  /* 0x0000001a05057c11 */ /* 0x000fc4000f8e08ff */
[----:B------:R-:W-:Y:S02]  /*3c10*/  CS2R R64, SRZ ;  /* 0x0000000000407805 */ /* 0x000fe4000001ff00 */
[----:B------:R-:W-:Y:S02]  /*3c20*/  LOP3.LUT R7, R7, 0x6, R211, 0xf8, !PT ;  /* 0x0000000607077812 */ /* 0x000fe400078ef8d3 */
[----:B------:R-:W-:Y:S02]  /*3c30*/  CS2R R58, SRZ ;  /* 0x00000000003a7805 */ /* 0x000fe4000001ff00 */
[----:B------:R-:W-:Y:S02]  /*3c40*/  CS2R R56, SRZ ;  /* 0x0000000000387805 */ /* 0x000fe4000001ff00 */
        /* <DEDUP_REMOVED lines=19> */
[C---:B------:R-:W-:Y:S01]  /*3d80*/  LOP3.LUT P3, RZ, R212.reuse, 0x2, RZ, 0xc0, !PT ;  /* 0x00000002d4ff7812 */ /* 0x040fe2000786c0ff */
[----:B------:R-:W-:Y:S01]  /*3d90*/  VIADD R215, R215, UR51 ;  /* 0x00000033d7d77c36 */ /* 0x000fe20008000000 */
[----:B------:R-:W-:Y:S01]  /*3da0*/  LOP3.LUT P4, RZ, R212, 0x8, RZ, 0xc0, !PT ;  /* 0x00000008d4ff7812 */ /* 0x000fe2000788c0ff */
[----:B------:R-:W-:Y:S01]  /*3db0*/  VIADD R214, R5, UR51 ;  /* 0x0000003305d67c36 */ /* 0x000fe20008000000 */
[----:B----4-:R-:W-:Y:S01]  /*3dc0*/  SHF.R.U32.HI R240, RZ, 0x2, R241 ;  /* 0x00000002fff07819 */ /* 0x010fe200000116f1 */
[C---:B------:R-:W-:Y:S01]  /*3dd0*/  IMAD.IADD R218, R220.reuse, 0x1, R219 ;  /* 0x00000001dcda7824 */ /* 0x040fe200078e02db */
[----:B------:R-:W-:Y:S01]  /*3de0*/  SHF.R.U32.HI R239, RZ, 0x1, R241 ;  /* 0x00000001ffef7819 */ /* 0x000fe200000116f1 */
[----:B------:R-:W-:Y:S01]  /*3df0*/  IMAD.IADD R216, R220, 0x1, R217 ;  /* 0x00000001dcd87824 */ /* 0x000fe200078e02d9 */
[C---:B------:R-:W-:Y:S01]  /*3e00*/  LOP3.LUT R247, R248.reuse, 0x40, RZ, 0xfc, !PT ;  /* 0x00000040f8f77812 */ /* 0x040fe200078efcff */
[----:B------:R-:W-:Y:S01]  /*3e10*/  UMOV UR13, URZ ;  /* 0x000000ff000d7c82 */ /* 0x000fe20008000000 */
[C---:B------:R-:W-:Y:S01]  /*3e20*/  LOP3.LUT R246, R248.reuse, 0xc0, RZ, 0xfc, !PT ;  /* 0x000000c0f8f67812 */ /* 0x040fe200078efcff */
[----:B------:R-:W1:Y:S01]  /*3e30*/  LDCU UR8, c[0x0][0x440] ;  /* 0x00008800ff0877ac */ /* 0x000e620008000800 */
[----:B------:R-:W-:Y:S01]  /*3e40*/  LOP3.LUT R245, R248, 0x80, RZ, 0xfc, !PT ;  /* 0x00000080f8f57812 */ /* 0x000fe200078efcff */
[----:B------:R-:W2:Y:S01]  /*3e50*/  LDCU UR9, c[0x0][0x3e0] ;  /* 0x00007c00ff0977ac */ /* 0x000ea20008000800 */
[----:B------:R-:W4:Y:S01]  /*3e60*/  LDCU UR10, c[0x0][0x45c] ;  /* 0x00008b80ff0a77ac */ /* 0x000f220008000800 */
[----:B------:R-:W-:-:S02]  /*3e70*/  USHF.L.U32 UR11, UR11, 0x6, URZ ;  /* 0x000000060b0b7899 */ /* 0x000fc400080006ff */
[----:B------:R-:W-:Y:S02]  /*3e80*/  USHF.L.U32 UR47, UR47, 0x3, URZ ;  /* 0x000000032f2f7899 */ /* 0x000fe400080006ff */
[----:B------:R-:W-:Y:S01]  /*3e90*/  UISETP.GE.AND UP1, UPT, UR32, UR38, UPT ;  /* 0x000000262000728c */ /* 0x000fe2000bf26270 */
[----:B---3--:R-:W-:Y:S01]  /*3ea0*/  @P0 FMUL.FTZ R6, R0, R6 ;  /* 0x0000000600060220 */ /* 0x008fe20000410000 */
[C-C-:B------:R-:W-:Y:S02]  /*3eb0*/  LOP3.LUT R0, R4.reuse, 0xc00, R209.reuse, 0xf8, !PT ;  /* 0x00000c0004007812 */ /* 0x140fe400078ef8d1 */
[----:B------:R-:W-:Y:S02]  /*3ec0*/  LOP3.LUT R4, R4, 0x400, R209, 0xf8, !PT ;  /* 0x0000040004047812 */ /* 0x000fe400078ef8d1 */
[----:B------:R-:W-:Y:S02]  /*3ed0*/  @P0 R2UR UR12, R6 ;  /* 0x00000000060c02ca */ /* 0x000fe400000e0000 */
[----:B------:R-:W-:-:S02]  /*3ee0*/  LOP3.LUT P0, RZ, R212, 0x4, RZ, 0xc0, !PT ;  /* 0x00000004d4ff7812 */ /* 0x000fc4000780c0ff */
[-C--:B------:R-:W-:Y:S02]  /*3ef0*/  LOP3.LUT R0, R0, R213.reuse, RZ, 0xfc, !PT ;  /* 0x000000d500007212 */ /* 0x080fe400078efcff */
[----:B------:R-:W-:Y:S02]  /*3f00*/  LOP3.LUT R213, R4, R213, RZ, 0xfc, !PT ;  /* 0x000000d504d57212 */ /* 0x000fe400078efcff */
[----:B------:R-:W-:-:S05]  /*3f10*/  SEL R249, R249, 0xfffffff0, !P0 ;  /* 0xfffffff0f9f97807 */ /* 0x000fca0004000000 */
[----:B-12-4-:R-:W-:-:S05]  /*3f20*/  @UP0 UMOV UR13, UR12 ;  /* 0x0000000c000d0c82 */ /* 0x016fca0008000000 */
.L_x_1040:
        /* <DEDUP_REMOVED lines=98> */
[----:B------:R1:W3:Y:S05]  /*4550*/  LDSM.16.M88.4 R84, [R219+0x1e800] ;  /* 0x01e80000db54783b */ /* 0x0002ea0000000200 */
[----:B------:R-:W3:Y:S02]  /*4560*/  LDSM.16.M88.4 R92, [R116+0x6000] ;  /* 0x00600000745c783b */ /* 0x000ee40000000200 */
[C---:B----4-:R-:W-:Y:S08]  /*4570*/  HMMA.16816.F32 R4, R100.reuse, R104, R4 ;  /* 0x000000686404723c */ /* 0x050ff00000001804 */
[C---:B------:R-:W-:Y:S01]  /*4580*/  HMMA.16816.F32 R8, R100.reuse, R106, R8 ;  /* 0x0000006a6408723c */ /* 0x040fe20000001808 */
[----:B------:R-:W-:Y:S07]  /*4590*/  LDSM.16.M88.4 R104, [R217+0x1e000] ;  /* 0x01e00000d968783b */ /* 0x000fee0000000200 */
[C---:B--2---:R-:W-:Y:S03]  /*45a0*/  HMMA.16816.F32 R12, R100.reuse, R88, R12 ;  /* 0x00000058640c723c */ /* 0x044fe6000000180c */
[----:B-1----:R-:W-:Y:S05]  /*45b0*/  LEA R219, R231, UR4, 0x1 ;  /* 0x00000004e7db7c11 */ /* 0x002fea000f8e08ff */
[----:B------:R-:W-:Y:S01]  /*45c0*/  HMMA.16816.F32 R16, R100, R90, R16 ;  /* 0x0000005a6410723c */ /* 0x000fe20000001810 */
[----:B------:R-:W1:Y:S05]  /*45d0*/  LDSM.16.M88.4 R88, [R218+0x1e800] ;  /* 0x01e80000da58783b */ /* 0x000e6a0000000200 */
[----:B------:R2:W4:Y:S02]  /*45e0*/  LDSM.16.M88.4 R100, [R221+0x6000] ;  /* 0x00600000dd64783b */ /* 0x0005240000000200 */
[C---:B------:R-:W-:Y:S08]  /*45f0*/  HMMA.16816.F32 R4, R108.reuse, R112, R4 ;  /* 0x000000706c04723c */ /* 0x040ff00000001804 */
[C---:B------:R-:W-:Y:S01]  /*4600*/  HMMA.16816.F32 R8, R108.reuse, R114, R8 ;  /* 0x000000726c08723c */ /* 0x040fe20000001808 */
[----:B------:R-:W-:Y:S07]  /*4610*/  LDSM.16.M88.4 R112, [R216+0x1e000] ;  /* 0x01e00000d870783b */ /* 0x000fee0000000200 */
[C---:B---3--:R-:W-:Y:S03]  /*4620*/  HMMA.16816.F32 R12, R108.reuse, R84, R12 ;  /* 0x000000546c0c723c */ /* 0x048fe6000000180c */
[----:B--2---:R-:W-:Y:S05]  /*4630*/  SEL R221, R243, 0xffffffc0, !P0 ;  /* 0xffffffc0f3dd7807 */ /* 0x004fea0004000000 */
[----:B------:R-:W-:Y:S01]  /*4640*/  HMMA.16816.F32 R16, R108, R86, R16 ;  /* 0x000000566c10723c */ /* 0x000fe20000001810 */
[----:B------:R2:W3:Y:S02]  /*4650*/  LDSM.16.M88.4 R84, [R217+0x1e800] ;  /* 0x01e80000d954783b */ /* 0x0004e40000000200 */
[----:B------:R-:W-:Y:S03]  /*4660*/  IMAD.IADD R117, R119, 0x1, R221 ;  /* 0x0000000177757824 */ /* 0x000fe600078e02dd */
[----:B------:R4:W3:Y:S02]  /*4670*/  LDSM.16.M88.4 R108, [R220+0x6000] ;  /* 0x00600000dc6c783b */ /* 0x0008e40000000200 */
[C---:B------:R-:W-:Y:S08]  /*4680*/  HMMA.16816.F32 R4, R92.reuse, R96, R4 ;  /* 0x000000605c04723c */ /* 0x040ff00000001804 */
[C---:B------:R-:W-:Y:S08]  /*4690*/  HMMA.16816.F32 R8, R92.reuse, R98, R8 ;  /* 0x000000625c08723c */ /* 0x040ff00000001808 */
[C---:B-1----:R-:W-:Y:S01]  /*46a0*/  HMMA.16816.F32 R12, R92.reuse, R88, R12 ;  /* 0x000000585c0c723c */ /* 0x042fe2000000180c */
[----:B------:R-:W-:Y:S02]  /*46b0*/  IMAD.U32 R88, RZ, RZ, UR42 ;  /* 0x0000002aff587e24 */ /* 0x000fe4000f8e00ff */
[--C-:B--2---:R-:W-:Y:S01]  /*46c0*/  IMAD.IADD R217, R221, 0x1, R219.reuse ;  /* 0x00000001ddd97824 */ /* 0x104fe200078e02db */
[----:B----4-:R-:W-:Y:S01]  /*46d0*/  SEL R220, R244, 0xffffffe0, !P3 ;  /* 0xffffffe0f4dc7807 */ /* 0x010fe20005800000 */
[----:B------:R-:W-:Y:S03]  /*46e0*/  VIADD R89, R226, 0x19 ;  /* 0x00000019e2597836 */ /* 0x000fe60000000000 */
[----:B------:R-:W-:Y:S03]  /*46f0*/  HMMA.16816.F32 R16, R92, R90, R16 ;  /* 0x0000005a5c10723c */ /* 0x000fe60000001810 */
[----:B------:R-:W-:Y:S01]  /*4700*/  IMAD.IADD R118, R119, 0x1, R220 ;  /* 0x0000000177767824 */ /* 0x000fe200078e02dc */
[----:B------:R-:W-:Y:S01]  /*4710*/  IABS R89, R89 ;  /* 0x0000005900597213 */ /* 0x000fe20000000000 */
[C---:B------:R-:W-:Y:S02]  /*4720*/  IMAD.IADD R218, R220.reuse, 0x1, R219 ;  /* 0x00000001dcda7824 */ /* 0x040fe400078e02db */
[----:B------:R-:W-:Y:S01]  /*4730*/  IMAD.IADD R116, R220, 0x1, R117 ;  /* 0x00000001dc747824 */ /* 0x000fe200078e0275 */
[C---:B------:R-:W-:Y:S05]  /*4740*/  HMMA.16816.F32 R4, R100.reuse, R104, R4 ;  /* 0x000000686404723c */ /* 0x040fea0000001804 */
[----:B------:R-:W-:Y:S01]  /*4750*/  I2FP.F32.S32 R89, R89 ;  /* 0x0000005900597245 */ /* 0x000fe20000201400 */
[C---:B------:R-:W-:Y:S02]  /*4760*/  VIADD R92, R226.reuse, 0x18 ;  /* 0x00000018e25c7836 */ /* 0x040fe40000000000 */
[C---:B------:R-:W-:Y:S03]  /*4770*/  HMMA.16816.F32 R8, R100.reuse, R106, R8 ;  /* 0x0000006a6408723c */ /* 0x040fe60000001808 */
[----:B------:R-:W-:Y:S01]  /*4780*/  IABS R92, R92 ;  /* 0x0000005c005c7213 */ /* 0x000fe20000000000 */
[C---:B------:R-:W-:Y:S02]  /*4790*/  VIADD R93, R226.reuse, 0x20 ;  /* 0x00000020e25d7836 */ /* 0x040fe40000000000 */
[C---:B------:R-:W-:Y:S01]  /*47a0*/  VIADD R90, R226.reuse, 0x11 ;  /* 0x00000011e25a7836 */ /* 0x040fe20000000000 */
[----:B------:R-:W-:Y:S01]  /*47b0*/  I2FP.F32.S32 R92, R92 ;  /* 0x0000005c005c7245 */ /* 0x000fe20000201400 */
[C---:B---3--:R-:W-:Y:S03]  /*47c0*/  HMMA.16816.F32 R12, R100.reuse, R84, R12 ;  /* 0x00000054640c723c */ /* 0x048fe6000000180c */
[----:B------:R-:W-:Y:S01]  /*47d0*/  @P6 LOP3.LUT R85, R211, 0x6, RZ, 0xc0, !PT ;  /* 0x00000006d3556812 */ /* 0x000fe200078ec0ff */
[----:B------:R-:W-:Y:S01]  /*47e0*/  VIADD R84, R226, 0x21 ;  /* 0x00000021e2547836 */ /* 0x000fe20000000000 */
[----:B------:R-:W-:Y:S02]  /*47f0*/  PLOP3.LUT P6, PT, PT, PT, UP1, 0x80, 0x8 ;  /* 0x000000000008781c */ /* 0x000fe40003fcf018 */
[----:B------:R-:W-:Y:S01]  /*4800*/  @P5 LOP3.LUT R85, R85, 0xe0, R225, 0xf8, !PT ;  /* 0x000000e055555812 */ /* 0x000fe200078ef8e1 */
[----:B------:R-:W-:Y:S01]  /*4810*/  HMMA.16816.F32 R16, R100, R86, R16 ;  /* 0x000000566410723c */ /* 0x000fe20000001810 */
[----:B------:R-:W-:Y:S02]  /*4820*/  PLOP3.LUT P5, PT, PT, PT, UP1, 0x80, 0x8 ;  /* 0x000000000008781c */ /* 0x000fe40003faf018 */
[----:B------:R-:W-:Y:S01]  /*4830*/  IABS R84, R84 ;  /* 0x0000005400547213 */ /* 0x000fe20000000000 */
[----:B------:R-:W-:Y:S01]  /*4840*/  @P1 IMAD R88, R88, 0x40, R85 ;  /* 0x0000004058581824 */ /* 0x000fe200078e0255 */
[----:B------:R-:W-:Y:S02]  /*4850*/  PLOP3.LUT P1, PT, PT, PT, UP1, 0x80, 0x8 ;  /* 0x000000000008781c */ /* 0x000fe40003f2f018 */
[----:B------:R-:W-:Y:S01]  /*4860*/  I2FP.F32.S32 R84, R84 ;  /* 0x0000005400547245 */ /* 0x000fe20000201400 */
[C---:B------:R-:W-:Y:S01]  /*4870*/  HMMA.16816.F32 R4, R108.reuse, R112, R4 ;  /* 0x000000706c04723c */ /* 0x040fe20000001804 */
[----:B------:R-:W-:Y:S02]  /*4880*/  IMAD.U32 R112, RZ, RZ, UR16 ;  /* 0x00000010ff707e24 */ /* 0x000fe4000f8e00ff */
[----:B------:R-:W-:Y:S02]  /*4890*/  IMAD.U32 R113, RZ, RZ, UR17 ;  /* 0x00000011ff717e24 */ /* 0x000fe4000f8e00ff */
[C---:B------:R-:W-:Y:S01]  /*48a0*/  @P2 ISETP.GE.AND P2, PT, R88.reuse, UR38, PT ;  /* 0x0000002658002c0c */ /* 0x040fe2000bf46270 */
[----:B------:R-:W-:Y:S01]  /*48b0*/  @P6 VIADD R91, R88, 0x1 ;  /* 0x00000001585b6836 */ /* 0x000fe20000000000 */
[----:B------:R-:W-:Y:S01]  /*48c0*/  IABS R93, R93 ;  /* 0x0000005d005d7213 */ /* 0x000fe20000000000 */
[C---:B------:R-:W-:Y:S01]  /*48d0*/  HMMA.16816.F32 R8, R108.reuse, R114, R8 ;  /* 0x000000726c08723c */ /* 0x040fe20000001808 */
[----:B------:R-:W-:Y:S02]  /*48e0*/  PLOP3.LUT P6, PT, PT, PT, UP1, 0x80, 0x8 ;  /* 0x000000000008781c */ /* 0x000fe40003fcf018 */
[----:B------:R-:W-:Y:S02]  /*48f0*/  I2FP.F32.S32 R93, R93 ;  /* 0x0000005d005d7245 */ /* 0x000fe40000201400 */
[----:B------:R-:W-:Y:S04]  /*4900*/  IABS R90, R90 ;  /* 0x0000005a005a7213 */ /* 0x000fe80000000000 */
[----:B------:R-:W-:Y:S02]  /*4910*/  I2FP.F32.S32 R90, R90 ;  /* 0x0000005a005a7245 */ /* 0x000fe40000201400 */
[----:B------:R-:W-:Y:S01]  /*4920*/  FFMA.FTZ R4, R89, -UR13, R4 ;  /* 0x8000000d59047c23 */ /* 0x000fe20008010004 */
[----:B------:R-:W-:Y:S01]  /*4930*/  FFMA.FTZ R6, R84, -UR13, R6 ;  /* 0x8000000d54067c23 */ /* 0x000fe20008010006 */
[----:B------:R-:W-:Y:S01]  /*4940*/  FFMA.FTZ R5, R92, -UR13, R5 ;  /* 0x8000000d5c057c23 */ /* 0x000fe20008010005 */
[----:B------:R1:W2:Y:S01]  /*4950*/  LDSM.16.M88.4 R84, [R216+0x1e800] ;  /* 0x01e80000d854783b */ /* 0x0002a20000000200 */
[----:B------:R-:W-:Y:S01]  /*4960*/  FFMA.FTZ R7, R93, -UR13, R7 ;  /* 0x8000000d5d077c23 */ /* 0x000fe20008010007 */
[----:B------:R-:W-:Y:S01]  /*4970*/  @P5 FSEL R4, R4, -INF , !P2 ;  /* 0xff80000004045808 */ /* 0x000fe20005000000 */
[----:B------:R-:W-:Y:S01]  /*4980*/  @P6 VIADD R93, R88, 0x8 ;  /* 0x00000008585d6836 */ /* 0x000fe20000000000 */
[----:B------:R-:W-:Y:S01]  /*4990*/  PLOP3.LUT P5, PT, PT, PT, UP1, 0x80, 0x8 ;  /* 0x000000000008781c */ /* 0x000fe20003faf018 */
[----:B------:R-:W-:Y:S01]  /*49a0*/  FFMA.FTZ R8, R90, -UR13, R8 ;  /* 0x8000000d5a087c23 */ /* 0x000fe20008010008 */
[----:B------:R-:W-:Y:S01]  /*49b0*/  @P1 FSEL R6, R6, -INF , !P2 ;  /* 0xff80000006061808 */ /* 0x000fe20005000000 */
[----:B------:R-:W-:Y:S01]  /*49c0*/  FFMA.FTZ R10, R89, -UR13, R10 ;  /* 0x8000000d590a7c23 */ /* 0x000fe2000801000a */
[----:B------:R-:W-:Y:S01]  /*49d0*/  PLOP3.LUT P2, PT, PT, PT, UP1, 0x80, 0x8 ;  /* 0x000000000008781c */ /* 0x000fe20003f4f018 */
[----:B------:R-:W-:Y:S01]  /*49e0*/  FFMA.FTZ R11, R92, -UR13, R11 ;  /* 0x8000000d5c0b7c23 */ /* 0x000fe2000801000b */
[----:B------:R-:W-:Y:S02]  /*49f0*/  PLOP3.LUT P1, PT, PT, PT, UP1, 0x80, 0x8 ;  /* 0x000000000008781c */ /* 0x000fe40003f2f018 */
[----:B------:R-:W-:Y:S05]  /*4a00*/  PLOP3.LUT P6, PT, PT, PT, UP1, 0x80, 0x8 ;  /* 0x000000000008781c */ /* 0x000fea0003fcf018 */
[----:B------:R-:W-:Y:S01]  /*4a10*/  @P5 ISETP.GE.AND P5, PT, R91, UR38, PT ;  /* 0x000000265b005c0c */ /* 0x000fe2000bfa6270 */
[----:B------:R-:W-:Y:S03]  /*4a20*/  VIADD R91, R226, 0x10 ;  /* 0x00000010e25b7836 */ /* 0x000fe60000000000 */
[----:B------:R-:W-:Y:S02]  /*4a30*/  @P2 FSEL R5, R5, -INF , !P5 ;  /* 0xff80000005052808 */ /* 0x000fe40006800000 */
[----:B------:R-:W-:Y:S01]  /*4a40*/  PLOP3.LUT P2, PT, PT, PT, UP1, 0x80, 0x8 ;  /* 0x000000000008781c */ /* 0x000fe20003f4f018 */
[----:B-1----:R-:W-:Y:S01]  /*4a50*/  IMAD.IADD R216, R220, 0x1, R217 ;  /* 0x00000001dcd87824 */ /* 0x002fe200078e02d9 */
[----:B------:R-:W-:Y:S01]  /*4a60*/  @P1 FSEL R7, R7, -INF , !P5 ;  /* 0xff80000007071808 */ /* 0x000fe20006800000 */
[----:B------:R-:W-:Y:S01]  /*4a70*/  @P6 VIADD R89, R88, 0x9 ;  /* 0x0000000958596836 */ /* 0x000fe20000000000 */
[----:B------:R-:W-:Y:S02]  /*4a80*/  PLOP3.LUT P5, PT, PT, PT, UP1, 0x80, 0x8 ;  /* 0x000000000008781c */ /* 0x000fe40003faf018 */
[----:B------:R-:W-:Y:S02]  /*4a90*/  PLOP3.LUT P1, PT, PT, PT, UP1, 0x80, 0x8 ;  /* 0x000000000008781c */ /* 0x000fe40003f2f018 */
[----:B------:R-:W-:Y:S02]  /*4aa0*/  IABS R91, R91 ;  /* 0x0000005b005b7213 */ /* 0x000fe40000000000 */
[----:B------:R-:W-:Y:S02]  /*4ab0*/  PLOP3.LUT P6, PT, PT, PT, UP1, 0x80, 0x8 ;  /* 0x000000000008781c */ /* 0x000fe40003fcf018 */
[----:B------:R-:W-:Y:S02]  /*4ac0*/  I2FP.F32.S32 R91, R91 ;  /* 0x0000005b005b7245 */ /* 0x000fe40000201400 */
[----:B------:R-:W-:Y:S01]  /*4ad0*/  @P2 ISETP.GE.AND P2, PT, R93, UR38, PT ;  /* 0x000000265d002c0c */ /* 0x000fe2000bf46270 */
[C---:B--2---:R-:W-:Y:S03]  /*4ae0*/  HMMA.16816.F32 R12, R108.reuse, R84, R12 ;  /* 0x000000546c0c723c */ /* 0x044fe6000000180c */
[----:B------:R-:W-:Y:S01]  /*4af0*/  @P5 FSEL R8, R8, -INF , !P2 ;  /* 0xff80000008085808 */ /* 0x000fe20005000000 */
[----:B------:R-:W-:Y:S01]  /*4b00*/  FFMA.FTZ R9, R91, -UR13, R9 ;  /* 0x8000000d5b097c23 */ /* 0x000fe20008010009 */
[----:B------:R-:W-:Y:S01]  /*4b10*/  PLOP3.LUT P5, PT, PT, PT, UP1, 0x80, 0x8 ;  /* 0x000000000008781c */ /* 0x000fe20003faf018 */
[----:B------:R-:W-:Y:S01]  /*4b20*/  VIADD R84, R226, 0x9 ;  /* 0x00000009e2547836 */ /* 0x000fe20000000000 */
[----:B------:R-:W-:Y:S01]  /*4b30*/  @P1 FSEL R10, R10, -INF , !P2 ;  /* 0xff8000000a0a1808 */ /* 0x000fe20005000000 */
[----:B------:R-:W-:Y:S01]  /*4b40*/  HMMA.16816.F32 R16, R108, R86, R16 ;  /* 0x000000566c10723c */ /* 0x000fe20000001810 */
[----:B------:R-:W-:Y:S02]  /*4b50*/  PLOP3.LUT P2, PT, PT, PT, UP1, 0x80, 0x8 ;  /* 0x000000000008781c */ /* 0x000fe40003f4f018 */
[----:B------:R-:W-:Y:S01]  /*4b60*/  PLOP3.LUT P1, PT, PT, PT, UP1, 0x80, 0x8 ;  /* 0x000000000008781c */ /* 0x000fe20003f2f018 */
[----:B-----5:R-:W-:Y:S01]  /*4b70*/  FMUL.FTZ R85, R228, 1.4426950216293334961 ;  /* 0x3fb8aa3be4557820 */ /* 0x020fe20000410000 */
[----:B------:R-:W-:Y:S05]  /*4b80*/  IABS R84, R84 ;  /* 0x0000005400547213 */ /* 0x000fea0000000000 */
[----:B------:R-:W-:Y:S01]  /*4b90*/  @P5 ISETP.GE.AND P5, PT, R89, UR38, PT ;  /* 0x0000002659005c0c */ /* 0x000fe2000bfa6270 */
[----:B------:R-:W-:Y:S01]  /*4ba0*/  FFMA.FTZ R14, R90, -UR13, R14 ;  /* 0x8000000d5a0e7c23 */ /* 0x000fe2000801000e */
[----:B------:R-:W-:Y:S01]  /*4bb0*/  I2FP.F32.S32 R89, R84 ;  /* 0x0000005400597245 */ /* 0x000fe20000201400 */
[----:B------:R-:W-:Y:S01]  /*4bc0*/  @P6 VIADD R84, R88, 0x10 ;  /* 0x0000001058546836 */ /* 0x000fe20000000000 */
[----:B------:R-:W-:Y:S01]  /*4bd0*/  @P2 FSEL R9, R9, -INF , !P5 ;  /* 0xff80000009092808 */ /* 0x000fe20006800000 */
[----:B------:R-:W-:Y:S01]  /*4be0*/  VIADD R90, R226, 0x8 ;  /* 0x00000008e25a7836 */ /* 0x000fe20000000000 */
[----:B------:R-:W-:Y:S01]  /*4bf0*/  PLOP3.LUT P2, PT, PT, PT, UP1, 0x80, 0x8 ;  /* 0x000000000008781c */ /* 0x000fe20003f4f018 */
[----:B------:R-:W-:Y:S01]  /*4c00*/  FFMA.FTZ R12, R89, -UR13, R12 ;  /* 0x8000000d590c7c23 */ /* 0x000fe2000801000c */
[----:B------:R-:W-:Y:S01]  /*4c10*/  @P1 FSEL R11, R11, -INF , !P5 ;  /* 0xff8000000b0b1808 */ /* 0x000fe20006800000 */
[----:B------:R-:W-:Y:S01]  /*4c20*/  FFMA.FTZ R15, R91, -UR13, R15 ;  /* 0x8000000d5b0f7c23 */ /* 0x000fe2000801000f */
[----:B------:R-:W-:Y:S01]  /*4c30*/  PLOP3.LUT P5, PT, PT, PT, UP1, 0x80, 0x8 ;  /* 0x000000000008781c */ /* 0x000fe20003faf018 */
[----:B------:R-:W-:Y:S01]  /*4c40*/  FFMA.FTZ R18, R89, -UR13, R18 ;  /* 0x8000000d59127c23 */ /* 0x000fe20008010012 */
[----:B------:R-:W-:Y:S02]  /*4c50*/  PLOP3.LUT P1, PT, PT, PT, UP1, 0x80, 0x8 ;  /* 0x000000000008781c */ /* 0x000fe40003f2f018 */
[----:B------:R-:W-:Y:S02]  /*4c60*/  FSETP.NEU.FTZ.AND P6, PT, R228, -INF , PT ;  /* 0xff800000e400780b */ /* 0x000fe40003fdd000 */
[----:B------:R-:W-:Y:S02]  /*4c70*/  IABS R90, R90 ;  /* 0x0000005a005a7213 */ /* 0x000fe40000000000 */
[----:B------:R-:W-:Y:S02]  /*4c80*/  FSEL R85, R85, RZ, P6 ;  /* 0x000000ff55557208 */ /* 0x000fe40003000000 */
[----:B------:R-:W-:Y:S01]  /*4c90*/  @P2 ISETP.GE.AND P2, PT, R84, UR38, PT ;  /* 0x0000002654002c0c */ /* 0x000fe2000bf46270 */
[----:B------:R-:W-:Y:S01]  /*4ca0*/  FMUL.FTZ R84, R227, 1.4426950216293334961 ;  /* 0x3fb8aa3be3547820 */ /* 0x000fe20000410000 */
[----:B------:R-:W-:Y:S01]  /*4cb0*/  PLOP3.LUT P6, PT, PT, PT, UP1, 0x80, 0x8 ;  /* 0x000000000008781c */ /* 0x000fe20003fcf018 */
[--C-:B------:R-:W-:Y:S01]  /*4cc0*/  FFMA.FTZ R197, R5, UR10, -R85.reuse ;  /* 0x0000000a05c57c23 */ /* 0x100fe20008010855 */
[----:B------:R-:W-:Y:S01]  /*4cd0*/  @P5 FSEL R12, R12, -INF , !P2 ;  /* 0xff8000000c0c5808 */ /* 0x000fe20005000000 */
[--C-:B------:R-:W-:Y:S01]  /*4ce0*/  FFMA.FTZ R198, R4, UR10, -R85.reuse ;  /* 0x0000000a04c67c23 */ /* 0x100fe20008010855 */
[----:B------:R-:W-:Y:S01]  /*4cf0*/  PLOP3.LUT P5, PT, PT, PT, UP1, 0x80, 0x8 ;  /* 0x000000000008781c */ /* 0x000fe20003faf018 */
[----:B------:R-:W-:Y:S01]  /*4d00*/  VIADD R5, R226, 0x1 ;  /* 0x00000001e2057836 */ /* 0x000fe20000000000 */
[----:B------:R-:W-:Y:S01]  /*4d10*/  @P1 FSEL R14, R14, -INF , !P2 ;  /* 0xff8000000e0e1808 */ /* 0x000fe20005000000 */
[--C-:B------:R-:W-:Y:S01]  /*4d20*/  FFMA.FTZ R125, R9, UR10, -R85.reuse ;  /* 0x0000000a097d7c23 */ /* 0x100fe20008010855 */
[----:B------:R-:W-:Y:S01]  /*4d30*/  FSETP.NEU.FTZ.AND P1, PT, R227, -INF , PT ;  /* 0xff800000e300780b */ /* 0x000fe20003f3d000 */
[--C-:B------:R-:W-:Y:S01]  /*4d40*/  FFMA.FTZ R126, R8, UR10, -R85.reuse ;  /* 0x0000000a087e7c23 */ /* 0x100fe20008010855 */
[----:B------:R-:W-:Y:S01]  /*4d50*/  PLOP3.LUT P2, PT, PT, PT, UP1, 0x80, 0x8 ;  /* 0x000000000008781c */ /* 0x000fe20003f4f018 */
[----:B------:R-:W-:Y:S01]  /*4d60*/  MUFU.EX2 R198, R198 ;  /* 0x000000c600c67308 */ /* 0x000fe20000000800 */
[----:B------:R-:W-:Y:S01]  /*4d70*/  FSEL R84, R84, RZ, P1 ;  /* 0x000000ff54547208 */ /* 0x000fe20000800000 */
[----:B------:R-:W-:Y:S01]  /*4d80*/  FFMA.FTZ R131, R12, UR10, -R85 ;  /* 0x0000000a0c837c23 */ /* 0x000fe20008010855 */
[----:B------:R-:W-:Y:S07]  /*4d90*/  PLOP3.LUT P1, PT, PT, PT, UP1, 0x80, 0x8 ;  /* 0x000000000008781c */ /* 0x000fee0003f2f018 */
[----:B------:R-:W1:Y:S01]  /*4da0*/  MUFU.EX2 R197, R197 ;  /* 0x000000c500c57308 */ /* 0x000e620000000800 */
[----:B------:R-:W-:Y:S01]  /*4db0*/  I2FP.F32.S32 R90, R90 ;  /* 0x0000005a005a7245 */ /* 0x000fe20000201400 */
[----:B------:R-:W-:Y:S02]  /*4dc0*/  @P5 VIADD R93, R88, 0x11 ;  /* 0x00000011585d5836 */ /* 0x000fe40000000000 */
[--C-:B------:R-:W-:Y:S01]  /*4dd0*/  FFMA.FTZ R124, R6, UR10, -R84.reuse ;  /* 0x0000000a067c7c23 */ /* 0x100fe20008010854 */
[--C-:B------:R-:W-:Y:S01]  /*4de0*/  FFMA.FTZ R123, R7, UR10, -R84.reuse ;  /* 0x0000000a077b7c23 */ /* 0x100fe20008010854 */
[----:B------:R-:W-:Y:S01]  /*4df0*/  PLOP3.LUT P5, PT, PT, PT, UP1, 0x80, 0x8 ;  /* 0x000000000008781c */ /* 0x000fe20003faf018 */
[----:B------:R-:W-:Y:S01]  /*4e00*/  FFMA.FTZ R13, R90, -UR13, R13 ;  /* 0x8000000d5a0d7c23 */ /* 0x000fe2000801000d */
[----:B------:R-:W-:Y:S01]  /*4e10*/  @P6 ISETP.GE.AND P6, PT, R93, UR38, PT ;  /* 0x000000265d006c0c */ /* 0x000fe2000bfc6270 */
[----:B------:R-:W-:Y:S01]  /*4e20*/  @P2 VIADD R92, R88, 0x18 ;  /* 0x00000018585c2836 */ /* 0x000fe20000000000 */
[----:B------:R-:W-:Y:S01]  /*4e30*/  PLOP3.LUT P2, PT, PT, PT, UP1, 0x80, 0x8 ;  /* 0x000000000008781c */ /* 0x000fe20003f4f018 */
[--C-:B------:R-:W-:Y:S01]  /*4e40*/  FFMA.FTZ R122, R10, UR10, -R84.reuse ;  /* 0x0000000a0a7a7c23 */ /* 0x100fe20008010854 */
[--C-:B------:R-:W-:Y:S01]  /*4e50*/  FFMA.FTZ R127, R11, UR10, -R84.reuse ;  /* 0x0000000a0b7f7c23 */ /* 0x100fe20008010854 */
[----:B------:R-:W-:Y:S01]  /*4e60*/  @P1 FSEL R13, R13, -INF , !P6 ;  /* 0xff8000000d0d1808 */ /* 0x000fe20007000000 */
[----:B------:R-:W-:Y:S01]  /*4e70*/  MUFU.EX2 R124, R124 ;  /* 0x0000007c007c7308 */ /* 0x000fe20000000800 */
[----:B------:R-:W-:Y:S01]  /*4e80*/  PLOP3.LUT P1, PT, PT, PT, UP1, 0x80, 0x8 ;  /* 0x000000000008781c */ /* 0x000fe20003f2f018 */
[----:B------:R-:W-:Y:S01]  /*4e90*/  FFMA.FTZ R19, R90, -UR13, R19 ;  /* 0x8000000d5a137c23 */ /* 0x000fe20008010013 */
[----:B------:R-:W-:Y:S07]  /*4ea0*/  IABS R5, R5 ;  /* 0x0000000500057213 */ /* 0x000fee0000000000 */
[----:B------:R-:W2:Y:S01]  /*4eb0*/  MUFU.EX2 R123, R123 ;  /* 0x0000007b007b7308 */ /* 0x000ea20000000800 */
[----:B------:R-:W-:Y:S01]  /*4ec0*/  IABS R4, R226 ;  /* 0x000000e200047213 */ /* 0x000fe20000000000 */
[----:B------:R-:W-:Y:S01]  /*4ed0*/  FFMA.FTZ R130, R13, UR10, -R85 ;  /* 0x0000000a0d827c23 */ /* 0x000fe20008010855 */
[----:B------:R-:W-:Y:S07]  /*4ee0*/  I2FP.F32.S32 R5, R5 ;  /* 0x0000000500057245 */ /* 0x000fee0000201400 */
[----:B------:R-:W-:Y:S01]  /*4ef0*/  MUFU.EX2 R126, R126 ;  /* 0x0000007e007e7308 */ /* 0x000fe20000000800 */
[----:B------:R-:W-:Y:S01]  /*4f00*/  @P2 FSEL R15, R15, -INF , !P6 ;  /* 0xff8000000f0f2808 */ /* 0x000fe20007000000 */
[----:B------:R-:W-:Y:S01]  /*4f10*/  FFMA.FTZ R129, R14, UR10, -R84 ;  /* 0x0000000a0e817c23 */ /* 0x000fe20008010854 */
[----:B------:R-:W-:Y:S07]  /*4f20*/  PLOP3.LUT P6, PT, PT, PT, UP1, 0x80, 0x8 ;  /* 0x000000000008781c */ /* 0x000fee0003fcf018 */
[----:B------:R-:W3:Y:S01]  /*4f30*/  MUFU.EX2 R125, R125 ;  /* 0x0000007d007d7308 */ /* 0x000ee20000000800 */
[----:B------:R-:W-:Y:S01]  /*4f40*/  PLOP3.LUT P2, PT, PT, PT, UP1, 0x80, 0x8 ;  /* 0x000000000008781c */ /* 0x000fe20003f4f018 */
[----:B------:R-:W-:Y:S01]  /*4f50*/  @P1 VIADD R88, R88, 0x19 ;  /* 0x0000001958581836 */ /* 0x000fe20000000000 */
[----:B------:R-:W-:Y:S07]  /*4f60*/  PLOP3.LUT P1, PT, PT, PT, UP1, 0x80, 0x8 ;  /* 0x000000000008781c */ /* 0x000fee0003f2f018 */
[----:B------:R-:W-:Y:S01]  /*4f70*/  MUFU.EX2 R122, R122 ;  /* 0x0000007a007a7308 */ /* 0x000fe20000000800 */
[----:B------:R-:W-:Y:S01]  /*4f80*/  I2FP.F32.S32 R4, R4 ;  /* 0x0000000400047245 */ /* 0x000fe20000201400 */
[----:B------:R-:W-:Y:S01]  /*4f90*/  FFMA.FTZ R16, R5, -UR13, R16 ;  /* 0x8000000d05107c23 */ /* 0x000fe20008010010 */
[----:B------:R-:W-:Y:S07]  /*4fa0*/  @P5 ISETP.GE.AND P5, PT, R92, UR38, PT ;  /* 0x000000265c005c0c */ /* 0x000fee000bfa6270 */
[----:B------:R-:W4:Y:S01]  /*4fb0*/  MUFU.EX2 R127, R127 ;  /* 0x0000007f007f7308 */ /* 0x000f220000000800 */
[----:B-1----:R-:W-:Y:S01]  /*4fc0*/  F2FP.F16.F32.PACK_AB R8, R197, R198 ;  /* 0x000000c6c508723e */ /* 0x002fe200000000ff */
[----:B------:R-:W-:Y:S01]  /*4fd0*/  FFMA.FTZ R17, R4, -UR13, R17 ;  /* 0x8000000d04117c23 */ /* 0x000fe20008010011 */
[----:B--2---:R-:W-:Y:S07]  /*4fe0*/  F2FP.F16.F32.PACK_AB R7, R123, R124 ;  /* 0x0000007c7b07723e */ /* 0x004fee00000000ff */
[----:B------:R-:W-:Y:S01]  /*4ff0*/  MUFU.EX2 R131, R131 ;  /* 0x0000008300837308 */ /* 0x000fe20000000800 */
[----:B------:R-:W-:Y:S01]  /*5000*/  @P6 ISETP.GE.AND P6, PT, R88, UR38, PT ;  /* 0x0000002658006c0c */ /* 0x000fe2000bfc6270 */
[----:B------:R-:W-:Y:S01]  /*5010*/  VIADD R4, R128, 0x2a000 ;  /* 0x0002a00080047836 */ /* 0x000fe20000000000 */
[----:B------:R-:W-:Y:S07]  /*5020*/  @P2 FSEL R16, R16, -INF , !P5 ;  /* 0xff80000010102808 */ /* 0x000fee0006800000 */
[----:B------:R-:W1:Y:S01]  /*5030*/  MUFU.EX2 R130, R130 ;  /* 0x0000008200827308 */ /* 0x000e620000000800 */
[----:B------:R-:W-:Y:S01]  /*5040*/  PLOP3.LUT P2, PT, PT, PT, UP1, 0x80, 0x8 ;  /* 0x000000000008781c */ /* 0x000fe20003f4f018 */
[----:B------:R-:W-:Y:S01]  /*5050*/  STS [R128+0x2a000], R8 ;  /* 0x02a0000880007388 */ /* 0x000fe20000000800 */
[----:B------:R-:W-:Y:S01]  /*5060*/  @P1 FSEL R17, R17, -INF , !P6 ;  /* 0xff80000011111808 */ /* 0x000fe20007000000 */
[----:B------:R-:W-:Y:S01]  /*5070*/  @P4 VIADD R120, R4, 0xffffffe0 ;  /* 0xffffffe004784836 */ /* 0x000fe20000000000 */
[----:B------:R-:W-:Y:S02]  /*5080*/  PLOP3.LUT P1, PT, PT, PT, UP1, 0x80, 0x8 ;  /* 0x000000000008781c */ /* 0x000fe40003f2f018 */
[----:B------:R2:W-:Y:S01]  /*5090*/  STS [R128+0x2a400], R7 ;  /* 0x02a4000780007388 */ /* 0x0005e20000000800 */
[----:B---3--:R-:W-:Y:S01]  /*50a0*/  F2FP.F16.F32.PACK_AB R6, R125, R126 ;  /* 0x0000007e7d06723e */ /* 0x008fe200000000ff */
[--C-:B------:R-:W-:Y:S01]  /*50b0*/  FFMA.FTZ R200, R15, UR10, -R84.reuse ;  /* 0x0000000a0fc87c23 */ /* 0x100fe20008010854 */
[----:B----4-:R-:W-:Y:S01]  /*50c0*/  F2FP.F16.F32.PACK_AB R5, R127, R122 ;  /* 0x0000007a7f05723e */ /* 0x010fe200000000ff */
[--C-:B------:R-:W-:Y:S01]  /*50d0*/  FFMA.FTZ R202, R16, UR10, -R85.reuse ;  /* 0x0000000a10ca7c23 */ /* 0x100fe20008010855 */
[----:B------:R-:W-:Y:S01]  /*50e0*/  FFMA.FTZ R85, R17, UR10, -R85 ;  /* 0x0000000a11557c23 */ /* 0x000fe20008010855 */
[----:B------:R3:W-:Y:S01]  /*50f0*/  STS [R121+0x2a000], R6 ;  /* 0x02a0000679007388 */ /* 0x0007e20000000800 */
[----:B------:R-:W-:Y:S01]  /*5100*/  MUFU.EX2 R129, R129 ;  /* 0x0000008100817308 */ /* 0x000fe20000000800 */
[----:B-1----:R-:W-:Y:S03]  /*5110*/  F2FP.F16.F32.PACK_AB R4, R130, R131 ;  /* 0x000000838204723e */ /* 0x002fe600000000ff */
[----:B------:R-:W-:Y:S01]  /*5120*/  STS [R121+0x2a400], R5 ;  /* 0x02a4000579007388 */ /* 0x000fe20000000800 */
[----:B------:R-:W-:Y:S05]  /*5130*/  @P2 FSEL R18, R18, -INF , !P5 ;  /* 0xff80000012122808 */ /* 0x000fea0006800000 */
[----:B------:R-:W2:Y:S01]  /*5140*/  MUFU.EX2 R200, R200 ;  /* 0x000000c800c87308 */ /* 0x000ea20000000800 */
[----:B------:R-:W-:Y:S01]  /*5150*/  @P1 FSEL R19, R19, -INF , !P6 ;  /* 0xff80000013131808 */ /* 0x000fe20007000000 */
[----:B------:R1:W-:Y:S01]  /*5160*/  STS [R120], R4 ;  /* 0x0000000478007388 */ /* 0x0003e20000000800 */
[----:B------:R-:W-:Y:S01]  /*5170*/  LEA R204, P1, R229, R112, 0x2 ;  /* 0x00000070e5cc7211 */ /* 0x000fe200078210ff */
[--C-:B------:R-:W-:Y:S06]  /*5180*/  FFMA.FTZ R199, R18, UR10, -R84.reuse ;  /* 0x0000000a12c77c23 */ /* 0x100fec0008010854 */
[----:B------:R-:W-:Y:S01]  /*5190*/  MUFU.EX2 R201, R85 ;  /* 0x0000005500c97308 */ /* 0x000fe20000000800 */
[----:B------:R-:W-:Y:S01]  /*51a0*/  FFMA.FTZ R84, R19, UR10, -R84 ;  /* 0x0000000a13547c23 */ /* 0x000fe20008010854 */
[----:B------:R-:W-:Y:S08]  /*51b0*/  LEA.HI.X R205, R229, R113, RZ, 0x2, P1 ;  /* 0x00000071e5cd7211 */ /* 0x000ff000008f14ff */
[----:B------:R-:W3:Y:S01]  /*51c0*/  MUFU.EX2 R202, R202 ;  /* 0x000000ca00ca7308 */ /* 0x000ee20000000800 */
[----:B------:R-:W4:Y:S09]  /*51d0*/  LDG.E R203, desc[UR36][R204.64] ;  /* 0x00000024cccb7981 */ /* 0x000f32000c1e1900 */
[----:B------:R-:W-:Y:S01]  /*51e0*/  MUFU.EX2 R196, R84 ;  /* 0x0000005400c47308 */ /* 0x000fe20000000800 */
[----:B--2---:R-:W-:Y:S09]  /*51f0*/  F2FP.F16.F32.PACK_AB R7, R200, R129 ;  /* 0x00000081c807723e */ /* 0x004ff200000000ff */
[----:B------:R-:W2:Y:S01]  /*5200*/  MUFU.EX2 R199, R199 ;  /* 0x000000c700c77308 */ /* 0x000ea20000000800 */
[----:B------:R-:W-:Y:S01]  /*5210*/  STS [R120+0x400], R7 ;  /* 0x0004000778007388 */ /* 0x000fe20000000800 */
[----:B---3--:R-:W-:Y:S01]  /*5220*/  F2FP.F16.F32.PACK_AB R6, R201, R202 ;  /* 0x000000cac906723e */ /* 0x008fe200000000ff */
[----:B-1----:R-:W-:Y:S01]  /*5230*/  IMAD.IADD R4, R249, 0x1, R120 ;  /* 0x00000001f9047824 */ /* 0x002fe200078e0278 */
[----:B--2---:R-:W-:Y:S04]  /*5240*/  F2FP.F16.F32.PACK_AB R5, R196, R199 ;  /* 0x000000c7c405723e */ /* 0x004fe800000000ff */
[----:B------:R-:W-:Y:S05]  /*5250*/  STS [R4], R6 ;  /* 0x0000000604007388 */ /* 0x000fea0000000800 */
[----:B------:R-:W-:Y:S05]  /*5260*/  STS [R4+0x400], R5 ;  /* 0x0004000504007388 */ /* 0x000fea0000000800 */
[----:B------:R-:W-:Y:S05]  /*5270*/  LDSM.16.M88.4 R16, [R119+0x10000] ;  /* 0x010000007710783b */ /* 0x000fea0000000200 */
[----:B------:R-:W1:Y:S05]  /*5280*/  LDSM.16.M88.4 R8, [R219+0x20000] ;  /* 0x02000000db08783b */ /* 0x000e6a0000000200 */
[----:B------:R-:W2:Y:S05]  /*5290*/  LDSM.16.M88.4 R84, [R219+0x20800] ;  /* 0x02080000db54783b */ /* 0x000eaa0000000200 */
[----:B------:R-:W-:Y:S05]  /*52a0*/  LDSM.16.M88.4 R88, [R118+0x10000] ;  /* 0x010000007658783b */ /* 0x000fea0000000200 */
[----:B------:R-:W3:Y:S05]  /*52b0*/  LDSM.16.M88.4 R92, [R218+0x20000] ;  /* 0x02000000da5c783b */ /* 0x000eea0000000200 */
[----:B------:R-:W4:Y:S05]  /*52c0*/  LDG.E R204, desc[UR36][R204.64+0x20] ;  /* 0x00002024cccc7981 */ /* 0x000f2a000c1e1900 */
        /* <DEDUP_REMOVED lines=95> */
[C---:B------:R-:W-:Y:S08]  /*58c0*/  HMMA.16816.F32 R8, R96.reuse, R114, R8 ;  /* 0x000000726008723c */ /* 0x040ff00000001808 */
[C---:B--2---:R-:W-:Y:S08]  /*58d0*/  HMMA.16816.F32 R12, R96.reuse, R88, R12 ;  /* 0x00000058600c723c */ /* 0x044ff0000000180c */
[----:B------:R-:W-:Y:S01]  /*58e0*/  HMMA.16816.F32 R16, R96, R90, R16 ;  /* 0x0000005a6010723c */ /* 0x000fe20000001810 */
[----:B------:R-:W2:Y:S07]  /*58f0*/  LDSM.16.M88.4 R88, [R216+0x26800] ;  /* 0x02680000d858783b */ /* 0x000eae0000000200 */
[C---:B------:R-:W-:Y:S08]  /*5900*/  HMMA.16816.F32 R4, R100.reuse, R104, R4 ;  /* 0x000000686404723c */ /* 0x040ff00000001804 */
[C---:B------:R-:W-:Y:S08]  /*5910*/  HMMA.16816.F32 R8, R100.reuse, R106, R8 ;  /* 0x0000006a6408723c */ /* 0x040ff00000001808 */
[C---:B-1----:R-:W-:Y:S08]  /*5920*/  HMMA.16816.F32 R12, R100.reuse, R84, R12 ;  /* 0x00000054640c723c */ /* 0x042ff0000000180c */
[----:B------:R-:W-:Y:S08]  /*5930*/  HMMA.16816.F32 R16, R100, R86, R16 ;  /* 0x000000566410723c */ /* 0x000ff00000001810 */
[C---:B---3--:R-:W-:Y:S08]  /*5940*/  HMMA.16816.F32 R4, R92.reuse, R108, R4 ;  /* 0x0000006c5c04723c */ /* 0x048ff00000001804 */
        /* <DEDUP_REMOVED lines=26> */
[----:B------:R-:W-:Y:S01]  /*5af0*/  FADD.FTZ R10, -R204, R10 ;  /* 0x0000000acc0a7221 */ /* 0x000fe20000010100 */
[----:B------:R-:W-:Y:S01]  /*5b00*/  F2FP.F16.F32.PACK_AB R12, R13, R12 ;  /* 0x0000000c0d0c723e */ /* 0x000fe200000000ff */
[----:B------:R-:W-:Y:S01]  /*5b10*/  FMUL.FTZ R16, R202, R16 ;  /* 0x00000010ca107220 */ /* 0x000fe20000410000 */
[----:B------:R-:W-:Y:S05]  /*5b20*/  FMUL.FTZ R17, R201, R17 ;  /* 0x00000011c9117220 */ /* 0x000fea0000410000 */
[----:B------:R-:W-:Y:S01]  /*5b30*/  F2FP.F16.F32.PACK_AB R16, R17, R16 ;  /* 0x000000101110723e */ /* 0x000fe200000000ff */
[----:B------:R-:W-:Y:S01]  /*5b40*/  FADD.FTZ R17, -R204, R11 ;  /* 0x0000000bcc117221 */ /* 0x000fe20000010100 */
        /* <DEDUP_REMOVED lines=70> */
.L_x_1038:
        /* <DEDUP_REMOVED lines=133> */
[----:B------:R-:W-:Y:S02]  /*6800*/  LOP3.LUT R7, R210, 0x1f8, RZ, 0xc0, !PT ;  /* 0x000001f8d2077812 */ /* 0x000fe400078ec0ff */
[----:B------:R-:W-:Y:S01]  /*6810*/  ISETP.GE.AND P6, PT, R248, UR8, PT ;  /* 0x00000008f8007c0c */ /* 0x000fe2000bfc6270 */
[----:B------:R-:W-:Y:S01]  /*6820*/  IMAD.X R4, RZ, RZ, ~UR11, P1 ;  /* 0x8000000bff047e24 */ /* 0x000fe200088e06ff */
[----:B------:R-:W-:Y:S02]  /*6830*/  LOP3.LUT R7, R7, 0x38, R212, 0x78, !PT ;  /* 0x0000003807077812 */ /* 0x000fe400078e78d4 */
[----:B------:R-:W-:Y:S02]  /*6840*/  ISETP.GE.AND P5, PT, R247, UR8, PT ;  /* 0x00000008f7007c0c */ /* 0x000fe4000bfa6270 */
[----:B------:R-:W-:Y:S02]  /*6850*/  SHF.R.S64 R5, R5, 0x1f, R4 ;  /* 0x0000001f05057819 */ /* 0x000fe40000001004 */
        /* <DEDUP_REMOVED lines=51> */
.L_x_1039:
        /* <DEDUP_REMOVED lines=11> */
[----:B------:R-:W-:Y:S01]  /*6c40*/  VIADD R226, R226, 0xffffffc0 ;  /* 0xffffffc0e2e27836 */ /* 0x000fe20000000000 */
[----:B------:R-:W-:Y:S01]  /*6c50*/  @UP2 UIADD3.X UR14, UPT, UPT, UR55, -0x1, URZ, UP0, !UPT ;  /* 0xffffffff370e2890 */ /* 0x000fe200087fe4ff */
        /* <DEDUP_REMOVED lines=61> */
[----:B------:R-:W1:Y:S03]  /*7030*/  LDSM.16.M88.4 R196, [R224] ;  /* 0x00000000e0c4783b */ /* 0x000e660000000200 */
        /* <DEDUP_REMOVED lines=18> */
[----:B------:R-:W-:Y:S05]  /*7160*/  IMAD.IADD R204, R220, 0x1, R224 ;  /* 0x00000001dccc7824 */ /* 0x000fea00078e02e0 */
[----:B------:R-:W-:Y:S01]  /*7170*/  HMMA.16816.F32 R128, R196, R202, R128 ;  /* 0x000000cac480723c */ /* 0x000fe20000001880 */
[----:B------:R-:W-:Y:S04]  /*7180*/  LDSM.16.MT88.4 R200, [R223+0x19800] ;  /* 0x01980000dfc8783b */ /* 0x000fe80000004200 */
[----:B------:R-:W1:Y:S04]  /*7190*/  LDSM.16.M88.4 R196, [R204] ;  /* 0x00000000ccc4783b */ /* 0x000e680000000200 */
[----:B------:R-:W2:Y:S01]  /*71a0*/  LDSM.16.M88.4 R204, [R204+0x1000] ;  /* 0x00100000cccc783b */ /* 0x000ea20000000200 */
[-C--:B-1----:R-:W-:Y:S08]  /*71b0*/  HMMA.16816.F32 R4, R196, R200.reuse, R4 ;  /* 0x000000c8c404723c */ /* 0x082ff00000001804 */
[C---:B--2---:R-:W-:Y:S08]  /*71c0*/  HMMA.16816.F32 R8, R204.reuse, R200, R8 ;  /* 0x000000c8cc08723c */ /* 0x044ff00000001808 */
[-C--:B------:R-:W-:Y:S03]  /*71d0*/  HMMA.16816.F32 R12, R204, R202.reuse, R12 ;  /* 0x000000cacc0c723c */ /* 0x080fe6000000180c */
[----:B------:R1:W-:Y:S05]  /*71e0*/  REDG.E.ADD.F32.FTZ.RN.STRONG.GPU desc[UR36][R232.64], R4 ;  /* 0x00000004e80079a6 */ /* 0x0003ea000c12f324 */
[C---:B------:R-:W-:Y:S01]  /*71f0*/  HMMA.16816.F32 R16, R196.reuse, R202, R16 ;  /* 0x000000cac410723c */ /* 0x040fe20000001810 */
[----:B------:R-:W2:Y:S01]  /*7200*/  LDSM.16.MT88.4 R200, [R223+0x1b800] ;  /* 0x01b80000dfc8783b */ /* 0x000ea20000004200 */
[----:B-1----:R-:W-:Y:S06]  /*7210*/  IMAD.U32 R4, RZ, RZ, UR47 ;  /* 0x0000002fff047e24 */ /* 0x002fec000f8e00ff */
        /* <DEDUP_REMOVED lines=13> */
[----:B------:R-:W-:Y:S02]  /*72f0*/  LEA R200, P1, R200, R232, 0x2 ;  /* 0x000000e8c8c87211 */ /* 0x000fe400078210ff */
[-C--:B------:R-:W-:Y:S03]  /*7300*/  HMMA.16816.F32 R124, R204, R202.reuse, R124 ;  /* 0x000000cacc7c723c */ /* 0x080fe6000000187c */
[----:B------:R-:W-:Y:S02]  /*7310*/  LEA.HI.X.SX32 R201, R4, R233, 0x2, P1 ;  /* 0x000000e904c97211 */ /* 0x000fe400008f16ff */
        /* <DEDUP_REMOVED lines=18> */
[C---:B-1----:R-:W-:Y:S03]  /*7440*/  LEA.HI.X.SX32 R5, R252.reuse, R197, 0x5, P1 ;  /* 0x000000c5fc057211 */ /* 0x042fe600008f2eff */
[C---:B--2---:R-:W-:Y:S02]  /*7450*/  IMAD.WIDE R206, R252.reuse, -0xc0, R4 ;  /* 0xffffff40fcce7825 */ /* 0x044fe400078e0204 */
        /* <DEDUP_REMOVED lines=24> */
[C---:B-1----:R-:W-:Y:S03]  /*75e0*/  LEA.HI.X.SX32 R11, R252.reuse, R197, 0x5, P1 ;  /* 0x000000c5fc0b7211 */ /* 0x042fe600008f2eff */
        /* <DEDUP_REMOVED lines=16> */
[C---:B------:R-:W-:Y:S02]  /*76f0*/  IMAD.WIDE R204, R252.reuse, -0xc0, R18 ;  /* 0xffffff40fccc7825 */ /* 0x040fe400078e0212 */
[----:B------:R3:W-:Y:S01]  /*7700*/  REDG.E.ADD.F32.FTZ.RN.STRONG.GPU desc[UR36][R18.64+0x100], R91 ;  /* 0x0001005b120079a6 */ /* 0x0007e2000c12f324 */
[C---:B----4-:R-:W-:Y:S03]  /*7710*/  LEA R6, P1, R252.reuse, R204, 0x5 ;  /* 0x000000ccfc067211 */ /* 0x050fe600078228ff */
[----:B------:R-:W-:Y:S01]  /*7720*/  REDG.E.ADD.F32.FTZ.RN.STRONG.GPU desc[UR36][R232.64+0x180], R96 ;  /* 0x00018060e80079a6 */ /* 0x000fe2000c12f324 */
[C---:B------:R-:W-:Y:S03]  /*7730*/  LEA.HI.X.SX32 R7, R252.reuse, R205, 0x5, P1 ;  /* 0x000000cdfc077211 */ /* 0x040fe600008f2eff */
[----:B------:R4:W-:Y:S01]  /*7740*/  REDG.E.ADD.F32.FTZ.RN.STRONG.GPU desc[UR36][R204.64+0x180], R97 ;  /* 0x00018061cc0079a6 */ /* 0x0009e2000c12f324 */
        /* <DEDUP_REMOVED lines=15> */
[C---:B-1----:R-:W-:Y:S02]  /*7840*/  IMAD.WIDE R196, R252.reuse, -0xc0, R8 ;  /* 0xffffff40fcc47825 */ /* 0x042fe400078e0208 */
        /* <DEDUP_REMOVED lines=10> */
[C---:B--2---:R-:W-:Y:S02]  /*78f0*/  LEA.HI.X.SX32 R87, R252.reuse, R11, 0x5, P1 ;  /* 0x0000000bfc577211 */ /* 0x044fe400008f2eff */
[C---:B------:R-:W-:Y:S03]  /*7900*/  LEA R4, P1, R252.reuse, R86, 0x5 ;  /* 0x00000056fc047211 */ /* 0x040fe600078228ff */
[----:B------:R-:W-:Y:S01]  /*7910*/  REDG.E.ADD.F32.FTZ.RN.STRONG.GPU desc[UR36][R86.64+0x200], R104 ;  /* 0x00020068560079a6 */ /* 0x000fe2000c12f324 */
[C---:B------:R-:W-:Y:S02]  /*7920*/  LEA.HI.X.SX32 R5, R252.reuse, R87, 0x5, P1 ;  /* 0x00000057fc057211 */ /* 0x040fe400008f2eff */
[C---:B------:R-:W-:Y:S03]  /*7930*/  LEA R206, P1, R252.reuse, R4, 0x5 ;  /* 0x00000004fcce7211 */ /* 0x040fe600078228ff */
[----:B------:R-:W-:Y:S01]  /*7940*/  REDG.E.ADD.F32.FTZ.RN.STRONG.GPU desc[UR36][R4.64+0x200], R105 ;  /* 0x00020069040079a6 */ /* 0x000fe2000c12f324 */
[C---:B------:R-:W-:Y:S02]  /*7950*/  LEA.HI.X.SX32 R207, R252.reuse, R5, 0x5, P1 ;  /* 0x00000005fccf7211 */ /* 0x040fe400008f2eff */
[C---:B---3--:R-:W-:Y:S03]  /*7960*/  LEA R16, P1, R252.reuse, R206, 0x5 ;  /* 0x000000cefc107211 */ /* 0x048fe600078228ff */
        /* <DEDUP_REMOVED lines=15> */
[C---:B----4-:R-:W-:Y:S03]  /*7a60*/  LEA R204, P1, R252.reuse, R18, 0x5 ;  /* 0x00000012fccc7211 */ /* 0x050fe600078228ff */
[----:B------:R-:W-:Y:S01]  /*7a70*/  REDG.E.ADD.F32.FTZ.RN.STRONG.GPU desc[UR36][R18.64+0x280], R108 ;  /* 0x0002806c120079a6 */ /* 0x000fe2000c12f324 */
[C---:B------:R-:W-:Y:S02]  /*7a80*/  LEA.HI.X.SX32 R205, R252.reuse, R19, 0x5, P1 ;  /* 0x00000013fccd7211 */ /* 0x040fe400008f2eff */
[C---:B------:R-:W-:Y:S01]  /*7a90*/  LEA R96, P1, R252.reuse, R204, 0x5 ;  /* 0x000000ccfc607211 */ /* 0x040fe200078228ff */
[----:B------:R-:W-:Y:S03]  /*7aa0*/  LDSM.16.MT88.4 R16, [R214+0x2000] ;  /* 0x00200000d610783b */ /* 0x000fe60000004200 */
[C---:B------:R-:W-:Y:S01]  /*7ab0*/  LEA.HI.X.SX32 R97, R252.reuse, R205, 0x5, P1 ;  /* 0x000000cdfc617211 */ /* 0x040fe200008f2eff */
[----:B------:R-:W-:Y:S01]  /*7ac0*/  REDG.E.ADD.F32.FTZ.RN.STRONG.GPU desc[UR36][R204.64+0x280], R109 ;  /* 0x0002806dcc0079a6 */ /* 0x000fe2000c12f324 */
[----:B------:R-:W-:Y:S01]  /*7ad0*/  LEA R6, P1, R252, R96, 0x5 ;  /* 0x00000060fc067211 */ /* 0x000fe200078228ff */
[----:B-1----:R-:W-:Y:S02]  /*7ae0*/  VIADD R112, R222, 0x40 ;  /* 0x00000040de707836 */ /* 0x002fe40000000000 */
[----:B------:R-:W-:Y:S01]  /*7af0*/  REDG.E.ADD.F32.FTZ.RN.STRONG.GPU desc[UR36][R96.64+0x280], R110 ;  /* 0x0002806e600079a6 */ /* 0x000fe2000c12f324 */
[----:B------:R-:W-:Y:S01]  /*7b00*/  LEA.HI.X.SX32 R7, R252, R97, 0x5, P1 ;  /* 0x00000061fc077211 */ /* 0x000fe200008f2eff */
[----:B------:R-:W-:Y:S02]  /*7b10*/  @P0 VIADD R112, R222, 0xffffffc0 ;  /* 0xffffffc0de700836 */ /* 0x000fe40000000000 */
        /* <DEDUP_REMOVED lines=358> */
.L_x_1041:
[----:B------:R-:W2:Y:S01]  /*9180*/  LDCU.64 UR10, c[0x0][0x5c0] ;  /* 0x0000b800ff0a77ac */ /* 0x000ea20008000a00 */
[----:B------:R-:W-:-:S04]  /*9190*/  UIADD3 UR8, UPT, UPT, UR39, UR41, URZ ;  /* 0x0000002927087290 */ /* 0x000fc8000fffe0ff */
[----:B--2---:R-:W-:Y:S02]  /*91a0*/  UIMAD.WIDE.U32 UR16, UR8, UR10, URZ ;  /* 0x0000000a081072a5 */ /* 0x004fe4000f8e00ff */
[----:B------:R-:W-:-:S04]  /*91b0*/  UIMAD UR8, UR8, UR11, URZ ;  /* 0x0000000b080872a4 */ /* 0x000fc8000f8e02ff */
[----:B------:R-:W-:-:S06]  /*91c0*/  UIADD3 UR8, UPT, UPT, UR17, UR8, URZ ;  /* 0x0000000811087290 */ /* 0x000fcc000fffe0ff */
[----:B------:R-:W-:Y:S02]  /*91d0*/  MOV R53, UR8 ;  /* 0x0000000800357c02 */ /* 0x000fe40008000f00 */
.L_x_1042:
        /* <DEDUP_REMOVED lines=12> */
[----:B-1----:R-:W-:Y:S01]  /*92a0*/  MOV R0, UR13 ;  /* 0x0000000d00007c02 */ /* 0x002fe20008000f00 */
[----:B------:R-:W-:Y:S06]  /*92b0*/  BRA `(.L_x_1044) ;  /* 0x00000000001c7947 */ /* 0x000fec0003800000 */
.L_x_1043:
[----:B------:R-:W2:Y:S01]  /*92c0*/  LDCU.64 UR8, c[0x0][0x5c8] ;  /* 0x0000b900ff0877ac */ /* 0x000ea20008000a00 */
[----:B------:R-:W-:-:S04]  /*92d0*/  UIADD3 UR12, UPT, UPT, UR39, UR41, URZ ;  /* 0x00000029270c7290 */ /* 0x000fc8000fffe0ff */
[----:B--2---:R-:W-:Y:S02]  /*92e0*/  UIMAD.WIDE.U32 UR14, UR12, UR8, URZ ;  /* 0x000000080c0e72a5 */ /* 0x004fe4000f8e00ff */
[----:B------:R-:W-:-:S04]  /*92f0*/  UIMAD UR12, UR12, UR9, URZ ;  /* 0x000000090c0c72a4 */ /* 0x000fc8000f8e02ff */
[----:B------:R-:W-:Y:S01]  /*9300*/  UIADD3 UR12, UPT, UPT, UR15, UR12, URZ ;  /* 0x0000000c0f0c7290 */ /* 0x000fe2000fffe0ff */
[----:B------:R-:W-:-:S05]  /*9310*/  UMOV UR32, UR14 ;  /* 0x0000000e00207c82 */ /* 0x000fca0008000000 */
[----:B-1----:R-:W-:-:S07]  /*9320*/  MOV R0, UR12 ;  /* 0x0000000c00007c02 */ /* 0x002fce0008000f00 */
.L_x_1044:
        /* <DEDUP_REMOVED lines=66> */
.L_x_1046:
[----:B------:R-:W-:Y:S05]  /*9750*/  BSYNC.RECONVERGENT B0 ;  /* 0x0000000000007941 */ /* 0x000fea0003800200 */
.L_x_1045:
[----:B---3--:R2:W3:Y:S01]  /*9760*/  LDS.128 R52, [R2+0x1f000] ;  /* 0x01f0000002347984 */ /* 0x0084e20000000c00 */
[----:B------:R-:W-:Y:S04]  /*9770*/  BSSY.RECONVERGENT B0, `(.L_x_1047) ;  /* 0x0000014000007945 */ /* 0x000fe80003800200 */
[----:B------:R-:W-:Y:S05]  /*9780*/  @P6 BRA `(.L_x_1048) ;  /* 0x0000000000486947 */ /* 0x000fea0003800000 */
[----:B------:R-:W4:Y:S01]  /*9790*/  LDCU UR16, c[0x0][0x440] ;  /* 0x00008800ff1077ac */ /* 0x000f220008000800 */
[----:B-12---:R-:W-:Y:S02]  /*97a0*/  IMAD R2, R72, UR10, RZ ;  /* 0x0000000a48027c24 */ /* 0x006fe4000f8e02ff */
[----:B------:R-:W-:Y:S01]  /*97b0*/  IMAD.MOV.U32 R56, RZ, RZ, R76 ;  /* 0x000000ffff387224 */ /* 0x000fe200078e004c */
[----:B------:R-:W1:Y:S01]  /*97c0*/  LDCU.64 UR12, c[0x0][0x560] ;  /* 0x0000ac00ff0c77ac */ /* 0x000e620008000a00 */
        /* <DEDUP_REMOVED lines=13> */
[----:B---3--:R4:W-:Y:S02]  /*98a0*/  @!P0 STG.E.128 desc[UR36][R58.64+0x180], R52 ;  /* 0x000180343a008986 */ /* 0x0089e4000c101d24 */
.L_x_1048:
[----:B------:R-:W-:Y:S05]  /*98b0*/  BSYNC.RECONVERGENT B0 ;  /* 0x0000000000007941 */ /* 0x000fea0003800200 */
.L_x_1047:
        /* <DEDUP_REMOVED lines=26> */
.L_x_1050:
[----:B------:R-:W-:Y:S05]  /*9a60*/  BSYNC.RECONVERGENT B0 ;  /* 0x0000000000007941 */ /* 0x000fea0003800200 */
.L_x_1049:
[----:B------:R-:W-:Y:S05]  /*9a70*/  @P6 BRA `(.L_x_1017) ;  /* 0x0000000000486947 */ /* 0x000fea0003800000 */
[----:B------:R-:W3:Y:S01]  /*9a80*/  LDCU UR12, c[0x0][0x440] ;  /* 0x00008800ff0c77ac */ /* 0x000ee20008000800 */
[----:B------:R-:W-:Y:S02]  /*9a90*/  IMAD R72, R72, UR8, RZ ;  /* 0x0000000848487c24 */ /* 0x000fe4000f8e02ff */
[----:B-12-4-:R-:W-:Y:S01]  /*9aa0*/  IMAD.MOV.U32 R2, RZ, RZ, R40 ;  /* 0x000000ffff027224 */ /* 0x016fe200078e0028 */
[----:B------:R-:W1:Y:S01]  /*9ab0*/  LDCU.64 UR10, c[0x0][0x568] ;  /* 0x0000ad00ff0a77ac */ /* 0x000e620008000a00 */
        /* <DEDUP_REMOVED lines=14> */
.L_x_1017:
[----:B------:R-:W-:Y:S05]  /*9ba0*/  BSYNC.RECONVERGENT B1 ;  /* 0x0000000000017941 */ /* 0x000fea0003800200 */
.L_x_995:
        /* <DEDUP_REMOVED lines=11> */
.L_x_1052:
        /* <DEDUP_REMOVED lines=10> */
.L_x_2507:


//--------------------- .text._ZN5flash44flash_bwd_dq_dk_dv_loop_seqk_parallel_kernelI23Flash_bwd_kernel_traitsILi256ELi64ELi64ELi8ELi4ELi2ELi2ELb0ELb0EN7cutlass6half_tE19Flash_kernel_traitsILi256ELi64ELi64ELi8ES3_EELb0ELb0ELb1ELb0ELb0ELb1ELb0EEEvNS_16Flash_bwd_paramsE --------------------------
	.section	.text._ZN5flash44flash_bwd_dq_dk_dv_loop_seqk_parallel_kernelI23Flash_bwd_kernel_traitsILi256ELi64ELi64ELi8ELi4ELi2ELi2ELb0ELb0EN7cutlass6half_tE19Flash_kernel_traitsILi256ELi64ELi64ELi8ES3_EELb0ELb0ELb1ELb0ELb0ELb1ELb0EEEvNS_16Flash_bwd_paramsE,"ax",@progbits
	.align	128
        .global         _ZN5flash44flash_bwd_dq_dk_dv_loop_seqk_parallel_kernelI23Flash_bwd_kernel_traitsILi256ELi64ELi64ELi8ELi4ELi2ELi2ELb0ELb0EN7cutlass6half_tE19Flash_kernel_traitsILi256ELi64ELi64ELi8ES3_EELb0ELb0ELb1ELb0ELb0ELb1ELb0EEEvNS_16Flash_bwd_paramsE
        .type           _ZN5flash44flash_bwd_dq_dk_dv_loop_seqk_parallel_kernelI23Flash_bwd_kernel_traitsILi256ELi64ELi64ELi8ELi4ELi2ELi2ELb0ELb0EN7cutlass6half_tE19Flash_kernel_traitsILi256ELi64ELi64ELi8ES3_EELb0ELb0ELb1ELb0ELb0ELb1ELb0EEEvNS_16Flash_bwd_paramsE,@function
        .size           _ZN5flash44flash_bwd_dq_dk_dv_loop_seqk_parallel_kernelI23Flash_bwd_kernel_traitsILi256ELi64ELi64ELi8ELi4ELi2ELi2ELb0ELb0EN7cutlass6half_tE19Flash_kernel_traitsILi256ELi64ELi64ELi8ES3_EELb0ELb0ELb1ELb0ELb0ELb1ELb0EEEvNS_16Flash_bwd_paramsE,(.L_x_2508 - _ZN5flash44flash_bwd_dq_dk_dv_loop_seqk_parallel_kernelI23Flash_bwd_kernel_traitsILi256ELi64ELi64ELi8ELi4ELi2ELi2ELb0ELb0EN7cutlass6half_tE19Flash_kernel_traitsILi256ELi64ELi64ELi8ES3_EELb0ELb0ELb1ELb0ELb0ELb1ELb0EEEvNS_16Flash_bwd_paramsE)
        .other          _ZN5flash44flash_bwd_dq_dk_dv_loop_seqk_parallel_kernelI23Flash_bwd_kernel_traitsILi256ELi64ELi64ELi8ELi4ELi2ELi2ELb0ELb0EN7cutlass6half_tE19Flash_kernel_traitsILi256ELi64ELi64ELi8ES3_EELb0ELb0ELb1ELb0ELb0ELb1ELb0EEEvNS_16Flash_bwd_paramsE,@"STO_CUDA_ENTRY STV_DEFAULT"
_ZN5flash44flash_bwd_dq_dk_dv_loop_seqk_parallel_kernelI23Flash_bwd_kernel_traitsILi256ELi64ELi64ELi8ELi4ELi2ELi2ELb0ELb0EN7cutlass6half_tE19Flash_kernel_traitsILi256ELi64ELi64ELi8ES3_EELb0ELb0ELb1ELb0ELb0ELb1ELb0EEEvNS_16Flash_bwd_paramsE:
.text._ZN5flash44flash_bwd_dq_dk_dv_loop_seqk_parallel_kernelI23Flash_bwd_kernel_traitsILi256ELi64ELi64ELi8ELi4ELi2ELi2ELb0ELb0EN7cutlass6half_tE19Flash_kernel_traitsILi256ELi64ELi64ELi8ES3_EELb0ELb0ELb1ELb0ELb0ELb1ELb0EEEvNS_16Flash_bwd_paramsE:
        /* <DEDUP_REMOVED lines=51> */
.L_x_1091:
        /* <DEDUP_REMOVED lines=52> */
.L_x_1053:
        /* <DEDUP_REMOVED lines=44> */
.L_x_1055:
[----:B------:R-:W2:Y:S01]  /*0930*/  LDCU.64 UR14, c[0x0][0x3b8] ;  /* 0x00007700ff0e77ac */ /* 0x000ea20008000a00 */
[----:B------:R-:W-:-:S04]  /*0940*/  UIADD3 UR8, UPT, UPT, UR41, UR42, URZ ;  /* 0x0000002a29087290 */ /* 0x000fc8000fffe0ff */
[----:B--2---:R-:W-:Y:S02]  /*0950*/  UIMAD.WIDE.U32 UR10, UR8, UR14, URZ ;  /* 0x0000000e080a72a5 */ /* 0x004fe4000f8e00ff */
[----:B------:R-:W-:-:S04]  /*0960*/  UIMAD UR8, UR8, UR15, URZ ;  /* 0x0000000f080872a4 */ /* 0x000fc8000f8e02ff */
[----:B------:R-:W-:Y:S01]  /*0970*/  UIADD3 UR8, UPT, UPT, UR11, UR8, URZ ;  /* 0x000000080b087290 */ /* 0x000fe2000fffe0ff */
[----:B------:R-:W-:-:S05]  /*0980*/  UMOV UR46, UR10 ;  /* 0x0000000a002e7c82 */ /* 0x000fca0008000000 */
[----:B------:R-:W-:Y:S02]  /*0990*/  MOV R4, UR8 ;  /* 0x0000000800047c02 */ /* 0x000fe40008000f00 */
.L_x_1056:
        /* <DEDUP_REMOVED lines=42> */
.L_x_1057:
[----:B------:R-:W2:Y:S01]  /*0c40*/  LDCU.64 UR12, c[0x0][0x3c0] ;  /* 0x00007800ff0c77ac */ /* 0x000ea20008000a00 */
[----:B------:R-:W-:-:S04]  /*0c50*/  UIADD3 UR8, UPT, UPT, UR41, UR42, URZ ;  /* 0x0000002a29087290 */ /* 0x000fc8000fffe0ff */
[----:B--2---:R-:W-:Y:S02]  /*0c60*/  UIMAD.WIDE.U32 UR10, UR8, UR12, URZ ;  /* 0x0000000c080a72a5 */ /* 0x004fe4000f8e00ff */
[----:B------:R-:W-:-:S04]  /*0c70*/  UIMAD UR8, UR8, UR13, URZ ;  /* 0x0000000d080872a4 */ /* 0x000fc8000f8e02ff */
[----:B------:R-:W-:Y:S01]  /*0c80*/  UIADD3 UR8, UPT, UPT, UR11, UR8, URZ ;  /* 0x000000080b087290 */ /* 0x000fe2000fffe0ff */
[----:B------:R-:W-:-:S05]  /*0c90*/  UMOV UR48, UR10 ;  /* 0x0000000a00307c82 */ /* 0x000fca0008000000 */
[----:B------:R-:W-:-:S07]  /*0ca0*/  MOV R3, UR8 ;  /* 0x0000000800037c02 */ /* 0x000fce0008000f00 */
.L_x_1058:
        /* <DEDUP_REMOVED lines=27> */
.L_x_1059:
[----:B------:R-:W-:Y:S02]  /*0e60*/  UIMAD.WIDE.U32 UR58, UR66, UR17, URZ ;  /* 0x00000011423a72a5 */ /* 0x000fe4000f8e00ff */
[----:B------:R-:W-:-:S04]  /*0e70*/  UIMAD UR8, UR67, UR17, URZ ;  /* 0x00000011430872a4 */ /* 0x000fc8000f8e02ff */
[----:B------:R-:W-:Y:S02]  /*0e80*/  UIADD3 UR8, UPT, UPT, UR59, UR8, URZ ;  /* 0x000000083b087290 */ /* 0x000fe4000fffe0ff */
.L_x_1060:
        /* <DEDUP_REMOVED lines=20> */
.L_x_1061:
[----:B------:R-:W2:Y:S01]  /*0fd0*/  LDCU UR60, c[0x0][0x434] ;  /* 0x00008680ff3c77ac */ /* 0x000ea20008000800 */
[----:B------:R-:W-:-:S04]  /*0fe0*/  UIMAD UR10, UR40, UR16, UR23 ;  /* 0x00000010280a72a4 */ /* 0x000fc8000f8e0217 */
[----:B--2---:R-:W-:Y:S02]  /*0ff0*/  UIMAD UR60, UR10, UR60, URZ ;  /* 0x0000003c0a3c72a4 */ /* 0x004fe4000f8e02ff */
.L_x_1062:
        /* <DEDUP_REMOVED lines=11> */
.L_x_1063:
[----:B------:R-:W2:Y:S01]  /*10b0*/  LDCU UR59, c[0x0][0x444] ;  /* 0x00008880ff3b77ac */ /* 0x000ea20008000800 */
[----:B------:R-:W-:-:S04]  /*10c0*/  UIMAD UR10, UR40, UR16, UR23 ;  /* 0x00000010280a72a4 */ /* 0x000fc8000f8e0217 */
[----:B--2---:R-:W-:-:S12]  /*10d0*/  UIMAD UR59, UR10, UR59, URZ ;  /* 0x0000003b0a3b72a4 */ /* 0x004fd8000f8e02ff */
.L_x_1064:
        /* <DEDUP_REMOVED lines=15> */
[----:B------:R-:W-:Y:S02]  /*11d0*/  ULEA.HI UR8, UR8, UR9, URZ, 0x6 ;  /* 0x0000000908087291 */ /* 0x000fe4000f8f30ff */
[----:B----4-:R-:W-:Y:S01]  /*11e0*/  UIMAD.WIDE UR64, UR60, 0x4, UR64 ;  /* 0x000000043c4078a5 */ /* 0x010fe2000f8e0240 */
[----:B---3--:R-:W-:Y:S01]  /*11f0*/  IMAD.SHL.U32 R10, R0, 0x8, RZ ;  /* 0x00000008000a7824 */ /* 0x008fe200078e00ff */
[----:B------:R-:W-:Y:S01]  /*1200*/  USHF.R.S32.HI UR51, URZ, 0x6, UR8 ;  /* 0x00000006ff337899 */ /* 0x000fe20008011408 */
[--C-:B------:R-:W-:Y:S02]  /*1210*/  SHF.R.U32.HI R11, RZ, 0x3, R0.reuse ;  /* 0x00000003ff0b7819 */ /* 0x100fe40000011600 */
[----:B------:R-:W-:Y:S01]  /*1220*/  SHF.R.U32.HI R2, RZ, 0x5, R0 ;  /* 0x00000005ff027819 */ /* 0x000fe20000011600 */
[----:B------:R-:W-:Y:S01]  /*1230*/  UISETP.LT.AND UP0, UPT, URZ, UR51, UPT ;  /* 0x00000033ff00728c */ /* 0x000fe2000bf01270 */
[----:B------:R-:W-:Y:S02]  /*1240*/  LOP3.LUT R14, R10, 0x38, RZ, 0xc0, !PT ;  /* 0x000000380a0e7812 */ /* 0x000fe400078ec0ff */
[----:B------:R-:W2:Y:S01]  /*1250*/  LDCU.128 UR8, c[0x0][0x590] ;  /* 0x0000b200ff0877ac */ /* 0x000ea20008000c00 */
[----:B------:R-:W-:-:S02]  /*1260*/  LOP3.LUT R5, R0, 0x1f, RZ, 0xc0, !PT ;  /* 0x0000001f00057812 */ /* 0x000fc400078ec0ff */
[----:B------:R-:W-:Y:S01]  /*1270*/  IADD3 R6, P0, PT, R14, UR62, RZ ;  /* 0x0000003e0e067c10 */ /* 0x000fe2000ff1e0ff */
[----:B------:R-:W3:Y:S02]  /*1280*/  LDCU.64 UR62, c[0x0][0x5e8] ;  /* 0x0000bd00ff3e77ac */ /* 0x000ee40008000a00 */
[----:B------:R-:W-:Y:S02]  /*1290*/  IMAD R5, R2, UR55, R5 ;  /* 0x0000003702057c24 */ /* 0x000fe4000f8e0205 */
[----:B------:R-:W-:Y:S01]  /*12a0*/  IMAD.X R7, RZ, RZ, UR56, P0 ;  /* 0x00000038ff077e24 */ /* 0x000fe200080e06ff */
[----:B------:R-:W-:-:S04]  /*12b0*/  USEL UR51, URZ, UR51, !UP0 ;  /* 0x00000033ff337287 */ /* 0x000fc8000c000000 */
[----:B------:R-:W-:Y:S02]  /*12c0*/  UISETP.GT.AND UP0, UPT, UR45, UR51, UPT ;  /* 0x000000332d00728c */ /* 0x000fe4000bf04270 */
[----:B--2---:R-:W-:Y:S01]  /*12d0*/  UIMAD UR17, UR52, UR8, URZ ;  /* 0x00000008341172a4 */ /* 0x004fe2000f8e02ff */
[----:B------:R-:W-:Y:S01]  /*12e0*/  IMAD.U32 R8, RZ, RZ, UR8 ;  /* 0x00000008ff087e24 */ /* 0x000fe2000f8e00ff */
[----:B------:R-:W-:Y:S01]  /*12f0*/  USHF.L.U64.HI UR56, UR8, 0x5, UR9 ;  /* 0x0000000508387899 */ /* 0x000fe20008010209 */
[----:B------:R-:W-:Y:S01]  /*1300*/  IMAD.U32 R18, RZ, RZ, UR10 ;  /* 0x0000000aff127e24 */ /* 0x000fe2000f8e00ff */
[----:B------:R-:W-:Y:S01]  /*1310*/  UIMAD UR17, UR47, UR9, UR17 ;  /* 0x000000092f1172a4 */ /* 0x000fe2000f8e0211 */
[----:B------:R-:W-:Y:S01]  /*1320*/  IMAD.WIDE.U32 R8, R8, UR47, R6 ;  /* 0x0000002f08087c25 */ /* 0x000fe2000f8e0006 */
[----:B---3--:R-:W-:Y:S01]  /*1330*/  UIMAD.WIDE UR62, UR59, 0x4, UR62 ;  /* 0x000000043b3e78a5 */ /* 0x008fe2000f8e023e */
[----:B------:R-:W2:Y:S02]  /*1340*/  LDC.64 R6, c[0x0][0x3b0] ;  /* 0x0000ec00ff067b82 */ /* 0x000ea40000000a00 */
[----:B------:R-:W-:Y:S01]  /*1350*/  IMAD.U32 R16, RZ, RZ, UR11 ;  /* 0x0000000bff107e24 */ /* 0x000fe2000f8e00ff */
[----:B------:R-:W-:Y:S01]  /*1360*/  IADD3 R9, PT, PT, R9, UR17, RZ ;  /* 0x0000001109097c10 */ /* 0x000fe2000fffe0ff */
[----:B------:R-:W3:Y:S02]  /*1370*/  LDCU.64 UR10, c[0x0][0x550] ;  /* 0x0000aa00ff0a77ac */ /* 0x000ee40008000a00 */
[----:B------:R-:W-:-:S02]  /*1380*/  IMAD.WIDE.U32 R18, R18, UR23, R8 ;  /* 0x0000001712127c25 */ /* 0x000fc4000f8e0008 */
[----:B------:R-:W4:Y:S01]  /*1390*/  LDCU.64 UR16, c[0x0][0x3c8] ;  /* 0x00007900ff1077ac */ /* 0x000f220008000a00 */
[----:B------:R-:W5:Y:S01]  /*13a0*/  LDC.64 R8, c[0x0][0x5f8] ;  /* 0x00017e00ff087b82 */ /* 0x000f620000000a00 */
[----:B------:R-:W-:Y:S01]  /*13b0*/  IMAD R17, R16, UR23, R19 ;  /* 0x0000001710117c24 */ /* 0x000fe2000f8e0213 */
[----:B------:R-:W-:-:S05]  /*13c0*/  MOV R16, R18 ;  /* 0x0000001200107202 */ /* 0x000fca0000000f00 */
[----:B------:R-:W-:-:S04]  /*13d0*/  IMAD.WIDE.U32 R16, R11, UR8, R16 ;  /* 0x000000080b107c25 */ /* 0x000fc8000f8e0010 */
[----:B------:R-:W-:Y:S01]  /*13e0*/  IMAD R2, R11, UR9, R17 ;  /* 0x000000090b027c24 */ /* 0x000fe2000f8e0211 */
[----:B---3--:R-:W-:Y:S01]  /*13f0*/  LEA R246, P2, R16, UR10, 0x1 ;  /* 0x0000000a10f67c11 */ /* 0x008fe2000f8408ff */
[C---:B--2---:R-:W-:Y:S02]  /*1400*/  IMAD R13, R6.reuse, UR52, RZ ;  /* 0x00000034060d7c24 */ /* 0x044fe4000f8e02ff */
[----:B------:R-:W-:Y:S01]  /*1410*/  IMAD.WIDE.U32 R18, R6, UR47, R14 ;  /* 0x0000002f06127c25 */ /* 0x000fe2000f8e000e */
[----:B------:R-:W-:-:S03]  /*1420*/  LEA.HI.X R247, R16, UR11, R2, 0x1, P2 ;  /* 0x0000000b10f77c11 */ /* 0x000fc600090f0c02 */
[----:B------:R-:W-:Y:S01]  /*1430*/  IMAD R13, R7, UR47, R13 ;  /* 0x0000002f070d7c24 */ /* 0x000fe2000f8e020d */
[----:B------:R-:W-:Y:S01]  /*1440*/  IADD3 R24, P0, PT, R18, UR50, RZ ;  /* 0x0000003212187c10 */ /* 0x000fe2000ff1e0ff */
[----:B------:R-:W-:Y:S01]  /*1450*/  USHF.L.U32 UR47, UR8, 0x5, URZ ;  /* 0x00000005082f7899 */ /* 0x000fe200080006ff */
[----:B----4-:R-:W-:Y:S01]  /*1460*/  IMAD.U32 R18, RZ, RZ, UR16 ;  /* 0x00000010ff127e24 */ /* 0x010fe2000f8e00ff */
[----:B------:R-:W2:Y:S01]  /*1470*/  LDCU.64 UR8, c[0x0][0x380] ;  /* 0x00007000ff0877ac */ /* 0x000ea20008000a00 */
[----:B-----5:R-:W-:Y:S01]  /*1480*/  IMAD.WIDE.U32 R20, R8, UR21, RZ ;  /* 0x0000001508147c25 */ /* 0x020fe2000f8e00ff */
[----:B------:R-:W-:Y:S02]  /*1490*/  IADD3.X R25, PT, PT, R19, UR49, R13, P0, !PT ;  /* 0x0000003113197c10 */ /* 0x000fe400087fe40d */
[----:B------:R-:W-:Y:S01]  /*14a0*/  MOV R13, UR17 ;  /* 0x00000011000d7c02 */ /* 0x000fe20008000f00 */
[----:B------:R-:W3:Y:S01]  /*14b0*/  LDCU.64 UR16, c[0x0][0x570] ;  /* 0x0000ae00ff1077ac */ /* 0x000ee20008000a00 */
[----:B------:R-:W-:Y:S01]  /*14c0*/  SEL R8, R20, RZ, P5 ;  /* 0x000000ff14087207 */ /* 0x000fe20002800000 */
[----:B------:R-:W-:-:S02]  /*14d0*/  IMAD R9, R9, UR21, R21 ;  /* 0x0000001509097c24 */ /* 0x000fc4000f8e0215 */
[----:B------:R-:W-:Y:S01]  /*14e0*/  IMAD.WIDE.U32 R18, R18, UR23, R24 ;  /* 0x0000001712127c25 */ /* 0x000fe2000f8e0018 */
[----:B------:R-:W-:Y:S01]  /*14f0*/  USHF.L.U32 UR49, UR55, 0x6, URZ ;  /* 0x0000000637317899 */ /* 0x000fe200080006ff */
[----:B------:R-:W-:Y:S02]  /*1500*/  IADD3 R8, P1, P0, R5, UR58, R8 ;  /* 0x0000003a05087c10 */ /* 0x000fe4000f83e008 */
        /* <DEDUP_REMOVED lines=9> */
[C---:B------:R-:W-:Y:S01]  /*15a0*/  IMAD R2, R11.reuse, R7, R17 ;  /* 0x000000070b027224 */ /* 0x040fe200078e0211 */
[----:B--2---:R-:W-:Y:S02]  /*15b0*/  LEA R248, P1, R16, UR8, 0x1 ;  /* 0x0000000810f87c11 */ /* 0x004fe4000f8208ff */
[----:B---3--:R-:W-:Y:S01]  /*15c0*/  LEA R244, P0, R8, UR16, 0x2 ;  /* 0x0000001008f47c11 */ /* 0x008fe2000f8010ff */
[----:B------:R-:W-:Y:S01]  /*15d0*/  UMOV UR16, UR62 ;  /* 0x0000003e00107c82 */ /* 0x000fe20008000000 */
[----:B------:R-:W-:Y:S02]  /*15e0*/  LEA.HI.X R249, R16, UR9, R2, 0x1, P1 ;  /* 0x0000000910f97c11 */ /* 0x000fe400088f0c02 */
[----:B------:R-:W-:Y:S01]  /*15f0*/  LEA.HI.X R245, R8, UR17, R5, 0x2, P0 ;  /* 0x0000001108f57c11 */ /* 0x000fe200080f1405 */
[C---:B------:R-:W-:Y:S01]  /*1600*/  VIADD R8, R11.reuse, 0x20 ;  /* 0x000000200b087836 */ /* 0x040fe20000000000 */
[----:B------:R-:W-:Y:S01]  /*1610*/  IADD3 R16, P0, PT, R11, 0x20, RZ ;  /* 0x000000200b107810 */ /* 0x000fe20007f1e0ff */
[----:B------:R-:W-:Y:S01]  /*1620*/  UMOV UR17, UR63 ;  /* 0x0000003f00117c82 */ /* 0x000fe20008000000 */
[----:B------:R-:W-:-:S02]  /*1630*/  SHF.L.U64.HI R7, R6, 0x5, R7 ;  /* 0x0000000506077819 */ /* 0x000fc40000010207 */
[----:B------:R-:W-:Y:S02]  /*1640*/  SHF.L.U32 R9, R6, 0x5, RZ ;  /* 0x0000000506097819 */ /* 0x000fe400000006ff */
        /* <DEDUP_REMOVED lines=15> */
.L_x_1066:
[----:B------:R-:W2:Y:S01]  /*1740*/  LDCU.64 UR12, c[0x0][0x5c0] ;  /* 0x0000b800ff0c77ac */ /* 0x000ea20008000a00 */
[----:B------:R-:W-:-:S04]  /*1750*/  UIADD3 UR8, UPT, UPT, UR41, UR42, URZ ;  /* 0x0000002a29087290 */ /* 0x000fc8000fffe0ff */
[----:B--2---:R-:W-:Y:S02]  /*1760*/  UIMAD.WIDE.U32 UR16, UR8, UR12, URZ ;  /* 0x0000000c081072a5 */ /* 0x004fe4000f8e00ff */
[----:B------:R-:W-:-:S04]  /*1770*/  UIMAD UR8, UR8, UR13, URZ ;  /* 0x0000000d080872a4 */ /* 0x000fc8000f8e02ff */
[----:B------:R-:W-:-:S06]  /*1780*/  UIADD3 UR8, UPT, UPT, UR17, UR8, URZ ;  /* 0x0000000811087290 */ /* 0x000fcc000fffe0ff */
[----:B------:R-:W-:Y:S02]  /*1790*/  MOV R0, UR8 ;  /* 0x0000000800007c02 */ /* 0x000fe40008000f00 */
.L_x_1067:
        /* <DEDUP_REMOVED lines=13> */
.L_x_1068:
[----:B------:R-:W2:Y:S01]  /*1870*/  LDCU.64 UR10, c[0x0][0x5c8] ;  /* 0x0000b900ff0a77ac */ /* 0x000ea20008000a00 */
[----:B------:R-:W-:-:S04]  /*1880*/  UIADD3 UR41, UPT, UPT, UR41, UR42, URZ ;  /* 0x0000002a29297290 */ /* 0x000fc8000fffe0ff */
[----:B--2---:R-:W-:Y:S02]  /*1890*/  UIMAD.WIDE.U32 UR14, UR41, UR10, URZ ;  /* 0x0000000a290e72a5 */ /* 0x004fe4000f8e00ff */
[----:B------:R-:W-:-:S04]  /*18a0*/  UIMAD UR41, UR41, UR11, URZ ;  /* 0x0000000b292972a4 */ /* 0x000fc8000f8e02ff */
[----:B------:R-:W-:-:S06]  /*18b0*/  UIADD3 UR41, UPT, UPT, UR15, UR41, URZ ;  /* 0x000000290f297290 */ /* 0x000fcc000fffe0ff */
[----:B------:R-:W-:-:S07]  /*18c0*/  MOV R3, UR41 ;  /* 0x0000002900037c02 */ /* 0x000fce0008000f00 */
.L_x_1069:
        /* <DEDUP_REMOVED lines=27> */
.L_x_1071:
[----:B-1----:R-:W-:Y:S05]  /*1a80*/  BSYNC.RECONVERGENT B0 ;  /* 0x0000000000007941 */ /* 0x002fea0003800200 */
.L_x_1070:
        /* <DEDUP_REMOVED lines=15> */
.L_x_1073:
[----:B------:R-:W-:Y:S05]  /*1b80*/  BSYNC.RECONVERGENT B0 ;  /* 0x0000000000007941 */ /* 0x000fea0003800200 */
.L_x_1072:
        /* <DEDUP_REMOVED lines=24> */
.L_x_1075:
[----:B------:R-:W-:Y:S05]  /*1d10*/  BSYNC.RECONVERGENT B0 ;  /* 0x0000000000007941 */ /* 0x000fea0003800200 */
.L_x_1074:
        /* <DEDUP_REMOVED lines=14> */
.L_x_1065:
        /* <DEDUP_REMOVED lines=8> */
[----:B------:R-:W-:Y:S01]  /*1e80*/  UIMAD UR49, UR27, UR14, URZ ;  /* 0x0000000e1b3172a4 */ /* 0x000fe2000f8e02ff */
[----:B------:R-:W-:Y:S01]  /*1e90*/  IADD3 R18, P1, PT, R18, UR46, RZ ;  /* 0x0000002e12127c10 */ /* 0x000fe2000ff3e0ff */
[----:B------:R-:W-:Y:S01]  /*1ea0*/  UIMAD UR27, UR27, UR12, URZ ;  /* 0x0000000c1b1b72a4 */ /* 0x000fe2000f8e02ff */
[----:B------:R-:W-:Y:S01]  /*1eb0*/  IMAD.U32 R6, RZ, RZ, UR47 ;  /* 0x0000002fff067e24 */ /* 0x000fe2000f8e00ff */
[----:B------:R-:W-:Y:S01]  /*1ec0*/  UIADD3 UR40, UPT, UPT, -UR30, UR36, URZ ;  /* 0x000000241e287290 */ /* 0x000fe2000fffe1ff */
[----:B------:R-:W-:Y:S01]  /*1ed0*/  ISETP.GE.AND P4, PT, R8, UR45, PT ;  /* 0x0000002d08007c0c */ /* 0x000fe2000bf86270 */
[----:B------:R-:W-:Y:S01]  /*1ee0*/  UIMAD UR49, UR30, UR15, UR49 ;  /* 0x0000000f1e3172a4 */ /* 0x000fe2000f8e0231 */
[----:B------:R-:W-:Y:S01]  /*1ef0*/  IADD3 R14, P0, PT, R14, UR48, RZ ;  /* 0x000000300e0e7c10 */ /* 0x000fe2000ff1e0ff */
[----:B------:R-:W-:Y:S01]  /*1f00*/  UIMAD UR27, UR30, UR13, UR27 ;  /* 0x0000000d1e1b72a4 */ /* 0x000fe2000f8e021b */
[----:B--2---:R-:W-:Y:S01]  /*1f10*/  IMAD R24, R22, UR10, RZ ;  /* 0x0000000a16187c24 */ /* 0x004fe2000f8e02ff */
[----:B------:R-:W-:Y:S01]  /*1f20*/  ISETP.GE.AND P2, PT, R8, UR40, PT ;  /* 0x0000002808007c0c */ /* 0x000fe2000bf46270 */
[----:B------:R-:W-:Y:S01]  /*1f30*/  IMAD.MOV.U32 R241, RZ, RZ, 0x7f800000 ;  /* 0x7f800000fff17424 */ /* 0x000fe200078e00ff */
[----:B------:R-:W-:Y:S01]  /*1f40*/  IADD3.X R19, PT, PT, R4, UR49, R19, P1, !PT ;  /* 0x0000003104137c10 */ /* 0x000fe20008ffe413 */
[----:B---3--:R-:W-:Y:S01]  /*1f50*/  IMAD R22, R22, UR8, RZ ;  /* 0x0000000816167c24 */ /* 0x008fe2000f8e02ff */
[----:B------:R-:W-:Y:S01]  /*1f60*/  SHF.R.U32.HI R8, RZ, 0x1, R0 ;  /* 0x00000001ff087819 */ /* 0x000fe20000011600 */
[C---:B------:R-:W-:Y:S01]  /*1f70*/  IMAD R24, R12.reuse, UR11, R24 ;  /* 0x0000000b0c187c24 */ /* 0x040fe2000f8e0218 */
[----:B------:R-:W-:Y:S01]  /*1f80*/  IADD3.X R15, PT, PT, R3, UR27, R15, P0, !PT ;  /* 0x0000001b030f7c10 */ /* 0x000fe200087fe40f */
[----:B------:R-:W-:Y:S01]  /*1f90*/  IMAD.WIDE.U32 R18, R12, UR10, R18 ;  /* 0x0000000a0c127c25 */ /* 0x000fe2000f8e0012 */
[----:B------:R-:W-:-:S03]  /*1fa0*/  ISETP.GE.AND P3, PT, R11, UR40, PT ;  /* 0x000000280b007c0c */ /* 0x000fc6000bf66270 */
[----:B------:R-:W-:Y:S01]  /*1fb0*/  IMAD.MOV.U32 R240, RZ, RZ, 0x7f800000 ;  /* 0x7f800000fff07424 */ /* 0x000fe200078e00ff */
[----:B------:R-:W-:Y:S01]  /*1fc0*/  LOP3.LUT R5, R8, 0x30, RZ, 0xc0, !PT ;  /* 0x0000003008057812 */ /* 0x000fe200078ec0ff */
[C---:B------:R-:W-:Y:S01]  /*1fd0*/  IMAD R22, R12.reuse, UR9, R22 ;  /* 0x000000090c167c24 */ /* 0x040fe2000f8e0216 */
[----:B------:R-:W2:Y:S01]  /*1fe0*/  S2R R239, SR_TID.X ;  /* 0x0000000000ef7919 */ /* 0x000ea20000002100 */
[----:B------:R-:W-:Y:S01]  /*1ff0*/  IMAD.U32 R4, RZ, RZ, UR47 ;  /* 0x0000002fff047e24 */ /* 0x000fe2000f8e00ff */
[----:B------:R-:W-:Y:S01]  /*2000*/  LOP3.LUT R242, R5, 0x7, R242, 0xf8, !PT ;  /* 0x0000000705f27812 */ /* 0x000fe200078ef8f2 */
[----:B------:R-:W-:Y:S01]  /*2010*/  IMAD.WIDE.U32 R12, R12, UR8, R14 ;  /* 0x000000080c0c7c25 */ /* 0x000fe2000f8e000e */
[C---:B------:R-:W-:Y:S01]  /*2020*/  @!P4 LEA R14, P0, R9.reuse, R248, 0x1 ;  /* 0x000000f8090ec211 */ /* 0x040fe200078008ff */
[----:B------:R-:W-:Y:S01]  /*2030*/  ULOP3.LUT UR8, UR54, 0x80000001, URZ, 0xc0, !UPT ;  /* 0x8000000136087892 */ /* 0x000fe2000f8ec0ff */
[----:B------:R-:W-:Y:S01]  /*2040*/  @!P4 LEA R4, P1, R4, R246, 0x1 ;  /* 0x000000f60404c211 */ /* 0x000fe200078208ff */
[----:B------:R-:W-:Y:S01]  /*2050*/  IMAD.U32 R5, RZ, RZ, UR56 ;  /* 0x00000038ff057e24 */ /* 0x000fe2000f8e00ff */
[----:B------:R-:W-:Y:S01]  /*2060*/  @!P4 LEA.HI.X R15, R9, R249, R7, 0x1, P0 ;  /* 0x000000f9090fc211 */ /* 0x000fe200000f0c07 */
[----:B------:R-:W-:Y:S01]  /*2070*/  IMAD.IADD R25, R19, 0x1, R24 ;  /* 0x0000000113197824 */ /* 0x000fe200078e0218 */
[----:B------:R-:W-:Y:S01]  /*2080*/  LOP3.LUT R9, R10, 0x1f8, RZ, 0xc0, !PT ;  /* 0x000001f80a097812 */ /* 0x000fe200078ec0ff */
[----:B------:R-:W-:Y:S01]  /*2090*/  IMAD.IADD R23, R13, 0x1, R22 ;  /* 0x000000010d177824 */ /* 0x000fe200078e0216 */
[----:B------:R-:W-:Y:S01]  /*20a0*/  @!P4 LEA.HI.X R5, R6, R247, R5, 0x1, P1 ;  /* 0x000000f70605c211 */ /* 0x000fe200008f0c05 */
[----:B------:R-:W-:Y:S01]  /*20b0*/  @!P3 IMAD.MOV.U32 R22, RZ, RZ, R12 ;  /* 0x000000ffff16b224 */ /* 0x000fe200078e000c */
[----:B------:R-:W-:Y:S01]  /*20c0*/  LOP3.LUT R9, R9, 0x38, R0, 0x78, !PT ;  /* 0x0000003809097812 */ /* 0x000fe200078e7800 */
[----:B------:R-:W-:Y:S01]  /*20d0*/  @!P2 IMAD.MOV.U32 R6, RZ, RZ, R12 ;  /* 0x000000ffff06a224 */ /* 0x000fe200078e000c */
[----:B------:R-:W-:Y:S01]  /*20e0*/  ISETP.GE.AND P1, PT, R11, UR45, PT ;  /* 0x0000002d0b007c0c */ /* 0x000fe2000bf26270 */
[----:B------:R-:W-:Y:S01]  /*20f0*/  @!P2 IMAD.MOV.U32 R19, RZ, RZ, R25 ;  /* 0x000000ffff13a224 */ /* 0x000fe200078e0019 */
[----:B------:R-:W-:Y:S01]  /*2100*/  LOP3.LUT R9, R9, 0x1e00, R10, 0xf8, !PT ;  /* 0x00001e0009097812 */ /* 0x000fe200078ef80a */
[----:B------:R-:W-:Y:S01]  /*2110*/  @!P2 IMAD.MOV.U32 R7, RZ, RZ, R23 ;  /* 0x000000ffff07a224 */ /* 0x000fe200078e0017 */
[----:B------:R-:W-:Y:S01]  /*2120*/  UISETP.NE.AND UP0, UPT, UR8, 0x1, UPT ;  /* 0x000000010800788c */ /* 0x000fe2000bf05270 */
[C---:B------:R-:W-:Y:S01]  /*2130*/  @!P2 IMAD R13, R2.reuse, UR14, RZ ;  /* 0x0000000e020dac24 */ /* 0x040fe2000f8e02ff */
[----:B------:R-:W-:Y:S01]  /*2140*/  LEA R9, R9, UR24, 0x1 ;  /* 0x0000001809097c11 */ /* 0x000fe2000f8e08ff */
[----:B------:R-:W-:Y:S01]  /*2150*/  @P5 BAR.SYNC.DEFER_BLOCKING 0x0 ;  /* 0x0000000000005b1d */ /* 0x000fe20000010000 */
[----:B------:R-:W-:Y:S01]  /*2160*/  @!P2 IMAD R12, R2, UR12, RZ ;  /* 0x0000000c020cac24 */ /* 0x000fe2000f8e02ff */
[----:B------:R-:W-:Y:S01]  /*2170*/  USEL UR8, URZ, 0x8000, UP0 ;  /* 0x00008000ff087887 */ /* 0x000fe20008000000 */
[----:B------:R-:W-:-:S02]  /*2180*/  @!P3 IMAD.MOV.U32 R24, RZ, RZ, R18 ;  /* 0x000000ffff18b224 */ /* 0x000fc400078e0012 */
[C---:B------:R-:W-:Y:S02]  /*2190*/  @!P2 IMAD R13, R16.reuse, UR15, R13 ;  /* 0x0000000f100dac24 */ /* 0x040fe4000f8e020d */
[----:B------:R-:W-:Y:S02]  /*21a0*/  IMAD.MOV.U32 R232, RZ, RZ, 0x40 ;  /* 0x00000040ffe87424 */ /* 0x000fe400078e00ff */
[----:B------:R-:W-:Y:S01]  /*21b0*/  IMAD.MOV.U32 R231, RZ, RZ, 0x20 ;  /* 0x00000020ffe77424 */ /* 0x000fe200078e00ff */
[----:B------:R-:W-:Y:S01]  /*21c0*/  CS2R R190, SRZ ;  /* 0x0000000000be7805 */ /* 0x000fe2000001ff00 */
[C---:B------:R-:W-:Y:S01]  /*21d0*/  @!P2 IMAD R12, R16.reuse, UR13, R12 ;  /* 0x0000000d100cac24 */ /* 0x040fe2000f8e020c */
[----:B------:R-:W-:Y:S01]  /*21e0*/  CS2R R188, SRZ ;  /* 0x0000000000bc7805 */ /* 0x000fe2000001ff00 */
[----:B------:R-:W-:Y:S01]  /*21f0*/  @!P2 IMAD.WIDE.U32 R18, R16, UR14, R18 ;  /* 0x0000000e1012ac25 */ /* 0x000fe2000f8e0012 */
[----:B------:R-:W-:Y:S02]  /*2200*/  CS2R R194, SRZ ;  /* 0x0000000000c27805 */ /* 0x000fe4000001ff00 */
[----:B------:R-:W-:-:S02]  /*2210*/  CS2R R192, SRZ ;  /* 0x0000000000c07805 */ /* 0x000fc4000001ff00 */
[----:B------:R-:W-:Y:S01]  /*2220*/  CS2R R186, SRZ ;  /* 0x0000000000ba7805 */ /* 0x000fe2000001ff00 */
[----:B------:R-:W-:Y:S01]  /*2230*/  @!P2 IMAD.WIDE.U32 R16, R16, UR12, R6 ;  /* 0x0000000c1010ac25 */ /* 0x000fe2000f8e0006 */
[----:B------:R-:W-:Y:S01]  /*2240*/  CS2R R184, SRZ ;  /* 0x0000000000b87805 */ /* 0x000fe2000001ff00 */
[----:B------:R-:W3:Y:S01]  /*2250*/  @!P3 LDC.64 R6, c[0x0][0x388] ;  /* 0x0000e200ff06bb82 */ /* 0x000ee20000000a00 */
[----:B------:R-:W-:Y:S01]  /*2260*/  CS2R R182, SRZ ;  /* 0x0000000000b67805 */ /* 0x000fe2000001ff00 */
[----:B------:R-:W-:Y:S01]  /*2270*/  VIADD R243, R9, UR8 ;  /* 0x0000000809f37c36 */ /* 0x000fe20008000000 */
[----:B------:R-:W-:Y:S01]  /*2280*/  CS2R R180, SRZ ;  /* 0x0000000000b47805 */ /* 0x000fe2000001ff00 */
[----:B------:R-:W-:Y:S01]  /*2290*/  VIADD R3, R242, 0x8 ;  /* 0x00000008f2037836 */ /* 0x000fe20000000000 */
[----:B------:R-:W-:Y:S01]  /*22a0*/  @!PT LDS RZ, [RZ] ;  /* 0x00000000fffff984 */ /* 0x000fe20000000800 */
[----:B------:R-:W-:Y:S01]  /*22b0*/  @!PT LDS RZ, [RZ] ;  /* 0x00000000fffff984 */ /* 0x000fe20000000800 */
[----:B------:R-:W-:Y:S01]  /*22c0*/  @!PT LDS RZ, [RZ] ;  /* 0x00000000fffff984 */ /* 0x000fe20000000800 */
[----:B------:R-:W-:Y:S01]  /*22d0*/  @!P1 LDGSTS.E.BYPASS.LTC128B.128 [R9+0x10000], desc[UR34][R246.64] ;  /* 0x10000000f6099fae */ /* 0x000fe2000b981a22 */
[----:B------:R-:W-:Y:S01]  /*22e0*/  @!P3 IMAD.WIDE.U32 R24, R11, UR14, R24 ;  /* 0x0000000e0b18bc25 */ /* 0x000fe2000f8e0018 */
[----:B------:R-:W-:-:S02]  /*22f0*/  CS2R R174, SRZ ;  /* 0x0000000000ae7805 */ /* 0x000fc4000001ff00 */
[----:B------:R-:W-:Y:S01]  /*2300*/  CS2R R172, SRZ ;  /* 0x0000000000ac7805 */ /* 0x000fe2000001ff00 */
[----:B------:R-:W-:Y:S01]  /*2310*/  @!P1 LDGSTS.E.BYPASS.LTC128B.128 [R9+0x12000], desc[UR34][R246.64+0x80] ;  /* 0x12000080f6099fae */ /* 0x000fe2000b981a22 */
[----:B------:R-:W-:Y:S01]  /*2320*/  ISETP.GE.AND P0, PT, R3, UR45, PT ;  /* 0x0000002d03007c0c */ /* 0x000fe2000bf06270 */
[----:B------:R-:W-:Y:S01]  /*2330*/  @!P2 IMAD.IADD R13, R19, 0x1, R13 ;  /* 0x00000001130da824 */ /* 0x000fe200078e020d */
[----:B------:R-:W4:Y:S01]  /*2340*/  @!P2 LDC.64 R2, c[0x0][0x388] ;  /* 0x0000e200ff02ab82 */ /* 0x000f220000000a00 */
[----:B------:R-:W-:Y:S01]  /*2350*/  @!P1 LDGSTS.E.BYPASS.LTC128B.128 [R9+0x14000], desc[UR34][R246.64+0x100] ;  /* 0x14000100f6099fae */ /* 0x000fe2000b981a22 */
[----:B------:R-:W-:Y:S01]  /*2360*/  @!P3 IMAD.WIDE.U32 R22, R11, UR12, R22 ;  /* 0x0000000c0b16bc25 */ /* 0x000fe2000f8e0016 */
[----:B------:R-:W-:Y:S02]  /*2370*/  CS2R R178, SRZ ;  /* 0x0000000000b27805 */ /* 0x000fe4000001ff00 */
[----:B------:R-:W-:Y:S01]  /*2380*/  CS2R R176, SRZ ;  /* 0x0000000000b07805 */ /* 0x000fe2000001ff00 */
[----:B------:R-:W-:Y:S01]  /*2390*/  @!P1 LDGSTS.E.BYPASS.LTC128B.128 [R9+0x16000], desc[UR34][R246.64+0x180] ;  /* 0x16000180f6099fae */ /* 0x000fe2000b981a22 */
[----:B------:R-:W-:Y:S01]  /*23a0*/  @!P2 IMAD.IADD R12, R17, 0x1, R12 ;  /* 0x00000001110ca824 */ /* 0x000fe200078e020c */
[----:B------:R-:W-:Y:S01]  /*23b0*/  CS2R R170, SRZ ;  /* 0x0000000000aa7805 */ /* 0x000fe2000001ff00 */
[----:B------:R-:W-:Y:S01]  /*23c0*/  IMAD.MOV.U32 R236, RZ, RZ, 0x4 ;  /* 0x00000004ffec7424 */ /* 0x000fe200078e00ff */
[----:B------:R1:W-:Y:S01]  /*23d0*/  @P1 STS.128 [R9+0x10000], RZ ;  /* 0x010000ff09001388 */ /* 0x0003e20000000c00 */
[----:B------:R-:W-:-:S02]  /*23e0*/  CS2R R168, SRZ ;  /* 0x0000000000a87805 */ /* 0x000fc4000001ff00 */
[----:B------:R-:W-:Y:S02]  /*23f0*/  CS2R R166, SRZ ;  /* 0x0000000000a67805 */ /* 0x000fe4000001ff00 */
[----:B------:R-:W-:Y:S01]  /*2400*/  CS2R R164, SRZ ;  /* 0x0000000000a47805 */ /* 0x000fe2000001ff00 */
[----:B------:R1:W-:Y:S01]  /*2410*/  @P1 STS.128 [R9+0x12000], RZ ;  /* 0x012000ff09001388 */ /* 0x0003e20000000c00 */
[----:B------:R-:W-:Y:S02]  /*2420*/  CS2R R158, SRZ ;  /* 0x00000000009e7805 */ /* 0x000fe4000001ff00 */
[----:B------:R-:W-:Y:S02]  /*2430*/  CS2R R156, SRZ ;  /* 0x00000000009c7805 */ /* 0x000fe4000001ff00 */
[----:B------:R-:W-:Y:S01]  /*2440*/  CS2R R162, SRZ ;  /* 0x0000000000a27805 */ /* 0x000fe2000001ff00 */
        /* <DEDUP_REMOVED lines=32> */
[----:B------:R-:W-:Y:S02]  /*2650*/  CS2R R62, SRZ ;  /* 0x00000000003e7805 */ /* 0x000fe4000001ff00 */
[----:B------:R-:W-:Y:S02]  /*2660*/  CS2R R60, SRZ ;  /* 0x00000000003c7805 */ /* 0x000fe4000001ff00 */
[----:B------:R-:W-:Y:S01]  /*2670*/  CS2R R66, SRZ ;  /* 0x0000000000427805 */ /* 0x000fe2000001ff00 */
[----:B------:R-:W-:Y:S01]  /*2680*/  @!P4 LDGSTS.E.BYPASS.LTC128B.128 [R9+0x15000], desc[UR34][R4.64+0x100] ;  /* 0x150001000409cfae */ /* 0x000fe2000b981a22 */
[----:B------:R-:W-:-:S02]  /*2690*/  CS2R R64, SRZ ;  /* 0x0000000000407805 */ /* 0x000fc4000001ff00 */
[----:B------:R-:W-:Y:S02]  /*26a0*/  CS2R R58, SRZ ;  /* 0x00000000003a7805 */ /* 0x000fe4000001ff00 */
[----:B------:R-:W-:Y:S01]  /*26b0*/  CS2R R56, SRZ ;  /* 0x0000000000387805 */ /* 0x000fe2000001ff00 */
[----:B------:R3:W-:Y:S01]  /*26c0*/  @!P4 LDGSTS.E.BYPASS.LTC128B.128 [R9+0x17000], desc[UR34][R4.64+0x180] ;  /* 0x170001800409cfae */ /* 0x0007e2000b981a22 */
[----:B------:R-:W-:Y:S02]  /*26d0*/  CS2R R54, SRZ ;  /* 0x0000000000367805 */ /* 0x000fe4000001ff00 */
[----:B------:R-:W-:Y:S02]  /*26e0*/  CS2R R52, SRZ ;  /* 0x0000000000347805 */ /* 0x000fe4000001ff00 */
[----:B------:R-:W-:Y:S01]  /*26f0*/  CS2R R46, SRZ ;  /* 0x00000000002e7805 */ /* 0x000fe2000001ff00 */
[----:B------:R-:W-:Y:S01]  /*2700*/  @!P1 LDGSTS.E.BYPASS.LTC128B.128 [R243], desc[UR34][R248.64] ;  /* 0x00000000f8f39fae */ /* 0x000fe2000b981a22 */
        /* <DEDUP_REMOVED lines=15> */
[----:B------:R1:W-:Y:S01]  /*2800*/  @P1 STS.128 [R243], RZ ;  /* 0x000000fff3001388 */ /* 0x0003e20000000c00 */
[----:B--2---:R-:W-:Y:S01]  /*2810*/  SHF.R.U32.HI R238, RZ, 0x1, R239 ;  /* 0x00000001ffee7819 */ /* 0x004fe200000116ef */
[----:B------:R-:W-:-:S02]  /*2820*/  UIADD3 UR53, UPT, UPT, -UR53, UR43, URZ ;  /* 0x0000002b35357290 */ /* 0x000fc4000fffe1ff */
[----:B------:R2:W-:Y:S01]  /*2830*/  @P1 STS.128 [R243+0x2000], RZ ;  /* 0x002000fff3001388 */ /* 0x0005e20000000c00 */
[----:B------:R-:W-:Y:S01]  /*2840*/  SHF.R.U32.HI R237, RZ, 0x2, R239 ;  /* 0x00000002ffed7819 */ /* 0x000fe200000116ef */
[----:B------:R-:W-:Y:S01]  /*2850*/  USHF.L.U32 UR55, UR55, 0x3, URZ ;  /* 0x0000000337377899 */ /* 0x000fe200080006ff */
[----:B---3--:R-:W3:Y:S01]  /*2860*/  @!P3 LDC.64 R4, c[0x0][0x390] ;  /* 0x0000e400ff04bb82 */ /* 0x008ee20000000a00 */
[----:B------:R2:W-:Y:S01]  /*2870*/  @P1 STS.128 [R243+0x4000], RZ ;  /* 0x004000fff3001388 */ /* 0x0005e20000000c00 */
[----:B------:R-:W1:Y:S03]  /*2880*/  LDCU UR11, c[0x0][0x504] ;  /* 0x0000a080ff0b77ac */ /* 0x000e660008000800 */
[----:B------:R2:W-:Y:S01]  /*2890*/  @P1 STS.128 [R243+0x6000], RZ ;  /* 0x006000fff3001388 */ /* 0x0005e20000000c00 */
[C---:B----4-:R-:W-:Y:S01]  /*28a0*/  @!P2 LEA R2, P1, R18.reuse, R2, 0x1 ;  /* 0x000000021202a211 */ /* 0x050fe200078208ff */
[----:B------:R-:W4:Y:S02]  /*28b0*/  LDCU UR10, c[0x0][0x508] ;  /* 0x0000a100ff0a77ac */ /* 0x000f240008000800 */
[----:B------:R2:W-:Y:S01]  /*28c0*/  @P4 STS.128 [R243+0x1000], RZ ;  /* 0x001000fff3004388 */ /* 0x0005e20000000c00 */
[----:B------:R-:W-:Y:S01]  /*28d0*/  @!P2 LEA.HI.X R3, R18, R3, R13, 0x1, P1 ;  /* 0x000000031203a211 */ /* 0x000fe200008f0c0d */
[----:B------:R-:W-:Y:S01]  /*28e0*/  @!P3 IMAD R13, R11, UR13, R23 ;  /* 0x0000000d0b0dbc24 */ /* 0x000fe2000f8e0217 */
[----:B------:R-:W1:Y:S01]  /*28f0*/  LDCU UR13, c[0x0][0x590] ;  /* 0x0000b200ff0d77ac */ /* 0x000e620008000800 */
[----:B------:R2:W-:Y:S01]  /*2900*/  @P4 STS.128 [R243+0x3000], RZ ;  /* 0x003000fff3004388 */ /* 0x0005e20000000c00 */
[----:B------:R-:W1:Y:S03]  /*2910*/  LDCU UR9, c[0x0][0x3e0] ;  /* 0x00007c00ff0977ac */ /* 0x000e660008000800 */
[----:B------:R2:W-:Y:S01]  /*2920*/  @P4 STS.128 [R243+0x5000], RZ ;  /* 0x005000fff3004388 */ /* 0x0005e20000000c00 */
[----:B------:R-:W1:Y:S03]  /*2930*/  LDCU UR12, c[0x0][0x45c] ;  /* 0x00008b80ff0c77ac */ /* 0x000e660008000800 */
[----:B------:R2:W-:Y:S01]  /*2940*/  @P4 STS.128 [R243+0x7000], RZ ;  /* 0x007000fff3004388 */ /* 0x0005e20000000c00 */
[----:B---3--:R-:W-:-:S03]  /*2950*/  @!P3 LEA R4, P1, R22, R4, 0x1 ;  /* 0x000000041604b211 */ /* 0x008fc600078208ff */
[----:B------:R-:W-:Y:S01]  /*2960*/  @!PT LDS RZ, [RZ] ;  /* 0x00000000fffff984 */ /* 0x000fe20000000800 */
[----:B------:R-:W-:Y:S01]  /*2970*/  @!PT LDS RZ, [RZ] ;  /* 0x00000000fffff984 */ /* 0x000fe20000000800 */
[----:B------:R-:W-:Y:S01]  /*2980*/  @!PT LDS RZ, [RZ] ;  /* 0x00000000fffff984 */ /* 0x000fe20000000800 */
[----:B------:R-:W-:Y:S01]  /*2990*/  @!P4 LDGSTS.E.BYPASS.LTC128B.128 [R243+0x1000], desc[UR34][R14.64] ;  /* 0x010000000ef3cfae */ /* 0x000fe2000b981a22 */
[----:B------:R-:W-:-:S03]  /*29a0*/  @!P3 LEA.HI.X R5, R22, R5, R13, 0x1, P1 ;  /* 0x000000051605b211 */ /* 0x000fc600008f0c0d */
[----:B------:R-:W-:Y:S04]  /*29b0*/  @!P4 LDGSTS.E.BYPASS.LTC128B.128 [R243+0x3000], desc[UR34][R14.64+0x80] ;  /* 0x030000800ef3cfae */ /* 0x000fe8000b981a22 */
[----:B------:R-:W-:Y:S04]  /*29c0*/  @!P4 LDGSTS.E.BYPASS.LTC128B.128 [R243+0x5000], desc[UR34][R14.64+0x100] ;  /* 0x050001000ef3cfae */ /* 0x000fe8000b981a22 */
[----:B------:R3:W-:Y:S01]  /*29d0*/  @!P4 LDGSTS.E.BYPASS.LTC128B.128 [R243+0x7000], desc[UR34][R14.64+0x180] ;  /* 0x070001800ef3cfae */ /* 0x0007e2000b981a22 */
[----:B------:R-:W-:Y:S01]  /*29e0*/  @!P3 LEA R20, P4, R24, R6, 0x1 ;  /* 0x000000061814b211 */ /* 0x000fe200078808ff */
[----:B---3--:R-:W-:-:S05]  /*29f0*/  @!P3 IMAD R14, R11, UR15, R25 ;  /* 0x0000000f0b0ebc24 */ /* 0x008fca000f8e0219 */
[----:B------:R-:W-:Y:S02]  /*2a00*/  @!P3 LEA.HI.X R21, R24, R7, R14, 0x1, P4 ;  /* 0x000000071815b211 */ /* 0x000fe400020f0c0e */
[----:B------:R-:W3:Y:S03]  /*2a10*/  @!P2 LDC.64 R6, c[0x0][0x390] ;  /* 0x0000e400ff06ab82 */ /* 0x000ee60000000a00 */
[----:B------:R-:W-:Y:S04]  /*2a20*/  @!P3 LDGSTS.E.BYPASS.LTC128B.128 [R9+0x18000], desc[UR34][R20.64] ;  /* 0x180000001409bfae */ /* 0x000fe8000b981a22 */
[----:B------:R-:W-:Y:S04]  /*2a30*/  @!P3 LDGSTS.E.BYPASS.LTC128B.128 [R9+0x1a000], desc[UR34][R20.64+0x80] ;  /* 0x1a0000801409bfae */ /* 0x000fe8000b981a22 */
[----:B------:R-:W-:Y:S04]  /*2a40*/  @!P3 LDGSTS.E.BYPASS.LTC128B.128 [R9+0x1c000], desc[UR34][R20.64+0x100] ;  /* 0x1c0001001409bfae */ /* 0x000fe8000b981a22 */
[----:B------:R-:W-:Y:S04]  /*2a50*/  @!P3 LDGSTS.E.BYPASS.LTC128B.128 [R9+0x1e000], desc[UR34][R20.64+0x180] ;  /* 0x1e0001801409bfae */ /* 0x000fe8000b981a22 */
[----:B------:R2:W-:Y:S04]  /*2a60*/  @P3 STS.128 [R9+0x18000], RZ ;  /* 0x018000ff09003388 */ /* 0x0005e80000000c00 */
[----:B------:R2:W-:Y:S01]  /*2a70*/  @P3 STS.128 [R9+0x1a000], RZ ;  /* 0x01a000ff09003388 */ /* 0x0005e20000000c00 */
[----:B---3--:R-:W-:-:S03]  /*2a80*/  @!P2 LEA R6, P1, R16, R6, 0x1 ;  /* 0x000000061006a211 */ /* 0x008fc600078208ff */
        /* <DEDUP_REMOVED lines=18> */
[----:B------:R-:W-:Y:S04]  /*2bb0*/  @!P3 LDGSTS.E.BYPASS.LTC128B.128 [R9+0x26000], desc[UR34][R4.64+0x180] ;  /* 0x260001800409bfae */ /* 0x000fe8000b981a22 */
[----:B------:R2:W-:Y:S04]  /*2bc0*/  @P3 STS.128 [R9+0x20000], RZ ;  /* 0x020000ff09003388 */ /* 0x0005e80000000c00 */
[----:B------:R2:W-:Y:S01]  /*2bd0*/  @P3 STS.128 [R9+0x22000], RZ ;  /* 0x022000ff09003388 */ /* 0x0005e20000000c00 */
[----:B---3--:R-:W-:-:S03]  /*2be0*/  IMAD.MOV.U32 R2, RZ, RZ, 0x4 ;  /* 0x00000004ff027424 */ /* 0x008fc600078e00ff */
[----:B------:R2:W-:Y:S01]  /*2bf0*/  @P3 STS.128 [R9+0x24000], RZ ;  /* 0x024000ff09003388 */ /* 0x0005e20000000c00 */
[----:B------:R-:W-:-:S03]  /*2c00*/  IMAD.WIDE.U32 R2, R242, R2, UR64 ;  /* 0x00000040f2027e25 */ /* 0x000fc6000f8e0002 */
[----:B------:R2:W-:Y:S04]  /*2c10*/  @P3 STS.128 [R9+0x26000], RZ ;  /* 0x026000ff09003388 */ /* 0x0005e80000000c00 */
[----:B------:R-:W5:Y:S04]  /*2c20*/  @!P1 LDG.E R241, desc[UR34][R2.64] ;  /* 0x0000002202f19981 */ /* 0x000f68000c1e1900 */
[----:B------:R3:W5:Y:S04]  /*2c30*/  @!P0 LDG.E R240, desc[UR34][R2.64+0x20] ;  /* 0x0000202202f08981 */ /* 0x000768000c1e1900 */
        /* <DEDUP_REMOVED lines=8> */
[----:B------:R-:W-:Y:S01]  /*2cc0*/  @!P2 LDGSTS.E.BYPASS.LTC128B.128 [R9+0x23000], desc[UR34][R6.64+0x80] ;  /* 0x230000800609afae */ /* 0x000fe2000b981a22 */
[----:B---3--:R-:W-:-:S02]  /*2cd0*/  IMAD.SHL.U32 R2, R0, 0x2, RZ ;  /* 0x0000000200027824 */ /* 0x008fc400078e00ff */
[----:B------:R-:W-:Y:S01]  /*2ce0*/  IMAD.SHL.U32 R3, R0, 0x40, RZ ;  /* 0x0000004000037824 */ /* 0x000fe200078e00ff */
[----:B------:R-:W-:Y:S02]  /*2cf0*/  @!P2 LDGSTS.E.BYPASS.LTC128B.128 [R9+0x25000], desc[UR34][R6.64+0x100] ;  /* 0x250001000609afae */ /* 0x000fe4000b981a22 */
[----:B------:R-:W-:Y:S02]  /*2d00*/  LOP3.LUT R2, R2, 0x20, RZ, 0xc0, !PT ;  /* 0x0000002002027812 */ /* 0x000fe400078ec0ff */
[----:B------:R3:W-:Y:S01]  /*2d10*/  @!P2 LDGSTS.E.BYPASS.LTC128B.128 [R9+0x27000], desc[UR34][R6.64+0x180] ;  /* 0x270001800609afae */ /* 0x0007e2000b981a22 */
[----:B------:R-:W-:Y:S02]  /*2d20*/  LOP3.LUT R5, R3, 0x1c0, RZ, 0xc0, !PT ;  /* 0x000001c003057812 */ /* 0x000fe400078ec0ff */
[----:B------:R-:W-:Y:S01]  /*2d30*/  LOP3.LUT R11, R2, 0x18, R11, 0xf8, !PT ;  /* 0x00000018020b7812 */ /* 0x000fe200078ef80b */
[----:B------:R-:W-:Y:S01]  /*2d40*/  IMAD.SHL.U32 R2, R0, 0x10, RZ ;  /* 0x0000001000027824 */ /* 0x000fe200078e00ff */
[----:B------:R-:W-:Y:S01]  /*2d50*/  LOP3.LUT R5, R5, 0x38, R10, 0xf8, !PT ;  /* 0x0000003805057812 */ /* 0x000fe200078ef80a */
[----:B------:R-:W0:Y:S01]  /*2d60*/  LDGDEPBAR ;  /* 0x00000000000079af */ /* 0x000e220000000000 */
[----:B------:R-:W-:-:S02]  /*2d70*/  LOP3.LUT R11, R11, 0x1c0, R3, 0xf8, !PT ;  /* 0x000001c00b0b7812 */ /* 0x000fc400078ef803 */
[----:B------:R-:W-:Y:S02]  /*2d80*/  LOP3.LUT R230, R5, 0x8, R0, 0x78, !PT ;  /* 0x0000000805e67812 */ /* 0x000fe400078e7800 */
[C---:B------:R-:W-:Y:S01]  /*2d90*/  R2P PR, R0.reuse, 0x6 ;  /* 0x0000000600007804 */ /* 0x040fe20000000000 */
[----:B---3--:R-:W-:Y:S01]  /*2da0*/  IMAD.SHL.U32 R6, R0, 0x20, RZ ;  /* 0x0000002000067824 */ /* 0x008fe200078e00ff */
[----:B------:R-:W-:-:S04]  /*2db0*/  LOP3.LUT R7, R3, 0x200, RZ, 0xc0, !PT ;  /* 0x0000020003077812 */ /* 0x000fc800078ec0ff */
[----:B------:R-:W-:-:S04]  /*2dc0*/  LOP3.LUT R4, R6, 0x200, RZ, 0xc0, !PT ;  /* 0x0000020006047812 */ /* 0x000fc800078ec0ff */
[----:B------:R-:W-:Y:S02]  /*2dd0*/  LOP3.LUT R4, R4, 0x3800, R2, 0xf8, !PT ;  /* 0x0000380004047812 */ /* 0x000fe400078ef802 */
[----:B------:R-:W-:Y:S02]  /*2de0*/  LOP3.LUT R7, R7, 0xc00, R6, 0xf8, !PT ;  /* 0x00000c0007077812 */ /* 0x000fe400078ef806 */
[----:B------:R-:W-:Y:S02]  /*2df0*/  LOP3.LUT R2, R5, 0x8, R8, 0x78, !PT ;  /* 0x0000000805027812 */ /* 0x000fe400078e7808 */
[----:B------:R-:W-:Y:S02]  /*2e00*/  LOP3.LUT R0, R11, 0x38, R10, 0x78, !PT ;  /* 0x000000380b007812 */ /* 0x000fe400078e780a */
[----:B------:R-:W-:Y:S02]  /*2e10*/  LOP3.LUT R230, R4, R230, RZ, 0xfc, !PT ;  /* 0x000000e604e67212 */ /* 0x000fe400078efcff */
[----:B------:R-:W-:-:S02]  /*2e20*/  LOP3.LUT R2, R7, R2, RZ, 0xfc, !PT ;  /* 0x0000000207027212 */ /* 0x000fc400078efcff */
[----:B------:R-:W-:Y:S02]  /*2e30*/  LOP3.LUT R0, R0, 0x200, R3, 0xf8, !PT ;  /* 0x0000020000007812 */ /* 0x000fe400078ef803 */
[----:B------:R-:W-:Y:S02]  /*2e40*/  SEL R232, R232, 0xffffffc0, !P2 ;  /* 0xffffffc0e8e87807 */ /* 0x000fe40005000000 */
[----:B------:R-:W-:Y:S02]  /*2e50*/  LEA R230, R230, UR24, 0x1 ;  /* 0x00000018e6e67c11 */ /* 0x000fe4000f8e08ff */
[----:B------:R-:W-:Y:S02]  /*2e60*/  SEL R231, R231, 0xffffffe0, !P1 ;  /* 0xffffffe0e7e77807 */ /* 0x000fe40004800000 */
[----:B------:R-:W-:Y:S01]  /*2e70*/  LEA R2, R2, UR24, 0x1 ;  /* 0x0000001802027c11 */ /* 0x000fe2000f8e08ff */
[----:B------:R-:W-:Y:S01]  /*2e80*/  IMAD.IADD R228, R232, 0x1, R230 ;  /* 0x00000001e8e47824 */ /* 0x000fe200078e02e6 */
[----:B------:R-:W-:-:S02]  /*2e90*/  LEA R0, R0, UR24, 0x1 ;  /* 0x0000001800007c11 */ /* 0x000fc4000f8e08ff */
[----:B------:R-:W-:Y:S02]  /*2ea0*/  CS2R R24, SRZ ;  /* 0x0000000000187805 */ /* 0x000fe4000001ff00 */
[----:B------:R-:W-:Y:S02]  /*2eb0*/  CS2R R22, SRZ ;  /* 0x0000000000167805 */ /* 0x000fe4000001ff00 */
[----:B------:R-:W-:Y:S01]  /*2ec0*/  CS2R R20, SRZ ;  /* 0x0000000000147805 */ /* 0x000fe2000001ff00 */
[----:B------:R-:W-:Y:S02]  /*2ed0*/  VIADD R2, R2, UR8 ;  /* 0x0000000802027c36 */ /* 0x000fe40008000000 */
[C---:B------:R-:W-:Y:S02]  /*2ee0*/  IMAD.IADD R229, R231.reuse, 0x1, R230 ;  /* 0x00000001e7e57824 */ /* 0x040fe400078e02e6 */
[----:B------:R-:W-:Y:S02]  /*2ef0*/  VIADD R0, R0, UR8 ;  /* 0x0000000800007c36 */ /* 0x000fe40008000000 */
[----:B------:R-:W-:Y:S01]  /*2f00*/  IMAD.IADD R3, R231, 0x1, R228 ;  /* 0x00000001e7037824 */ /* 0x000fe200078e02e4 */
[----:B-12-4-:R-:W-:-:S12]  /*2f10*/  USHF.L.U32 UR13, UR13, 0x6, URZ ;  /* 0x000000060d0d7899 */ /* 0x016fd800080006ff */
.L_x_1081:
[----:B------:R-:W0:Y:S01]  /*2f20*/  LDGDEPBAR ;  /* 0x00000000000079af */ /* 0x000e220000000000 */
[C---:B------:R-:W-:Y:S01]  /*2f30*/  IMAD.IADD R116, R2.reuse, 0x1, R231 ;  /* 0x0000000102747824 */ /* 0x040fe200078e02e7 */
[----:B------:R-:W-:Y:S01]  /*2f40*/  IADD3 R232, PT, PT, R2, R232, RZ ;  /* 0x000000e802e87210 */ /* 0x000fe20007ffe0ff */
[----:B------:R-:W-:Y:S04]  /*2f50*/  USHF.L.U32 UR14, UR54, 0x6, URZ ;  /* 0x00000006360e7899 */ /* 0x000fe800080006ff */
[----:B------:R-:W-:Y:S01]  /*2f60*/  IMAD.IADD R231, R231, 0x1, R232 ;  /* 0x00000001e7e77824 */ /* 0x000fe200078e02e8 */
[----:B------:R-:W-:Y:S01]  /*2f70*/  UISETP.GE.AND UP0, UPT, UR14, UR53, UPT ;  /* 0x000000350e00728c */ /* 0x000fe2000bf06270 */
[----:B------:R-:W-:Y:S04]  /*2f80*/  DEPBAR.LE SB0, 0x0 ;  /* 0x000080000000791a */ /* 0x000fe80000000000 */
[----:B------:R-:W-:Y:S06]  /*2f90*/  BAR.SYNC.DEFER_BLOCKING 0x0 ;  /* 0x0000000000007b1d */ /* 0x000fec0000010000 */
[----:B------:R-:W-:Y:S04]  /*2fa0*/  LDSM.16.M88.4 R16, [R2] ;  /* 0x000000000210783b */ /* 0x000fe80000000200 */
[----:B------:R-:W1:Y:S04]  /*2fb0*/  LDSM.16.M88.4 R8, [R230+0x18000] ;  /* 0x01800000e608783b */ /* 0x000e680000000200 */
[----:B------:R-:W2:Y:S04]  /*2fc0*/  LDSM.16.M88.4 R84, [R230+0x18800] ;  /* 0x01880000e654783b */ /* 0x000ea80000000200 */
[----:B------:R-:W-:Y:S04]  /*2fd0*/  LDSM.16.M88.4 R88, [R116] ;  /* 0x000000007458783b */ /* 0x000fe80000000200 */
[----:B------:R-:W3:Y:S04]  /*2fe0*/  LDSM.16.M88.4 R92, [R229+0x18000] ;  /* 0x01800000e55c783b */ /* 0x000ee80000000200 */
[----:B------:R-:W4:Y:S04]  /*2ff0*/  LDSM.16.M88.4 R96, [R229+0x18800] ;  /* 0x01880000e560783b */ /* 0x000f280000000200 */
[----:B------:R-:W-:Y:S04]  /*3000*/  LDSM.16.M88.4 R100, [R232] ;  /* 0x00000000e864783b */ /* 0x000fe80000000200 */
[----:B------:R-:W4:Y:S04]  /*3010*/  LDSM.16.M88.4 R104, [R228+0x18000] ;  /* 0x01800000e468783b */ /* 0x000f280000000200 */
        /* <DEDUP_REMOVED lines=11> */
[----:B------:R-:W-:Y:S01]  /*30d0*/  MOV R96, UR16 ;  /* 0x0000001000607c02 */ /* 0x000fe20008000f00 */
[----:B------:R-:W-:Y:S03]  /*30e0*/  IMAD.U32 R97, RZ, RZ, UR17 ;  /* 0x00000011ff617e24 */ /* 0x000fe6000f8e00ff */
[C---:B------:R-:W-:Y:S03]  /*30f0*/  LEA R96, P0, R242.reuse, R96, 0x2 ;  /* 0x00000060f2607211 */ /* 0x040fe600078010ff */
        /* <DEDUP_REMOVED lines=109> */
.L_x_1077:
        /* <DEDUP_REMOVED lines=18> */
[CC--:B------:R-:W-:Y:S01]  /*38f0*/  ISETP.GE.AND P1, PT, R86.reuse, R92.reuse, PT ;  /* 0x0000005c5600720c */ /* 0x0c0fe20003f26270 */
[C---:B------:R-:W-:Y:S01]  /*3900*/  VIADD R91, R86.reuse, 0x8 ;  /* 0x00000008565b7836 */ /* 0x040fe20000000000 */
[----:B------:R-:W-:Y:S01]  /*3910*/  VIADDMNMX R3, R87, R3, UR36, PT ;  /* 0x0000002457037e46 */ /* 0x000fe2000b800103 */
[----:B------:R-:W-:Y:S01]  /*3920*/  VIADD R90, R86, 0x9 ;  /* 0x00000009565a7836 */ /* 0x000fe20000000000 */
[-C--:B------:R-:W-:Y:S01]  /*3930*/  ISETP.GE.AND P0, PT, R84, R92.reuse, PT ;  /* 0x0000005c5400720c */ /* 0x080fe20003f06270 */
        /* <DEDUP_REMOVED lines=8> */
[-C--:B------:R-:W-:Y:S02]  /*39c0*/  ISETP.GE.AND P0, PT, R90, R92.reuse, PT ;  /* 0x0000005c5a00720c */ /* 0x080fe40003f06270 */
[----:B------:R-:W-:Y:S02]  /*39d0*/  FSEL R4, R4, -INF , P3 ;  /* 0xff80000004047808 */ /* 0x000fe40001800000 */
[----:B------:R-:W-:Y:S02]  /*39e0*/  FSEL R5, R5, -INF , P2 ;  /* 0xff80000005057808 */ /* 0x000fe40001000000 */
[C---:B------:R-:W-:Y:S02]  /*39f0*/  ISETP.GE.AND P6, PT, R86.reuse, R85, PT ;  /* 0x000000555600720c */ /* 0x040fe40003fc6270 */
[C---:B------:R-:W-:Y:S01]  /*3a00*/  ISETP.GE.AND P5, PT, R86.reuse, R3, PT ;  /* 0x000000035600720c */ /* 0x040fe20003fa6270 */
[----:B------:R-:W-:Y:S01]  /*3a10*/  VIADD R86, R86, 0x19 ;  /* 0x0000001956567836 */ /* 0x000fe20000000000 */
[----:B------:R-:W-:Y:S02]  /*3a20*/  FSEL R8, R8, -INF , P1 ;  /* 0xff80000008087808 */ /* 0x000fe40000800000 */
[----:B------:R-:W-:Y:S02]  /*3a30*/  FSEL R11, R11, -INF , P0 ;  /* 0xff8000000b0b7808 */ /* 0x000fe40000000000 */
[-C--:B------:R-:W-:Y:S02]  /*3a40*/  ISETP.GE.AND P4, PT, R90, R93.reuse, PT ;  /* 0x0000005d5a00720c */ /* 0x080fe40003f86270 */
[-C--:B------:R-:W-:Y:S02]  /*3a50*/  ISETP.GE.AND P3, PT, R91, R92.reuse, PT ;  /* 0x0000005c5b00720c */ /* 0x080fe40003f66270 */
[CC--:B------:R-:W-:Y:S02]  /*3a60*/  ISETP.GE.AND P2, PT, R89.reuse, R93.reuse, PT ;  /* 0x0000005d5900720c */ /* 0x0c0fe40003f46270 */
[-C--:B------:R-:W-:Y:S02]  /*3a70*/  ISETP.GE.AND P1, PT, R88, R93.reuse, PT ;  /* 0x0000005d5800720c */ /* 0x080fe40003f26270 */
[-C--:B------:R-:W-:Y:S02]  /*3a80*/  ISETP.GE.AND P0, PT, R89, R92.reuse, PT ;  /* 0x0000005c5900720c */ /* 0x080fe40003f06270 */
[----:B------:R-:W-:Y:S02]  /*3a90*/  FSEL R9, R9, -INF , P4 ;  /* 0xff80000009097808 */ /* 0x000fe40002000000 */
[----:B------:R-:W-:Y:S02]  /*3aa0*/  FSEL R10, R10, -INF , P3 ;  /* 0xff8000000a0a7808 */ /* 0x000fe40001800000 */
[----:B------:R-:W-:Y:S02]  /*3ab0*/  FSEL R12, R12, -INF , P2 ;  /* 0xff8000000c0c7808 */ /* 0x000fe40001000000 */
[----:B------:R-:W-:Y:S02]  /*3ac0*/  FSEL R13, R13, -INF , P1 ;  /* 0xff8000000d0d7808 */ /* 0x000fe40000800000 */
[----:B------:R-:W-:Y:S02]  /*3ad0*/  FSEL R14, R14, -INF , P0 ;  /* 0xff8000000e0e7808 */ /* 0x000fe40000000000 */
        /* <DEDUP_REMOVED lines=40> */
.L_x_1078:
        /* <DEDUP_REMOVED lines=8> */
[----:B------:R-:W-:Y:S02]  /*3de0*/  FSEL R3, R3, RZ, P0 ;  /* 0x000000ff03037208 */ /* 0x000fe40000000000 */
[----:B------:R-:W-:Y:S01]  /*3df0*/  MOV R210, 0x10 ;  /* 0x0000001000d27802 */ /* 0x000fe20000000f00 */
        /* <DEDUP_REMOVED lines=9> */
[--C-:B------:R-:W-:Y:S07]  /*3e90*/  FFMA.FTZ R205, R12, UR12, -R213.reuse ;  /* 0x0000000c0ccd7c23 */ /* 0x100fee00080108d5 */
[----:B------:R-:W2:Y:S01]  /*3ea0*/  MUFU.EX2 R196, R196 ;  /* 0x000000c400c47308 */ /* 0x000ea20000000800 */
[----:B------:R-:W-:Y:S01]  /*3eb0*/  FFMA.FTZ R204, R13, UR12, -R213 ;  /* 0x0000000c0dcc7c23 */ /* 0x000fe200080108d5 */
[--C-:B------:R-:W-:Y:S01]  /*3ec0*/  FFMA.FTZ R212, R18, UR12, -R3.reuse ;  /* 0x0000000c12d47c23 */ /* 0x100fe20008010803 */
[--C-:B------:R-:W-:Y:S07]  /*3ed0*/  FFMA.FTZ R202, R14, UR12, -R3.reuse ;  /* 0x0000000c0eca7c23 */ /* 0x100fee0008010803 */
[----:B------:R-:W-:Y:S01]  /*3ee0*/  MUFU.EX2 R197, R197 ;  /* 0x000000c500c57308 */ /* 0x000fe20000000800 */
[--C-:B------:R-:W-:Y:S01]  /*3ef0*/  FFMA.FTZ R207, R15, UR12, -R3.reuse ;  /* 0x0000000c0fcf7c23 */ /* 0x100fe20008010803 */
[----:B------:R-:W-:Y:S01]  /*3f00*/  FFMA.FTZ R3, R19, UR12, -R3 ;  /* 0x0000000c13037c23 */ /* 0x000fe20008010803 */
[--C-:B------:R-:W-:Y:S07]  /*3f10*/  FFMA.FTZ R214, R16, UR12, -R213.reuse ;  /* 0x0000000c10d67c23 */ /* 0x100fee00080108d5 */
[----:B------:R-:W3:Y:S01]  /*3f20*/  MUFU.EX2 R198, R198 ;  /* 0x000000c600c67308 */ /* 0x000ee20000000800 */
[----:B------:R-:W-:Y:S01]  /*3f30*/  FFMA.FTZ R213, R17, UR12, -R213 ;  /* 0x0000000c11d57c23 */ /* 0x000fe200080108d5 */
[----:B------:R-:W-:Y:S08]  /*3f40*/  MOV R231, 0x20 ;  /* 0x0000002000e77802 */ /* 0x000ff00000000f00 */
[----:B------:R-:W-:Y:S10]  /*3f50*/  MUFU.EX2 R199, R199 ;  /* 0x000000c700c77308 */ /* 0x000ff40000000800 */
[----:B------:R-:W-:Y:S10]  /*3f60*/  MUFU.EX2 R200, R200 ;  /* 0x000000c800c87308 */ /* 0x000ff40000000800 */
[----:B------:R-:W-:Y:S10]  /*3f70*/  MUFU.EX2 R201, R201 ;  /* 0x000000c900c97308 */ /* 0x000ff40000000800 */
[----:B------:R-:W-:Y:S10]  /*3f80*/  MUFU.EX2 R203, R203 ;  /* 0x000000cb00cb7308 */ /* 0x000ff40000000800 */
[----:B------:R-:W-:Y:S10]  /*3f90*/  MUFU.EX2 R205, R205 ;  /* 0x000000cd00cd7308 */ /* 0x000ff40000000800 */
[----:B------:R-:W4:Y:S10]  /*3fa0*/  MUFU.EX2 R204, R204 ;  /* 0x000000cc00cc7308 */ /* 0x000f340000000800 */
        /* <DEDUP_REMOVED lines=19> */
[----:B------:R-:W-:Y:S02]  /*40e0*/  LOP3.LUT R206, R4, R206, RZ, 0xfc, !PT ;  /* 0x000000ce04ce7212 */ /* 0x000fe400078efcff */
[----:B------:R-:W-:Y:S02]  /*40f0*/  LOP3.LUT R123, R123, 0x38, R117, 0xf8, !PT ;  /* 0x000000387b7b7812 */ /* 0x000fe400078ef875 */
[----:B--2---:R-:W-:Y:S02]  /*4100*/  F2FP.F16.F32.PACK_AB R4, R196, R131 ;  /* 0x00000083c404723e */ /* 0x004fe400000000ff */
[----:B------:R-:W-:Y:S02]  /*4110*/  LEA R206, R206, UR4, 0x1 ;  /* 0x00000004cece7c11 */ /* 0x000fe4000f8e08ff */
[----:B------:R-:W-:Y:S02]  /*4120*/  LOP3.LUT R230, R5, 0x3800, R230, 0xf8, !PT ;  /* 0x0000380005e67812 */ /* 0x000fe400078ef8e6 */
[--C-:B------:R-:W-:Y:S01]  /*4130*/  LOP3.LUT R5, R123, 0x8, R116.reuse, 0x78, !PT ;  /* 0x000000087b057812 */ /* 0x100fe200078e7874 */
[----:B------:R1:W-:Y:S01]  /*4140*/  STS [R206+0x2a000], R4 ;  /* 0x02a00004ce007388 */ /* 0x0003e20000000800 */
[----:B------:R-:W-:Y:S01]  /*4150*/  LOP3.LUT P0, RZ, R116, 0x8, RZ, 0xc0, !PT ;  /* 0x0000000874ff7812 */ /* 0x000fe2000780c0ff */
[----:B------:R-:W-:Y:S01]  /*4160*/  VIADD R209, R206, 0x2a020 ;  /* 0x0002a020ced17836 */ /* 0x000fe20000000000 */
[----:B------:R-:W-:Y:S02]  /*4170*/  LOP3.LUT R230, R230, R5, RZ, 0xfc, !PT ;  /* 0x00000005e6e67212 */ /* 0x000fe400078efcff */
[----:B---3--:R-:W-:Y:S02]  /*4180*/  F2FP.F16.F32.PACK_AB R5, R198, R197 ;  /* 0x000000c5c605723e */ /* 0x008fe400000000ff */
[----:B------:R-:W-:Y:S02]  /*4190*/  LOP3.LUT P3, RZ, R116, 0x4, RZ, 0xc0, !PT ;  /* 0x0000000474ff7812 */ /* 0x000fe4000786c0ff */
[----:B----4-:R-:W-:Y:S01]  /*41a0*/  F2FP.F16.F32.PACK_AB R3, R204, R205 ;  /* 0x000000cdcc03723e */ /* 0x010fe200000000ff */
[----:B------:R2:W-:Y:S01]  /*41b0*/  STS [R206+0x2a400], R5 ;  /* 0x02a40005ce007388 */ /* 0x0005e20000000800 */
[----:B------:R-:W-:Y:S02]  /*41c0*/  SEL R210, R210, 0xfffffff0, !P3 ;  /* 0xfffffff0d2d27807 */ /* 0x000fe40005800000 */
[----:B------:R-:W-:Y:S02]  /*41d0*/  SHF.R.U32.HI R124, RZ, 0x1, R116 ;  /* 0x00000001ff7c7819 */ /* 0x000fe40000011674 */
[----:B------:R-:W-:Y:S01]  /*41e0*/  LOP3.LUT R120, R121, 0x200, RZ, 0xc0, !PT ;  /* 0x0000020079787812 */ /* 0x000fe200078ec0ff */
[----:B------:R-:W-:Y:S01]  /*41f0*/  IMAD.IADD R208, R206, 0x1, R210 ;  /* 0x00000001ced07824 */ /* 0x000fe200078e02d2 */
[----:B------:R-:W-:Y:S02]  /*4200*/  LOP3.LUT R119, R123, 0x8, R124, 0x78, !PT ;  /* 0x000000087b777812 */ /* 0x000fe400078e787c */
[----:B------:R-:W-:Y:S02]  /*4210*/  LOP3.LUT R128, R120, 0xc00, R118, 0xf8, !PT ;  /* 0x00000c0078807812 */ /* 0x000fe400078ef876 */
[----:B------:R-:W-:Y:S02]  /*4220*/  F2FP.F16.F32.PACK_AB R6, R213, R214 ;  /* 0x000000d6d506723e */ /* 0x000fe400000000ff */
[----:B------:R-:W-:Y:S01]  /*4230*/  LOP3.LUT R128, R128, R119, RZ, 0xfc, !PT ;  /* 0x0000007780807212 */ /* 0x000fe200078efcff */
[----:B-1----:R-:W-:Y:S01]  /*4240*/  VIADD R4, R206, 0x2a000 ;  /* 0x0002a000ce047836 */ /* 0x002fe20000000000 */
[----:B------:R-:W-:Y:S02]  /*4250*/  LEA R230, R230, UR4, 0x1 ;  /* 0x00000004e6e67c11 */ /* 0x000fe4000f8e08ff */
[----:B------:R-:W-:Y:S02]  /*4260*/  LEA R128, R128, UR4, 0x1 ;  /* 0x0000000480807c11 */ /* 0x000fe4000f8e08ff */
[----:B------:R-:W-:Y:S02]  /*4270*/  @P0 IADD3 R209, PT, PT, R4, -0x20, RZ ;  /* 0xffffffe004d10810 */ /* 0x000fe40007ffe0ff */
[----:B------:R-:W-:Y:S02]  /*4280*/  F2FP.F16.F32.PACK_AB R4, R203, R201 ;  /* 0x000000c9cb04723e */ /* 0x000fe400000000ff */
[----:B------:R-:W-:Y:S02]  /*4290*/  LOP3.LUT P0, RZ, R116, 0x2, RZ, 0xc0, !PT ;  /* 0x0000000274ff7812 */ /* 0x000fe4000780c0ff */
[----:B--2---:R-:W-:Y:S01]  /*42a0*/  F2FP.F16.F32.PACK_AB R5, R200, R199 ;  /* 0x000000c7c805723e */ /* 0x004fe200000000ff */
[----:B------:R1:W-:Y:S01]  /*42b0*/  STS [R208+0x2a400], R4 ;  /* 0x02a40004d0007388 */ /* 0x0003e20000000800 */
[----:B------:R-:W-:Y:S02]  /*42c0*/  SEL R231, R231, 0xffffffe0, !P0 ;  /* 0xffffffe0e7e77807 */ /* 0x000fe40004000000 */
[----:B------:R-:W-:Y:S03]  /*42d0*/  SEL R232, R232, 0xffffffc0, !P3 ;  /* 0xffffffc0e8e87807 */ /* 0x000fe60005800000 */
[----:B------:R2:W-:Y:S01]  /*42e0*/  STS [R208+0x2a000], R5 ;  /* 0x02a00005d0007388 */ /* 0x0005e20000000800 */
[C---:B------:R-:W-:Y:S01]  /*42f0*/  IADD3 R229, PT, PT, R231.reuse, R230, RZ ;  /* 0x000000e6e7e57210 */ /* 0x040fe20007ffe0ff */
[C---:B------:R-:W-:Y:S01]  /*4300*/  IMAD.IADD R127, R128.reuse, 0x1, R231 ;  /* 0x00000001807f7824 */ /* 0x040fe200078e02e7 */
[----:B------:R-:W-:Y:S03]  /*4310*/  IADD3 R126, PT, PT, R128, R232, RZ ;  /* 0x000000e8807e7210 */ /* 0x000fe60007ffe0ff */
[----:B------:R3:W-:Y:S01]  /*4320*/  STS [R209], R3 ;  /* 0x00000003d1007388 */ /* 0x0007e20000000800 */
[----:B------:R-:W-:Y:S01]  /*4330*/  IMAD.IADD R228, R232, 0x1, R230 ;  /* 0x00000001e8e47824 */ /* 0x000fe200078e02e6 */
[----:B------:R-:W-:Y:S02]  /*4340*/  LOP3.LUT R122, R122, 0x20, RZ, 0xc0, !PT ;  /* 0x000000207a7a7812 */ /* 0x000fe400078ec0ff */
[----:B------:R-:W-:Y:S01]  /*4350*/  IADD3 R125, PT, PT, R231, R126, RZ ;  /* 0x0000007ee77d7210 */ /* 0x000fe20007ffe0ff */
[----:B-1----:R-:W-:Y:S01]  /*4360*/  IMAD.IADD R4, R210, 0x1, R209 ;  /* 0x00000001d2047824 */ /* 0x002fe200078e02d1 */
[----:B--2---:R-:W-:Y:S02]  /*4370*/  F2FP.F16.F32.PACK_AB R5, R211, R212 ;  /* 0x000000d4d305723e */ /* 0x004fe400000000ff */
[----:B---3--:R-:W-:Y:S05]  /*4380*/  F2FP.F16.F32.PACK_AB R3, R207, R202 ;  /* 0x000000cacf03723e */ /* 0x008fea00000000ff */
[----:B------:R1:W-:Y:S06]  /*4390*/  STS [R209+0x400], R3 ;  /* 0x00040003d1007388 */ /* 0x0003ec0000000800 */
[----:B------:R-:W-:Y:S06]  /*43a0*/  STS [R4], R6 ;  /* 0x0000000604007388 */ /* 0x000fec0000000800 */
[----:B------:R-:W-:Y:S06]  /*43b0*/  STS [R4+0x400], R5 ;  /* 0x0004000504007388 */ /* 0x000fec0000000800 */
[----:B------:R-:W-:Y:S06]  /*43c0*/  LDSM.16.M88.4 R16, [R128+0x10000] ;  /* 0x010000008010783b */ /* 0x000fec0000000200 */
[----:B------:R-:W2:Y:S06]  /*43d0*/  LDSM.16.M88.4 R8, [R230+0x20000] ;  /* 0x02000000e608783b */ /* 0x000eac0000000200 */
[----:B------:R-:W3:Y:S01]  /*43e0*/  LDSM.16.M88.4 R84, [R230+0x20800] ;  /* 0x02080000e654783b */ /* 0x000ee20000000200 */
[----:B-1----:R-:W-:Y:S05]  /*43f0*/  IMAD.IADD R3, R231, 0x1, R228 ;  /* 0x00000001e7037824 */ /* 0x002fea00078e02e4 */
[----:B------:R-:W-:Y:S06]  /*4400*/  LDSM.16.M88.4 R88, [R127+0x10000] ;  /* 0x010000007f58783b */ /* 0x000fec0000000200 */
[----:B------:R-:W1:Y:S06]  /*4410*/  LDSM.16.M88.4 R92, [R229+0x20000] ;  /* 0x02000000e55c783b */ /* 0x000e6c0000000200 */
[----:B------:R-:W4:Y:S06]  /*4420*/  LDSM.16.M88.4 R96, [R229+0x20800] ;  /* 0x02080000e560783b */ /* 0x000f2c0000000200 */
[----:B------:R-:W-:Y:S06]  /*4430*/  LDSM.16.M88.4 R100, [R126+0x10000] ;  /* 0x010000007e64783b */ /* 0x000fec0000000200 */
[----:B------:R-:W4:Y:S01]  /*4440*/  LDSM.16.M88.4 R104, [R228+0x20000] ;  /* 0x02000000e468783b */ /* 0x000f220000000200 */
[C---:B--2---:R-:W-:Y:S05]  /*4450*/  HMMA.16816.F32 R4, R16.reuse, R8, RZ ;  /* 0x000000081004723c */ /* 0x044fea00000018ff */
[----:B------:R-:W-:Y:S03]  /*4460*/  LDSM.16.M88.4 R108, [R125+0x10000] ;  /* 0x010000007d6c783b */ /* 0x000fe60000000200 */
[C---:B------:R-:W-:Y:S03]  /*4470*/  HMMA.16816.F32 R8, R16.reuse, R10, RZ ;  /* 0x0000000a1008723c */ /* 0x040fe600000018ff */
[----:B------:R-:W-:Y:S05]  /*4480*/  LDSM.16.M88.4 R112, [R3+0x20000] ;  /* 0x020000000370783b */ /* 0x000fea0000000200 */
[C---:B---3--:R-:W-:Y:S08]  /*4490*/  HMMA.16816.F32 R12, R16.reuse, R84, RZ ;  /* 0x00000054100c723c */ /* 0x048ff000000018ff */
[----:B------:R-:W-:Y:S01]  /*44a0*/  HMMA.16816.F32 R16, R16, R86, RZ ;  /* 0x000000561010723c */ /* 0x000fe200000018ff */
[----:B------:R-:W2:Y:S07]  /*44b0*/  LDSM.16.M88.4 R84, [R228+0x20800] ;  /* 0x02080000e454783b */ /* 0x000eae0000000200 */
[C---:B-1----:R-:W-:Y:S08]  /*44c0*/  HMMA.16816.F32 R4, R88.reuse, R92, R4 ;  /* 0x0000005c5804723c */ /* 0x042ff00000001804 */
[C---:B------:R-:W-:Y:S01]  /*44d0*/  HMMA.16816.F32 R8, R88.reuse, R94, R8 ;  /* 0x0000005e5808723c */ /* 0x040fe20000001808 */
[----:B------:R-:W-:Y:S07]  /*44e0*/  LDSM.16.M88.4 R92, [R128+0x12000] ;  /* 0x01200000805c783b */ /* 0x000fee0000000200 */
[C---:B----4-:R-:W-:Y:S08]  /*44f0*/  HMMA.16816.F32 R12, R88.reuse, R96, R12 ;  /* 0x00000060580c723c */ /* 0x050ff0000000180c */
[----:B------:R-:W-:Y:S01]  /*4500*/  HMMA.16816.F32 R16, R88, R98, R16 ;  /* 0x000000625810723c */ /* 0x000fe20000001810 */
[----:B------:R-:W1:Y:S06]  /*4510*/  LDSM.16.M88.4 R88, [R3+0x20800] ;  /* 0x020800000358783b */ /* 0x000e6c0000000200 */
[----:B------:R-:W3:Y:S01]  /*4520*/  LDSM.16.M88.4 R96, [R230+0x22000] ;  /* 0x02200000e660783b */ /* 0x000ee20000000200 */
[C---:B------:R-:W-:Y:S08]  /*4530*/  HMMA.16816.F32 R4, R100.reuse, R104, R4 ;  /* 0x000000686404723c */ /* 0x040ff00000001804 */
        /* <DEDUP_REMOVED lines=84> */
[----:B------:R-:W-:Y:S02]  /*4a80*/  LOP3.LUT R84, R124, 0x10, RZ, 0xc0, !PT ;  /* 0x000000107c547812 */ /* 0x000fe400078ec0ff */
[--C-:B------:R-:W-:Y:S02]  /*4a90*/  SHF.R.U32.HI R85, RZ, 0x3, R116.reuse ;  /* 0x00000003ff557819 */ /* 0x100fe40000011674 */
[----:B------:R-:W-:Y:S01]  /*4aa0*/  LOP3.LUT R84, R84, 0x8, R116, 0xf8, !PT ;  /* 0x0000000854547812 */ /* 0x000fe200078ef874 */
[----:B------:R-:W-:Y:S03]  /*4ab0*/  HMMA.16816.F32 R16, R100, R86, R16 ;  /* 0x000000566410723c */ /* 0x000fe60000001810 */
[----:B------:R-:W-:Y:S02]  /*4ac0*/  LOP3.LUT R233, R84, R123, RZ, 0x3c, !PT ;  /* 0x0000007b54e97212 */ /* 0x000fe400078e3cff */
[----:B------:R-:W-:Y:S02]  /*4ad0*/  LOP3.LUT R84, R122, 0x18, R85, 0xf8, !PT ;  /* 0x000000187a547812 */ /* 0x000fe400078ef855 */
[----:B------:R-:W-:Y:S01]  /*4ae0*/  LOP3.LUT R233, R233, 0x200, R118, 0xf8, !PT ;  /* 0x00000200e9e97812 */ /* 0x000fe200078ef876 */
[C---:B------:R-:W-:Y:S05]  /*4af0*/  HMMA.16816.F32 R4, R108.reuse, R112, R4 ;  /* 0x000000706c04723c */ /* 0x040fea0000001804 */
[----:B------:R-:W-:Y:S02]  /*4b00*/  LOP3.LUT R84, R84, 0x1c0, R121, 0xf8, !PT ;  /* 0x000001c054547812 */ /* 0x000fe400078ef879 */
[----:B------:R-:W-:Y:S01]  /*4b10*/  LEA R233, R233, UR4, 0x1 ;  /* 0x00000004e9e97c11 */ /* 0x000fe2000f8e08ff */
[C---:B------:R-:W-:Y:S03]  /*4b20*/  HMMA.16816.F32 R8, R108.reuse, R114, R8 ;  /* 0x000000726c08723c */ /* 0x040fe60000001808 */
[----:B------:R-:W-:Y:S01]  /*4b30*/  LOP3.LUT R84, R84, 0x38, R117, 0x78, !PT ;  /* 0x0000003854547812 */ /* 0x000fe200078e7875 */
[C---:B------:R-:W-:Y:S01]  /*4b40*/  VIADD R112, R233.reuse, 0x2a040 ;  /* 0x0002a040e9707836 */ /* 0x040fe20000000000 */
[----:B------:R-:W-:Y:S02]  /*4b50*/  IADD3 R85, PT, PT, R233, 0x2a000, RZ ;  /* 0x0002a000e9557810 */ /* 0x000fe40007ffe0ff */
[----:B------:R-:W-:Y:S01]  /*4b60*/  LOP3.LUT R84, R84, 0x200, R121, 0xf8, !PT ;  /* 0x0000020054547812 */ /* 0x000fe200078ef879 */
[C---:B-1----:R-:W-:Y:S03]  /*4b70*/  HMMA.16816.F32 R12, R108.reuse, R88, R12 ;  /* 0x000000586c0c723c */ /* 0x042fe6000000180c */
[C---:B-----5:R-:W-:Y:S01]  /*4b80*/  FADD.FTZ R4, -R130.reuse, R4 ;  /* 0x0000000482047221 */ /* 0x060fe20000010100 */
[C---:B------:R-:W-:Y:S01]  /*4b90*/  FADD.FTZ R5, -R130.reuse, R5 ;  /* 0x0000000582057221 */ /* 0x040fe20000010100 */
[C---:B------:R-:W-:Y:S01]  /*4ba0*/  FADD.FTZ R6, -R129.reuse, R6 ;  /* 0x0000000681067221 */ /* 0x040fe20000010100 */
[----:B------:R-:W-:Y:S01]  /*4bb0*/  FADD.FTZ R7, -R129, R7 ;  /* 0x0000000781077221 */ /* 0x000fe20000010100 */
[----:B------:R-:W-:Y:S01]  /*4bc0*/  FMUL.FTZ R4, R131, R4 ;  /* 0x0000000483047220 */ /* 0x000fe20000410000 */
[----:B------:R-:W-:Y:S03]  /*4bd0*/  HMMA.16816.F32 R16, R108, R90, R16 ;  /* 0x0000005a6c10723c */ /* 0x000fe60000001810 */
        /* <DEDUP_REMOVED lines=14> */
[----:B------:R-:W-:Y:S01]  /*4cc0*/  @P3 IADD3 R112, PT, PT, R85, -0x40, RZ ;  /* 0xffffffc055703810 */ /* 0x000fe20007ffe0ff */
[----:B------:R-:W-:Y:S01]  /*4cd0*/  FMUL.FTZ R11, R203, R11 ;  /* 0x0000000bcb0b7220 */ /* 0x000fe20000410000 */
[----:B------:R-:W-:Y:S01]  /*4ce0*/  FMUL.FTZ R12, R205, R12 ;  /* 0x0000000ccd0c7220 */ /* 0x000fe20000410000 */
[----:B------:R-:W-:Y:S01]  /*4cf0*/  F2FP.F16.F32.PACK_AB R4, R5, R4 ;  /* 0x000000040504723e */ /* 0x000fe200000000ff */
[----:B------:R-:W-:Y:S01]  /*4d00*/  FMUL.FTZ R13, R204, R13 ;  /* 0x0000000dcc0d7220 */ /* 0x000fe20000410000 */
[----:B------:R-:W-:Y:S01]  /*4d10*/  FMUL.FTZ R14, R202, R14 ;  /* 0x0000000eca0e7220 */ /* 0x000fe20000410000 */
[----:B------:R-:W-:Y:S01]  /*4d20*/  F2FP.F16.F32.PACK_AB R6, R7, R6 ;  /* 0x000000060706723e */ /* 0x000fe200000000ff */
[----:B------:R-:W-:Y:S01]  /*4d30*/  FMUL.FTZ R15, R207, R15 ;  /* 0x0000000fcf0f7220 */ /* 0x000fe20000410000 */
[C---:B------:R-:W-:Y:S01]  /*4d40*/  FADD.FTZ R16, -R130.reuse, R16 ;  /* 0x0000001082107221 */ /* 0x040fe20000010100 */
[----:B------:R-:W-:Y:S01]  /*4d50*/  F2FP.F16.F32.PACK_AB R8, R9, R8 ;  /* 0x000000080908723e */ /* 0x000fe200000000ff */
[----:B------:R-:W-:Y:S01]  /*4d60*/  FADD.FTZ R17, -R130, R17 ;  /* 0x0000001182117221 */ /* 0x000fe20000010100 */
[----:B------:R-:W-:Y:S01]  /*4d70*/  FADD.FTZ R18, -R129, R18 ;  /* 0x0000001281127221 */ /* 0x000fe20000010100 */
[----:B------:R-:W-:Y:S01]  /*4d80*/  F2FP.F16.F32.PACK_AB R10, R11, R10 ;  /* 0x0000000a0b0a723e */ /* 0x000fe200000000ff */
[----:B------:R-:W-:Y:S01]  /*4d90*/  FADD.FTZ R19, -R129, R19 ;  /* 0x0000001381137221 */ /* 0x000fe20000010100 */
[----:B------:R-:W-:Y:S01]  /*4da0*/  FMUL.FTZ R16, R214, R16 ;  /* 0x00000010d6107220 */ /* 0x000fe20000410000 */
[----:B------:R-:W-:Y:S01]  /*4db0*/  F2FP.F16.F32.PACK_AB R12, R13, R12 ;  /* 0x0000000c0d0c723e */ /* 0x000fe200000000ff */
[----:B------:R-:W-:Y:S01]  /*4dc0*/  FMUL.FTZ R17, R213, R17 ;  /* 0x00000011d5117220 */ /* 0x000fe20000410000 */
[----:B------:R-:W-:Y:S01]  /*4dd0*/  FMUL.FTZ R18, R212, R18 ;  /* 0x00000012d4127220 */ /* 0x000fe20000410000 */
[----:B------:R-:W-:Y:S01]  /*4de0*/  F2FP.F16.F32.PACK_AB R14, R15, R14 ;  /* 0x0000000e0f0e723e */ /* 0x000fe200000000ff */
[----:B------:R-:W-:Y:S01]  /*4df0*/  FMUL.FTZ R19, R211, R19 ;  /* 0x00000013d3137220 */ /* 0x000fe20000410000 */
        /* <DEDUP_REMOVED lines=28> */
.L_x_1079:
        /* <DEDUP_REMOVED lines=15> */
[----:B------:R-:W-:Y:S06]  /*50b0*/  LDSM.16.MT88.4 R4, [R233+0x2a000] ;  /* 0x02a00000e904783b */ /* 0x000fec0000004200 */
[----:B------:R-:W2:Y:S06]  /*50c0*/  LDSM.16.MT88.4 R8, [R234+0x10000] ;  /* 0x01000000ea08783b */ /* 0x000eac0000004200 */
[----:B------:R-:W3:Y:S06]  /*50d0*/  LDSM.16.MT88.4 R12, [R112] ;  /* 0x00000000700c783b */ /* 0x000eec0000004200 */
[----:B------:R-:W4:Y:S06]  /*50e0*/  LDSM.16.MT88.4 R16, [R234+0x12000] ;  /* 0x01200000ea10783b */ /* 0x000f2c0000004200 */
[----:B-1----:R-:W1:Y:S06]  /*50f0*/  LDSM.16.MT88.4 R84, [R234+0x14000] ;  /* 0x01400000ea54783b */ /* 0x002e6c0000004200 */
[----:B------:R-:W5:Y:S06]  /*5100*/  LDSM.16.MT88.4 R88, [R234+0x16000] ;  /* 0x01600000ea58783b */ /* 0x000f6c0000004200 */
[----:B------:R-:W-:Y:S06]  /*5110*/  LDSM.16.MT88.4 R92, [R234+0x10800] ;  /* 0x01080000ea5c783b */ /* 0x000fec0000004200 */
[----:B------:R-:W-:Y:S01]  /*5120*/  LDSM.16.MT88.4 R96, [R112+0x800] ;  /* 0x000800007060783b */ /* 0x000fe20000004200 */
[-C--:B--2---:R-:W-:Y:S05]  /*5130*/  HMMA.16816.F32 R20, R4, R8.reuse, R20 ;  /* 0x000000080414723c */ /* 0x084fea0000001814 */
[----:B------:R-:W-:Y:S03]  /*5140*/  LDSM.16.MT88.4 R100, [R234+0x12800] ;  /* 0x01280000ea64783b */ /* 0x000fe60000004200 */
[C---:B---3--:R-:W-:Y:S03]  /*5150*/  HMMA.16816.F32 R24, R12.reuse, R8, R24 ;  /* 0x000000080c18723c */ /* 0x048fe60000001818 */
[----:B------:R-:W-:Y:S06]  /*5160*/  LDSM.16.MT88.4 R104, [R234+0x14800] ;  /* 0x01480000ea68783b */ /* 0x000fec0000004200 */
[----:B------:R-:W-:Y:S01]  /*5170*/  LDSM.16.MT88.4 R108, [R234+0x16800] ;  /* 0x01680000ea6c783b */ /* 0x000fe20000004200 */
        /* <DEDUP_REMOVED lines=8> */
[-C--:B-1----:R-:W-:Y:S08]  /*5200*/  HMMA.16816.F32 R52, R4, R84.reuse, R52 ;  /* 0x000000540434723c */ /* 0x082ff00000001834 */
        /* <DEDUP_REMOVED lines=9> */
[----:B------:R-:W1:Y:S06]  /*52a0*/  LDSM.16.MT88.4 R4, [R233+0x2b000] ;  /* 0x02b00000e904783b */ /* 0x000e6c0000004200 */
[----:B------:R-:W3:Y:S01]  /*52b0*/  LDSM.16.MT88.4 R88, [R234+0x15000] ;  /* 0x01500000ea58783b */ /* 0x000ee20000004200 */
        /* <DEDUP_REMOVED lines=22> */
[-C--:B-1----:R-:W-:Y:S08]  /*5420*/  HMMA.16816.F32 R20, R4, R12.reuse, R20 ;  /* 0x0000000c0414723c */ /* 0x082ff00000001814 */
[C---:B------:R-:W-:Y:S08]  /*5430*/  HMMA.16816.F32 R24, R16.reuse, R12, R24 ;  /* 0x0000000c1018723c */ /* 0x040ff00000001818 */
[-C--:B------:R-:W-:Y:S08]  /*5440*/  HMMA.16816.F32 R28, R16, R14.reuse, R28 ;  /* 0x0000000e101c723c */ /* 0x080ff0000000181c */
[C---:B------:R-:W-:Y:S01]  /*5450*/  HMMA.16816.F32 R32, R4.reuse, R14, R32 ;  /* 0x0000000e0420723c */ /* 0x040fe20000001820 */
[----:B------:R-:W1:Y:S01]  /*5460*/  LDSM.16.MT88.4 R12, [R234+0x17800] ;  /* 0x01780000ea0c783b */ /* 0x000e620000004200 */
        /* <DEDUP_REMOVED lines=9> */
[-C--:B--2---:R-:W-:Y:S08]  /*5500*/  HMMA.16816.F32 R68, R4, R92.reuse, R68 ;  /* 0x0000005c0444723c */ /* 0x084ff00000001844 */
        /* <DEDUP_REMOVED lines=50> */
.L_x_1080:
        /* <DEDUP_REMOVED lines=12> */
[----:B------:R-:W-:Y:S02]  /*58f0*/  IMAD.IADD R208, R231, 0x1, R235 ;  /* 0x00000001e7d07824 */ /* 0x000fe400078e02eb */
[----:B------:R-:W-:Y:S01]  /*5900*/  @UP0 UIADD3.X UR17, UPT, UPT, UR17, -0x1, URZ, UP1, !UPT ;  /* 0xffffffff11110890 */ /* 0x000fe20008ffe4ff */
[----:B------:R-:W2:Y:S01]  /*5910*/  LDSM.16.M88.4 R124, [R235+0x29000] ;  /* 0x02900000eb7c783b */ /* 0x000ea20000000200 */
[----:B------:R-:W-:Y:S03]  /*5920*/  UISETP.NE.U32.AND UP1, UPT, UR8, 0x1, UPT ;  /* 0x000000010800788c */ /* 0x000fe6000bf25070 */
[----:B------:R-:W3:Y:S03]  /*5930*/  LDSM.16.MT88.4 R196, [R234+0x1e000] ;  /* 0x01e00000eac4783b */ /* 0x000ee60000004200 */
[----:B------:R-:W-:Y:S01]  /*5940*/  PLOP3.LUT P1, PT, PT, PT, UP1, 0x80, 0x8 ;  /* 0x000000000008781c */ /* 0x000fe20003f2f018 */
[----:B------:R-:W-:Y:S04]  /*5950*/  LDSM.16.MT88.4 R204, [R234+0x18800] ;  /* 0x01880000eacc783b */ /* 0x000fe80000004200 */
[----:B------:R-:W4:Y:S04]  /*5960*/  LDSM.16.M88.4 R200, [R208+0x28000] ;  /* 0x02800000d0c8783b */ /* 0x000f280000000200 */
[----:B------:R-:W4:Y:S04]  /*5970*/  LDSM.16.M88.4 R208, [R208+0x29000] ;  /* 0x02900000d0d0783b */ /* 0x000f280000000200 */
[----:B------:R-:W4:Y:S04]  /*5980*/  LDSM.16.MT88.4 R212, [R234+0x1a800] ;  /* 0x01a80000ead4783b */ /* 0x000f280000004200 */
[----:B------:R-:W-:Y:S04]  /*5990*/  LDSM.16.MT88.4 R216, [R234+0x1e800] ;  /* 0x01e80000ead8783b */ /* 0x000fe80000004200 */
[----:B------:R-:W-:Y:S01]  /*59a0*/  LDSM.16.MT88.4 R220, [R234+0x19000] ;  /* 0x01900000eadc783b */ /* 0x000fe20000004200 */
        /* <DEDUP_REMOVED lines=15> */
[----:B------:R-:W-:Y:S01]  /*5aa0*/  HMMA.16816.F32 R128, R128, R198, RZ ;  /* 0x000000c68080723c */ /* 0x000fe200000018ff */
[----:B------:R-:W1:Y:S07]  /*5ab0*/  LDSM.16.MT88.4 R196, [R234+0x1c800] ;  /* 0x01c80000eac4783b */ /* 0x000e6e0000004200 */
[-C--:B----4-:R-:W-:Y:S08]  /*5ac0*/  HMMA.16816.F32 R4, R200, R204.reuse, R4 ;  /* 0x000000ccc804723c */ /* 0x090ff00000001804 */
[C---:B------:R-:W-:Y:S04]  /*5ad0*/  HMMA.16816.F32 R8, R208.reuse, R204, R8 ;  /* 0x000000ccd008723c */ /* 0x040fe80000001808 */
[C---:B------:R-:W-:Y:S02]  /*5ae0*/  VIADD R204, R235.reuse, 0x28000 ;  /* 0x00028000ebcc7836 */ /* 0x040fe40000000000 */
[----:B------:R-:W-:Y:S02]  /*5af0*/  VIADD R235, R235, 0x28040 ;  /* 0x00028040ebeb7836 */ /* 0x000fe40000000000 */
[-C--:B------:R-:W-:Y:S03]  /*5b00*/  HMMA.16816.F32 R12, R208, R206.reuse, R12 ;  /* 0x000000ced00c723c */ /* 0x080fe6000000180c */
[----:B------:R-:W-:Y:S05]  /*5b10*/  @P3 VIADD R235, R204, 0xffffffc0 ;  /* 0xffffffc0cceb3836 */ /* 0x000fea0000000000 */
[C---:B------:R-:W-:Y:S01]  /*5b20*/  HMMA.16816.F32 R16, R200.reuse, R206, R16 ;  /* 0x000000cec810723c */ /* 0x040fe20000001810 */
[----:B------:R-:W2:Y:S04]  /*5b30*/  LDSM.16.M88.4 R204, [R235] ;  /* 0x00000000ebcc783b */ /* 0x000ea80000000200 */
[----:B------:R-:W3:Y:S03]  /*5b40*/  LDSM.16.M88.4 R224, [R235+0x1000] ;  /* 0x00100000ebe0783b */ /* 0x000ee60000000200 */
[-C--:B------:R-:W-:Y:S08]  /*5b50*/  HMMA.16816.F32 R84, R200, R212.reuse, R84 ;  /* 0x000000d4c854723c */ /* 0x080ff00000001854 */
[C---:B------:R-:W-:Y:S08]  /*5b60*/  HMMA.16816.F32 R88, R208.reuse, R212, R88 ;  /* 0x000000d4d058723c */ /* 0x040ff00000001858 */
[-C--:B------:R-:W-:Y:S08]  /*5b70*/  HMMA.16816.F32 R92, R208, R214.reuse, R92 ;  /* 0x000000d6d05c723c */ /* 0x080ff0000000185c */
[C---:B------:R-:W-:Y:S08]  /*5b80*/  HMMA.16816.F32 R96, R200.reuse, R214, R96 ;  /* 0x000000d6c860723c */ /* 0x040ff00000001860 */
[-C--:B-1----:R-:W-:Y:S08]  /*5b90*/  HMMA.16816.F32 R100, R200, R196.reuse, R100 ;  /* 0x000000c4c864723c */ /* 0x082ff00000001864 */
[C---:B------:R-:W-:Y:S08]  /*5ba0*/  HMMA.16816.F32 R104, R208.reuse, R196, R104 ;  /* 0x000000c4d068723c */ /* 0x040ff00000001868 */
[-C--:B------:R-:W-:Y:S08]  /*5bb0*/  HMMA.16816.F32 R108, R208, R198.reuse, R108 ;  /* 0x000000c6d06c723c */ /* 0x080ff0000000186c */
[C---:B------:R-:W-:Y:S01]  /*5bc0*/  HMMA.16816.F32 R112, R200.reuse, R198, R112 ;  /* 0x000000c6c870723c */ /* 0x040fe20000001870 */
[----:B------:R-:W1:Y:S07]  /*5bd0*/  LDSM.16.MT88.4 R196, [R234+0x1b000] ;  /* 0x01b00000eac4783b */ /* 0x000e6e0000004200 */
[-C--:B------:R-:W-:Y:S08]  /*5be0*/  HMMA.16816.F32 R116, R200, R216.reuse, R116 ;  /* 0x000000d8c874723c */ /* 0x080ff00000001874 */
[C---:B------:R-:W-:Y:S08]  /*5bf0*/  HMMA.16816.F32 R120, R208.reuse, R216, R120 ;  /* 0x000000d8d078723c */ /* 0x040ff00000001878 */
[-C--:B------:R-:W-:Y:S01]  /*5c00*/  HMMA.16816.F32 R124, R208, R218.reuse, R124 ;  /* 0x000000dad07c723c */ /* 0x080fe2000000187c */
[----:B------:R-:W4:Y:S07]  /*5c10*/  LDSM.16.MT88.4 R208, [R234+0x1d000] ;  /* 0x01d00000ead0783b */ /* 0x000f2e0000004200 */
[----:B------:R-:W-:Y:S01]  /*5c20*/  HMMA.16816.F32 R128, R200, R218, R128 ;  /* 0x000000dac880723c */ /* 0x000fe20000001880 */
[----:B------:R-:W4:Y:S04]  /*5c30*/  LDSM.16.MT88.4 R200, [R234+0x1f000] ;  /* 0x01f00000eac8783b */ /* 0x000f280000004200 */
[----:B------:R-:W-:Y:S03]  /*5c40*/  LDSM.16.MT88.4 R216, [R234+0x19800] ;  /* 0x01980000ead8783b */ /* 0x000fe60000004200 */
[-C--:B--2---:R-:W-:Y:S08]  /*5c50*/  HMMA.16816.F32 R4, R204, R220.reuse, R4 ;  /* 0x000000dccc04723c */ /* 0x084ff00000001804 */
[C---:B---3--:R-:W-:Y:S04]  /*5c60*/  HMMA.16816.F32 R8, R224.reuse, R220, R8 ;  /* 0x000000dce008723c */ /* 0x048fe80000001808 */
[----:B------:R-:W-:Y:S04]  /*5c70*/  IMAD.IADD R220, R231, 0x1, R235 ;  /* 0x00000001e7dc7824 */ /* 0x000fe800078e02eb */
[-C--:B------:R-:W-:Y:S01]  /*5c80*/  HMMA.16816.F32 R12, R224, R222.reuse, R12 ;  /* 0x000000dee00c723c */ /* 0x080fe2000000180c */
[----:B------:R-:W2:Y:S07]  /*5c90*/  LDSM.16.M88.4 R212, [R220] ;  /* 0x00000000dcd4783b */ /* 0x000eae0000000200 */
[C---:B------:R-:W-:Y:S01]  /*5ca0*/  HMMA.16816.F32 R16, R204.reuse, R222, R16 ;  /* 0x000000decc10723c */ /* 0x040fe20000001810 */
[----:B------:R-:W3:Y:S07]  /*5cb0*/  LDSM.16.M88.4 R220, [R220+0x1000] ;  /* 0x00100000dcdc783b */ /* 0x000eee0000000200 */
[-C--:B-1----:R-:W-:Y:S08]  /*5cc0*/  HMMA.16816.F32 R84, R204, R196.reuse, R84 ;  /* 0x000000c4cc54723c */ /* 0x082ff00000001854 */
[C---:B------:R-:W-:Y:S08]  /*5cd0*/  HMMA.16816.F32 R88, R224.reuse, R196, R88 ;  /* 0x000000c4e058723c */ /* 0x040ff00000001858 */
[-C--:B------:R-:W-:Y:S08]  /*5ce0*/  HMMA.16816.F32 R92, R224, R198.reuse, R92 ;  /* 0x000000c6e05c723c */ /* 0x080ff0000000185c */
[C---:B------:R-:W-:Y:S01]  /*5cf0*/  HMMA.16816.F32 R96, R204.reuse, R198, R96 ;  /* 0x000000c6cc60723c */ /* 0x040fe20000001860 */
[----:B------:R-:W1:Y:S07]  /*5d00*/  LDSM.16.MT88.4 R196, [R234+0x1b800] ;  /* 0x01b80000eac4783b */ /* 0x000e6e0000004200 */
[-C--:B----4-:R-:W-:Y:S08]  /*5d10*/  HMMA.16816.F32 R100, R204, R208.reuse, R100 ;  /* 0x000000d0cc64723c */ /* 0x090ff00000001864 */
[C---:B------:R-:W-:Y:S01]  /*5d20*/  HMMA.16816.F32 R104, R224.reuse, R208, R104 ;  /* 0x000000d0e068723c */ /* 0x040fe20000001868 */
[----:B------:R-:W-:Y:S05]  /*5d30*/  IMAD.U32 R208, RZ, RZ, UR55 ;  /* 0x00000037ffd07e24 */ /* 0x000fea000f8e00ff */
[----:B------:R-:W-:Y:S02]  /*5d40*/  LEA R208, P0, R208, R244, 0x2 ;  /* 0x000000f4d0d07211 */ /* 0x000fe400078010ff */
[-C--:B------:R-:W-:Y:S08]  /*5d50*/  HMMA.16816.F32 R108, R224, R210.reuse, R108 ;  /* 0x000000d2e06c723c */ /* 0x080ff0000000186c */
[C---:B------:R-:W-:Y:S08]  /*5d60*/  HMMA.16816.F32 R112, R204.reuse, R210, R112 ;  /* 0x000000d2cc70723c */ /* 0x040ff00000001870 */
[-C--:B------:R-:W-:Y:S08]  /*5d70*/  HMMA.16816.F32 R116, R204, R200.reuse, R116 ;  /* 0x000000c8cc74723c */ /* 0x080ff00000001874 */
[C---:B------:R-:W-:Y:S01]  /*5d80*/  HMMA.16816.F32 R120, R224.reuse, R200, R120 ;  /* 0x000000c8e078723c */ /* 0x040fe20000001878 */
[----:B------:R-:W-:Y:S05]  /*5d90*/  IMAD.U32 R200, RZ, RZ, UR55 ;  /* 0x00000037ffc87e24 */ /* 0x000fea000f8e00ff */
[----:B------:R-:W-:Y:S02]  /*5da0*/  LEA.HI.X.SX32 R209, R200, R245, 0x2, P0 ;  /* 0x000000f5c8d17211 */ /* 0x000fe400000f16ff */
[-C--:B------:R-:W-:Y:S03]  /*5db0*/  HMMA.16816.F32 R124, R224, R202.reuse, R124 ;  /* 0x000000cae07c723c */ /* 0x080fe6000000187c */
[C---:B------:R-:W-:Y:S04]  /*5dc0*/  LEA R210, P0, R250.reuse, R208, 0x5 ;  /* 0x000000d0fad27211 */ /* 0x040fe800078028ff */
[C---:B------:R-:W-:Y:S01]  /*5dd0*/  LEA.HI.X.SX32 R211, R250.reuse, R209, 0x5, P0 ;  /* 0x000000d1fad37211 */ /* 0x040fe200000f2eff */
[----:B------:R-:W-:Y:S01]  /*5de0*/  HMMA.16816.F32 R128, R204, R202, R128 ;  /* 0x000000cacc80723c */ /* 0x000fe20000001880 */
[----:B------:R-:W4:Y:S04]  /*5df0*/  LDSM.16.MT88.4 R200, [R234+0x1d800] ;  /* 0x01d80000eac8783b */ /* 0x000f280000004200 */
[----:B------:R-:W4:Y:S03]  /*5e00*/  LDSM.16.MT88.4 R204, [R234+0x1f800] ;  /* 0x01f80000eacc783b */ /* 0x000f260000004200 */
[-C--:B--2---:R-:W-:Y:S08]  /*5e10*/  HMMA.16816.F32 R4, R212, R216.reuse, R4 ;  /* 0x000000d8d404723c */ /* 0x084ff00000001804 */
[C---:B---3--:R-:W-:Y:S04]  /*5e20*/  HMMA.16816.F32 R8, R220.reuse, R216, R8 ;  /* 0x000000d8dc08723c */ /* 0x048fe80000001808 */
        /* <DEDUP_REMOVED lines=24> */
[-C--:B------:R-:W-:Y:S03]  /*5fb0*/  HMMA.16816.F32 R116, R212, R204.reuse, R116 ;  /* 0x000000ccd474723c */ /* 0x080fe60000001874 */
[C---:B------:R-:W-:Y:S02]  /*5fc0*/  LEA.HI.X.SX32 R203, R250.reuse, R201, 0x5, P0 ;  /* 0x000000c9facb7211 */ /* 0x040fe400000f2eff */
[C---:B------:R-:W-:Y:S03]  /*5fd0*/  LEA R234, P0, R250.reuse, R202, 0x5 ;  /* 0x000000cafaea7211 */ /* 0x040fe600078028ff */
[C---:B------:R-:W-:Y:S04]  /*5fe0*/  HMMA.16816.F32 R120, R220.reuse, R204, R120 ;  /* 0x000000ccdc78723c */ /* 0x040fe80000001878 */
[C---:B------:R-:W-:Y:S02]  /*5ff0*/  LEA.HI.X.SX32 R235, R250.reuse, R203, 0x5, P0 ;  /* 0x000000cbfaeb7211 */ /* 0x040fe400000f2eff */
[C---:B------:R-:W-:Y:S02]  /*6000*/  LEA R204, P0, R250.reuse, R234, 0x5 ;  /* 0x000000eafacc7211 */ /* 0x040fe400078028ff */
[-C--:B------:R-:W-:Y:S03]  /*6010*/  HMMA.16816.F32 R124, R220, R206.reuse, R124 ;  /* 0x000000cedc7c723c */ /* 0x080fe6000000187c */
[C---:B------:R-:W-:Y:S02]  /*6020*/  LEA.HI.X.SX32 R205, R250.reuse, R235, 0x5, P0 ;  /* 0x000000ebfacd7211 */ /* 0x040fe400000f2eff */
[----:B------:R-:W-:Y:S03]  /*6030*/  LEA R222, P0, R250, R204, 0x5 ;  /* 0x000000ccfade7211 */ /* 0x000fe600078028ff */
[----:B------:R-:W-:Y:S04]  /*6040*/  HMMA.16816.F32 R128, R212, R206, R128 ;  /* 0x000000ced480723c */ /* 0x000fe80000001880 */
[----:B------:R-:W-:Y:S02]  /*6050*/  @P2 LOP3.LUT R206, R238, 0x30, RZ, 0xc0, !PT ;  /* 0x00000030eece2812 */ /* 0x000fe400078ec0ff */
[----:B------:R-:W-:Y:S02]  /*6060*/  LEA.HI.X.SX32 R223, R250, R205, 0x5, P0 ;  /* 0x000000cdfadf7211 */ /* 0x000fe400000f2eff */
[----:B------:R-:W-:Y:S02]  /*6070*/  @P2 LOP3.LUT R242, R206, 0x7, R237, 0xf8, !PT ;  /* 0x00000007cef22812 */ /* 0x000fe400078ef8ed */
[----:B------:R-:W-:Y:S03]  /*6080*/  LEA R220, P0, R250, R222, 0x5 ;  /* 0x000000defadc7211 */ /* 0x000fe600078028ff */
[----:B------:R-:W-:Y:S01]  /*6090*/  @P2 IMAD.WIDE.U32 R206, R242, R236, UR64 ;  /* 0x00000040f2ce2e25 */ /* 0x000fe2000f8e00ec */
[C---:B------:R-:W-:Y:S01]  /*60a0*/  LEA.HI.X.SX32 R221, R250.reuse, R223, 0x5, P0 ;  /* 0x000000dffadd7211 */ /* 0x040fe200000f2eff */
[----:B------:R-:W-:Y:S01]  /*60b0*/  @UP0 UMOV UR64, UR15 ;  /* 0x0000000f00400c82 */ /* 0x000fe20008000000 */
[----:B------:R-:W-:Y:S01]  /*60c0*/  @UP0 UMOV UR65, UR14 ;  /* 0x0000000e00410c82 */ /* 0x000fe20008000000 */
[----:B------:R-:W-:Y:S01]  /*60d0*/  UISETP.GT.AND UP0, UPT, UR54, UR51, UPT ;  /* 0x000000333600728c */ /* 0x000fe2000bf04270 */
[----:B------:R-:W5:Y:S01]  /*60e0*/  @P2 LDG.E R241, desc[UR34][R206.64+-0x100] ;  /* 0xffff0022cef12981 */ /* 0x000f62000c1e1900 */
[C---:B------:R-:W-:Y:S01]  /*60f0*/  IMAD.WIDE R214, R250.reuse, -0xc0, R220 ;  /* 0xffffff40fad67825 */ /* 0x040fe200078e02dc */
[----:B------:R-:W-:Y:S02]  /*6100*/  UIADD3 UR54, UPT, UPT, UR54, -0x1, URZ ;  /* 0xffffffff36367890 */ /* 0x000fe4000fffe0ff */
        /* <DEDUP_REMOVED lines=155> */
[----:B------:R-:W-:Y:S01]  /*6ac0*/  LDSM.16.MT88.4 R116, [R0+0x5800] ;  /* 0x005800000074783b */ /* 0x000fe20000004200 */
        /* <DEDUP_REMOVED lines=43> */
[----:B------:R4:W1:Y:S07]  /*6d80*/  LDSM.16.MT88.4 R8, [R0+0x7800] ;  /* 0x007800000008783b */ /* 0x00086e0000004200 */
        /* <DEDUP_REMOVED lines=267> */
.L_x_1082:
        /* <DEDUP_REMOVED lines=12> */
.L_x_1083:
[----:B------:R-:W2:Y:S01]  /*7f00*/  LDCU.64 UR8, c[0x0][0x5c8] ;  /* 0x0000b900ff0877ac */ /* 0x000ea20008000a00 */
[----:B------:R-:W-:-:S04]  /*7f10*/  UIADD3 UR12, UPT, UPT, UR41, UR42, URZ ;  /* 0x0000002a290c7290 */ /* 0x000fc8000fffe0ff */
[----:B--2---:R-:W-:Y:S02]  /*7f20*/  UIMAD.WIDE.U32 UR42, UR12, UR8, URZ ;  /* 0x000000080c2a72a5 */ /* 0x004fe4000f8e00ff */
[----:B------:R-:W-:-:S04]  /*7f30*/  UIMAD UR12, UR12, UR9, URZ ;  /* 0x000000090c0c72a4 */ /* 0x000fc8000f8e02ff */
[----:B------:R-:W-:-:S06]  /*7f40*/  UIADD3 UR12, UPT, UPT, UR43, UR12, URZ ;  /* 0x0000000c2b0c7290 */ /* 0x000fcc000fffe0ff */
[----:B-1----:R-:W-:-:S07]  /*7f50*/  MOV R0, UR12 ;  /* 0x0000000c00007c02 */ /* 0x002fce0008000f00 */
.L_x_1084:
        /* <DEDUP_REMOVED lines=15> */
[----:B------:R-:W-:Y:S01]  /*8050*/  ISETP.GE.AND P1, PT, R3, UR36, PT ;  /* 0x0000002403007c0c */ /* 0x000fe2000bf26270 */
[----:B------:R-:W-:Y:S01]  /*8060*/  IMAD.U32 R53, RZ, RZ, UR45 ;  /* 0x0000002dff357e24 */ /* 0x000fe2000f8e00ff */
[----:B------:R-:W-:Y:S01]  /*8070*/  LEA R68, R68, UR5, 0x1 ;  /* 0x0000000544447c11 */ /* 0x000fe2000f8e08ff */
[----:B------:R-:W-:Y:S01]  /*8080*/  UIMAD UR12, UR14, UR11, UR12 ;  /* 0x0000000b0e0c72a4 */ /* 0x000fe2000f8e020c */
[----:B------:R-:W-:Y:S01]  /*8090*/  LOP3.LUT R2, R4, 0x38, R69, 0xf8, !PT ;  /* 0x0000003804027812 */ /* 0x000fe200078ef845 */
[----:B------:R-:W-:Y:S01]  /*80a0*/  IMAD.U32 R52, RZ, RZ, UR44 ;  /* 0x0000002cff347e24 */ /* 0x000fe2000f8e00ff */
[----:B------:R-:W2:Y:S01]  /*80b0*/  LDC.64 R4, c[0x0][0x5e0] ;  /* 0x00017800ff047b82 */ /* 0x000ea20000000a00 */
[----:B------:R3:W4:Y:S01]  /*80c0*/  LDS.128 R48, [R68+0x19000] ;  /* 0x0190000044307984 */ /* 0x0007220000000c00 */
[----:B------:R-:W-:Y:S01]  /*80d0*/  IADD3 R72, P0, PT, R2, UR30, RZ ;  /* 0x0000001e02487c10 */ /* 0x000fe2000ff1e0ff */
[----:B------:R-:W-:Y:S01]  /*80e0*/  IMAD.U32 R2, RZ, RZ, UR12 ;  /* 0x0000000cff027e24 */ /* 0x000fe2000f8e00ff */
[----:B------:R-:W-:Y:S01]  /*80f0*/  LOP3.LUT R69, R69, 0x38, RZ, 0xc0, !PT ;  /* 0x0000003845457812 */ /* 0x000fe200078ec0ff */
[----:B------:R3:W2:Y:S01]  /*8100*/  LDS.128 R44, [R68+0x1b000] ;  /* 0x01b00000442c7984 */ /* 0x0006a20000000c00 */
[----:B------:R-:W-:-:S02]  /*8110*/  VIADD R52, R3, 0x20 ;  /* 0x0000002003347836 */ /* 0x000fc40000000000 */
[----:B------:R-:W-:Y:S01]  /*8120*/  IADD3.X R73, PT, PT, R53, UR16, R2, P0, !PT ;  /* 0x0000001035497c10 */ /* 0x000fe200087fe402 */
[----:B------:R3:W2:Y:S01]  /*8130*/  LDS.128 R40, [R68+0x1d000] ;  /* 0x01d0000044287984 */ /* 0x0006a20000000c00 */
[----:B------:R-:W-:Y:S02]  /*8140*/  IADD3 R2, P0, PT, R3, 0x20, RZ ;  /* 0x0000002003027810 */ /* 0x000fe40007f1e0ff */
[----:B------:R-:W-:Y:S01]  /*8150*/  ISETP.GE.AND P2, PT, R52, UR36, PT ;  /* 0x0000002434007c0c */ /* 0x000fe2000bf46270 */
        /* <DEDUP_REMOVED lines=28> */
.L_x_1086:
[----:B------:R-:W-:Y:S05]  /*8320*/  BSYNC.RECONVERGENT B0 ;  /* 0x0000000000007941 */ /* 0x000fea0003800200 */
.L_x_1085:
        /* <DEDUP_REMOVED lines=16> */
.L_x_1088:
[----:B------:R-:W-:Y:S05]  /*8430*/  BSYNC.RECONVERGENT B0 ;  /* 0x0000000000007941 */ /* 0x000fea0003800200 */
.L_x_1087:
        /* <DEDUP_REMOVED lines=21> */
.L_x_1090:
[----:B------:R-:W-:Y:S05]  /*8590*/  BSYNC.RECONVERGENT B0 ;  /* 0x0000000000007941 */ /* 0x000fea0003800200 */
.L_x_1089:
        /* <DEDUP_REMOVED lines=13> */
.L_x_1076:
[----:B------:R-:W-:Y:S05]  /*8670*/  BSYNC.RECONVERGENT B1 ;  /* 0x0000000000017941 */ /* 0x000fea0003800200 */
.L_x_1054:
        /* <DEDUP_REMOVED lines=11> */
.L_x_1092:
        /* <DEDUP_REMOVED lines=13> */
.L_x_2508:


//--------------------- .text._ZN5flash44flash_bwd_dq_dk_dv_loop_seqk_parallel_kernelI23Flash_bwd_kernel_traitsILi256ELi64ELi64ELi8ELi4ELi2ELi2ELb0ELb0EN7cutlass6half_tE19Flash_kernel_traitsILi256ELi64ELi64ELi8ES3_EELb0ELb0ELb1ELb1ELb0ELb0ELb0EEEvNS_16Flash_bwd_paramsE --------------------------
	.section	.text._ZN5flash44flash_bwd_dq_dk_dv_loop_seqk_parallel_kernelI23Flash_bwd_kernel_traitsILi256ELi64ELi64ELi8ELi4ELi2ELi2ELb0ELb0EN7cutlass6half_tE19Flash_kernel_traitsILi256ELi64ELi64ELi8ES3_EELb0ELb0ELb1ELb1ELb0ELb0ELb0EEEvNS_16Flash_bwd_paramsE,"ax",@progbits
	.align	128
        .global         _ZN5flash44flash_bwd_dq_dk_dv_loop_seqk_parallel_kernelI23Flash_bwd_kernel_traitsILi256ELi64ELi64ELi8ELi4ELi2ELi2ELb0ELb0EN7cutlass6half_tE19Flash_kernel_traitsILi256ELi64ELi64ELi8ES3_EELb0ELb0ELb1ELb1ELb0ELb0ELb0EEEvNS_16Flash_bwd_paramsE
        .type           _ZN5flash44flash_bwd_dq_dk_dv_loop_seqk_parallel_kernelI23Flash_bwd_kernel_traitsILi256ELi64ELi64ELi8ELi4ELi2ELi2ELb0ELb0EN7cutlass6half_tE19Flash_kernel_traitsILi256ELi64ELi64ELi8ES3_EELb0ELb0ELb1ELb1ELb0ELb0ELb0EEEvNS_16Flash_bwd_paramsE,@function
        .size           _ZN5flash44flash_bwd_dq_dk_dv_loop_seqk_parallel_kernelI23Flash_bwd_kernel_traitsILi256ELi64ELi64ELi8ELi4ELi2ELi2ELb0ELb0EN7cutlass6half_tE19Flash_kernel_traitsILi256ELi64ELi64ELi8ES3_EELb0ELb0ELb1ELb1ELb0ELb0ELb0EEEvNS_16Flash_bwd_paramsE,(.L_x_2509 - _ZN5flash44flash_bwd_dq_dk_dv_loop_seqk_parallel_kernelI23Flash_bwd_kernel_traitsILi256ELi64ELi64ELi8ELi4ELi2ELi2ELb0ELb0EN7cutlass6half_tE19Flash_kernel_traitsILi256ELi64ELi64ELi8ES3_EELb0ELb0ELb1ELb1ELb0ELb0ELb0EEEvNS_16Flash_bwd_paramsE)
        .other          _ZN5flash44flash_bwd_dq_dk_dv_loop_seqk_parallel_kernelI23Flash_bwd_kernel_traitsILi256ELi64ELi64ELi8ELi4ELi2ELi2ELb0ELb0EN7cutlass6half_tE19Flash_kernel_traitsILi256ELi64ELi64ELi8ES3_EELb0ELb0ELb1ELb1ELb0ELb0ELb0EEEvNS_16Flash_bwd_paramsE,@"STO_CUDA_ENTRY STV_DEFAULT"
_ZN5flash44flash_bwd_dq_dk_dv_loop_seqk_parallel_kernelI23Flash_bwd_kernel_traitsILi256ELi64ELi64ELi8ELi4ELi2ELi2ELb0ELb0EN7cutlass6half_tE19Flash_kernel_traitsILi256ELi64ELi64ELi8ES3_EELb0ELb0ELb1ELb1ELb0ELb0ELb0EEEvNS_16Flash_bwd_paramsE:
.text._ZN5flash44flash_bwd_dq_dk_dv_loop_seqk_parallel_kernelI23Flash_bwd_kernel_traitsILi256ELi64ELi64ELi8ELi4ELi2ELi2ELb0ELb0EN7cutlass6half_tE19Flash_kernel_traitsILi256ELi64ELi64ELi8ES3_EELb0ELb0ELb1ELb1ELb0ELb0ELb0EEEvNS_16Flash_bwd_paramsE:
        /* <DEDUP_REMOVED lines=53> */
.L_x_1151:
[----:B---3--:R-:W3:Y:S01]  /*0350*/  LDCU.64 UR8, c[0x0][0x478] ;  /* 0x00008f00ff0877ac */ /* 0x008ee20008000a00 */
        /* <DEDUP_REMOVED lines=51> */
.L_x_1093:
[----:B------:R-:W-:Y:S01]  /*0690*/  @!UP0 UIADD3 UR38, UPT, UPT, UR9, UR10, -UR39 ;  /* 0x0000000a09268290 */ /* 0x000fe2000fffe827 */
[----:B-1----:R-:W-:Y:S01]  /*06a0*/  @!UP4 UMOV UR45, UR23 ;  /* 0x00000017002dcc82 */ /* 0x002fe20008000000 */
        /* <DEDUP_REMOVED lines=41> */
.L_x_1095:
[----:B------:R-:W1:Y:S01]  /*0940*/  LDCU.64 UR14, c[0x0][0x3b8] ;  /* 0x00007700ff0e77ac */ /* 0x000e620008000a00 */
[----:B------:R-:W-:-:S04]  /*0950*/  UIADD3 UR8, UPT, UPT, UR39, UR41, URZ ;  /* 0x0000002927087290 */ /* 0x000fc8000fffe0ff */
[----:B-1----:R-:W-:Y:S02]  /*0960*/  UIMAD.WIDE.U32 UR56, UR8, UR14, URZ ;  /* 0x0000000e083872a5 */ /* 0x002fe4000f8e00ff */
[----:B------:R-:W-:-:S04]  /*0970*/  UIMAD UR8, UR8, UR15, URZ ;  /* 0x0000000f080872a4 */ /* 0x000fc8000f8e02ff */
[----:B------:R-:W-:-:S06]  /*0980*/  UIADD3 UR8, UPT, UPT, UR57, UR8, URZ ;  /* 0x0000000839087290 */ /* 0x000fcc000fffe0ff */
[----:B------:R-:W-:Y:S02]  /*0990*/  MOV R6, UR8 ;  /* 0x0000000800067c02 */ /* 0x000fe40008000f00 */
.L_x_1096:
        /* <DEDUP_REMOVED lines=42> */
.L_x_1097:
[----:B------:R-:W1:Y:S01]  /*0c40*/  LDCU.64 UR12, c[0x0][0x3c0] ;  /* 0x00007800ff0c77ac */ /* 0x000e620008000a00 */
[----:B------:R-:W-:-:S04]  /*0c50*/  UIADD3 UR8, UPT, UPT, UR39, UR41, URZ ;  /* 0x0000002927087290 */ /* 0x000fc8000fffe0ff */
[----:B-1----:R-:W-:Y:S02]  /*0c60*/  UIMAD.WIDE.U32 UR10, UR8, UR12, URZ ;  /* 0x0000000c080a72a5 */ /* 0x002fe4000f8e00ff */
[----:B------:R-:W-:-:S04]  /*0c70*/  UIMAD UR8, UR8, UR13, URZ ;  /* 0x0000000d080872a4 */ /* 0x000fc8000f8e02ff */
[----:B------:R-:W-:Y:S01]  /*0c80*/  UIADD3 UR8, UPT, UPT, UR11, UR8, URZ ;  /* 0x000000080b087290 */ /* 0x000fe2000fffe0ff */
[----:B------:R-:W-:-:S05]  /*0c90*/  UMOV UR54, UR10 ;  /* 0x0000000a00367c82 */ /* 0x000fca0008000000 */
[----:B------:R-:W-:-:S07]  /*0ca0*/  MOV R7, UR8 ;  /* 0x0000000800077c02 */ /* 0x000fce0008000f00 */
.L_x_1098:
        /* <DEDUP_REMOVED lines=28> */
.L_x_1099:
[----:B------:R-:W-:Y:S02]  /*0e70*/  UIMAD.WIDE.U32 UR10, UR60, UR17, URZ ;  /* 0x000000113c0a72a5 */ /* 0x000fe4000f8e00ff */
[----:B------:R-:W-:-:S04]  /*0e80*/  UIMAD UR8, UR61, UR17, URZ ;  /* 0x000000113d0872a4 */ /* 0x000fc8000f8e02ff */
[----:B------:R-:W-:-:S12]  /*0e90*/  UIADD3 UR8, UPT, UPT, UR11, UR8, URZ ;  /* 0x000000080b087290 */ /* 0x000fd8000fffe0ff */
.L_x_1100:
        /* <DEDUP_REMOVED lines=21> */
.L_x_1101:
[----:B------:R-:W1:Y:S01]  /*0ff0*/  LDCU UR61, c[0x0][0x434] ;  /* 0x00008680ff3d77ac */ /* 0x000e620008000800 */
[----:B------:R-:W-:-:S04]  /*1000*/  UIMAD UR9, UR25, UR16, UR24 ;  /* 0x00000010190972a4 */ /* 0x000fc8000f8e0218 */
[----:B-1----:R-:W-:Y:S02]  /*1010*/  UIMAD UR61, UR9, UR61, URZ ;  /* 0x0000003d093d72a4 */ /* 0x002fe4000f8e02ff */
.L_x_1102:
        /* <DEDUP_REMOVED lines=11> */
.L_x_1103:
[----:B------:R-:W1:Y:S01]  /*10d0*/  LDCU UR60, c[0x0][0x444] ;  /* 0x00008880ff3c77ac */ /* 0x000e620008000800 */
[----:B------:R-:W-:-:S04]  /*10e0*/  UIMAD UR9, UR25, UR16, UR24 ;  /* 0x00000010190972a4 */ /* 0x000fc8000f8e0218 */
[----:B-1----:R-:W-:-:S12]  /*10f0*/  UIMAD UR60, UR9, UR60, URZ ;  /* 0x0000003c093c72a4 */ /* 0x002fd8000f8e02ff */
.L_x_1104:
        /* <DEDUP_REMOVED lines=46> */
[----:B-1----:R-:W-:Y:S01]  /*13e0*/  LEA R248, P2, R16, UR10, 0x1 ;  /* 0x0000000a10f87c11 */ /* 0x002fe2000f8408ff */
[----:B------:R-:W-:Y:S01]  /*13f0*/  IMAD R12, R9, UR9, R17 ;  /* 0x00000009090c7c24 */ /* 0x000fe2000f8e0211 */
[----:B------:R-:W-:Y:S01]  /*1400*/  LOP3.LUT R17, R20, 0x80, RZ, 0xfc, !PT ;  /* 0x0000008014117812 */ /* 0x000fe200078efcff */
[C---:B---3--:R-:W-:Y:S02]  /*1410*/  IMAD R14, R2.reuse, UR55, RZ ;  /* 0x00000037020e7c24 */ /* 0x048fe4000f8e02ff */
        /* <DEDUP_REMOVED lines=13> */
[----:B------:R-:W2:Y:S01]  /*14f0*/  LDCU.64 UR16, c[0x0][0x570] ;  /* 0x0000ae00ff1077ac */ /* 0x000ea20008000a00 */
[----:B------:R-:W-:Y:S01]  /*1500*/  IMAD.WIDE.U32 R18, R18, UR24, R24 ;  /* 0x0000001812127c25 */ /* 0x000fe2000f8e0018 */
[----:B------:R-:W-:Y:S01]  /*1510*/  IADD3 R10, P1, P0, R13, UR59, R10 ;  /* 0x0000003b0d0a7c10 */ /* 0x000fe2000f83e00a */
[----:B------:R-:W-:Y:S02]  /*1520*/  USHF.L.U32 UR53, UR49, 0x6, URZ ;  /* 0x0000000631357899 */ /* 0x000fe400080006ff */
[----:B------:R-:W-:Y:S01]  /*1530*/  IMAD R15, R14, UR24, R19 ;  /* 0x000000180e0f7c24 */ /* 0x000fe2000f8e0213 */
[----:B------:R-:W-:Y:S01]  /*1540*/  SHF.R.S32.HI R13, RZ, 0x1f, R13 ;  /* 0x0000001fff0d7819 */ /* 0x000fe2000001140d */
[----:B------:R-:W-:Y:S01]  /*1550*/  IMAD.MOV.U32 R14, RZ, RZ, R18 ;  /* 0x000000ffff0e7224 */ /* 0x000fe200078e0012 */
[----:B------:R-:W-:Y:S01]  /*1560*/  SEL R11, R11, RZ, P3 ;  /* 0x000000ff0b0b7207 */ /* 0x000fe20001800000 */
[----:B------:R-:W3:Y:S01]  /*1570*/  LDCU.64 UR58, c[0x0][0x420] ;  /* 0x00008400ff3a77ac */ /* 0x000ee20008000a00 */
[----:B------:R-:W-:Y:S01]  /*1580*/  IMAD.U32 R12, RZ, RZ, UR53 ;  /* 0x00000035ff0c7e24 */ /* 0x000fe2000f8e00ff */
[----:B------:R-:W-:Y:S01]  /*1590*/  LOP3.LUT R18, R20, 0x40, RZ, 0xfc, !PT ;  /* 0x0000004014127812 */ /* 0x000fe200078efcff */
[----:B------:R-:W-:Y:S01]  /*15a0*/  IMAD.WIDE.U32 R14, R9, R2, R14 ;  /* 0x00000002090e7225 */ /* 0x000fe200078e000e */
[----:B------:R-:W-:-:S02]  /*15b0*/  IADD3.X R13, PT, PT, R13, UR57, R11, P1, P0 ;  /* 0x000000390d0d7c10 */ /* 0x000fc40008fe040b */
[----:B------:R-:W-:Y:S01]  /*15c0*/  IADD3 R11, P0, PT, R10, UR53, RZ ;  /* 0x000000350a0b7c10 */ /* 0x000fe2000ff1e0ff */
[----:B------:R-:W-:Y:S01]  /*15d0*/  IMAD R10, R9, R3, R15 ;  /* 0x00000003090a7224 */ /* 0x000fe200078e020f */
[----:B-1----:R-:W-:Y:S02]  /*15e0*/  LEA R250, P1, R14, UR8, 0x1 ;  /* 0x000000080efa7c11 */ /* 0x002fe4000f8208ff */
[----:B------:R-:W-:Y:S02]  /*15f0*/  LEA.HI.X.SX32 R12, R12, R13, 0x1, P0 ;  /* 0x0000000d0c0c7211 */ /* 0x000fe400000f0eff */
[C---:B--2---:R-:W-:Y:S01]  /*1600*/  LEA R246, P0, R11.reuse, UR16, 0x2 ;  /* 0x000000100bf67c11 */ /* 0x044fe2000f8010ff */
[----:B------:R-:W-:Y:S01]  /*1610*/  UMOV UR16, UR64 ;  /* 0x0000004000107c82 */ /* 0x000fe20008000000 */
[----:B------:R-:W-:Y:S02]  /*1620*/  LEA.HI.X R251, R14, UR9, R10, 0x1, P1 ;  /* 0x000000090efb7c11 */ /* 0x000fe400088f0c0a */
[----:B------:R-:W-:Y:S01]  /*1630*/  LEA.HI.X R247, R11, UR17, R12, 0x2, P0 ;  /* 0x000000110bf77c11 */ /* 0x000fe200080f140c */
[C---:B------:R-:W-:Y:S01]  /*1640*/  IMAD.SHL.U32 R11, R2.reuse, 0x20, RZ ;  /* 0x00000020020b7824 */ /* 0x040fe200078e00ff */
[C---:B------:R-:W-:Y:S01]  /*1650*/  IADD3 R10, P0, PT, R9.reuse, 0x20, RZ ;  /* 0x00000020090a7810 */ /* 0x040fe20007f1e0ff */
[----:B---3--:R-:W-:Y:S01]  /*1660*/  UIMAD.WIDE UR58, UR61, 0x4, UR58 ;  /* 0x000000043d3a78a5 */ /* 0x008fe2000f8e023a */
[----:B------:R-:W-:Y:S01]  /*1670*/  SHF.L.U64.HI R3, R2, 0x5, R3 ;  /* 0x0000000502037819 */ /* 0x000fe20000010203 */
[----:B------:R-:W-:Y:S01]  /*1680*/  UMOV UR17, UR65 ;  /* 0x0000004100117c82 */ /* 0x000fe20008000000 */
        /* <DEDUP_REMOVED lines=16> */
.L_x_1106:
[----:B------:R-:W1:Y:S01]  /*1790*/  LDCU.64 UR12, c[0x0][0x5c0] ;  /* 0x0000b800ff0c77ac */ /* 0x000e620008000a00 */
[----:B------:R-:W-:-:S04]  /*17a0*/  UIADD3 UR8, UPT, UPT, UR39, UR41, URZ ;  /* 0x0000002927087290 */ /* 0x000fc8000fffe0ff */
[----:B-1----:R-:W-:Y:S02]  /*17b0*/  UIMAD.WIDE.U32 UR16, UR8, UR12, URZ ;  /* 0x0000000c081072a5 */ /* 0x002fe4000f8e00ff */
[----:B------:R-:W-:-:S04]  /*17c0*/  UIMAD UR8, UR8, UR13, URZ ;  /* 0x0000000d080872a4 */ /* 0x000fc8000f8e02ff */
[----:B------:R-:W-:-:S06]  /*17d0*/  UIADD3 UR8, UPT, UPT, UR17, UR8, URZ ;  /* 0x0000000811087290 */ /* 0x000fcc000fffe0ff */
[----:B------:R-:W-:Y:S02]  /*17e0*/  MOV R3, UR8 ;  /* 0x0000000800037c02 */ /* 0x000fe40008000f00 */
.L_x_1107:
        /* <DEDUP_REMOVED lines=13> */
.L_x_1108:
[----:B------:R-:W1:Y:S01]  /*18c0*/  LDCU.64 UR10, c[0x0][0x5c8] ;  /* 0x0000b900ff0a77ac */ /* 0x000e620008000a00 */
[----:B------:R-:W-:-:S04]  /*18d0*/  UIADD3 UR39, UPT, UPT, UR39, UR41, URZ ;  /* 0x0000002927277290 */ /* 0x000fc8000fffe0ff */
[----:B-1----:R-:W-:Y:S02]  /*18e0*/  UIMAD.WIDE.U32 UR14, UR39, UR10, URZ ;  /* 0x0000000a270e72a5 */ /* 0x002fe4000f8e00ff */
[----:B------:R-:W-:-:S04]  /*18f0*/  UIMAD UR39, UR39, UR11, URZ ;  /* 0x0000000b272772a4 */ /* 0x000fc8000f8e02ff */
[----:B------:R-:W-:-:S06]  /*1900*/  UIADD3 UR39, UPT, UPT, UR15, UR39, URZ ;  /* 0x000000270f277290 */ /* 0x000fcc000fffe0ff */
[----:B------:R-:W-:-:S07]  /*1910*/  MOV R0, UR39 ;  /* 0x0000002700007c02 */ /* 0x000fce0008000f00 */
.L_x_1109:
        /* <DEDUP_REMOVED lines=32> */
.L_x_1111:
[----:B------:R-:W-:Y:S05]  /*1b20*/  BSYNC.RECONVERGENT B0 ;  /* 0x0000000000007941 */ /* 0x000fea0003800200 */
.L_x_1110:
        /* <DEDUP_REMOVED lines=19> */
.L_x_1113:
[----:B------:R-:W-:Y:S05]  /*1c60*/  BSYNC.RECONVERGENT B0 ;  /* 0x0000000000007941 */ /* 0x000fea0003800200 */
.L_x_1112:
        /* <DEDUP_REMOVED lines=29> */
.L_x_1115:
[----:B------:R-:W-:Y:S05]  /*1e40*/  BSYNC.RECONVERGENT B0 ;  /* 0x0000000000007941 */ /* 0x000fea0003800200 */
.L_x_1114:
        /* <DEDUP_REMOVED lines=20> */
.L_x_1105:
        /* <DEDUP_REMOVED lines=38> */
.L_x_1118:
[----:B------:R2:W-:Y:S04]  /*21f0*/  STS.128 [R14+0x10000], RZ ;  /* 0x010000ff0e007388 */ /* 0x0005e80000000c00 */
[----:B------:R2:W-:Y:S04]  /*2200*/  STS.128 [R14+0x12000], RZ ;  /* 0x012000ff0e007388 */ /* 0x0005e80000000c00 */
[----:B------:R2:W-:Y:S04]  /*2210*/  STS.128 [R14+0x14000], RZ ;  /* 0x014000ff0e007388 */ /* 0x0005e80000000c00 */
[----:B------:R2:W-:Y:S02]  /*2220*/  STS.128 [R14+0x16000], RZ ;  /* 0x016000ff0e007388 */ /* 0x0005e40000000c00 */
.L_x_1119:
[----:B------:R-:W-:Y:S05]  /*2230*/  BSYNC.RECONVERGENT B0 ;  /* 0x0000000000007941 */ /* 0x000fea0003800200 */
.L_x_1117:
        /* <DEDUP_REMOVED lines=37> */
.L_x_1121:
[----:B------:R-:W-:Y:S05]  /*2490*/  BSYNC.RECONVERGENT B0 ;  /* 0x0000000000007941 */ /* 0x000fea0003800200 */
.L_x_1120:
        /* <DEDUP_REMOVED lines=29> */
.L_x_1123:
[----:B------:R1:W-:Y:S04]  /*2670*/  STS.128 [R244], RZ ;  /* 0x000000fff4007388 */ /* 0x0003e80000000c00 */
[----:B------:R1:W-:Y:S04]  /*2680*/  STS.128 [R244+0x2000], RZ ;  /* 0x002000fff4007388 */ /* 0x0003e80000000c00 */
[----:B------:R1:W-:Y:S04]  /*2690*/  STS.128 [R244+0x4000], RZ ;  /* 0x004000fff4007388 */ /* 0x0003e80000000c00 */
[----:B------:R1:W-:Y:S02]  /*26a0*/  STS.128 [R244+0x6000], RZ ;  /* 0x006000fff4007388 */ /* 0x0003e40000000c00 */
.L_x_1124:
[----:B------:R-:W-:Y:S05]  /*26b0*/  BSYNC.RECONVERGENT B0 ;  /* 0x0000000000007941 */ /* 0x000fea0003800200 */
.L_x_1122:
        /* <DEDUP_REMOVED lines=46> */
.L_x_1126:
[----:B------:R-:W-:Y:S05]  /*29a0*/  BSYNC.RECONVERGENT B0 ;  /* 0x0000000000007941 */ /* 0x000fea0003800200 */
.L_x_1125:
        /* <DEDUP_REMOVED lines=48> */
.L_x_1128:
[----:B------:R2:W-:Y:S04]  /*2cb0*/  STS.128 [R14+0x18000], RZ ;  /* 0x018000ff0e007388 */ /* 0x0005e80000000c00 */
[----:B------:R2:W-:Y:S04]  /*2cc0*/  STS.128 [R14+0x1a000], RZ ;  /* 0x01a000ff0e007388 */ /* 0x0005e80000000c00 */
[----:B------:R2:W-:Y:S04]  /*2cd0*/  STS.128 [R14+0x1c000], RZ ;  /* 0x01c000ff0e007388 */ /* 0x0005e80000000c00 */
[----:B------:R2:W-:Y:S02]  /*2ce0*/  STS.128 [R14+0x1e000], RZ ;  /* 0x01e000ff0e007388 */ /* 0x0005e40000000c00 */
.L_x_1129:
[----:B------:R-:W-:Y:S05]  /*2cf0*/  BSYNC.RECONVERGENT B0 ;  /* 0x0000000000007941 */ /* 0x000fea0003800200 */
.L_x_1127:
        /* <DEDUP_REMOVED lines=40> */
.L_x_1131:
[----:B------:R-:W-:Y:S05]  /*2f80*/  BSYNC.RECONVERGENT B0 ;  /* 0x0000000000007941 */ /* 0x000fea0003800200 */
.L_x_1130:
        /* <DEDUP_REMOVED lines=46> */
.L_x_1133:
[----:B------:R2:W-:Y:S04]  /*3270*/  STS.128 [R14+0x20000], RZ ;  /* 0x020000ff0e007388 */ /* 0x0005e80000000c00 */
[----:B------:R2:W-:Y:S04]  /*3280*/  STS.128 [R14+0x22000], RZ ;  /* 0x022000ff0e007388 */ /* 0x0005e80000000c00 */
[----:B------:R2:W-:Y:S04]  /*3290*/  STS.128 [R14+0x24000], RZ ;  /* 0x024000ff0e007388 */ /* 0x0005e80000000c00 */
[----:B------:R2:W-:Y:S02]  /*32a0*/  STS.128 [R14+0x26000], RZ ;  /* 0x026000ff0e007388 */ /* 0x0005e40000000c00 */
.L_x_1134:
[----:B------:R-:W-:Y:S05]  /*32b0*/  BSYNC.RECONVERGENT B0 ;  /* 0x0000000000007941 */ /* 0x000fea0003800200 */
.L_x_1132:
        /* <DEDUP_REMOVED lines=40> */
.L_x_1136:
[----:B------:R-:W-:Y:S05]  /*3540*/  BSYNC.RECONVERGENT B0 ;  /* 0x0000000000007941 */ /* 0x000fea0003800200 */
.L_x_1135:
[----:B------:R-:W3:Y:S01]  /*3550*/  LDCU.64 UR10, c[0x0][0x538] ;  /* 0x0000a700ff0a77ac */ /* 0x000ee20008000a00 */
[C---:B--2---:R-:W-:Y:S01]  /*3560*/  IMAD.SHL.U32 R7, R8.reuse, 0x2, RZ ;  /* 0x0000000208077824 */ /* 0x044fe200078e00ff */
[----:B------:R-:W2:Y:S01]  /*3570*/  S2R R238, SR_TID.X ;  /* 0x0000000000ee7919 */ /* 0x000ea20000002100 */
[C---:B------:R-:W-:Y:S02]  /*3580*/  IMAD.SHL.U32 R10, R8.reuse, 0x20, RZ ;  /* 0x00000020080a7824 */ /* 0x040fe400078e00ff */
        /* <DEDUP_REMOVED lines=9> */
[----:B------:R-:W-:Y:S01]  /*3620*/  LOP3.LUT R6, R7, 0x20, RZ, 0xc0, !PT ;  /* 0x0000002007067812 */ /* 0x000fe200078ec0ff */
[----:B------:R-:W-:Y:S01]  /*3630*/  IMAD.MOV.U32 R232, RZ, RZ, 0x40 ;  /* 0x00000040ffe87424 */ /* 0x000fe200078e00ff */
[----:B------:R-:W-:Y:S01]  /*3640*/  R2P PR, R8, 0x6 ;  /* 0x0000000608007804 */ /* 0x000fe20000000000 */
[----:B------:R-:W-:Y:S02]  /*3650*/  @UP0 UIMAD UR9, UR25, UR9, UR13 ;  /* 0x00000009190902a4 */ /* 0x000fe4000f8e020d */
[----:B------:R-:W-:Y:S01]  /*3660*/  @UP0 ULEA UR10, UP1, UR12, UR10, 0x2 ;  /* 0x0000000a0c0a0291 */ /* 0x000fe2000f8210ff */
[----:B------:R-:W-:-:S02]  /*3670*/  IMAD.MOV.U32 R231, RZ, RZ, 0x20 ;  /* 0x00000020ffe77424 */ /* 0x000fc400078e00ff */
[----:B------:R-:W-:Y:S01]  /*3680*/  IMAD.U32 R239, RZ, RZ, UR44 ;  /* 0x0000002cffef7e24 */ /* 0x000fe2000f8e00ff */
[----:B------:R-:W-:Y:S02]  /*3690*/  @UP0 ULEA.HI.X UR11, UR12, UR11, UR9, 0x2, UP1 ;  /* 0x0000000b0c0b0291 */ /* 0x000fe400088f1409 */
[----:B------:R-:W-:Y:S01]  /*36a0*/  IMAD.U32 R2, RZ, RZ, UR10 ;  /* 0x0000000aff027e24 */ /* 0x000fe2000f8e00ff */
[----:B------:R-:W-:Y:S01]  /*36b0*/  LOP3.LUT R6, R6, 0x18, R9, 0xf8, !PT ;  /* 0x0000001806067812 */ /* 0x000fe200078ef809 */
[----:B------:R-:W3:Y:S02]  /*36c0*/  LDCU UR13, c[0x0][0x590] ;  /* 0x0000b200ff0d77ac */ /* 0x000ee40008000800 */
[----:B------:R-:W-:Y:S01]  /*36d0*/  IMAD.U32 R3, RZ, RZ, UR11 ;  /* 0x0000000bff037e24 */ /* 0x000fe2000f8e00ff */
[----:B------:R-:W4:Y:S04]  /*36e0*/  @UP0 LDCU UR9, c[0x0][0x458] ;  /* 0x00008b00ff0907ac */ /* 0x000f280008000800 */
[----:B------:R1:W3:Y:S01]  /*36f0*/  @P0 LDG.E R2, desc[UR36][R2.64] ;  /* 0x0000002402020981 */ /* 0x0002e2000c1e1900 */
[----:B------:R-:W-:Y:S01]  /*3700*/  LOP3.LUT R9, R7, 0x6, RZ, 0xc0, !PT ;  /* 0x0000000607097812 */ /* 0x000fe200078ec0ff */
[----:B------:R-:W-:Y:S01]  /*3710*/  IMAD.MOV.U32 R240, RZ, RZ, R244 ;  /* 0x000000fffff07224 */ /* 0x000fe200078e00f4 */
[----:B------:R-:W-:Y:S01]  /*3720*/  SEL R232, R232, 0xffffffc0, !P2 ;  /* 0xffffffc0e8e87807 */ /* 0x000fe20005000000 */
[----:B------:R-:W-:Y:S01]  /*3730*/  IMAD.MOV.U32 R236, RZ, RZ, 0x4 ;  /* 0x00000004ffec7424 */ /* 0x000fe200078e00ff */
[----:B------:R-:W-:-:S02]  /*3740*/  SEL R231, R231, 0xffffffe0, !P1 ;  /* 0xffffffe0e7e77807 */ /* 0x000fc40004800000 */
[----:B------:R-:W-:Y:S02]  /*3750*/  CS2R R190, SRZ ;  /* 0x0000000000be7805 */ /* 0x000fe4000001ff00 */
[----:B------:R-:W-:Y:S02]  /*3760*/  LOP3.LUT R12, R9, 0xe0, R12, 0xf8, !PT ;  /* 0x000000e0090c7812 */ /* 0x000fe400078ef80c */
[----:B------:R-:W-:Y:S02]  /*3770*/  CS2R R188, SRZ ;  /* 0x0000000000bc7805 */ /* 0x000fe4000001ff00 */
[----:B------:R-:W-:Y:S02]  /*3780*/  CS2R R194, SRZ ;  /* 0x0000000000c27805 */ /* 0x000fe4000001ff00 */
[----:B------:R-:W-:Y:S02]  /*3790*/  CS2R R192, SRZ ;  /* 0x0000000000c07805 */ /* 0x000fe4000001ff00 */
[----:B------:R-:W-:-:S02]  /*37a0*/  IADD3 R239, PT, PT, -R239, UR38, -R12 ;  /* 0x00000026efef7c10 */ /* 0x000fc4000fffe90c */
[----:B------:R-:W-:Y:S02]  /*37b0*/  CS2R R186, SRZ ;  /* 0x0000000000ba7805 */ /* 0x000fe4000001ff00 */
[----:B------:R-:W-:Y:S02]  /*37c0*/  CS2R R184, SRZ ;  /* 0x0000000000b87805 */ /* 0x000fe4000001ff00 */
[----:B------:R-:W-:Y:S01]  /*37d0*/  CS2R R182, SRZ ;  /* 0x0000000000b67805 */ /* 0x000fe2000001ff00 */
[----:B----4-:R-:W4:Y:S01]  /*37e0*/  @P0 MUFU.RCP R4, UR9 ;  /* 0x0000000900040d08 */ /* 0x010f220008001000 */
        /* <DEDUP_REMOVED lines=8> */
[----:B------:R-:W-:Y:S01]  /*3870*/  CS2R R164, SRZ ;  /* 0x0000000000a47805 */ /* 0x000fe2000001ff00 */
[----:B-1----:R-:W-:Y:S01]  /*3880*/  IMAD.SHL.U32 R3, R8, 0x40, RZ ;  /* 0x0000004008037824 */ /* 0x002fe200078e00ff */
[----:B------:R-:W-:-:S02]  /*3890*/  CS2R R158, SRZ ;  /* 0x00000000009e7805 */ /* 0x000fc4000001ff00 */
[----:B------:R-:W-:Y:S02]  /*38a0*/  CS2R R156, SRZ ;  /* 0x00000000009c7805 */ /* 0x000fe4000001ff00 */
[----:B------:R-:W-:Y:S02]  /*38b0*/  CS2R R162, SRZ ;  /* 0x0000000000a27805 */ /* 0x000fe4000001ff00 */
[----:B------:R-:W-:Y:S02]  /*38c0*/  CS2R R160, SRZ ;  /* 0x0000000000a07805 */ /* 0x000fe4000001ff00 */
[C---:B------:R-:W-:Y:S02]  /*38d0*/  LOP3.LUT R5, R3.reuse, 0x200, RZ, 0xc0, !PT ;  /* 0x0000020003057812 */ /* 0x040fe400078ec0ff */
[----:B------:R-:W-:Y:S02]  /*38e0*/  CS2R R154, SRZ ;  /* 0x00000000009a7805 */ /* 0x000fe4000001ff00 */
[----:B------:R-:W-:-:S02]  /*38f0*/  LOP3.LUT R7, R3, 0x1c0, RZ, 0xc0, !PT ;  /* 0x000001c003077812 */ /* 0x000fc400078ec0ff */
[----:B------:R-:W-:Y:S02]  /*3900*/  CS2R R152, SRZ ;  /* 0x0000000000987805 */ /* 0x000fe4000001ff00 */
[----:B------:R-:W-:Y:S02]  /*3910*/  LOP3.LUT R5, R5, 0xc00, R10, 0xf8, !PT ;  /* 0x00000c0005057812 */ /* 0x000fe400078ef80a */
[----:B------:R-:W-:Y:S02]  /*3920*/  CS2R R150, SRZ ;  /* 0x0000000000967805 */ /* 0x000fe4000001ff00 */
[----:B------:R-:W-:Y:S02]  /*3930*/  LOP3.LUT R10, R10, 0x200, RZ, 0xc0, !PT ;  /* 0x000002000a0a7812 */ /* 0x000fe400078ec0ff */
        /* <DEDUP_REMOVED lines=15> */
[----:B------:R-:W-:Y:S02]  /*3a30*/  LOP3.LUT R0, R0, 0x200, R3, 0xf8, !PT ;  /* 0x0000020000007812 */ /* 0x000fe400078ef803 */
[----:B------:R-:W-:Y:S02]  /*3a40*/  CS2R R132, SRZ ;  /* 0x0000000000847805 */ /* 0x000fe4000001ff00 */
[----:B------:R-:W-:Y:S02]  /*3a50*/  LEA R230, R230, UR26, 0x1 ;  /* 0x0000001ae6e67c11 */ /* 0x000fe4000f8e08ff */
[----:B------:R-:W-:Y:S02]  /*3a60*/  CS2R R78, SRZ ;  /* 0x00000000004e7805 */ /* 0x000fe4000001ff00 */
[----:B------:R-:W-:-:S02]  /*3a70*/  LEA R0, R0, UR26, 0x1 ;  /* 0x0000001a00007c11 */ /* 0x000fc4000f8e08ff */
[----:B------:R-:W-:Y:S02]  /*3a80*/  CS2R R76, SRZ ;  /* 0x00000000004c7805 */ /* 0x000fe4000001ff00 */
[----:B------:R-:W-:Y:S01]  /*3a90*/  CS2R R82, SRZ ;  /* 0x0000000000527805 */ /* 0x000fe2000001ff00 */
[----:B------:R-:W-:Y:S01]  /*3aa0*/  IMAD.IADD R228, R232, 0x1, R230 ;  /* 0x00000001e8e47824 */ /* 0x000fe200078e02e6 */
        /* <DEDUP_REMOVED lines=29> */
[----:B--2---:R-:W-:Y:S01]  /*3c80*/  SHF.R.U32.HI R237, RZ, 0x2, R238 ;  /* 0x00000002ffed7819 */ /* 0x004fe200000116ee */
[----:B------:R-:W-:Y:S01]  /*3c90*/  VIADD R0, R0, UR52 ;  /* 0x0000003400007c36 */ /* 0x000fe20008000000 */
[----:B------:R-:W-:Y:S01]  /*3ca0*/  UMOV UR15, URZ ;  /* 0x000000ff000f7c82 */ /* 0x000fe20008000000 */
[C---:B------:R-:W-:Y:S01]  /*3cb0*/  IMAD.IADD R229, R231.reuse, 0x1, R230 ;  /* 0x00000001e7e57824 */ /* 0x040fe200078e02e6 */
[----:B------:R-:W1:Y:S01]  /*3cc0*/  LDCU UR8, c[0x0][0x440] ;  /* 0x00008800ff0877ac */ /* 0x000e620008000800 */
[----:B------:R-:W-:Y:S01]  /*3cd0*/  IMAD.IADD R3, R231, 0x1, R228 ;  /* 0x00000001e7037824 */ /* 0x000fe200078e02e4 */
[----:B------:R-:W2:Y:S01]  /*3ce0*/  LDCU UR11, c[0x0][0x504] ;  /* 0x0000a080ff0b77ac */ /* 0x000ea20008000800 */
[----:B------:R-:W1:Y:S01]  /*3cf0*/  LDCU UR10, c[0x0][0x508] ;  /* 0x0000a100ff0a77ac */ /* 0x000e620008000800 */
[----:B------:R-:W1:Y:S01]  /*3d00*/  LDCU UR9, c[0x0][0x3e0] ;  /* 0x00007c00ff0977ac */ /* 0x000e620008000800 */
[----:B------:R-:W1:Y:S01]  /*3d10*/  LDCU UR12, c[0x0][0x45c] ;  /* 0x00008b80ff0c77ac */ /* 0x000e620008000800 */
[----:B---3--:R-:W-:-:S02]  /*3d20*/  USHF.L.U32 UR13, UR13, 0x6, URZ ;  /* 0x000000060d0d7899 */ /* 0x008fc400080006ff */
[----:B------:R-:W-:Y:S02]  /*3d30*/  USHF.L.U32 UR49, UR49, 0x3, URZ ;  /* 0x0000000331317899 */ /* 0x000fe400080006ff */
[----:B------:R-:W-:Y:S01]  /*3d40*/  UIADD3 UR44, UPT, UPT, UR44, -UR47, -UR38 ;  /* 0x8000002f2c2c7290 */ /* 0x000fe2000fffe826 */
[----:B----4-:R-:W-:Y:S01]  /*3d50*/  @P0 FMUL.FTZ R4, R2, R4 ;  /* 0x0000000402040220 */ /* 0x010fe20000410000 */
[----:B------:R-:W-:-:S04]  /*3d60*/  LOP3.LUT R2, R5, R13, RZ, 0xfc, !PT ;  /* 0x0000000d05027212 */ /* 0x000fc800078efcff */
[----:B------:R-:W-:Y:S02]  /*3d70*/  @P0 R2UR UR14, R4 ;  /* 0x00000000040e02ca */ /* 0x000fe400000e0000 */
[----:B------:R-:W-:-:S05]  /*3d80*/  LEA R2, R2, UR26, 0x1 ;  /* 0x0000001a02027c11 */ /* 0x000fca000f8e08ff */
[----:B------:R-:W-:-:S06]  /*3d90*/  VIADD R2, R2, UR52 ;  /* 0x0000003402027c36 */ /* 0x000fcc0008000000 */
[----:B-12---:R-:W-:-:S05]  /*3da0*/  @UP0 UMOV UR15, UR14 ;  /* 0x0000000e000f0c82 */ /* 0x006fca0008000000 */
.L_x_1141:
[----:B------:R-:W0:Y:S01]  /*3db0*/  LDGDEPBAR ;  /* 0x00000000000079af */ /* 0x000e220000000000 */
[C---:B-----5:R-:W-:Y:S01]  /*3dc0*/  IMAD.IADD R116, R2.reuse, 0x1, R231 ;  /* 0x0000000102747824 */ /* 0x060fe200078e02e7 */
[----:B------:R-:W-:Y:S01]  /*3dd0*/  USHF.L.U32 UR29, UR48, 0x6, URZ ;  /* 0x00000006301d7899 */ /* 0x000fe200080006ff */
[----:B------:R-:W-:Y:S03]  /*3de0*/  IMAD.IADD R232, R2, 0x1, R232 ;  /* 0x0000000102e87824 */ /* 0x000fe600078e02e8 */
[----:B------:R-:W-:Y:S02]  /*3df0*/  UISETP.GE.AND UP0, UPT, UR29, UR44, UPT ;  /* 0x0000002c1d00728c */ /* 0x000fe4000bf06270 */
[----:B------:R-:W-:Y:S01]  /*3e00*/  IADD3 R231, PT, PT, R231, R232, RZ ;  /* 0x000000e8e7e77210 */ /* 0x000fe20007ffe0ff */
        /* <DEDUP_REMOVED lines=19> */
[----:B------:R-:W2:Y:S07]  /*3f40*/  LDSM.16.M88.4 R92, [R231] ;  /* 0x00000000e75c783b */ /* 0x000eae0000000200 */
[C---:B----4-:R-:W-:Y:S08]  /*3f50*/  HMMA.16816.F32 R12, R88.reuse, R96, R12 ;  /* 0x00000060580c723c */ /* 0x050ff0000000180c */
[----:B------:R-:W-:Y:S01]  /*3f60*/  HMMA.16816.F32 R16, R88, R98, R16 ;  /* 0x000000625810723c */ /* 0x000fe20000001810 */
[----:B------:R-:W3:Y:S05]  /*3f70*/  LDSM.16.M88.4 R88, [R3+0x18800] ;  /* 0x018800000358783b */ /* 0x000eea0000000200 */
[----:B------:R-:W4:Y:S02]  /*3f80*/  LDSM.16.M88.4 R96, [R2+0x2000] ;  /* 0x002000000260783b */ /* 0x000f240000000200 */
[C---:B------:R-:W-:Y:S08]  /*3f90*/  HMMA.16816.F32 R4, R100.reuse, R104, R4 ;  /* 0x000000686404723c */ /* 0x040ff00000001804 */
[C---:B------:R-:W-:Y:S01]  /*3fa0*/  HMMA.16816.F32 R8, R100.reuse, R106, R8 ;  /* 0x0000006a6408723c */ /* 0x040fe20000001808 */
[----:B------:R-:W4:Y:S07]  /*3fb0*/  LDSM.16.M88.4 R104, [R230+0x1a800] ;  /* 0x01a80000e668783b */ /* 0x000f2e0000000200 */
[C---:B-1----:R-:W-:Y:S08]  /*3fc0*/  HMMA.16816.F32 R12, R100.reuse, R84, R12 ;  /* 0x00000054640c723c */ /* 0x042ff0000000180c */
[----:B------:R-:W-:Y:S01]  /*3fd0*/  HMMA.16816.F32 R16, R100, R86, R16 ;  /* 0x000000566410723c */ /* 0x000fe20000001810 */
[----:B------:R-:W-:Y:S05]  /*3fe0*/  LDSM.16.M88.4 R84, [R116+0x2000] ;  /* 0x002000007454783b */ /* 0x000fea0000000200 */
        /* <DEDUP_REMOVED lines=8> */
[C---:B----4-:R-:W-:Y:S01]  /*4070*/  HMMA.16816.F32 R4, R96.reuse, R112, R4 ;  /* 0x000000706004723c */ /* 0x050fe20000001804 */
[----:B------:R-:W-:Y:S02]  /*4080*/  IMAD.U32 R112, RZ, RZ, UR16 ;  /* 0x00000010ff707e24 */ /* 0x000fe4000f8e00ff */
[----:B------:R-:W-:Y:S05]  /*4090*/  IMAD.U32 R113, RZ, RZ, UR17 ;  /* 0x00000011ff717e24 */ /* 0x000fea000f8e00ff */
[C---:B------:R-:W-:Y:S08]  /*40a0*/  HMMA.16816.F32 R8, R96.reuse, R114, R8 ;  /* 0x000000726008723c */ /* 0x040ff00000001808 */
[C---:B------:R-:W-:Y:S03]  /*40b0*/  HMMA.16816.F32 R12, R96.reuse, R104, R12 ;  /* 0x00000068600c723c */ /* 0x040fe6000000180c */
[C---:B------:R-:W-:Y:S04]  /*40c0*/  LEA R104, P0, R243.reuse, R112, 0x2 ;  /* 0x00000070f3687211 */ /* 0x040fe800078010ff */
[C---:B------:R-:W-:Y:S01]  /*40d0*/  LEA.HI.X R105, R243.reuse, R113, RZ, 0x2, P0 ;  /* 0x00000071f3697211 */ /* 0x040fe200000f14ff */
[----:B------:R-:W-:Y:S01]  /*40e0*/  HMMA.16816.F32 R16, R96, R106, R16 ;  /* 0x0000006a6010723c */ /* 0x000fe20000001810 */
[----:B------:R-:W4:Y:S05]  /*40f0*/  LDSM.16.M88.4 R96, [R228+0x1a800] ;  /* 0x01a80000e460783b */ /* 0x000f2a0000000200 */
[----:B-----5:R-:W5:Y:S02]  /*4100*/  LDG.E R129, desc[UR36][R104.64] ;  /* 0x0000002468817981 */ /* 0x020f64000c1e1900 */
[C---:B-1----:R-:W-:Y:S03]  /*4110*/  HMMA.16816.F32 R4, R84.reuse, R100, R4 ;  /* 0x000000645404723c */ /* 0x042fe60000001804 */
[----:B------:R1:W5:Y:S05]  /*4120*/  LDG.E R128, desc[UR36][R104.64+0x20] ;  /* 0x0000202468807981 */ /* 0x00036a000c1e1900 */
[----:B------:R-:W-:Y:S01]  /*4130*/  LDSM.16.M88.4 R112, [R3+0x1a000] ;  /* 0x01a000000370783b */ /* 0x000fe20000000200 */
[C---:B------:R-:W-:Y:S04]  /*4140*/  HMMA.16816.F32 R8, R84.reuse, R102, R8 ;  /* 0x000000665408723c */ /* 0x040fe80000001808 */
[----:B------:R-:W-:Y:S04]  /*4150*/  LDSM.16.M88.4 R100, [R230+0x1c000] ;  /* 0x01c00000e664783b */ /* 0x000fe80000000200 */
[C---:B--2---:R-:W-:Y:S08]  /*4160*/  HMMA.16816.F32 R12, R84.reuse, R88, R12 ;  /* 0x00000058540c723c */ /* 0x044ff0000000180c */
[----:B------:R-:W-:Y:S01]  /*4170*/  HMMA.16816.F32 R16, R84, R90, R16 ;  /* 0x0000005a5410723c */ /* 0x000fe20000001810 */
[----:B------:R-:W-:Y:S05]  /*4180*/  LDSM.16.M88.4 R84, [R3+0x1a800] ;  /* 0x01a800000354783b */ /* 0x000fea0000000200 */
[----:B-1----:R-:W1:Y:S02]  /*4190*/  LDSM.16.M88.4 R104, [R231+0x2000] ;  /* 0x00200000e768783b */ /* 0x002e640000000200 */
[C---:B---3--:R-:W-:Y:S03]  /*41a0*/  HMMA.16816.F32 R4, R92.reuse, R108, R4 ;  /* 0x0000006c5c04723c */ /* 0x048fe60000001804 */
[----:B------:R-:W2:Y:S05]  /*41b0*/  LDSM.16.M88.4 R88, [R2+0x4000] ;  /* 0x004000000258783b */ /* 0x000eaa0000000200 */
[C---:B------:R-:W-:Y:S01]  /*41c0*/  HMMA.16816.F32 R8, R92.reuse, R110, R8 ;  /* 0x0000006e5c08723c */ /* 0x040fe20000001808 */
[----:B------:R-:W-:Y:S07]  /*41d0*/  LDSM.16.M88.4 R108, [R229+0x1c000] ;  /* 0x01c00000e56c783b */ /* 0x000fee0000000200 */
[C---:B----4-:R-:W-:Y:S08]  /*41e0*/  HMMA.16816.F32 R12, R92.reuse, R96, R12 ;  /* 0x000000605c0c723c */ /* 0x050ff0000000180c */
[----:B------:R-:W-:Y:S01]  /*41f0*/  HMMA.16816.F32 R16, R92, R98, R16 ;  /* 0x000000625c10723c */ /* 0x000fe20000001810 */
[----:B------:R-:W3:Y:S05]  /*4200*/  LDSM.16.M88.4 R92, [R230+0x1c800] ;  /* 0x01c80000e65c783b */ /* 0x000eea0000000200 */
[----:B------:R-:W4:Y:S02]  /*4210*/  LDSM.16.M88.4 R96, [R116+0x4000] ;  /* 0x004000007460783b */ /* 0x000f240000000200 */
[C---:B-1----:R-:W-:Y:S08]  /*4220*/  HMMA.16816.F32 R4, R104.reuse, R112, R4 ;  /* 0x000000706804723c */ /* 0x042ff00000001804 */
[C---:B------:R-:W-:Y:S01]  /*4230*/  HMMA.16816.F32 R8, R104.reuse, R114, R8 ;  /* 0x000000726808723c */ /* 0x040fe20000001808 */
[----:B------:R-:W-:Y:S07]  /*4240*/  LDSM.16.M88.4 R112, [R228+0x1c000] ;  /* 0x01c00000e470783b */ /* 0x000fee0000000200 */
[C---:B------:R-:W-:Y:S08]  /*4250*/  HMMA.16816.F32 R12, R104.reuse, R84, R12 ;  /* 0x00000054680c723c */ /* 0x040ff0000000180c */
        /* <DEDUP_REMOVED lines=36> */
[----:B------:R-:W-:Y:S05]  /*44a0*/  LDSM.16.M88.4 R88, [R231+0x6000] ;  /* 0x00600000e758783b */ /* 0x000fea0000000200 */
[----:B------:R-:W2:Y:S02]  /*44b0*/  LDSM.16.M88.4 R96, [R3+0x1e000] ;  /* 0x01e000000360783b */ /* 0x000ea40000000200 */
[C---:B---3--:R-:W-:Y:S08]  /*44c0*/  HMMA.16816.F32 R4, R100.reuse, R104, R4 ;  /* 0x000000686404723c */ /* 0x048ff00000001804 */
[C---:B------:R-:W-:Y:S08]  /*44d0*/  HMMA.16816.F32 R8, R100.reuse, R106, R8 ;  /* 0x0000006a6408723c */ /* 0x040ff00000001808 */
[C---:B-1----:R-:W-:Y:S08]  /*44e0*/  HMMA.16816.F32 R12, R100.reuse, R84, R12 ;  /* 0x00000054640c723c */ /* 0x042ff0000000180c */
[----:B------:R-:W-:Y:S01]  /*44f0*/  HMMA.16816.F32 R16, R100, R86, R16 ;  /* 0x000000566410723c */ /* 0x000fe20000001810 */
[----:B------:R1:W3:Y:S07]  /*4500*/  LDSM.16.M88.4 R84, [R3+0x1e800] ;  /* 0x01e800000354783b */ /* 0x0002ee0000000200 */
[C---:B----4-:R-:W-:Y:S08]  /*4510*/  HMMA.16816.F32 R4, R92.reuse, R108, R4 ;  /* 0x0000006c5c04723c */ /* 0x050ff00000001804 */
[C---:B------:R-:W-:Y:S03]  /*4520*/  HMMA.16816.F32 R8, R92.reuse, R110, R8 ;  /* 0x0000006e5c08723c */ /* 0x040fe60000001808 */
[----:B-1----:R-:W-:Y:S05]  /*4530*/  LOP3.LUT R3, R243, UR29, RZ, 0xfc, !PT ;  /* 0x0000001df3037c12 */ /* 0x002fea000f8efcff */
[C---:B------:R-:W-:Y:S08]  /*4540*/  HMMA.16816.F32 R12, R92.reuse, R112, R12 ;  /* 0x000000705c0c723c */ /* 0x040ff0000000180c */
[----:B------:R-:W-:Y:S03]  /*4550*/  HMMA.16816.F32 R16, R92, R114, R16 ;  /* 0x000000725c10723c */ /* 0x000fe60000001810 */
[----:B------:R-:W-:Y:S04]  /*4560*/  IADD3 R92, PT, PT, R3, R239, RZ ;  /* 0x000000ef035c7210 */ /* 0x000fe80007ffe0ff */
[C---:B------:R-:W-:Y:S01]  /*4570*/  IADD3 R94, PT, PT, R92.reuse, 0x40, RZ ;  /* 0x000000405c5e7810 */ /* 0x040fe20007ffe0ff */
[C---:B--2---:R-:W-:Y:S05]  /*4580*/  HMMA.16816.F32 R4, R88.reuse, R96, R4 ;  /* 0x000000605804723c */ /* 0x044fea0000001804 */
[----:B------:R-:W-:Y:S01]  /*4590*/  IABS R94, R94 ;  /* 0x0000005e005e7213 */ /* 0x000fe20000000000 */
[C---:B------:R-:W-:Y:S02]  /*45a0*/  VIADD R93, R92.reuse, 0x48 ;  /* 0x000000485c5d7836 */ /* 0x040fe40000000000 */
[C---:B------:R-:W-:Y:S03]  /*45b0*/  HMMA.16816.F32 R8, R88.reuse, R98, R8 ;  /* 0x000000625808723c */ /* 0x040fe60000001808 */
[----:B------:R-:W-:Y:S01]  /*45c0*/  IABS R93, R93 ;  /* 0x0000005d005d7213 */ /* 0x000fe20000000000 */
[C---:B------:R-:W-:Y:S01]  /*45d0*/  VIADD R95, R92.reuse, 0x47 ;  /* 0x000000475c5f7836 */ /* 0x040fe20000000000 */
[----:B------:R-:W-:Y:S02]  /*45e0*/  I2FP.F32.S32 R94, R94 ;  /* 0x0000005e005e7245 */ /* 0x000fe40000201400 */
[----:B------:R-:W-:Y:S01]  /*45f0*/  I2FP.F32.S32 R93, R93 ;  /* 0x0000005d005d7245 */ /* 0x000fe20000201400 */
[C---:B---3--:R-:W-:Y:S03]  /*4600*/  HMMA.16816.F32 R12, R88.reuse, R84, R12 ;  /* 0x00000054580c723c */ /* 0x048fe6000000180c */
[C---:B------:R-:W-:Y:S01]  /*4610*/  IADD3 R84, PT, PT, R92.reuse, 0x37, RZ ;  /* 0x000000375c547810 */ /* 0x040fe20007ffe0ff */
[----:B------:R-:W-:Y:S01]  /*4620*/  FFMA.FTZ R6, R93, -UR15, R6 ;  /* 0x8000000f5d067c23 */ /* 0x000fe20008010006 */
[----:B------:R-:W-:Y:S01]  /*4630*/  IABS R95, R95 ;  /* 0x0000005f005f7213 */ /* 0x000fe20000000000 */
[C---:B------:R-:W-:Y:S01]  /*4640*/  VIADD R93, R92.reuse, 0x3f ;  /* 0x0000003f5c5d7836 */ /* 0x040fe20000000000 */
[----:B------:R-:W-:Y:S01]  /*4650*/  IABS R84, R84 ;  /* 0x0000005400547213 */ /* 0x000fe20000000000 */
[----:B------:R-:W-:Y:S01]  /*4660*/  VIADD R85, R92, 0x38 ;  /* 0x000000385c557836 */ /* 0x000fe20000000000 */
[----:B------:R-:W-:Y:S01]  /*4670*/  I2FP.F32.S32 R95, R95 ;  /* 0x0000005f005f7245 */ /* 0x000fe20000201400 */
[----:B------:R-:W-:Y:S03]  /*4680*/  HMMA.16816.F32 R16, R88, R86, R16 ;  /* 0x000000565810723c */ /* 0x000fe60000001810 */
[----:B------:R-:W-:Y:S01]  /*4690*/  IABS R93, R93 ;  /* 0x0000005d005d7213 */ /* 0x000fe20000000000 */
[C---:B------:R-:W-:Y:S01]  /*46a0*/  FFMA.FTZ R4, R94.reuse, -UR15, R4 ;  /* 0x8000000f5e047c23 */ /* 0x040fe20008010004 */
[----:B------:R-:W-:Y:S01]  /*46b0*/  IABS R85, R85 ;  /* 0x0000005500557213 */ /* 0x000fe20000000000 */
[----:B------:R-:W-:Y:S01]  /*46c0*/  FFMA.FTZ R10, R94, -UR15, R10 ;  /* 0x8000000f5e0a7c23 */ /* 0x000fe2000801000a */
[----:B------:R-:W-:Y:S01]  /*46d0*/  I2FP.F32.S32 R93, R93 ;  /* 0x0000005d005d7245 */ /* 0x000fe20000201400 */
[C---:B------:R-:W-:Y:S01]  /*46e0*/  VIADD R94, R92.reuse, 0x30 ;  /* 0x000000305c5e7836 */ /* 0x040fe20000000000 */
[----:B------:R-:W-:Y:S01]  /*46f0*/  I2FP.F32.S32 R85, R85 ;  /* 0x0000005500557245 */ /* 0x000fe20000201400 */
[C---:B------:R-:W-:Y:S01]  /*4700*/  VIADD R88, R92.reuse, 0x28 ;  /* 0x000000285c587836 */ /* 0x040fe20000000000 */
[C---:B------:R-:W-:Y:S01]  /*4710*/  IADD3 R87, PT, PT, R92.reuse, 0x27, RZ ;  /* 0x000000275c577810 */ /* 0x040fe20007ffe0ff */
[C---:B------:R-:W-:Y:S01]  /*4720*/  FFMA.FTZ R5, R93.reuse, -UR15, R5 ;  /* 0x8000000f5d057c23 */ /* 0x040fe20008010005 */
[----:B------:R-:W-:Y:S01]  /*4730*/  IABS R86, R94 ;  /* 0x0000005e00567213 */ /* 0x000fe20000000000 */
[----:B------:R-:W-:Y:S01]  /*4740*/  FFMA.FTZ R11, R93, -UR15, R11 ;  /* 0x8000000f5d0b7c23 */ /* 0x000fe2000801000b */
[----:B------:R-:W-:Y:S01]  /*4750*/  IADD3 R93, PT, PT, R92, 0x2f, RZ ;  /* 0x0000002f5c5d7810 */ /* 0x000fe20007ffe0ff */
[C---:B------:R-:W-:Y:S01]  /*4760*/  FFMA.FTZ R8, R85.reuse, -UR15, R8 ;  /* 0x8000000f55087c23 */ /* 0x040fe20008010008 */
[----:B------:R-:W-:Y:S01]  /*4770*/  IABS R88, R88 ;  /* 0x0000005800587213 */ /* 0x000fe20000000000 */
[----:B------:R-:W-:Y:S01]  /*4780*/  FFMA.FTZ R14, R85, -UR15, R14 ;  /* 0x8000000f550e7c23 */ /* 0x000fe2000801000e */
[----:B------:R-:W-:Y:S01]  /*4790*/  IABS R85, R93 ;  /* 0x0000005d00557213 */ /* 0x000fe20000000000 */
        /* <DEDUP_REMOVED lines=9> */
[C---:B------:R-:W-:Y:S01]  /*4830*/  FFMA.FTZ R12, R86.reuse, -UR15, R12 ;  /* 0x8000000f560c7c23 */ /* 0x040fe2000801000c */
[C---:B------:R-:W-:Y:S01]  /*4840*/  FFMA.FTZ R13, R85.reuse, -UR15, R13 ;  /* 0x8000000f550d7c23 */ /* 0x040fe2000801000d */
[----:B------:R-:W-:Y:S01]  /*4850*/  FFMA.FTZ R18, R86, -UR15, R18 ;  /* 0x8000000f56127c23 */ /* 0x000fe20008010012 */
[----:B------:R-:W-:Y:S01]  /*4860*/  FFMA.FTZ R19, R85, -UR15, R19 ;  /* 0x8000000f55137c23 */ /* 0x000fe20008010013 */
        /* <DEDUP_REMOVED lines=16> */
.L_x_1137:
[----:B------:R-:W1:Y:S01]  /*4970*/  S2R R85, SR_TID.X ;  /* 0x0000000000557919 */ /* 0x000e620000002100 */
[----:B------:R-:W-:Y:S01]  /*4980*/  UIADD3 UR25, UPT, UPT, UR38, -UR11, -UR45 ;  /* 0x8000000b26197290 */ /* 0x000fe2000fffe82d */
[----:B------:R-:W-:Y:S01]  /*4990*/  IMAD.MOV.U32 R91, RZ, RZ, 0x1 ;  /* 0x00000001ff5b7424 */ /* 0x000fe200078e00ff */
[----:B------:R-:W-:Y:S04]  /*49a0*/  UIADD3 UR14, UPT, UPT, UR38, UR10, -UR45 ;  /* 0x0000000a260e7290 */ /* 0x000fe8000fffe82d */
[----:B------:R-:W-:Y:S05]  /*49b0*/  VIADD R92, R3, UR25 ;  /* 0x00000019035c7c36 */ /* 0x000fea0008000000 */
[----:B------:R-:W-:Y:S02]  /*49c0*/  VIMNMX R93, PT, PT, RZ, R92, !PT ;  /* 0x0000005cff5d7248 */ /* 0x000fe40007fe0100 */
[----:B------:R-:W-:Y:S01]  /*49d0*/  VIADDMNMX R92, R92, 0x8, RZ, !PT ;  /* 0x000000085c5c7846 */ /* 0x000fe200078001ff */
[----:B-1----:R-:W-:Y:S01]  /*49e0*/  IMAD.SHL.U32 R84, R85, 0x2, RZ ;  /* 0x0000000255547824 */ /* 0x002fe200078e00ff */
[----:B------:R-:W-:Y:S04]  /*49f0*/  SHF.R.U32.HI R85, RZ, 0x2, R85 ;  /* 0x00000002ff557819 */ /* 0x000fe80000011655 */
[----:B------:R-:W-:Y:S04]  /*4a00*/  LOP3.LUT R84, R84, 0x6, RZ, 0xc0, !PT ;  /* 0x0000000654547812 */ /* 0x000fe800078ec0ff */
[----:B------:R-:W-:Y:S01]  /*4a10*/  LOP3.LUT R85, R84, 0xe0, R85, 0xf8, !PT ;  /* 0x000000e054557812 */ /* 0x000fe200078ef855 */
[----:B------:R-:W-:Y:S04]  /*4a20*/  IMAD.U32 R84, RZ, RZ, UR40 ;  /* 0x00000028ff547e24 */ /* 0x000fe8000f8e00ff */
[----:B------:R-:W-:Y:S02]  /*4a30*/  IMAD R84, R84, 0x40, R85 ;  /* 0x0000004054547824 */ /* 0x000fe400078e0255 */
[----:B------:R-:W-:Y:S02]  /*4a40*/  VIADD R85, R3, UR14 ;  /* 0x0000000e03557c36 */ /* 0x000fe40008000000 */
[----:B------:R-:W-:Y:S01]  /*4a50*/  IMAD.MOV.U32 R3, RZ, RZ, 0x9 ;  /* 0x00000009ff037424 */ /* 0x000fe200078e00ff */
[C---:B------:R-:W-:Y:S01]  /*4a60*/  ISETP.GE.AND P0, PT, R84.reuse, R93, PT ;  /* 0x0000005d5400720c */ /* 0x040fe20003f06270 */
[C---:B------:R-:W-:Y:S01]  /*4a70*/  VIADD R90, R84.reuse, 0x1 ;  /* 0x00000001545a7836 */ /* 0x040fe20000000000 */
[C---:B------:R-:W-:Y:S01]  /*4a80*/  VIADDMNMX R91, R85.reuse, R91, UR38, PT ;  /* 0x00000026555b7e46 */ /* 0x040fe2000b80015b */
[C---:B------:R-:W-:Y:S01]  /*4a90*/  VIADD R89, R84.reuse, 0x8 ;  /* 0x0000000854597836 */ /* 0x040fe20000000000 */
[----:B------:R-:W-:Y:S01]  /*4aa0*/  VIADDMNMX R3, R85, R3, UR38, PT ;  /* 0x0000002655037e46 */ /* 0x000fe2000b800103 */
[C---:B------:R-:W-:Y:S01]  /*4ab0*/  VIADD R88, R84.reuse, 0x9 ;  /* 0x0000000954587836 */ /* 0x040fe20000000000 */
[CC--:B------:R-:W-:Y:S01]  /*4ac0*/  ISETP.GE.AND P4, PT, R84.reuse, R92.reuse, PT ;  /* 0x0000005c5400720c */ /* 0x0c0fe20003f86270 */
[C---:B------:R-:W-:Y:S01]  /*4ad0*/  VIADD R87, R84.reuse, 0x10 ;  /* 0x0000001054577836 */ /* 0x040fe20000000000 */
[C---:B------:R-:W-:Y:S01]  /*4ae0*/  ISETP.GE.AND P6, PT, R84.reuse, R91, PT ;  /* 0x0000005b5400720c */ /* 0x040fe20003fc6270 */
[C---:B------:R-:W-:Y:S01]  /*4af0*/  VIADD R86, R84.reuse, 0x11 ;  /* 0x0000001154567836 */ /* 0x040fe20000000000 */
[C---:B------:R-:W-:Y:S01]  /*4b00*/  ISETP.GE.AND P5, PT, R84.reuse, R3, PT ;  /* 0x000000035400720c */ /* 0x040fe20003fa6270 */
[----:B------:R-:W-:Y:S01]  /*4b10*/  VIADD R85, R84, 0x18 ;  /* 0x0000001854557836 */ /* 0x000fe20000000000 */
[----:B------:R-:W-:Y:S01]  /*4b20*/  FSEL R4, R4, -INF , P0 ;  /* 0xff80000004047808 */ /* 0x000fe20000000000 */
[----:B------:R-:W-:Y:S01]  /*4b30*/  VIADD R84, R84, 0x19 ;  /* 0x0000001954547836 */ /* 0x000fe20000000000 */
[-C--:B------:R-:W-:Y:S02]  /*4b40*/  ISETP.GE.AND P3, PT, R90, R93.reuse, PT ;  /* 0x0000005d5a00720c */ /* 0x080fe40003f66270 */
        /* <DEDUP_REMOVED lines=58> */
.L_x_1138:
        /* <DEDUP_REMOVED lines=48> */
[----:B------:R-:W-:Y:S02]  /*51f0*/  LOP3.LUT R5, R122, 0x38, RZ, 0xc0, !PT ;  /* 0x000000387a057812 */ /* 0x000fe400078ec0ff */
[----:B------:R-:W-:Y:S02]  /*5200*/  LOP3.LUT R208, R118, 0xc00, RZ, 0xc0, !PT ;  /* 0x00000c0076d07812 */ /* 0x000fe400078ec0ff */
[----:B------:R-:W-:Y:S01]  /*5210*/  LOP3.LUT R4, R5, 0x20, R4, 0x78, !PT ;  /* 0x0000002005047812 */ /* 0x000fe200078e7804 */
[----:B------:R-:W-:Y:S01]  /*5220*/  IMAD.SHL.U32 R5, R120, 0x10, RZ ;  /* 0x0000001078057824 */ /* 0x000fe200078e00ff */
[----:B------:R-:W-:Y:S02]  /*5230*/  LOP3.LUT R208, R208, 0x6, R122, 0xf8, !PT ;  /* 0x00000006d0d07812 */ /* 0x000fe400078ef87a */
[----:B------:R-:W-:Y:S02]  /*5240*/  LOP3.LUT R123, R121, 0x1c0, RZ, 0xc0, !PT ;  /* 0x000001c0797b7812 */ /* 0x000fe400078ec0ff */
        /* <DEDUP_REMOVED lines=18> */
[----:B------:R-:W-:Y:S02]  /*5370*/  IADD3 R205, PT, PT, R208, R207, RZ ;  /* 0x000000cfd0cd7210 */ /* 0x000fe40007ffe0ff */
[----:B------:R-:W-:Y:S02]  /*5380*/  LOP3.LUT R117, R121, 0x200, RZ, 0xc0, !PT ;  /* 0x0000020079757812 */ /* 0x000fe400078ec0ff */
[----:B------:R-:W-:Y:S02]  /*5390*/  LOP3.LUT R116, R123, 0x8, R233, 0x78, !PT ;  /* 0x000000087b747812 */ /* 0x000fe400078e78e9 */
[----:B------:R-:W-:Y:S02]  /*53a0*/  LOP3.LUT R127, R117, 0xc00, R118, 0xf8, !PT ;  /* 0x00000c00757f7812 */ /* 0x000fe400078ef876 */
[----:B------:R-:W-:Y:S02]  /*53b0*/  F2FP.F16.F32.PACK_AB R6, R212, R213 ;  /* 0x000000d5d406723e */ /* 0x000fe400000000ff */
[----:B-1----:R-:W-:Y:S02]  /*53c0*/  IADD3 R4, PT, PT, R208, 0x2a000, RZ ;  /* 0x0002a000d0047810 */ /* 0x002fe40007ffe0ff */
[----:B------:R-:W-:Y:S02]  /*53d0*/  LOP3.LUT R127, R127, R116, RZ, 0xfc, !PT ;  /* 0x000000747f7f7212 */ /* 0x000fe400078efcff */
[----:B------:R-:W-:Y:S01]  /*53e0*/  LEA R230, R230, UR4, 0x1 ;  /* 0x00000004e6e67c11 */ /* 0x000fe2000f8e08ff */
[----:B------:R-:W-:Y:S01]  /*53f0*/  @P0 VIADD R206, R4, 0xffffffe0 ;  /* 0xffffffe004ce0836 */ /* 0x000fe20000000000 */
[----:B------:R-:W-:Y:S02]  /*5400*/  F2FP.F16.F32.PACK_AB R4, R131, R196 ;  /* 0x000000c48304723e */ /* 0x000fe400000000ff */
[----:B------:R-:W-:Y:S02]  /*5410*/  LEA R127, R127, UR4, 0x1 ;  /* 0x000000047f7f7c11 */ /* 0x000fe4000f8e08ff */
[----:B--2---:R-:W-:Y:S01]  /*5420*/  F2FP.F16.F32.PACK_AB R5, R201, R202 ;  /* 0x000000cac905723e */ /* 0x004fe200000000ff */
[----:B------:R1:W-:Y:S01]  /*5430*/  STS [R205+0x2a400], R4 ;  /* 0x02a40004cd007388 */ /* 0x0003e20000000800 */
[----:B------:R-:W-:Y:S02]  /*5440*/  LOP3.LUT P0, RZ, R120, 0x2, RZ, 0xc0, !PT ;  /* 0x0000000278ff7812 */ /* 0x000fe4000780c0ff */
[----:B------:R-:W-:Y:S03]  /*5450*/  SEL R232, R232, 0xffffffc0, !P5 ;  /* 0xffffffc0e8e87807 */ /* 0x000fe60006800000 */
[----:B------:R2:W-:Y:S01]  /*5460*/  STS [R205+0x2a000], R5 ;  /* 0x02a00005cd007388 */ /* 0x0005e20000000800 */
[----:B------:R-:W-:Y:S02]  /*5470*/  SEL R231, R231, 0xffffffe0, !P0 ;  /* 0xffffffe0e7e77807 */ /* 0x000fe40004000000 */
[C---:B------:R-:W-:Y:S03]  /*5480*/  IADD3 R125, PT, PT, R127.reuse, R232, RZ ;  /* 0x000000e87f7d7210 */ /* 0x040fe60007ffe0ff */
[----:B------:R3:W-:Y:S01]  /*5490*/  STS [R206], R3 ;  /* 0x00000003ce007388 */ /* 0x0007e20000000800 */
[----:B------:R-:W-:Y:S01]  /*54a0*/  IADD3 R126, PT, PT, R127, R231, RZ ;  /* 0x000000e77f7e7210 */ /* 0x000fe20007ffe0ff */
[C-C-:B------:R-:W-:Y:S01]  /*54b0*/  IMAD.IADD R229, R231.reuse, 0x1, R230.reuse ;  /* 0x00000001e7e57824 */ /* 0x140fe200078e02e6 */
[----:B------:R-:W-:Y:S01]  /*54c0*/  LOP3.LUT R122, R122, 0x20, RZ, 0xc0, !PT ;  /* 0x000000207a7a7812 */ /* 0x000fe200078ec0ff */
[----:B------:R-:W-:Y:S02]  /*54d0*/  IMAD.IADD R228, R232, 0x1, R230 ;  /* 0x00000001e8e47824 */ /* 0x000fe400078e02e6 */
[----:B------:R-:W-:Y:S02]  /*54e0*/  IMAD.IADD R124, R231, 0x1, R125 ;  /* 0x00000001e77c7824 */ /* 0x000fe400078e027d */
        /* <DEDUP_REMOVED lines=9> */
[----:B-1----:R-:W-:Y:S05]  /*5580*/  IADD3 R3, PT, PT, R231, R228, RZ ;  /* 0x000000e4e7037210 */ /* 0x002fea0007ffe0ff */
        /* <DEDUP_REMOVED lines=116> */
[C---:B------:R-:W-:Y:S02]  /*5cd0*/  VIADD R85, R234.reuse, 0x2a000 ;  /* 0x0002a000ea557836 */ /* 0x040fe40000000000 */
[----:B------:R-:W-:Y:S01]  /*5ce0*/  VIADD R112, R234, 0x2a040 ;  /* 0x0002a040ea707836 */ /* 0x000fe20000000000 */
        /* <DEDUP_REMOVED lines=14> */
[----:B------:R-:W-:Y:S01]  /*5dd0*/  LOP3.LUT R121, R119, 0x38, RZ, 0xc0, !PT ;  /* 0x0000003877797812 */ /* 0x000fe200078ec0ff */
[----:B------:R-:W-:Y:S01]  /*5de0*/  FMUL.FTZ R7, R197, R7 ;  /* 0x00000007c5077220 */ /* 0x000fe20000410000 */
[----:B------:R-:W-:Y:S01]  /*5df0*/  FADD.FTZ R12, -R129, R12 ;  /* 0x0000000c810c7221 */ /* 0x000fe20000010100 */
[----:B------:R-:W-:Y:S01]  /*5e00*/  @P5 IADD3 R112, PT, PT, R85, -0x40, RZ ;  /* 0xffffffc055705810 */ /* 0x000fe20007ffe0ff */
[----:B------:R-:W-:Y:S01]  /*5e10*/  FADD.FTZ R13, -R129, R13 ;  /* 0x0000000d810d7221 */ /* 0x000fe20000010100 */
[C---:B------:R-:W-:Y:S01]  /*5e20*/  FADD.FTZ R14, -R128.reuse, R14 ;  /* 0x0000000e800e7221 */ /* 0x040fe20000010100 */
[----:B------:R-:W-:Y:S01]  /*5e30*/  F2FP.F16.F32.PACK_AB R4, R5, R4 ;  /* 0x000000040504723e */ /* 0x000fe200000000ff */
[----:B------:R-:W-:Y:S01]  /*5e40*/  FADD.FTZ R15, -R128, R15 ;  /* 0x0000000f800f7221 */ /* 0x000fe20000010100 */
[----:B------:R-:W-:Y:S01]  /*5e50*/  FMUL.FTZ R8, R202, R8 ;  /* 0x00000008ca087220 */ /* 0x000fe20000410000 */
[----:B------:R-:W-:Y:S01]  /*5e60*/  F2FP.F16.F32.PACK_AB R6, R7, R6 ;  /* 0x000000060706723e */ /* 0x000fe200000000ff */
        /* <DEDUP_REMOVED lines=13> */
[C---:B------:R-:W-:Y:S01]  /*5f40*/  FADD.FTZ R18, -R128.reuse, R18 ;  /* 0x0000001280127221 */ /* 0x040fe20000010100 */
[----:B------:R-:W-:Y:S01]  /*5f50*/  F2FP.F16.F32.PACK_AB R14, R15, R14 ;  /* 0x0000000e0f0e723e */ /* 0x000fe200000000ff */
[----:B------:R-:W-:Y:S01]  /*5f60*/  FADD.FTZ R19, -R128, R19 ;  /* 0x0000001380137221 */ /* 0x000fe20000010100 */
[----:B------:R-:W-:Y:S01]  /*5f70*/  FMUL.FTZ R16, R213, R16 ;  /* 0x00000010d5107220 */ /* 0x000fe20000410000 */
[C---:B------:R-:W-:Y:S01]  /*5f80*/  LOP3.LUT R114, R121.reuse, 0x80, RZ, 0xfc, !PT ;  /* 0x0000008079727812 */ /* 0x040fe200078efcff */
        /* <DEDUP_REMOVED lines=74> */
.L_x_1139:
        /* <DEDUP_REMOVED lines=115> */
[----:B------:R-:W-:Y:S02]  /*6b60*/  SHF.R.S64 R6, R6, 0x1f, R5 ;  /* 0x0000001f06067819 */ /* 0x000fe40000001005 */
[----:B------:R-:W-:Y:S01]  /*6b70*/  LOP3.LUT R119, R4, 0x1e00, R119, 0xf8, !PT ;  /* 0x00001e0004777812 */ /* 0x000fe200078ef877 */
[----:B------:R-:W-:Y:S01]  /*6b80*/  IMAD.U32 R4, RZ, RZ, UR50 ;  /* 0x00000032ff047e24 */ /* 0x000fe2000f8e00ff */
[----:B------:R-:W-:Y:S01]  /*6b90*/  IADD3 R248, P0, PT, R248, R6, RZ ;  /* 0x00000006f8f87210 */ /* 0x000fe20007f1e0ff */
[----:B------:R-:W-:Y:S01]  /*6ba0*/  IMAD.U32 R6, RZ, RZ, UR51 ;  /* 0x00000033ff067e24 */ /* 0x000fe2000f8e00ff */
        /* <DEDUP_REMOVED lines=48> */
.L_x_1140:
        /* <DEDUP_REMOVED lines=12> */
[----:B------:R-:W-:Y:S01]  /*6f70*/  IMAD.IADD R208, R231, 0x1, R224 ;  /* 0x00000001e7d07824 */ /* 0x000fe200078e02e0 */
[----:B------:R-:W-:Y:S01]  /*6f80*/  @P2 LOP3.LUT R233, R233, 0x30, RZ, 0xc0, !PT ;  /* 0x00000030e9e92812 */ /* 0x000fe200078ec0ff */
[----:B------:R-:W-:Y:S01]  /*6f90*/  @UP0 UIADD3.X UR17, UPT, UPT, UR17, -0x1, URZ, UP1, !UPT ;  /* 0xffffffff11110890 */ /* 0x000fe20008ffe4ff */
[----:B------:R-:W2:Y:S01]  /*6fa0*/  LDSM.16.M88.4 R124, [R224+0x29000] ;  /* 0x02900000e07c783b */ /* 0x000ea20000000200 */
[----:B------:R-:W-:Y:S01]  /*6fb0*/  UISETP.NE.U32.AND UP1, UPT, UR14, 0x1, UPT ;  /* 0x000000010e00788c */ /* 0x000fe2000bf25070 */
[----:B------:R-:W-:Y:S02]  /*6fc0*/  @P2 LOP3.LUT R243, R233, 0x7, R237, 0xf8, !PT ;  /* 0x00000007e9f32812 */ /* 0x000fe400078ef8ed */
[----:B------:R-:W3:Y:S03]  /*6fd0*/  LDSM.16.MT88.4 R196, [R235+0x1e000] ;  /* 0x01e00000ebc4783b */ /* 0x000ee60000004200 */
[----:B------:R-:W-:Y:S01]  /*6fe0*/  PLOP3.LUT P1, PT, PT, PT, UP1, 0x80, 0x8 ;  /* 0x000000000008781c */ /* 0x000fe20003f2f018 */
[----:B------:R-:W-:Y:S04]  /*6ff0*/  LDSM.16.MT88.4 R204, [R235+0x18800] ;  /* 0x01880000ebcc783b */ /* 0x000fe80000004200 */
[----:B------:R-:W4:Y:S04]  /*7000*/  LDSM.16.M88.4 R200, [R208+0x28000] ;  /* 0x02800000d0c8783b */ /* 0x000f280000000200 */
[----:B------:R-:W4:Y:S04]  /*7010*/  LDSM.16.M88.4 R208, [R208+0x29000] ;  /* 0x02900000d0d0783b */ /* 0x000f280000000200 */
[----:B------:R-:W4:Y:S04]  /*7020*/  LDSM.16.MT88.4 R212, [R235+0x1a800] ;  /* 0x01a80000ebd4783b */ /* 0x000f280000004200 */
[----:B------:R-:W4:Y:S04]  /*7030*/  LDSM.16.MT88.4 R216, [R235+0x1c800] ;  /* 0x01c80000ebd8783b */ /* 0x000f280000004200 */
        /* <DEDUP_REMOVED lines=14> */
[C---:B------:R-:W-:Y:S02]  /*7120*/  HMMA.16816.F32 R120, R124.reuse, R196, RZ ;  /* 0x000000c47c78723c */ /* 0x040fe400000018ff */
[C---:B------:R-:W-:Y:S02]  /*7130*/  VIADD R196, R224.reuse, 0x28000 ;  /* 0x00028000e0c47836 */ /* 0x040fe40000000000 */
[----:B------:R-:W-:Y:S02]  /*7140*/  VIADD R224, R224, 0x28040 ;  /* 0x00028040e0e07836 */ /* 0x000fe40000000000 */
[----:B------:R-:W-:Y:S02]  /*7150*/  @P5 VIADD R224, R196, 0xffffffc0 ;  /* 0xffffffc0c4e05836 */ /* 0x000fe40000000000 */
[-C--:B------:R-:W-:Y:S03]  /*7160*/  HMMA.16816.F32 R124, R124, R198.reuse, RZ ;  /* 0x000000c67c7c723c */ /* 0x080fe600000018ff */
[----:B------:R-:W-:Y:S05]  /*7170*/  LDSM.16.M88.4 R220, [R224+0x1000] ;  /* 0x00100000e0dc783b */ /* 0x000fea0000000200 */
[----:B------:R-:W-:Y:S01]  /*7180*/  HMMA.16816.F32 R128, R128, R198, RZ ;  /* 0x000000c68080723c */ /* 0x000fe200000018ff */
[----:B------:R-:W1:Y:S07]  /*7190*/  LDSM.16.MT88.4 R196, [R235+0x1e800] ;  /* 0x01e80000ebc4783b */ /* 0x000e6e0000004200 */
[-C--:B----4-:R-:W-:Y:S08]  /*71a0*/  HMMA.16816.F32 R4, R200, R204.reuse, R4 ;  /* 0x000000ccc804723c */ /* 0x090ff00000001804 */
[C---:B------:R-:W-:Y:S08]  /*71b0*/  HMMA.16816.F32 R8, R208.reuse, R204, R8 ;  /* 0x000000ccd008723c */ /* 0x040ff00000001808 */
[-C--:B------:R-:W-:Y:S08]  /*71c0*/  HMMA.16816.F32 R12, R208, R206.reuse, R12 ;  /* 0x000000ced00c723c */ /* 0x080ff0000000180c */
[C---:B------:R-:W-:Y:S01]  /*71d0*/  HMMA.16816.F32 R16, R200.reuse, R206, R16 ;  /* 0x000000cec810723c */ /* 0x040fe20000001810 */
[----:B------:R2:W-:Y:S07]  /*71e0*/  LDSM.16.M88.4 R204, [R224] ;  /* 0x00000000e0cc783b */ /* 0x0005ee0000000200 */
        /* <DEDUP_REMOVED lines=14> */
[----:B------:R-:W-:Y:S04]  /*72d0*/  LDSM.16.M88.4 R208, [R224] ;  /* 0x00000000e0d0783b */ /* 0x000fe80000000200 */
[----:B------:R-:W-:Y:S03]  /*72e0*/  LDSM.16.M88.4 R224, [R224+0x1000] ;  /* 0x00100000e0e0783b */ /* 0x000fe60000000200 */
[----:B------:R-:W-:Y:S01]  /*72f0*/  HMMA.16816.F32 R128, R200, R198, R128 ;  /* 0x000000c6c880723c */ /* 0x000fe20000001880 */
[----:B------:R-:W1:Y:S04]  /*7300*/  LDSM.16.MT88.4 R196, [R235+0x1d000] ;  /* 0x01d00000ebc4783b */ /* 0x000e680000004200 */
[----:B------:R-:W4:Y:S03]  /*7310*/  LDSM.16.MT88.4 R200, [R235+0x1f000] ;  /* 0x01f00000ebc8783b */ /* 0x000f260000004200 */
[-C--:B--2---:R-:W-:Y:S08]  /*7320*/  HMMA.16816.F32 R4, R204, R212.reuse, R4 ;  /* 0x000000d4cc04723c */ /* 0x084ff00000001804 */
[C---:B------:R-:W-:Y:S08]  /*7330*/  HMMA.16816.F32 R8, R220.reuse, R212, R8 ;  /* 0x000000d4dc08723c */ /* 0x040ff00000001808 */
[-C--:B------:R-:W-:Y:S08]  /*7340*/  HMMA.16816.F32 R12, R220, R214.reuse, R12 ;  /* 0x000000d6dc0c723c */ /* 0x080ff0000000180c */
[C---:B------:R-:W-:Y:S01]  /*7350*/  HMMA.16816.F32 R16, R204.reuse, R214, R16 ;  /* 0x000000d6cc10723c */ /* 0x040fe20000001810 */
[----:B------:R-:W2:Y:S07]  /*7360*/  LDSM.16.MT88.4 R212, [R235+0x19800] ;  /* 0x01980000ebd4783b */ /* 0x000eae0000004200 */
[-C--:B---3--:R-:W-:Y:S08]  /*7370*/  HMMA.16816.F32 R84, R204, R216.reuse, R84 ;  /* 0x000000d8cc54723c */ /* 0x088ff00000001854 */
[C---:B------:R-:W-:Y:S01]  /*7380*/  HMMA.16816.F32 R88, R220.reuse, R216, R88 ;  /* 0x000000d8dc58723c */ /* 0x040fe20000001858 */
[----:B------:R-:W-:Y:S05]  /*7390*/  IMAD.U32 R216, RZ, RZ, UR49 ;  /* 0x00000031ffd87e24 */ /* 0x000fea000f8e00ff */
[----:B------:R-:W-:Y:S02]  /*73a0*/  LEA R216, P0, R216, R246, 0x2 ;  /* 0x000000f6d8d87211 */ /* 0x000fe400078010ff */
[-C--:B------:R-:W-:Y:S08]  /*73b0*/  HMMA.16816.F32 R92, R220, R218.reuse, R92 ;  /* 0x000000dadc5c723c */ /* 0x080ff0000000185c */
[C---:B------:R-:W-:Y:S08]  /*73c0*/  HMMA.16816.F32 R96, R204.reuse, R218, R96 ;  /* 0x000000dacc60723c */ /* 0x040ff00000001860 */
        /* <DEDUP_REMOVED lines=8> */
[----:B------:R-:W-:Y:S02]  /*7450*/  LEA.HI.X.SX32 R217, R200, R247, 0x2, P0 ;  /* 0x000000f7c8d97211 */ /* 0x000fe400000f16ff */
[-C--:B------:R-:W-:Y:S08]  /*7460*/  HMMA.16816.F32 R124, R220, R202.reuse, R124 ;  /* 0x000000cadc7c723c */ /* 0x080ff0000000187c */
[----:B------:R-:W-:Y:S01]  /*7470*/  HMMA.16816.F32 R128, R204, R202, R128 ;  /* 0x000000cacc80723c */ /* 0x000fe20000001880 */
[----:B------:R-:W3:Y:S04]  /*7480*/  LDSM.16.MT88.4 R200, [R235+0x1d800] ;  /* 0x01d80000ebc8783b */ /* 0x000ee80000004200 */
[----:B------:R-:W4:Y:S03]  /*7490*/  LDSM.16.MT88.4 R204, [R235+0x1f800] ;  /* 0x01f80000ebcc783b */ /* 0x000f260000004200 */
[-C--:B--2---:R-:W-:Y:S08]  /*74a0*/  HMMA.16816.F32 R4, R208, R212.reuse, R4 ;  /* 0x000000d4d004723c */ /* 0x084ff00000001804 */
        /* <DEDUP_REMOVED lines=16> */
[-C--:B---3--:R-:W-:Y:S03]  /*75b0*/  HMMA.16816.F32 R100, R208, R200.reuse, R100 ;  /* 0x000000c8d064723c */ /* 0x088fe60000001864 */
[C---:B------:R-:W-:Y:S05]  /*75c0*/  LEA.HI.X.SX32 R199, R245.reuse, R197, 0x5, P0 ;  /* 0x000000c5f5c77211 */ /* 0x040fea00000f2eff */
        /* <DEDUP_REMOVED lines=12> */
[C---:B------:R-:W-:Y:S02]  /*7690*/  LEA.HI.X.SX32 R223, R245.reuse, R203, 0x5, P0 ;  /* 0x000000cbf5df7211 */ /* 0x040fe400000f2eff */
[----:B------:R-:W-:Y:S03]  /*76a0*/  LEA R204, P0, R245, R222, 0x5 ;  /* 0x000000def5cc7211 */ /* 0x000fe600078028ff */
[----:B------:R-:W-:Y:S04]  /*76b0*/  HMMA.16816.F32 R128, R208, R206, R128 ;  /* 0x000000ced080723c */ /* 0x000fe80000001880 */
        /* <DEDUP_REMOVED lines=10> */
[C---:B------:R-:W-:Y:S03]  /*7760*/  LEA R224, P0, R245.reuse, R226, 0x5 ;  /* 0x000000e2f5e07211 */ /* 0x040fe600078028ff */
        /* <DEDUP_REMOVED lines=26> */
[C---:B------:R-:W-:Y:S02]  /*7910*/  LEA.HI.X.SX32 R7, R245.reuse, R213, 0x5, P0 ;  /* 0x000000d5f5077211 */ /* 0x040fe400000f2eff */
[C---:B------:R-:W-:Y:S01]  /*7920*/  LEA R214, P0, R245.reuse, R6, 0x5 ;  /* 0x00000006f5d67211 */ /* 0x040fe200078028ff */
        /* <DEDUP_REMOVED lines=16> */
[C---:B------:R-:W-:Y:S03]  /*7a30*/  LEA R10, P0, R245.reuse, R198, 0x5 ;  /* 0x000000c6f50a7211 */ /* 0x040fe600078028ff */
[----:B------:R-:W-:Y:S01]  /*7a40*/  REDG.E.ADD.F32.FTZ.RN.STRONG.GPU desc[UR36][R212.64+0x100], R89 ;  /* 0x00010059d40079a6 */ /* 0x000fe2000c12f324 */
[C---:B--2---:R-:W-:Y:S02]  /*7a50*/  LEA.HI.X.SX32 R11, R245.reuse, R199, 0x5, P0 ;  /* 0x000000c7f50b7211 */ /* 0x044fe400000f2eff */
        /* <DEDUP_REMOVED lines=10> */
[C---:B----4-:R-:W-:Y:S03]  /*7b00*/  LEA R202, P0, R245.reuse, R220, 0x5 ;  /* 0x000000dcf5ca7211 */ /* 0x050fe600078028ff */
        /* <DEDUP_REMOVED lines=43> */
[C---:B-1----:R-:W-:Y:S01]  /*7dc0*/  LEA.HI.X.SX32 R87, R245.reuse, R209, 0x5, P0 ;  /* 0x000000d1f5577211 */ /* 0x042fe200000f2eff */
[C---:B--2---:R-:W-:Y:S02]  /*7dd0*/  VIADD R112, R234.reuse, 0x40 ;  /* 0x00000040ea707836 */ /* 0x044fe40000000000 */
[----:B------:R-:W-:Y:S01]  /*7de0*/  LDSM.16.MT88.4 R16, [R0+0x2000] ;  /* 0x002000000010783b */ /* 0x000fe20000004200 */
[----:B------:R-:W-:Y:S02]  /*7df0*/  @P5 VIADD R112, R234, 0xffffffc0 ;  /* 0xffffffc0ea705836 */ /* 0x000fe40000000000 */
[C---:B------:R-:W-:Y:S01]  /*7e00*/  IMAD.WIDE R4, R245.reuse, -0xc0, R86 ;  /* 0xffffff40f5047825 */ /* 0x040fe200078e0256 */
[----:B------:R-:W-:Y:S02]  /*7e10*/  REDG.E.ADD.F32.FTZ.RN.STRONG.GPU desc[UR36][R86.64+0x280], R111 ;  /* 0x0002806f560079a6 */ /* 0x000fe4000c12f324 */
[C---:B------:R-:W-:Y:S02]  /*7e20*/  LEA R216, P0, R245.reuse, R4, 0x5 ;  /* 0x00000004f5d87211 */ /* 0x040fe400078028ff */
[----:B------:R-:W-:Y:S02]  /*7e30*/  REDG.E.ADD.F32.FTZ.RN.STRONG.GPU desc[UR36][R246.64+0x300], R116 ;  /* 0x00030074f60079a6 */ /* 0x000fe4000c12f324 */
[C---:B------:R-:W-:Y:S02]  /*7e40*/  LEA.HI.X.SX32 R217, R245.reuse, R5, 0x5, P0 ;  /* 0x00000005f5d97211 */ /* 0x040fe400000f2eff */
[----:B------:R1:W-:Y:S01]  /*7e50*/  REDG.E.ADD.F32.FTZ.RN.STRONG.GPU desc[UR36][R4.64+0x300], R117 ;  /* 0x00030075040079a6 */ /* 0x0003e2000c12f324 */
        /* <DEDUP_REMOVED lines=34> */
[C---:B---3--:R-:W-:Y:S01]  /*8080*/  LEA R14, P0, R245.reuse, R12, 0x5 ;  /* 0x0000000cf50e7211 */ /* 0x048fe200078028ff */
        /* <DEDUP_REMOVED lines=9> */
[----:B------:R-:W3:Y:S04]  /*8120*/  LDSM.16.MT88.4 R96, [R0+0x800] ;  /* 0x000800000060783b */ /* 0x000ee80000004200 */
[----:B------:R-:W4:Y:S04]  /*8130*/  LDSM.16.MT88.4 R104, [R0+0x2800] ;  /* 0x002800000068783b */ /* 0x000f280000004200 */
[----:B------:R-:W4:Y:S04]  /*8140*/  LDSM.16.MT88.4 R108, [R0+0x4800] ;  /* 0x00480000006c783b */ /* 0x000f280000004200 */
[----:B------:R-:W-:Y:S04]  /*8150*/  LDSM.16.MT88.4 R116, [R0+0x5800] ;  /* 0x005800000074783b */ /* 0x000fe80000004200 */
[----:B--2---:R2:W5:Y:S01]  /*8160*/  LDL.LU.64 R2, [R1] ;  /* 0x0000000001027983 */ /* 0x0045620000300a00 */
        /* <DEDUP_REMOVED lines=24> */
[C---:B------:R-:W-:Y:S08]  /*82f0*/  HMMA.16816.F32 R136, R100.reuse, R96, R136 ;  /* 0x000000606488723c */ /* 0x040ff00000001888 */
[-C--:B------:R-:W-:Y:S08]  /*8300*/  HMMA.16816.F32 R140, R100, R98.reuse, R140 ;  /* 0x00000062648c723c */ /* 0x080ff0000000188c */
[C---:B------:R-:W-:Y:S01]  /*8310*/  HMMA.16816.F32 R144, R92.reuse, R98, R144 ;  /* 0x000000625c90723c */ /* 0x040fe20000001890 */
[----:B------:R-:W3:Y:S07]  /*8320*/  LDSM.16.MT88.4 R96, [R0+0x7000] ;  /* 0x007000000060783b */ /* 0x000eee0000004200 */
        /* <DEDUP_REMOVED lines=9> */
[----:B------:R-:W4:Y:S07]  /*83c0*/  LDSM.16.MT88.4 R108, [R0+0x1800] ;  /* 0x00180000006c783b */ /* 0x000f2e0000004200 */
        /* <DEDUP_REMOVED lines=18> */
[-C--:B---3--:R-:W-:Y:S08]  /*84f0*/  HMMA.16816.F32 R180, R4, R96.reuse, R180 ;  /* 0x0000006004b4723c */ /* 0x088ff000000018b4 */
[C---:B------:R-:W-:Y:S08]  /*8500*/  HMMA.16816.F32 R184, R16.reuse, R96, R184 ;  /* 0x0000006010b8723c */ /* 0x040ff000000018b8 */
[-C--:B------:R-:W-:Y:S08]  /*8510*/  HMMA.16816.F32 R188, R16, R98.reuse, R188 ;  /* 0x0000006210bc723c */ /* 0x080ff000000018bc */
[----:B------:R-:W-:Y:S04]  /*8520*/  HMMA.16816.F32 R192, R4, R98, R192 ;  /* 0x0000006204c0723c */ /* 0x000fe800000018c0 */
[C---:B------:R-:W-:Y:S02]  /*8530*/  VIADD R4, R0.reuse, 0xffff8000 ;  /* 0xffff800000047836 */ /* 0x040fe40000000000 */
[----:B------:R-:W-:Y:S02]  /*8540*/  @P1 VIADD R4, R0, 0x8000 ;  /* 0x0000800000041836 */ /* 0x000fe40000000000 */
[-C--:B----4-:R-:W-:Y:S05]  /*8550*/  HMMA.16816.F32 R132, R104, R108.reuse, R132 ;  /* 0x0000006c6884723c */ /* 0x090fea0000001884 */
[----:B------:R-:W-:Y:S03]  /*8560*/  IMAD.MOV.U32 R0, RZ, RZ, R4 ;  /* 0x000000ffff007224 */ /* 0x000fe600078e0004 */
        /* <DEDUP_REMOVED lines=247> */
.L_x_1142:
        /* <DEDUP_REMOVED lines=12> */
.L_x_1143:
[----:B------:R-:W2:Y:S01]  /*95a0*/  LDCU.64 UR8, c[0x0][0x5c8] ;  /* 0x0000b900ff0877ac */ /* 0x000ea20008000a00 */
[----:B------:R-:W-:-:S04]  /*95b0*/  UIADD3 UR12, UPT, UPT, UR39, UR41, URZ ;  /* 0x00000029270c7290 */ /* 0x000fc8000fffe0ff */
[----:B--2---:R-:W-:Y:S02]  /*95c0*/  UIMAD.WIDE.U32 UR44, UR12, UR8, URZ ;  /* 0x000000080c2c72a5 */ /* 0x004fe4000f8e00ff */
[----:B------:R-:W-:-:S04]  /*95d0*/  UIMAD UR12, UR12, UR9, URZ ;  /* 0x000000090c0c72a4 */ /* 0x000fc8000f8e02ff */
[----:B------:R-:W-:-:S06]  /*95e0*/  UIADD3 UR12, UPT, UPT, UR45, UR12, URZ ;  /* 0x0000000c2d0c7290 */ /* 0x000fcc000fffe0ff */
[----:B-1----:R-:W-:-:S07]  /*95f0*/  MOV R0, UR12 ;  /* 0x0000000c00007c02 */ /* 0x002fce0008000f00 */
.L_x_1144:
        /* <DEDUP_REMOVED lines=68> */
.L_x_1146:
[----:B------:R-:W-:Y:S05]  /*9a40*/  BSYNC.RECONVERGENT B0 ;  /* 0x0000000000007941 */ /* 0x000fea0003800200 */
.L_x_1145:
        /* <DEDUP_REMOVED lines=21> */
.L_x_1148:
[----:B------:R-:W-:Y:S05]  /*9ba0*/  BSYNC.RECONVERGENT B0 ;  /* 0x0000000000007941 */ /* 0x000fea0003800200 */
.L_x_1147:
        /* <DEDUP_REMOVED lines=26> */
.L_x_1150:
[----:B------:R-:W-:Y:S05]  /*9d50*/  BSYNC.RECONVERGENT B0 ;  /* 0x0000000000007941 */ /* 0x000fea0003800200 */
.L_x_1149:
[----:B------:R-:W-:Y:S05]  /*9d60*/  @P6 BRA `(.L_x_1116) ;  /* 0x0000000000486947 */ /* 0x000fea0003800000 */
[----:B------:R-:W5:Y:S01]  /*9d70*/  LDCU UR12, c[0x0][0x440] ;  /* 0x00008800ff0c77ac */ /* 0x000f620008000800 */
[----:B------:R-:W-:Y:S02]  /*9d80*/  IMAD R72, R72, UR8, RZ ;  /* 0x0000000848487c24 */ /* 0x000fe4000f8e02ff */
[----:B-12-4-:R-:W-:Y:S01]  /*9d90*/  IMAD.MOV.U32 R2, RZ, RZ, R40 ;  /* 0x000000ffff027224 */ /* 0x016fe200078e0028 */
[----:B------:R-:W1:Y:S01]  /*9da0*/  LDCU.64 UR10, c[0x0][0x568] ;  /* 0x0000ad00ff0a77ac */ /* 0x000e620008000a00 */
        /* <DEDUP_REMOVED lines=14> */
.L_x_1116:
[----:B------:R-:W-:Y:S05]  /*9e90*/  BSYNC.RECONVERGENT B1 ;  /* 0x0000000000017941 */ /* 0x000fea0003800200 */
.L_x_1094:
        /* <DEDUP_REMOVED lines=11> */
.L_x_1152:
        /* <DEDUP_REMOVED lines=11> */
.L_x_2509:


//--------------------- .text._ZN5flash27flash_bwd_convert_dq_kernelI23Flash_bwd_kernel_traitsILi256ELi64ELi64ELi8ELi4ELi2ELi2ELb0ELb1EN7cutlass6half_tE19Flash_kernel_traitsILi256ELi64ELi64ELi8ES3_EEEEvNS_16Flash_bwd_paramsEi --------------------------
	.section	.text._ZN5flash27flash_bwd_convert_dq_kernelI23Flash_bwd_kernel_traitsILi256ELi64ELi64ELi8ELi4ELi2ELi2ELb0ELb1EN7cutlass6half_tE19Flash_kernel_traitsILi256ELi64ELi64ELi8ES3_EEEEvNS_16Flash_bwd_paramsEi,"ax",@progbits
	.align	128
        .global         _ZN5flash27flash_bwd_convert_dq_kernelI23Flash_bwd_kernel_traitsILi256ELi64ELi64ELi8ELi4ELi2ELi2ELb0ELb1EN7cutlass6half_tE19Flash_kernel_traitsILi256ELi64ELi64ELi8ES3_EEEEvNS_16Flash_bwd_paramsEi
        .type           _ZN5flash27flash_bwd_convert_dq_kernelI23Flash_bwd_kernel_traitsILi256ELi64ELi64ELi8ELi4ELi2ELi2ELb0ELb1EN7cutlass6half_tE19Flash_kernel_traitsILi256ELi64ELi64ELi8ES3_EEEEvNS_16Flash_bwd_paramsEi,@function
        .size           _ZN5flash27flash_bwd_convert_dq_kernelI23Flash_bwd_kernel_traitsILi256ELi64ELi64ELi8ELi4ELi2ELi2ELb0ELb1EN7cutlass6half_tE19Flash_kernel_traitsILi256ELi64ELi64ELi8ES3_EEEEvNS_16Flash_bwd_paramsEi,(.L_x_2510 - _ZN5flash27flash_bwd_convert_dq_kernelI23Flash_bwd_kernel_traitsILi256ELi64ELi64ELi8ELi4ELi2ELi2ELb0ELb1EN7cutlass6half_tE19Flash_kernel_traitsILi256ELi64ELi64ELi8ES3_EEEEvNS_16Flash_bwd_paramsEi)
        .other          _ZN5flash27flash_bwd_convert_dq_kernelI23Flash_bwd_kernel_traitsILi256ELi64ELi64ELi8ELi4ELi2ELi2ELb0ELb1EN7cutlass6half_tE19Flash_kernel_traitsILi256ELi64ELi64ELi8ES3_EEEEvNS_16Flash_bwd_paramsEi,@"STO_CUDA_ENTRY STV_DEFAULT"
_ZN5flash27flash_bwd_convert_dq_kernelI23Flash_bwd_kernel_traitsILi256ELi64ELi64ELi8ELi4ELi2ELi2ELb0ELb1EN7cutlass6half_tE19Flash_kernel_traitsILi256ELi64ELi64ELi8ES3_EEEEvNS_16Flash_bwd_paramsEi:
.text._ZN5flash27flash_bwd_convert_dq_kernelI23Flash_bwd_kernel_traitsILi256ELi64ELi64ELi8ELi4ELi2ELi2ELb0ELb1EN7cutlass6half_tE19Flash_kernel_traitsILi256ELi64ELi64ELi8ES3_EEEEvNS_16Flash_bwd_paramsEi:
        /* <DEDUP_REMOVED lines=48> */
.L_x_1153:
[-C--:B------:R-:W-:Y:S02]  /*0300*/  IMAD R5, R3, R41.reuse, RZ ;  /* 0x0000002903057224 */ /* 0x080fe400078e02ff */
[----:B------:R-:W-:-:S05]  /*0310*/  IMAD.WIDE.U32 R40, R2, R41, RZ ;  /* 0x0000002902287225 */ /* 0x000fca00078e00ff */
[----:B------:R-:W-:-:S07]  /*0320*/  IADD3 R38, PT, PT, R41, R5, RZ ;  /* 0x0000000529267210 */ /* 0x000fce0007ffe0ff */
.L_x_1154:
        /* <DEDUP_REMOVED lines=64> */
.L_x_1156:
        /* <DEDUP_REMOVED lines=144> */
.L_x_1155:
        /* <DEDUP_REMOVED lines=194> */
.L_x_1158:
[----:B------:R-:W-:Y:S05]  /*1c50*/  BSYNC.RECONVERGENT B0 ;  /* 0x0000000000007941 */ /* 0x000fea0003800200 */
.L_x_1157:
        /* <DEDUP_REMOVED lines=24> */
.L_x_1159:
        /* <DEDUP_REMOVED lines=10> */
.L_x_2510:


//--------------------- .text._ZN5flash44flash_bwd_dq_dk_dv_loop_seqk_parallel_kernelI23Flash_bwd_kernel_traitsILi256ELi64ELi64ELi8ELi4ELi2ELi2ELb0ELb1EN7cutlass6half_tE19Flash_kernel_traitsILi256ELi64ELi64ELi8ES3_EELb1ELb0ELb0ELb0ELb0ELb0ELb0EEEvNS_16Flash_bwd_paramsE --------------------------
	.section	.text._ZN5flash44flash_bwd_dq_dk_dv_loop_seqk_parallel_kernelI23Flash_bwd_kernel_traitsILi256ELi64ELi64ELi8ELi4ELi2ELi2ELb0ELb1EN7cutlass6half_tE19Flash_kernel_traitsILi256ELi64ELi64ELi8ES3_EELb1ELb0ELb0ELb0ELb0ELb0ELb0EEEvNS_16Flash_bwd_paramsE,"ax",@progbits
	.align	128
        .global         _ZN5flash44flash_bwd_dq_dk_dv_loop_seqk_parallel_kernelI23Flash_bwd_kernel_traitsILi256ELi64ELi64ELi8ELi4ELi2ELi2ELb0ELb1EN7cutlass6half_tE19Flash_kernel_traitsILi256ELi64ELi64ELi8ES3_EELb1ELb0ELb0ELb0ELb0ELb0ELb0EEEvNS_16Flash_bwd_paramsE
        .type           _ZN5flash44flash_bwd_dq_dk_dv_loop_seqk_parallel_kernelI23Flash_bwd_kernel_traitsILi256ELi64ELi64ELi8ELi4ELi2ELi2ELb0ELb1EN7cutlass6half_tE19Flash_kernel_traitsILi256ELi64ELi64ELi8ES3_EELb1ELb0ELb0ELb0ELb0ELb0ELb0EEEvNS_16Flash_bwd_paramsE,@function
        .size           _ZN5flash44flash_bwd_dq_dk_dv_loop_seqk_parallel_kernelI23Flash_bwd_kernel_traitsILi256ELi64ELi64ELi8ELi4ELi2ELi2ELb0ELb1EN7cutlass6half_tE19Flash_kernel_traitsILi256ELi64ELi64ELi8ES3_EELb1ELb0ELb0ELb0ELb0ELb0ELb0EEEvNS_16Flash_bwd_paramsE,(.L_x_2511 - _ZN5flash44flash_bwd_dq_dk_dv_loop_seqk_parallel_kernelI23Flash_bwd_kernel_traitsILi256ELi64ELi64ELi8ELi4ELi2ELi2ELb0ELb1EN7cutlass6half_tE19Flash_kernel_traitsILi256ELi64ELi64ELi8ES3_EELb1ELb0ELb0ELb0ELb0ELb0ELb0EEEvNS_16Flash_bwd_paramsE)
        .other          _ZN5flash44flash_bwd_dq_dk_dv_loop_seqk_parallel_kernelI23Flash_bwd_kernel_traitsILi256ELi64ELi64ELi8ELi4ELi2ELi2ELb0ELb1EN7cutlass6half_tE19Flash_kernel_traitsILi256ELi64ELi64ELi8ES3_EELb1ELb0ELb0ELb0ELb0ELb0ELb0EEEvNS_16Flash_bwd_paramsE,@"STO_CUDA_ENTRY STV_DEFAULT"
_ZN5flash44flash_bwd_dq_dk_dv_loop_seqk_parallel_kernelI23Flash_bwd_kernel_traitsILi256ELi64ELi64ELi8ELi4ELi2ELi2ELb0ELb1EN7cutlass6half_tE19Flash_kernel_traitsILi256ELi64ELi64ELi8ES3_EELb1ELb0ELb0ELb0ELb0ELb0ELb0EEEvNS_16Flash_bwd_paramsE:
.text._ZN5flash44flash_bwd_dq_dk_dv_loop_seqk_parallel_kernelI23Flash_bwd_kernel_traitsILi256ELi64ELi64ELi8ELi4ELi2ELi2ELb0ELb1EN7cutlass6half_tE19Flash_kernel_traitsILi256ELi64ELi64ELi8ES3_EELb1ELb0ELb0ELb0ELb0ELb0ELb0EEEvNS_16Flash_bwd_paramsE:
        /* <DEDUP_REMOVED lines=48> */
.L_x_1217:
[----:B------:R-:W2:Y:S01]  /*0300*/  LDCU.64 UR8, c[0x0][0x478] ;  /* 0x00008f00ff0877ac */ /* 0x000ea20008000a00 */
        /* <DEDUP_REMOVED lines=24> */
[----:B----4-:R-:W4:Y:S04]  /*0490*/  @P4 LDG.E R4, desc[UR34][R8.64] ;  /* 0x0000002208044981 */ /* 0x010f28000c1e1900 */
        /* <DEDUP_REMOVED lines=28> */
.L_x_1160:
        /* <DEDUP_REMOVED lines=34> */
.L_x_1162:
[----:B------:R-:W1:Y:S01]  /*0880*/  LDCU.64 UR14, c[0x0][0x3b8] ;  /* 0x00007700ff0e77ac */ /* 0x000e620008000a00 */
[----:B------:R-:W-:-:S04]  /*0890*/  UIADD3 UR8, UPT, UPT, UR37, UR39, URZ ;  /* 0x0000002725087290 */ /* 0x000fc8000fffe0ff */
[----:B-1----:R-:W-:Y:S02]  /*08a0*/  UIMAD.WIDE.U32 UR10, UR8, UR14, URZ ;  /* 0x0000000e080a72a5 */ /* 0x002fe4000f8e00ff */
[----:B------:R-:W-:-:S04]  /*08b0*/  UIMAD UR8, UR8, UR15, URZ ;  /* 0x0000000f080872a4 */ /* 0x000fc8000f8e02ff */
[----:B------:R-:W-:Y:S01]  /*08c0*/  UIADD3 UR8, UPT, UPT, UR11, UR8, URZ ;  /* 0x000000080b087290 */ /* 0x000fe2000fffe0ff */
[----:B------:R-:W-:-:S05]  /*08d0*/  UMOV UR48, UR10 ;  /* 0x0000000a00307c82 */ /* 0x000fca0008000000 */
[----:B------:R-:W-:Y:S02]  /*08e0*/  MOV R8, UR8 ;  /* 0x0000000800087c02 */ /* 0x000fe40008000f00 */
.L_x_1163:
        /* <DEDUP_REMOVED lines=40> */
.L_x_1164:
[----:B------:R-:W1:Y:S01]  /*0b70*/  LDCU.64 UR12, c[0x0][0x3c0] ;  /* 0x00007800ff0c77ac */ /* 0x000e620008000a00 */
[----:B------:R-:W-:-:S04]  /*0b80*/  UIADD3 UR8, UPT, UPT, UR37, UR39, URZ ;  /* 0x0000002725087290 */ /* 0x000fc8000fffe0ff */
[----:B-1----:R-:W-:Y:S02]  /*0b90*/  UIMAD.WIDE.U32 UR44, UR8, UR12, URZ ;  /* 0x0000000c082c72a5 */ /* 0x002fe4000f8e00ff */
[----:B------:R-:W-:-:S04]  /*0ba0*/  UIMAD UR8, UR8, UR13, URZ ;  /* 0x0000000d080872a4 */ /* 0x000fc8000f8e02ff */
[----:B------:R-:W-:-:S06]  /*0bb0*/  UIADD3 UR8, UPT, UPT, UR45, UR8, URZ ;  /* 0x000000082d087290 */ /* 0x000fcc000fffe0ff */
[----:B------:R-:W-:-:S07]  /*0bc0*/  MOV R9, UR8 ;  /* 0x0000000800097c02 */ /* 0x000fce0008000f00 */
.L_x_1165:
        /* <DEDUP_REMOVED lines=28> */
.L_x_1166:
[----:B------:R-:W-:Y:S02]  /*0d90*/  UIMAD.WIDE.U32 UR10, UR62, UR16, URZ ;  /* 0x000000103e0a72a5 */ /* 0x000fe4000f8e00ff */
[----:B------:R-:W-:-:S04]  /*0da0*/  UIMAD UR8, UR63, UR16, URZ ;  /* 0x000000103f0872a4 */ /* 0x000fc8000f8e02ff */
[----:B------:R-:W-:-:S12]  /*0db0*/  UIADD3 UR8, UPT, UPT, UR11, UR8, URZ ;  /* 0x000000080b087290 */ /* 0x000fd8000fffe0ff */
.L_x_1167:
[----:B------:R-:W1:Y:S01]  /*0dc0*/  LDCU.U8 UR9, c[0x0][0x548] ;  /* 0x0000a900ff0977ac */ /* 0x000e620008000000 */
[----:B------:R-:W-:Y:S01]  /*0dd0*/  USHF.L.U32 UR54, UR24, 0x7, URZ ;  /* 0x0000000718367899 */ /* 0x000fe200080006ff */
[----:B------:R-:W2:Y:S03]  /*0de0*/  LDCU.U8 UR56, c[0x0][0x5f0] ;  /* 0x0000be00ff3877ac */ /* 0x000ea60008000000 */
[----:B------:R-:W-:Y:S02]  /*0df0*/  USEL UR11, UR54, URZ, UP5 ;  /* 0x000000ff360b7287 */ /* 0x000fe4000a800000 */
[----:B------:R-:W-:Y:S02]  /*0e00*/  UIMAD UR53, UR23, UR57, URZ ;  /* 0x00000039173572a4 */ /* 0x000fe4000f8e02ff */
[----:B------:R-:W-:Y:S02]  /*0e10*/  UIADD3 UR11, UP0, UPT, UR49, UR11, URZ ;  /* 0x0000000b310b7290 */ /* 0x000fe4000ff1e0ff */
[----:B-1----:R-:W-:-:S02]  /*0e20*/  UISETP.NE.AND UP1, UPT, UR9, URZ, UPT ;  /* 0x000000ff0900728c */ /* 0x002fc4000bf25270 */
        /* <DEDUP_REMOVED lines=13> */
.L_x_1168:
[----:B------:R-:W1:Y:S01]  /*0f00*/  LDCU UR55, c[0x0][0x434] ;  /* 0x00008680ff3777ac */ /* 0x000e620008000800 */
[----:B------:R-:W-:-:S04]  /*0f10*/  UIMAD UR9, UR24, UR43, UR23 ;  /* 0x0000002b180972a4 */ /* 0x000fc8000f8e0217 */
[----:B-1----:R-:W-:Y:S02]  /*0f20*/  UIMAD UR55, UR9, UR55, URZ ;  /* 0x00000037093772a4 */ /* 0x002fe4000f8e02ff */
.L_x_1169:
        /* <DEDUP_REMOVED lines=11> */
.L_x_1170:
[----:B------:R-:W1:Y:S01]  /*0fe0*/  LDCU UR54, c[0x0][0x444] ;  /* 0x00008880ff3677ac */ /* 0x000e620008000800 */
[----:B------:R-:W-:-:S04]  /*0ff0*/  UIMAD UR9, UR24, UR43, UR23 ;  /* 0x0000002b180972a4 */ /* 0x000fc8000f8e0217 */
[----:B-1----:R-:W-:-:S12]  /*1000*/  UIMAD UR54, UR9, UR54, URZ ;  /* 0x00000036093672a4 */ /* 0x002fd8000f8e02ff */
.L_x_1171:
[----:B------:R-:W1:Y:S01]  /*1010*/  S2R R0, SR_TID.X ;  /* 0x0000000000007919 */ /* 0x000e620000002100 */
[----:B------:R-:W-:Y:S01]  /*1020*/  USHF.R.S32.HI UR9, URZ, 0x1f, UR53 ;  /* 0x0000001fff097899 */ /* 0x000fe20008011435 */
[----:B------:R-:W2:Y:S01]  /*1030*/  LDC.64 R2, c[0x0][0x3b0] ;  /* 0x0000ec00ff027b82 */ /* 0x000ea20000000a00 */
[----:B------:R-:W-:Y:S01]  /*1040*/  UIADD3 UR53, UP1, UP0, UR60, UR10, UR53 ;  /* 0x0000000a3c357290 */ /* 0x000fe2000f83e035 */
[----:B------:R-:W-:Y:S01]  /*1050*/  MOV R21, RZ ;  /* 0x000000ff00157202 */ /* 0x000fe20000000f00 */
[----:B------:R-:W-:Y:S01]  /*1060*/  BSSY.RECONVERGENT B1, `(.L_x_1161) ;  /* 0x0000901000017945 */ /* 0x000fe20003800200 */
[----:B------:R-:W-:Y:S01]  /*1070*/  ISETP.NE.AND P3, PT, RZ, UR56, PT ;  /* 0x00000038ff007c0c */ /* 0x000fe2000bf65270 */
[----:B------:R-:W-:Y:S02]  /*1080*/  UIADD3.X UR52, UPT, UPT, UR52, UR8, UR9, UP1, UP0 ;  /* 0x0000000834347290 */ /* 0x000fe40008fe0409 */
[----:B------:R-:W-:Y:S01]  /*1090*/  UISETP.GT.AND UP0, UPT, UR46, URZ, UPT ;  /* 0x000000ff2e00728c */ /* 0x000fe2000bf04270 */
[----:B------:R-:W3:Y:S01]  /*10a0*/  LDC.64 R10, c[0x0][0x5f8] ;  /* 0x00017e00ff0a7b82 */ /* 0x000ee20000000a00 */
[----:B------:R-:W-:Y:S01]  /*10b0*/  ULEA UR54, UR45, UR54, 0x6 ;  /* 0x000000362d367291 */ /* 0x000fe2000f8e30ff */
[----:B------:R-:W4:Y:S01]  /*10c0*/  LDCU.128 UR8, c[0x0][0x590] ;  /* 0x0000b200ff0877ac */ /* 0x000f220008000c00 */
[----:B------:R-:W-:Y:S01]  /*10d0*/  ULEA UR55, UR45, UR55, 0x6 ;  /* 0x000000372d377291 */ /* 0x000fe2000f8e30ff */
[----:B--2---:R-:W-:Y:S01]  /*10e0*/  SHF.L.U32 R19, R2, 0x5, RZ ;  /* 0x0000000502137819 */ /* 0x004fe200000006ff */
[----:B----4-:R-:W-:Y:S01]  /*10f0*/  UIMAD UR16, UR51, UR8, URZ ;  /* 0x00000008331072a4 */ /* 0x010fe2000f8e02ff */
[C---:B-1----:R-:W-:Y:S01]  /*1100*/  IMAD.SHL.U32 R16, R0.reuse, 0x8, RZ ;  /* 0x0000000800107824 */ /* 0x042fe200078e00ff */
[----:B------:R-:W-:Y:S01]  /*1110*/  LOP3.LUT R250, R0, 0x1f, RZ, 0xc0, !PT ;  /* 0x0000001f00fa7812 */ /* 0x000fe200078ec0ff */
[----:B------:R-:W-:Y:S01]  /*1120*/  IMAD.U32 R4, RZ, RZ, UR8 ;  /* 0x00000008ff047e24 */ /* 0x000fe2000f8e00ff */
[----:B------:R-:W-:Y:S01]  /*1130*/  UIMAD UR16, UR49, UR9, UR16 ;  /* 0x00000009311072a4 */ /* 0x000fe2000f8e0210 */
[----:B------:R-:W-:Y:S01]  /*1140*/  IMAD.U32 R14, RZ, RZ, UR10 ;  /* 0x0000000aff0e7e24 */ /* 0x000fe2000f8e00ff */
[----:B------:R-:W-:Y:S01]  /*1150*/  LOP3.LUT R20, R16, 0x38, RZ, 0xc0, !PT ;  /* 0x0000003810147812 */ /* 0x000fe200078ec0ff */
[----:B---3--:R-:W-:Y:S01]  /*1160*/  IMAD.WIDE.U32 R24, R10, UR21, RZ ;  /* 0x000000150a187c25 */ /* 0x008fe2000f8e00ff */
[----:B------:R-:W-:-:S02]  /*1170*/  SHF.R.U32.HI R17, RZ, 0x5, R0 ;  /* 0x00000005ff117819 */ /* 0x000fc40000011600 */
[----:B------:R-:W-:Y:S01]  /*1180*/  IADD3 R6, P0, PT, R20, UR58, RZ ;  /* 0x0000003a14067c10 */ /* 0x000fe2000ff1e0ff */
[----:B------:R-:W-:Y:S01]  /*1190*/  IMAD.WIDE.U32 R12, R2, UR49, R20 ;  /* 0x00000031020c7c25 */ /* 0x000fe2000f8e0014 */
[----:B------:R-:W-:Y:S01]  /*11a0*/  SEL R10, R24, RZ, P3 ;  /* 0x000000ff180a7207 */ /* 0x000fe20001800000 */
[----:B------:R-:W1:Y:S02]  /*11b0*/  LDCU.64 UR58, c[0x0][0x5e8] ;  /* 0x0000bd00ff3a77ac */ /* 0x000e640008000a00 */
[----:B------:R-:W-:Y:S01]  /*11c0*/  IMAD.X R7, RZ, RZ, UR17, P0 ;  /* 0x00000011ff077e24 */ /* 0x000fe200080e06ff */
[----:B------:R-:W-:Y:S01]  /*11d0*/  IADD3 R12, P0, PT, R12, UR50, RZ ;  /* 0x000000320c0c7c10 */ /* 0x000fe2000ff1e0ff */
[----:B------:R-:W-:Y:S02]  /*11e0*/  IMAD R11, R11, UR21, R25 ;  /* 0x000000150b0b7c24 */ /* 0x000fe4000f8e0219 */
[----:B------:R-:W-:-:S04]  /*11f0*/  IMAD.WIDE.U32 R6, R4, UR49, R6 ;  /* 0x0000003104067c25 */ /* 0x000fc8000f8e0006 */
[----:B------:R-:W-:Y:S01]  /*1200*/  VIADD R7, R7, UR16 ;  /* 0x0000001007077c36 */ /* 0x000fe20008000000 */
[----:B------:R-:W2:Y:S01]  /*1210*/  LDCU.64 UR16, c[0x0][0x3c8] ;  /* 0x00007900ff1077ac */ /* 0x000ea20008000a00 */
[----:B------:R-:W-:Y:S02]  /*1220*/  IMAD R4, R2, UR51, RZ ;  /* 0x0000003302047c24 */ /* 0x000fe4000f8e02ff */
[----:B------:R-:W-:Y:S01]  /*1230*/  IMAD.WIDE.U32 R14, R14, UR23, R6 ;  /* 0x000000170e0e7c25 */ /* 0x000fe2000f8e0006 */
[----:B------:R-:W-:Y:S01]  /*1240*/  UIMAD UR51, UR43, UR57, URZ ;  /* 0x000000392b3372a4 */ /* 0x000fe2000f8e02ff */
[----:B------:R-:W-:Y:S01]  /*1250*/  SHF.R.U32.HI R6, RZ, 0x3, R0 ;  /* 0x00000003ff067819 */ /* 0x000fe20000011600 */
[----:B------:R-:W3:Y:S01]  /*1260*/  LDCU.64 UR56, c[0x0][0x420] ;  /* 0x00008400ff3877ac */ /* 0x000ee20008000a00 */
[----:B------:R-:W-:Y:S02]  /*1270*/  IMAD R4, R3, UR49, R4 ;  /* 0x0000003103047c24 */ /* 0x000fe4000f8e0204 */
[----:B------:R-:W-:Y:S01]  /*1280*/  IMAD.U32 R7, RZ, RZ, UR11 ;  /* 0x0000000bff077e24 */ /* 0x000fe2000f8e00ff */
[----:B------:R-:W4:Y:S02]  /*1290*/  LDCU.64 UR10, c[0x0][0x550] ;  /* 0x0000aa00ff0a77ac */ /* 0x000f240008000a00 */
[----:B------:R-:W-:Y:S01]  /*12a0*/  IADD3.X R13, PT, PT, R13, UR47, R4, P0, !PT ;  /* 0x0000002f0d0d7c10 */ /* 0x000fe200087fe404 */
[----:B------:R-:W-:Y:S01]  /*12b0*/  IMAD R15, R7, UR23, R15 ;  /* 0x00000017070f7c24 */ /* 0x000fe2000f8e020f */
[----:B------:R-:W-:Y:S01]  /*12c0*/  USHF.L.U64.HI UR47, UR8, 0x5, UR9 ;  /* 0x00000005082f7899 */ /* 0x000fe20008010209 */
[----:B------:R-:W-:Y:S01]  /*12d0*/  IMAD R7, R17, UR51, R250 ;  /* 0x0000003311077c24 */ /* 0x000fe2000f8e02fa */
[----:B------:R-:W-:Y:S01]  /*12e0*/  USHF.L.U32 UR49, UR8, 0x5, URZ ;  /* 0x0000000508317899 */ /* 0x000fe200080006ff */
[----:B------:R-:W-:Y:S01]  /*12f0*/  IMAD.WIDE.U32 R14, R6, UR8, R14 ;  /* 0x00000008060e7c25 */ /* 0x000fe2000f8e000e */
[----:B------:R-:W-:-:S02]  /*1300*/  USHF.L.U32 UR51, UR51, 0x6, URZ ;  /* 0x0000000633337899 */ /* 0x000fc400080006ff */
[----:B------:R-:W-:Y:S01]  /*1310*/  IADD3 R10, P1, P0, R7, UR53, R10 ;  /* 0x00000035070a7c10 */ /* 0x000fe2000f83e00a */
[----:B--2---:R-:W-:Y:S01]  /*1320*/  IMAD.U32 R22, RZ, RZ, UR16 ;  /* 0x00000010ff167e24 */ /* 0x004fe2000f8e00ff */
[----:B------:R-:W-:Y:S01]  /*1330*/  SHF.R.S32.HI R7, RZ, 0x1f, R7 ;  /* 0x0000001fff077819 */ /* 0x000fe20000011407 */
[----:B------:R-:W-:Y:S01]  /*1340*/  IMAD R4, R6, UR9, R15 ;  /* 0x0000000906047c24 */ /* 0x000fe2000f8e020f */
[----:B------:R-:W2:Y:S01]  /*1350*/  LDCU.64 UR8, c[0x0][0x380] ;  /* 0x00007000ff0877ac */ /* 0x000ea20008000a00 */
[----:B------:R-:W-:Y:S01]  /*1360*/  IMAD.WIDE.U32 R22, R22, UR23, R12 ;  /* 0x0000001716167c25 */ /* 0x000fe2000f8e000c */
[----:B------:R-:W-:Y:S02]  /*1370*/  SHF.L.U64.HI R13, R2, 0x5, R3 ;  /* 0x00000005020d7819 */ /* 0x000fe40000010203 */
[C---:B----4-:R-:W-:Y:S01]  /*1380*/  LEA R242, P2, R14.reuse, UR10, 0x1 ;  /* 0x0000000a0ef27c11 */ /* 0x050fe2000f8408ff */
[----:B------:R-:W-:Y:S01]  /*1390*/  IMAD.U32 R12, RZ, RZ, UR17 ;  /* 0x00000011ff0c7e24 */ /* 0x000fe2000f8e00ff */
[----:B------:R-:W4:Y:S02]  /*13a0*/  LDCU.64 UR16, c[0x0][0x570] ;  /* 0x0000ae00ff1077ac */ /* 0x000f240008000a00 */
[----:B------:R-:W-:Y:S01]  /*13b0*/  LEA.HI.X R243, R14, UR11, R4, 0x1, P2 ;  /* 0x0000000b0ef37c11 */ /* 0x000fe200090f0c04 */
[----:B------:R-:W-:Y:S01]  /*13c0*/  IMAD R23, R12, UR23, R23 ;  /* 0x000000170c177c24 */ /* 0x000fe2000f8e0217 */
[----:B------:R-:W-:Y:S01]  /*13d0*/  SEL R12, R11, RZ, P3 ;  /* 0x000000ff0b0c7207 */ /* 0x000fe20001800000 */
[----:B-1----:R-:W-:Y:S01]  /*13e0*/  UIMAD.WIDE UR10, UR54, 0x4, UR58 ;  /* 0x00000004360a78a5 */ /* 0x002fe2000f8e023a */
[----:B------:R-:W-:-:S02]  /*13f0*/  IMAD.WIDE.U32 R14, R6, R2, R22 ;  /* 0x00000002060e7225 */ /* 0x000fc400078e0016 */
[----:B------:R-:W-:Y:S02]  /*1400*/  IADD3.X R12, PT, PT, R7, UR52, R12, P1, P0 ;  /* 0x00000034070c7c10 */ /* 0x000fe40008fe040c */
[----:B------:R-:W-:Y:S01]  /*1410*/  IADD3 R10, P0, PT, R10, UR51, RZ ;  /* 0x000000330a0a7c10 */ /* 0x000fe2000ff1e0ff */
[----:B------:R-:W-:Y:S01]  /*1420*/  IMAD.U32 R7, RZ, RZ, UR51 ;  /* 0x00000033ff077e24 */ /* 0x000fe2000f8e00ff */
[----:B--2---:R-:W-:Y:S01]  /*1430*/  LEA R244, P1, R14, UR8, 0x1 ;  /* 0x000000080ef47c11 */ /* 0x004fe2000f8208ff */
[----:B------:R-:W-:Y:S01]  /*1440*/  IMAD R4, R6, R3, R15 ;  /* 0x0000000306047224 */ /* 0x000fe200078e020f */
[----:B------:R-:W-:Y:S01]  /*1450*/  LOP3.LUT R15, R20, 0x40, RZ, 0xfc, !PT ;  /* 0x00000040140f7812 */ /* 0x000fe200078efcff */
[----:B------:R-:W-:Y:S01]  /*1460*/  VIADD R2, R6, 0x20 ;  /* 0x0000002006027836 */ /* 0x000fe20000000000 */
[----:B------:R-:W-:Y:S02]  /*1470*/  LEA.HI.X.SX32 R7, R7, R12, 0x1, P0 ;  /* 0x0000000c07077211 */ /* 0x000fe400000f0eff */
[----:B----4-:R-:W-:-:S02]  /*1480*/  LEA R236, P0, R10, UR16, 0x2 ;  /* 0x000000100aec7c11 */ /* 0x010fc4000f8010ff */
[----:B------:R-:W-:Y:S02]  /*1490*/  LEA.HI.X R245, R14, UR9, R4, 0x1, P1 ;  /* 0x000000090ef57c11 */ /* 0x000fe400088f0c04 */
[----:B------:R-:W-:Y:S01]  /*14a0*/  LEA.HI.X R237, R10, UR17, R7, 0x2, P0 ;  /* 0x000000110aed7c11 */ /* 0x000fe200080f1407 */
[----:B---3--:R-:W-:Y:S01]  /*14b0*/  UIMAD.WIDE UR16, UR55, 0x4, UR56 ;  /* 0x00000004371078a5 */ /* 0x008fe2000f8e0238 */
[----:B------:R-:W-:Y:S02]  /*14c0*/  IADD3 R7, P0, PT, R6, 0x20, RZ ;  /* 0x0000002006077810 */ /* 0x000fe40007f1e0ff */
[C---:B------:R-:W-:Y:S02]  /*14d0*/  LOP3.LUT R14, R20.reuse, 0x80, RZ, 0xfc, !PT ;  /* 0x00000080140e7812 */ /* 0x040fe400078efcff */
[----:B------:R-:W-:Y:S01]  /*14e0*/  LOP3.LUT R10, R20, 0xc0, RZ, 0xfc, !PT ;  /* 0x000000c0140a7812 */ /* 0x000fe200078efcff */
        /* <DEDUP_REMOVED lines=15> */
.L_x_1173:
[----:B------:R-:W1:Y:S01]  /*15e0*/  LDCU.64 UR12, c[0x0][0x5c0] ;  /* 0x0000b800ff0c77ac */ /* 0x000e620008000a00 */
[----:B------:R-:W-:-:S04]  /*15f0*/  UIADD3 UR8, UPT, UPT, UR37, UR39, URZ ;  /* 0x0000002725087290 */ /* 0x000fc8000fffe0ff */
[----:B-1----:R-:W-:Y:S02]  /*1600*/  UIMAD.WIDE.U32 UR16, UR8, UR12, URZ ;  /* 0x0000000c081072a5 */ /* 0x002fe4000f8e00ff */
[----:B------:R-:W-:-:S04]  /*1610*/  UIMAD UR8, UR8, UR13, URZ ;  /* 0x0000000d080872a4 */ /* 0x000fc8000f8e02ff */
[----:B------:R-:W-:-:S06]  /*1620*/  UIADD3 UR8, UPT, UPT, UR17, UR8, URZ ;  /* 0x0000000811087290 */ /* 0x000fcc000fffe0ff */
[----:B------:R-:W-:Y:S02]  /*1630*/  MOV R3, UR8 ;  /* 0x0000000800037c02 */ /* 0x000fe40008000f00 */
.L_x_1174:
        /* <DEDUP_REMOVED lines=13> */
.L_x_1175:
[----:B------:R-:W1:Y:S01]  /*1710*/  LDCU.64 UR10, c[0x0][0x5c8] ;  /* 0x0000b900ff0a77ac */ /* 0x000e620008000a00 */
[----:B------:R-:W-:-:S04]  /*1720*/  UIADD3 UR37, UPT, UPT, UR37, UR39, URZ ;  /* 0x0000002725257290 */ /* 0x000fc8000fffe0ff */
[----:B-1----:R-:W-:Y:S02]  /*1730*/  UIMAD.WIDE.U32 UR14, UR37, UR10, URZ ;  /* 0x0000000a250e72a5 */ /* 0x002fe4000f8e00ff */
[----:B------:R-:W-:-:S04]  /*1740*/  UIMAD UR37, UR37, UR11, URZ ;  /* 0x0000000b252572a4 */ /* 0x000fc8000f8e02ff */
[----:B------:R-:W-:-:S06]  /*1750*/  UIADD3 UR37, UPT, UPT, UR15, UR37, URZ ;  /* 0x000000250f257290 */ /* 0x000fcc000fffe0ff */
[----:B------:R-:W-:-:S07]  /*1760*/  MOV R0, UR37 ;  /* 0x0000002500007c02 */ /* 0x000fce0008000f00 */
.L_x_1176:
        /* <DEDUP_REMOVED lines=31> */
.L_x_1178:
[----:B------:R-:W-:Y:S05]  /*1960*/  BSYNC.RECONVERGENT B0 ;  /* 0x0000000000007941 */ /* 0x000fea0003800200 */
.L_x_1177:
        /* <DEDUP_REMOVED lines=19> */
.L_x_1180:
[----:B------:R-:W-:Y:S05]  /*1aa0*/  BSYNC.RECONVERGENT B0 ;  /* 0x0000000000007941 */ /* 0x000fea0003800200 */
.L_x_1179:
        /* <DEDUP_REMOVED lines=28> */
.L_x_1182:
[----:B------:R-:W-:Y:S05]  /*1c70*/  BSYNC.RECONVERGENT B0 ;  /* 0x0000000000007941 */ /* 0x000fea0003800200 */
.L_x_1181:
        /* <DEDUP_REMOVED lines=20> */
.L_x_1172:
        /* <DEDUP_REMOVED lines=35> */
.L_x_1185:
[----:B------:R2:W-:Y:S04]  /*1ff0*/  STS.128 [R11+0x8000], RZ ;  /* 0x008000ff0b007388 */ /* 0x0005e80000000c00 */
[----:B------:R2:W-:Y:S04]  /*2000*/  STS.128 [R11+0xa000], RZ ;  /* 0x00a000ff0b007388 */ /* 0x0005e80000000c00 */
[----:B------:R2:W-:Y:S04]  /*2010*/  STS.128 [R11+0xc000], RZ ;  /* 0x00c000ff0b007388 */ /* 0x0005e80000000c00 */
[----:B------:R2:W-:Y:S02]  /*2020*/  STS.128 [R11+0xe000], RZ ;  /* 0x00e000ff0b007388 */ /* 0x0005e40000000c00 */
.L_x_1186:
[----:B------:R-:W-:Y:S05]  /*2030*/  BSYNC.RECONVERGENT B0 ;  /* 0x0000000000007941 */ /* 0x000fea0003800200 */
.L_x_1184:
        /* <DEDUP_REMOVED lines=37> */
.L_x_1188:
[----:B------:R-:W-:Y:S05]  /*2290*/  BSYNC.RECONVERGENT B0 ;  /* 0x0000000000007941 */ /* 0x000fea0003800200 */
.L_x_1187:
        /* <DEDUP_REMOVED lines=28> */
.L_x_1190:
[----:B------:R1:W-:Y:S04]  /*2460*/  STS.128 [R11], RZ ;  /* 0x000000ff0b007388 */ /* 0x0003e80000000c00 */
[----:B------:R1:W-:Y:S04]  /*2470*/  STS.128 [R11+0x2000], RZ ;  /* 0x002000ff0b007388 */ /* 0x0003e80000000c00 */
[----:B------:R1:W-:Y:S04]  /*2480*/  STS.128 [R11+0x4000], RZ ;  /* 0x004000ff0b007388 */ /* 0x0003e80000000c00 */
[----:B------:R1:W-:Y:S02]  /*2490*/  STS.128 [R11+0x6000], RZ ;  /* 0x006000ff0b007388 */ /* 0x0003e40000000c00 */
.L_x_1191:
[----:B------:R-:W-:Y:S05]  /*24a0*/  BSYNC.RECONVERGENT B0 ;  /* 0x0000000000007941 */ /* 0x000fea0003800200 */
.L_x_1189:
        /* <DEDUP_REMOVED lines=8> */
[C---:B------:R-:W-:Y:S02]  /*2530*/  VIADD R12, R234.reuse, 0x8 ;  /* 0x00000008ea0c7836 */ /* 0x040fe40000000000 */
[----:B------:R-:W-:-:S03]  /*2540*/  IMAD.WIDE.U32 R22, R234, R23, UR16 ;  /* 0x00000010ea167e25 */ /* 0x000fc6000f8e0017 */
        /* <DEDUP_REMOVED lines=10> */
[----:B------:R-:W-:-:S04]  /*25f0*/  LEA R12, P4, R19, R244, 0x1 ;  /* 0x000000f4130c7211 */ /* 0x000fc800078808ff */
        /* <DEDUP_REMOVED lines=25> */
.L_x_1193:
[----:B------:R-:W-:Y:S05]  /*2790*/  BSYNC.RECONVERGENT B0 ;  /* 0x0000000000007941 */ /* 0x000fea0003800200 */
.L_x_1192:
[----:B------:R-:W2:Y:S01]  /*27a0*/  LDCU.64 UR8, c[0x0][0x3d0] ;  /* 0x00007a00ff0877ac */ /* 0x000ea20008000a00 */
[----:B-1----:R-:W-:Y:S01]  /*27b0*/  MOV R13, UR14 ;  /* 0x0000000e000d7c02 */ /* 0x002fe20008000f00 */
[----:B------:R-:W-:Y:S01]  /*27c0*/  BSSY.RECONVERGENT B0, `(.L_x_1194) ;  /* 0x0000031000007945 */ /* 0x000fe20003800200 */
[----:B------:R-:W-:Y:S02]  /*27d0*/  UIADD3 UR46, UPT, UPT, -UR30, UR36, URZ ;  /* 0x000000241e2e7290 */ /* 0x000fe4000fffe1ff */
[----:B------:R-:W-:Y:S01]  /*27e0*/  UIMAD UR50, UR27, UR14, URZ ;  /* 0x0000000e1b3272a4 */ /* 0x000fe2000f8e02ff */
[----:B------:R-:W-:-:S03]  /*27f0*/  IMAD.WIDE.U32 R12, R13, UR30, R20 ;  /* 0x0000001e0d0c7c25 */ /* 0x000fc6000f8e0014 */
[----:B------:R-:W-:Y:S01]  /*2800*/  UIMAD UR50, UR30, UR15, UR50 ;  /* 0x0000000f1e3272a4 */ /* 0x000fe2000f8e0232 */
[----:B------:R-:W-:Y:S02]  /*2810*/  ISETP.GE.AND P6, PT, R6, UR46, PT ;  /* 0x0000002e06007c0c */ /* 0x000fe4000bfc6270 */
[----:B----4-:R-:W-:-:S04]  /*2820*/  IADD3 R22, P0, PT, R12, UR48, RZ ;  /* 0x000000300c167c10 */ /* 0x010fc8000ff1e0ff */
[----:B------:R-:W-:Y:S01]  /*2830*/  IADD3.X R23, PT, PT, R8, UR50, R13, P0, !PT ;  /* 0x0000003208177c10 */ /* 0x000fe200087fe40d */
[----:B--2---:R-:W-:-:S04]  /*2840*/  IMAD R13, R5, UR8, RZ ;  /* 0x00000008050d7c24 */ /* 0x004fc8000f8e02ff */
[C---:B------:R-:W-:Y:S02]  /*2850*/  IMAD R13, R18.reuse, UR9, R13 ;  /* 0x00000009120d7c24 */ /* 0x040fe4000f8e020d */
[----:B------:R-:W-:-:S05]  /*2860*/  IMAD.WIDE.U32 R22, R18, UR8, R22 ;  /* 0x0000000812167c25 */ /* 0x000fca000f8e0016 */
[----:B------:R-:W-:Y:S01]  /*2870*/  IADD3 R13, PT, PT, R23, R13, RZ ;  /* 0x0000000d170d7210 */ /* 0x000fe20007ffe0ff */
        /* <DEDUP_REMOVED lines=33> */
.L_x_1195:
[----:B------:R2:W-:Y:S04]  /*2a90*/  STS.128 [R11+0x10000], RZ ;  /* 0x010000ff0b007388 */ /* 0x0005e80000000c00 */
[----:B------:R2:W-:Y:S04]  /*2aa0*/  STS.128 [R11+0x12000], RZ ;  /* 0x012000ff0b007388 */ /* 0x0005e80000000c00 */
[----:B------:R2:W-:Y:S04]  /*2ab0*/  STS.128 [R11+0x14000], RZ ;  /* 0x014000ff0b007388 */ /* 0x0005e80000000c00 */
[----:B------:R2:W-:Y:S02]  /*2ac0*/  STS.128 [R11+0x16000], RZ ;  /* 0x016000ff0b007388 */ /* 0x0005e40000000c00 */
.L_x_1196:
[----:B------:R-:W-:Y:S05]  /*2ad0*/  BSYNC.RECONVERGENT B0 ;  /* 0x0000000000007941 */ /* 0x000fea0003800200 */
.L_x_1194:
        /* <DEDUP_REMOVED lines=40> */
.L_x_1198:
[----:B------:R-:W-:Y:S05]  /*2d60*/  BSYNC.RECONVERGENT B0 ;  /* 0x0000000000007941 */ /* 0x000fea0003800200 */
.L_x_1197:
        /* <DEDUP_REMOVED lines=8> */
[----:B--2---:R-:W-:-:S04]  /*2df0*/  IMAD R5, R5, UR8, RZ ;  /* 0x0000000805057c24 */ /* 0x004fc8000f8e02ff */
[C---:B------:R-:W-:Y:S02]  /*2e00*/  IMAD R5, R18.reuse, UR9, R5 ;  /* 0x0000000912057c24 */ /* 0x040fe4000f8e0205 */
[----:B------:R-:W-:-:S05]  /*2e10*/  IMAD.WIDE.U32 R18, R18, UR8, R8 ;  /* 0x0000000812127c25 */ /* 0x000fca000f8e0008 */
        /* <DEDUP_REMOVED lines=35> */
.L_x_1200:
[----:B------:R2:W-:Y:S04]  /*3050*/  STS.128 [R11+0x18000], RZ ;  /* 0x018000ff0b007388 */ /* 0x0005e80000000c00 */
[----:B------:R2:W-:Y:S04]  /*3060*/  STS.128 [R11+0x1a000], RZ ;  /* 0x01a000ff0b007388 */ /* 0x0005e80000000c00 */
[----:B------:R2:W-:Y:S04]  /*3070*/  STS.128 [R11+0x1c000], RZ ;  /* 0x01c000ff0b007388 */ /* 0x0005e80000000c00 */
[----:B------:R2:W-:Y:S02]  /*3080*/  STS.128 [R11+0x1e000], RZ ;  /* 0x01e000ff0b007388 */ /* 0x0005e40000000c00 */
.L_x_1201:
[----:B------:R-:W-:Y:S05]  /*3090*/  BSYNC.RECONVERGENT B0 ;  /* 0x0000000000007941 */ /* 0x000fea0003800200 */
.L_x_1199:
[----:B-1----:R-:W1:Y:S02]  /*30a0*/  LDC.64 R22, c[0x0][0x528] ;  /* 0x00014a00ff167b82 */ /* 0x002e640000000a00 */
[----:B-1----:R1:W5:Y:S04]  /*30b0*/  LDG.E.64 R12, desc[UR34][R22.64+0x8] ;  /* 0x00000822160c7981 */ /* 0x002368000c1e1b00 */
[----:B------:R1:W5:Y:S01]  /*30c0*/  LDG.E.64 R8, desc[UR34][R22.64] ;  /* 0x0000002216087981 */ /* 0x000362000c1e1b00 */
[----:B------:R-:W-:Y:S01]  /*30d0*/  LOP3.LUT R2, R17, 0x3, RZ, 0xc0, !PT ;  /* 0x0000000311027812 */ /* 0x000fe200078ec0ff */
[----:B------:R-:W-:Y:S01]  /*30e0*/  IMAD.U32 R231, RZ, RZ, UR42 ;  /* 0x0000002affe77e24 */ /* 0x000fe2000f8e00ff */
[----:B------:R-:W-:Y:S01]  /*30f0*/  BSSY.RECONVERGENT B0, `(.L_x_1202) ;  /* 0x000002b000007945 */ /* 0x000fe20003800200 */
[----:B------:R-:W1:Y:S01]  /*3100*/  S2R R213, SR_TID.X ;  /* 0x0000000000d57919 */ /* 0x000e620000002100 */
[C---:B------:R-:W-:Y:S01]  /*3110*/  SHF.L.U32 R6, R0.reuse, 0x6, RZ ;  /* 0x0000000600067819 */ /* 0x040fe200000006ff */
[----:B------:R-:W-:Y:S01]  /*3120*/  IMAD R231, R231, 0x4, R2 ;  /* 0x00000004e7e77824 */ /* 0x000fe200078e0202 */
        /* <DEDUP_REMOVED lines=39> */
.L_x_1203:
[----:B------:R-:W-:Y:S05]  /*33a0*/  BSYNC.RECONVERGENT B0 ;  /* 0x0000000000007941 */ /* 0x000fea0003800200 */
.L_x_1202:
[C---:B--2---:R-:W-:Y:S01]  /*33b0*/  LOP3.LUT R5, R6.reuse, 0x1c0, RZ, 0xc0, !PT ;  /* 0x000001c006057812 */ /* 0x044fe200078ec0ff */
[----:B-1----:R-:W-:Y:S01]  /*33c0*/  IMAD.SHL.U32 R214, R213, 0x40, RZ ;  /* 0x00000040d5d67824 */ /* 0x002fe200078e00ff */
[----:B------:R-:W-:Y:S01]  /*33d0*/  LOP3.LUT R225, R6, 0x200, RZ, 0xc0, !PT ;  /* 0x0000020006e17812 */ /* 0x000fe200078ec0ff */
[----:B------:R-:W-:Y:S01]  /*33e0*/  IMAD.SHL.U32 R223, R0, 0x10, RZ ;  /* 0x0000001000df7824 */ /* 0x000fe200078e00ff */
[----:B------:R-:W-:Y:S01]  /*33f0*/  LOP3.LUT R16, R5, 0x38, R16, 0xf8, !PT ;  /* 0x0000003805107812 */ /* 0x000fe200078ef810 */
[----:B------:R-:W-:Y:S01]  /*3400*/  UIMAD UR12, UR24, UR43, UR23 ;  /* 0x0000002b180c72a4 */ /* 0x000fe2000f8e0217 */
[----:B------:R-:W-:Y:S01]  /*3410*/  LOP3.LUT R4, R2, 0x200, RZ, 0xc0, !PT ;  /* 0x0000020002047812 */ /* 0x000fe200078ec0ff */
[----:B------:R-:W-:Y:S01]  /*3420*/  IMAD.SHL.U32 R228, R213, 0x8, RZ ;  /* 0x00000008d5e47824 */ /* 0x000fe200078e00ff */
[----:B------:R-:W-:Y:S01]  /*3430*/  LOP3.LUT R225, R225, 0xc00, R2, 0xf8, !PT ;  /* 0x00000c00e1e17812 */ /* 0x000fe200078ef802 */
[C---:B------:R-:W-:Y:S01]  /*3440*/  IMAD.SHL.U32 R230, R213.reuse, 0x2, RZ ;  /* 0x00000002d5e67824 */ /* 0x040fe200078e00ff */
[----:B------:R-:W-:Y:S01]  /*3450*/  LOP3.LUT R2, R16, 0x8, R3, 0x78, !PT ;  /* 0x0000000810027812 */ /* 0x000fe200078e7803 */
[C---:B------:R-:W-:Y:S01]  /*3460*/  IMAD.SHL.U32 R3, R213.reuse, 0x20, RZ ;  /* 0x00000020d5037824 */ /* 0x040fe200078e00ff */
[----:B------:R-:W-:Y:S01]  /*3470*/  SHF.R.U32.HI R5, RZ, 0x1, R213 ;  /* 0x00000001ff057819 */ /* 0x000fe200000116d5 */
[----:B------:R-:W-:Y:S01]  /*3480*/  USHF.L.U32 UR12, UR12, 0x5, URZ ;  /* 0x000000050c0c7899 */ /* 0x000fe200080006ff */
[----:B---34-:R-:W-:Y:S01]  /*3490*/  LOP3.LUT R11, R214, 0x1c0, RZ, 0xc0, !PT ;  /* 0x000001c0d60b7812 */ /* 0x018fe200078ec0ff */
[----:B------:R-:W-:Y:S01]  /*34a0*/  IMAD.SHL.U32 R240, R213, 0x10, RZ ;  /* 0x00000010d5f07824 */ /* 0x000fe200078e00ff */
[----:B------:R-:W-:Y:S01]  /*34b0*/  LOP3.LUT R223, R4, 0x3800, R223, 0xf8, !PT ;  /* 0x0000380004df7812 */ /* 0x000fe200078ef8df */
[----:B------:R-:W-:Y:S01]  /*34c0*/  USHF.R.S32.HI UR14, URZ, 0x1f, UR12 ;  /* 0x0000001fff0e7899 */ /* 0x000fe2000801140c */
[----:B------:R-:W-:Y:S01]  /*34d0*/  LOP3.LUT R4, R16, 0x8, R0, 0x78, !PT ;  /* 0x0000000810047812 */ /* 0x000fe200078e7800 */
[----:B------:R-:W1:Y:S01]  /*34e0*/  LDC R235, c[0x0][0x44c] ;  /* 0x00011300ffeb7b82 */ /* 0x000e620000000800 */
[----:B------:R-:W-:Y:S01]  /*34f0*/  R2P PR, R0, 0x6 ;  /* 0x0000000600007804 */ /* 0x000fe20000000000 */
[----:B------:R-:W0:Y:S01]  /*3500*/  LDGDEPBAR ;  /* 0x00000000000079af */ /* 0x000e220000000000 */
[----:B------:R-:W-:Y:S01]  /*3510*/  LOP3.LUT R225, R225, R2, RZ, 0xfc, !PT ;  /* 0x00000002e1e17212 */ /* 0x000fe200078efcff */
[----:B------:R-:W-:Y:S01]  /*3520*/  IMAD.MOV.U32 R218, RZ, RZ, 0x20 ;  /* 0x00000020ffda7424 */ /* 0x000fe200078e00ff */
[----:B------:R-:W-:Y:S01]  /*3530*/  LOP3.LUT R0, R5, 0x10, RZ, 0xc0, !PT ;  /* 0x0000001005007812 */ /* 0x000fe200078ec0ff */
[----:B------:R-:W-:Y:S01]  /*3540*/  IMAD.MOV.U32 R212, RZ, RZ, 0x40 ;  /* 0x00000040ffd47424 */ /* 0x000fe200078e00ff */
[----:B------:R-:W-:Y:S01]  /*3550*/  LOP3.LUT R2, R11, 0x38, R228, 0xf8, !PT ;  /* 0x000000380b027812 */ /* 0x000fe200078ef8e4 */
[----:B------:R-:W-:Y:S01]  /*3560*/  IMAD.MOV.U32 R247, RZ, RZ, 0x10 ;  /* 0x00000010fff77424 */ /* 0x000fe200078e00ff */
[----:B------:R-:W-:Y:S01]  /*3570*/  LOP3.LUT R17, R3, 0x200, RZ, 0xc0, !PT ;  /* 0x0000020003117812 */ /* 0x000fe200078ec0ff */
[----:B------:R-:W-:Y:S01]  /*3580*/  UIADD3 UR30, UPT, UPT, UR30, 0x40, URZ ;  /* 0x000000401e1e7890 */ /* 0x000fe2000fffe0ff */
[----:B------:R-:W-:-:S02]  /*3590*/  SHF.R.U32.HI R7, RZ, 0x3, R213 ;  /* 0x00000003ff077819 */ /* 0x000fc400000116d5 */
[----:B------:R-:W-:Y:S02]  /*35a0*/  CS2R R190, SRZ ;  /* 0x0000000000be7805 */ /* 0x000fe4000001ff00 */
[----:B------:R-:W-:Y:S02]  /*35b0*/  LOP3.LUT R6, R230, 0x20, RZ, 0xc0, !PT ;  /* 0x00000020e6067812 */ /* 0x000fe400078ec0ff */
        /* <DEDUP_REMOVED lines=9> */
[----:B------:R-:W-:Y:S01]  /*3650*/  LOP3.LUT R7, R6, 0x18, R7, 0xf8, !PT ;  /* 0x0000001806077812 */ /* 0x000fe200078ef807 */
[----:B------:R-:W-:Y:S01]  /*3660*/  IMAD.MOV.U32 R6, RZ, RZ, 0x40 ;  /* 0x00000040ff067424 */ /* 0x000fe200078e00ff */
[----:B-----5:R-:W-:-:S02]  /*3670*/  IADD3 R250, P3, P0, R12, UR12, R250 ;  /* 0x0000000c0cfa7c10 */ /* 0x020fc4000f87e0fa */
[----:B------:R-:W-:Y:S02]  /*3680*/  CS2R R182, SRZ ;  /* 0x0000000000b67805 */ /* 0x000fe4000001ff00 */
[----:B------:R-:W-:Y:S02]  /*3690*/  LOP3.LUT R223, R223, R4, RZ, 0xfc, !PT ;  /* 0x00000004dfdf7212 */ /* 0x000fe400078efcff */
[----:B------:R-:W-:Y:S02]  /*36a0*/  CS2R R180, SRZ ;  /* 0x0000000000b47805 */ /* 0x000fe4000001ff00 */
[----:B------:R-:W-:Y:S02]  /*36b0*/  LOP3.LUT R238, R238, R5, RZ, 0xfc, !PT ;  /* 0x00000005eeee7212 */ /* 0x000fe400078efcff */
[----:B------:R-:W-:Y:S02]  /*36c0*/  CS2R R174, SRZ ;  /* 0x0000000000ae7805 */ /* 0x000fe4000001ff00 */
[----:B------:R-:W-:-:S02]  /*36d0*/  SHF.R.U32.HI R229, RZ, 0x2, R213 ;  /* 0x00000002ffe57819 */ /* 0x000fc400000116d5 */
[----:B------:R-:W-:Y:S02]  /*36e0*/  CS2R R172, SRZ ;  /* 0x0000000000ac7805 */ /* 0x000fe4000001ff00 */
[----:B------:R-:W-:Y:S02]  /*36f0*/  LOP3.LUT R4, R230, 0x38, RZ, 0xc0, !PT ;  /* 0x00000038e6047812 */ /* 0x000fe400078ec0ff */
[----:B------:R-:W-:Y:S02]  /*3700*/  CS2R R178, SRZ ;  /* 0x0000000000b27805 */ /* 0x000fe4000001ff00 */
[----:B------:R-:W-:Y:S02]  /*3710*/  LOP3.LUT R5, R7, 0x1c0, R214, 0xf8, !PT ;  /* 0x000001c007057812 */ /* 0x000fe400078ef8d6 */
[----:B------:R-:W-:Y:S02]  /*3720*/  CS2R R176, SRZ ;  /* 0x0000000000b07805 */ /* 0x000fe4000001ff00 */
[----:B------:R-:W-:Y:S01]  /*3730*/  IADD3.X R239, PT, PT, R13, UR14, RZ, P3, P0 ;  /* 0x0000000e0def7c10 */ /* 0x000fe20009fe04ff */
[----:B------:R-:W2:Y:S01]  /*3740*/  LDCU UR14, c[0x0][0x590] ;  /* 0x0000b200ff0e77ac */ /* 0x000ea20008000800 */
[----:B------:R-:W-:-:S02]  /*3750*/  LOP3.LUT R11, R4, 0x20, R229, 0x78, !PT ;  /* 0x00000020040b7812 */ /* 0x000fc400078e78e5 */
[----:B------:R-:W-:Y:S02]  /*3760*/  CS2R R170, SRZ ;  /* 0x0000000000aa7805 */ /* 0x000fe4000001ff00 */
[----:B------:R-:W-:Y:S02]  /*3770*/  LOP3.LUT R5, R5, 0x38, R228, 0x78, !PT ;  /* 0x0000003805057812 */ /* 0x000fe400078e78e4 */
[----:B------:R-:W-:Y:S02]  /*3780*/  CS2R R168, SRZ ;  /* 0x0000000000a87805 */ /* 0x000fe4000001ff00 */
[----:B------:R-:W-:Y:S02]  /*3790*/  R2UR UR15, R9 ;  /* 0x00000000090f72ca */ /* 0x000fe400000e0000 */
[----:B------:R-:W-:Y:S02]  /*37a0*/  CS2R R166, SRZ ;  /* 0x0000000000a67805 */ /* 0x000fe4000001ff00 */
[----:B------:R-:W-:-:S02]  /*37b0*/  R2UR UR24, R8 ;  /* 0x00000000081872ca */ /* 0x000fc400000e0000 */
[----:B------:R-:W-:Y:S02]  /*37c0*/  CS2R R164, SRZ ;  /* 0x0000000000a47805 */ /* 0x000fe4000001ff00 */
[----:B------:R-:W-:Y:S02]  /*37d0*/  SEL R6, R6, 0xffffffc0, !P2 ;  /* 0xffffffc006067807 */ /* 0x000fe40005000000 */
[----:B------:R-:W-:Y:S02]  /*37e0*/  CS2R R158, SRZ ;  /* 0x00000000009e7805 */ /* 0x000fe4000001ff00 */
[----:B------:R-:W-:Y:S02]  /*37f0*/  LEA R223, R223, UR33, 0x1 ;  /* 0x00000021dfdf7c11 */ /* 0x000fe4000f8e08ff */
[----:B------:R-:W-:Y:S02]  /*3800*/  CS2R R156, SRZ ;  /* 0x00000000009c7805 */ /* 0x000fe4000001ff00 */
[----:B------:R-:W-:-:S02]  /*3810*/  LOP3.LUT R240, R11, 0x1c0, R240, 0xf8, !PT ;  /* 0x000001c00bf07812 */ /* 0x000fc400078ef8f0 */
[----:B------:R-:W-:Y:S02]  /*3820*/  CS2R R162, SRZ ;  /* 0x0000000000a27805 */ /* 0x000fe4000001ff00 */
[----:B------:R-:W-:Y:S01]  /*3830*/  LOP3.LUT R216, R5, 0x200, R214, 0xf8, !PT ;  /* 0x0000020005d87812 */ /* 0x000fe200078ef8d6 */
[----:B------:R-:W-:Y:S01]  /*3840*/  IMAD.IADD R219, R6, 0x1, R223 ;  /* 0x0000000106db7824 */ /* 0x000fe200078e02df */
[----:B------:R-:W-:Y:S02]  /*3850*/  LEA R225, R225, UR33, 0x1 ;  /* 0x00000021e1e17c11 */ /* 0x000fe4000f8e08ff */
[----:B------:R-:W-:Y:S02]  /*3860*/  CS2R R160, SRZ ;  /* 0x0000000000a07805 */ /* 0x000fe4000001ff00 */
[----:B------:R-:W-:Y:S02]  /*3870*/  LOP3.LUT R11, R3, 0xc00, RZ, 0xc0, !PT ;  /* 0x00000c00030b7812 */ /* 0x000fe400078ec0ff */
[----:B------:R-:W-:-:S02]  /*3880*/  CS2R R154, SRZ ;  /* 0x00000000009a7805 */ /* 0x000fc4000001ff00 */
[----:B------:R-:W-:Y:S01]  /*3890*/  LOP3.LUT R214, R214, 0x200, RZ, 0xc0, !PT ;  /* 0x00000200d6d67812 */ /* 0x000fe200078ec0ff */
[----:B------:R-:W-:Y:S01]  /*38a0*/  IMAD.IADD R221, R6, 0x1, R225 ;  /* 0x0000000106dd7824 */ /* 0x000fe200078e02e1 */
[----:B------:R-:W-:Y:S01]  /*38b0*/  LOP3.LUT R4, R15, R2, RZ, 0x3c, !PT ;  /* 0x000000020f047212 */ /* 0x000fe200078e3cff */
[----:B------:R-:W-:Y:S01]  /*38c0*/  IMAD.MOV.U32 R2, RZ, RZ, 0x20 ;  /* 0x00000020ff027424 */ /* 0x000fe200078e00ff */
[----:B------:R-:W-:Y:S02]  /*38d0*/  SEL R218, R218, 0xffffffe0, !P1 ;  /* 0xffffffe0dada7807 */ /* 0x000fe40004800000 */
[----:B------:R-:W-:Y:S02]  /*38e0*/  CS2R R152, SRZ ;  /* 0x0000000000987805 */ /* 0x000fe4000001ff00 */
[----:B------:R-:W-:Y:S02]  /*38f0*/  LOP3.LUT R11, R11, 0x6, R230, 0xf8, !PT ;  /* 0x000000060b0b7812 */ /* 0x000fe400078ef8e6 */
[----:B------:R-:W-:-:S02]  /*3900*/  CS2R R150, SRZ ;  /* 0x0000000000967805 */ /* 0x000fc4000001ff00 */
[C---:B------:R-:W-:Y:S01]  /*3910*/  LOP3.LUT P3, RZ, R213.reuse, 0x4, RZ, 0xc0, !PT ;  /* 0x00000004d5ff7812 */ /* 0x040fe2000786c0ff */
[C---:B------:R-:W-:Y:S01]  /*3920*/  IMAD.IADD R220, R218.reuse, 0x1, R223 ;  /* 0x00000001dadc7824 */ /* 0x040fe200078e02df */
[----:B------:R-:W-:Y:S01]  /*3930*/  LOP3.LUT P0, RZ, R213, 0x2, RZ, 0xc0, !PT ;  /* 0x00000002d5ff7812 */ /* 0x000fe2000780c0ff */
[----:B------:R-:W-:Y:S01]  /*3940*/  IMAD.IADD R222, R218, 0x1, R225 ;  /* 0x00000001dade7824 */ /* 0x000fe200078e02e1 */
[----:B------:R-:W-:Y:S01]  /*3950*/  LOP3.LUT R5, R214, 0xc00, R3, 0xf8, !PT ;  /* 0x00000c00d6057812 */ /* 0x000fe200078ef803 */
[----:B------:R-:W-:Y:S01]  /*3960*/  IMAD.IADD R217, R218, 0x1, R219 ;  /* 0x00000001dad97824 */ /* 0x000fe200078e02db */
[----:B------:R-:W-:Y:S02]  /*3970*/  LOP3.LUT R240, R11, R240, RZ, 0xfc, !PT ;  /* 0x000000f00bf07212 */ /* 0x000fe400078efcff */
        /* <DEDUP_REMOVED lines=42> */
[----:B------:R-:W-:Y:S01]  /*3c20*/  IMAD.WIDE.U32 R250, R250, -0x2daee0ad, RZ ;  /* 0xd2511f53fafa7825 */ /* 0x000fe200078e00ff */
[----:B------:R-:W-:Y:S01]  /*3c30*/  SHF.R.U32.HI R241, RZ, 0x7, R213 ;  /* 0x00000007fff17819 */ /* 0x000fe200000116d5 */
[----:B------:R-:W3:Y:S01]  /*3c40*/  LDCU UR8, c[0x0][0x440] ;  /* 0x00008800ff0877ac */ /* 0x000ee20008000800 */
[----:B------:R-:W-:Y:S01]  /*3c50*/  SEL R212, R212, 0xffffffc0, !P3 ;  /* 0xffffffc0d4d47807 */ /* 0x000fe20005800000 */
[----:B------:R-:W-:Y:S01]  /*3c60*/  IMAD.IADD R218, R218, 0x1, R221 ;  /* 0x00000001dada7824 */ /* 0x000fe200078e02dd */
[----:B------:R-:W-:Y:S01]  /*3c70*/  SEL R2, R2, 0xffffffe0, !P0 ;  /* 0xffffffe002027807 */ /* 0x000fe20004000000 */
[----:B------:R-:W4:Y:S01]  /*3c80*/  LDCU UR9, c[0x0][0x3e0] ;  /* 0x00007c00ff0977ac */ /* 0x000f220008000800 */
[----:B------:R-:W-:-:S02]  /*3c90*/  SEL R247, R247, 0xfffffff0, !P3 ;  /* 0xfffffff0f7f77807 */ /* 0x000fc40005800000 */
[----:B------:R-:W-:Y:S01]  /*3ca0*/  LOP3.LUT R246, R228, 0x38, RZ, 0xc0, !PT ;  /* 0x00000038e4f67812 */ /* 0x000fe200078ec0ff */
[----:B------:R-:W1:Y:S01]  /*3cb0*/  LDCU UR13, c[0x0][0x45c] ;  /* 0x00008b80ff0d77ac */ /* 0x000e620008000800 */
[----:B------:R-:W-:Y:S02]  /*3cc0*/  LOP3.LUT R215, R4, 0x200, R3, 0xf8, !PT ;  /* 0x0000020004d77812 */ /* 0x000fe400078ef803 */
[----:B------:R-:W-:Y:S01]  /*3cd0*/  LOP3.LUT R248, R5, R0, RZ, 0xfc, !PT ;  /* 0x0000000005f87212 */ /* 0x000fe200078efcff */
[----:B------:R-:W1:Y:S01]  /*3ce0*/  LDCU.U8 UR12, c[0x0][0x4f8] ;  /* 0x00009f00ff0c77ac */ /* 0x000e620008000000 */
[----:B--2---:R-:W-:Y:S02]  /*3cf0*/  USHF.L.U32 UR14, UR14, 0x6, URZ ;  /* 0x000000060e0e7899 */ /* 0x004fe400080006ff */
[----:B------:R-:W-:Y:S02]  /*3d00*/  UISETP.GE.AND UP1, UPT, UR30, UR36, UPT ;  /* 0x000000241e00728c */ /* 0x000fe4000bf26270 */
[----:B------:R-:W-:-:S02]  /*3d10*/  UIADD3 UR56, UPT, UPT, UR24, -0x61c88647, URZ ;  /* 0x9e3779b918387890 */ /* 0x000fc4000fffe0ff */
[----:B------:R-:W-:Y:S02]  /*3d20*/  UIADD3 UR55, UPT, UPT, UR15, -0x4498517b, URZ ;  /* 0xbb67ae850f377890 */ /* 0x000fe4000fffe0ff */
[----:B------:R-:W-:Y:S02]  /*3d30*/  UIADD3 UR54, UPT, UPT, UR24, 0x3c6ef372, URZ ;  /* 0x3c6ef37218367890 */ /* 0x000fe4000fffe0ff */
[----:B------:R-:W-:Y:S02]  /*3d40*/  UIADD3 UR53, UPT, UPT, UR15, 0x76cf5d0a, URZ ;  /* 0x76cf5d0a0f357890 */ /* 0x000fe4000fffe0ff */
[----:B------:R-:W-:Y:S02]  /*3d50*/  UIADD3 UR52, UPT, UPT, UR24, -0x255992d5, URZ ;  /* 0xdaa66d2b18347890 */ /* 0x000fe4000fffe0ff */
[----:B------:R-:W-:Y:S02]  /*3d60*/  UIADD3 UR51, UPT, UPT, UR15, 0x32370b8f, URZ ;  /* 0x32370b8f0f337890 */ /* 0x000fe4000fffe0ff */
[----:B------:R-:W-:-:S02]  /*3d70*/  UIADD3 UR50, UPT, UPT, UR24, 0x78dde6e4, URZ ;  /* 0x78dde6e418327890 */ /* 0x000fc4000fffe0ff */
[----:B------:R-:W-:Y:S02]  /*3d80*/  UIADD3 UR48, UPT, UPT, UR15, -0x126145ec, URZ ;  /* 0xed9eba140f307890 */ /* 0x000fe4000fffe0ff */
[----:B------:R-:W-:Y:S02]  /*3d90*/  UIADD3 UR46, UPT, UPT, UR24, 0x1715609d, URZ ;  /* 0x1715609d182e7890 */ /* 0x000fe4000fffe0ff */
[----:B------:R-:W-:Y:S02]  /*3da0*/  UIADD3 UR44, UPT, UPT, UR15, -0x56f99767, URZ ;  /* 0xa90668990f2c7890 */ /* 0x000fe4000fffe0ff */
[----:B------:R-:W-:Y:S02]  /*3db0*/  UIADD3 UR43, UPT, UPT, UR24, -0x4ab325aa, URZ ;  /* 0xb54cda56182b7890 */ /* 0x000fe4000fffe0ff */
[----:B-1-34-:R-:W-:-:S12]  /*3dc0*/  UIADD3 UR42, UPT, UPT, UR15, 0x646e171e, URZ ;  /* 0x646e171e0f2a7890 */ /* 0x01afd8000fffe0ff */
.L_x_1206:
[----:B------:R-:W0:Y:S01]  /*3dd0*/  LDGDEPBAR ;  /* 0x00000000000079af */ /* 0x000e220000000000 */
[----:B------:R-:W-:Y:S01]  /*3de0*/  IMAD.U32 R117, RZ, RZ, UR11 ;  /* 0x0000000bff757e24 */ /* 0x000fe2000f8e00ff */
[----:B------:R-:W-:Y:S01]  /*3df0*/  LEA R226, R215, UR4, 0x1 ;  /* 0x00000004d7e27c11 */ /* 0x000fe2000f8e08ff */
[----:B------:R-:W-:Y:S01]  /*3e00*/  IMAD.U32 R116, RZ, RZ, UR10 ;  /* 0x0000000aff747e24 */ /* 0x000fe2000f8e00ff */
[----:B------:R-:W-:Y:S01]  /*3e10*/  LEA R224, R216, UR4, 0x1 ;  /* 0x00000004d8e07c11 */ /* 0x000fe2000f8e08ff */
[----:B------:R-:W-:Y:S01]  /*3e20*/  IMAD.U32 R118, RZ, RZ, UR38 ;  /* 0x00000026ff767e24 */ /* 0x000fe2000f8e00ff */
[----:B------:R-:W-:Y:S01]  /*3e30*/  PLOP3.LUT P0, PT, PT, PT, UP1, 0x80, 0x8 ;  /* 0x000000000008781c */ /* 0x000fe20003f0f018 */
[----:B------:R-:W-:Y:S01]  /*3e40*/  VIADD R231, R231, 0xfffffffc ;  /* 0xfffffffce7e77836 */ /* 0x000fe20000000000 */
[----:B------:R-:W-:Y:S01]  /*3e50*/  PLOP3.LUT P2, PT, PT, PT, UP1, 0x80, 0x8 ;  /* 0x000000000008781c */ /* 0x000fe20003f4f018 */
[----:B------:R-:W-:Y:S01]  /*3e60*/  IMAD.U32 R122, RZ, RZ, UR38 ;  /* 0x00000026ff7a7e24 */ /* 0x000fe2000f8e00ff */
[----:B------:R-:W-:Y:S01]  /*3e70*/  PLOP3.LUT P6, PT, PT, PT, UP1, 0x80, 0x8 ;  /* 0x000000000008781c */ /* 0x000fe20003fcf018 */
[----:B------:R-:W-:Y:S01]  /*3e80*/  UISETP.NE.AND UP2, UPT, UR45, URZ, UPT ;  /* 0x000000ff2d00728c */ /* 0x000fe2000bf45270 */
[----:B------:R-:W-:Y:S02]  /*3e90*/  PLOP3.LUT P5, PT, PT, PT, UP1, 0x80, 0x8 ;  /* 0x000000000008781c */ /* 0x000fe40003faf018 */
[----:B------:R-:W-:Y:S02]  /*3ea0*/  PLOP3.LUT P1, PT, PT, PT, UP1, 0x80, 0x8 ;  /* 0x000000000008781c */ /* 0x000fe40003f2f018 */
[----:B------:R-:W-:Y:S03]  /*3eb0*/  LOP3.LUT R227, R214, 0x400, R3, 0xf8, !PT ;  /* 0x00000400d6e37812 */ /* 0x000fe600078ef803 */
[----:B------:R-:W-:Y:S02]  /*3ec0*/  @P0 LOP3.LUT R120, R230, 0x6, RZ, 0xc0, !PT ;  /* 0x00000006e6780812 */ /* 0x000fe400078ec0ff */
[----:B------:R-:W-:Y:S01]  /*3ed0*/  PLOP3.LUT P0, PT, PT, PT, UP1, 0x80, 0x8 ;  /* 0x000000000008781c */ /* 0x000fe20003f0f018 */
[----:B------:R-:W-:Y:S01]  /*3ee0*/  @UP2 UIADD3 UR30, UP0, UPT, UR16, -0x100, URZ ;  /* 0xffffff00101e2890 */ /* 0x000fe2000ff1e0ff */
[----:B------:R-:W-:Y:S01]  /*3ef0*/  LOP3.LUT R227, R227, R0, RZ, 0xfc, !PT ;  /* 0x00000000e3e37212 */ /* 0x000fe200078efcff */
[----:B------:R-:W-:Y:S04]  /*3f00*/  DEPBAR.LE SB0, 0x0 ;  /* 0x000080000000791a */ /* 0x000fe80000000000 */
[----:B------:R-:W-:Y:S01]  /*3f10*/  BAR.SYNC.DEFER_BLOCKING 0x0 ;  /* 0x0000000000007b1d */ /* 0x000fe20000010000 */
[----:B------:R-:W-:Y:S01]  /*3f20*/  @P1 LOP3.LUT R119, R120, 0xe0, R229, 0xf8, !PT ;  /* 0x000000e078771812 */ /* 0x000fe200078ef8e5 */
[----:B------:R-:W-:Y:S01]  /*3f30*/  IMAD.WIDE.U32 R120, R231, -0x326172a9, RZ ;  /* 0xcd9e8d57e7787825 */ /* 0x000fe200078e00ff */
[----:B------:R-:W-:Y:S01]  /*3f40*/  PLOP3.LUT P1, PT, PT, PT, UP1, 0x80, 0x8 ;  /* 0x000000000008781c */ /* 0x000fe20003f2f018 */
[----:B------:R-:W-:Y:S01]  /*3f50*/  @UP2 UIADD3.X UR27, UPT, UPT, UR17, -0x1, URZ, UP0, !UPT ;  /* 0xffffffff111b2890 */ /* 0x000fe200087fe4ff */
[----:B------:R-:W-:Y:S01]  /*3f60*/  LEA R227, R227, UR4, 0x1 ;  /* 0x00000004e3e37c11 */ /* 0x000fe2000f8e08ff */
[----:B------:R-:W-:Y:S01]  /*3f70*/  @P2 IMAD R118, R118, 0x40, R119 ;  /* 0x0000004076762824 */ /* 0x000fe200078e0277 */
[----:B------:R-:W-:Y:S01]  /*3f80*/  PLOP3.LUT P2, PT, PT, PT, UP1, 0x80, 0x8 ;  /* 0x000000000008781c */ /* 0x000fe20003f4f018 */
[----:B------:R-:W-:Y:S01]  /*3f90*/  @UP2 UIADD3 UR10, UP0, UPT, UR10, -0x100, URZ ;  /* 0xffffff000a0a2890 */ /* 0x000fe2000ff1e0ff */
[----:B------:R-:W-:Y:S01]  /*3fa0*/  LOP3.LUT R124, R239, UR24, R121, 0x96, !PT ;  /* 0x00000018ef7c7c12 */ /* 0x000fe2000f8e9679 */
[C---:B------:R-:W-:Y:S01]  /*3fb0*/  @P5 VIADD R119, R118.reuse, 0x1 ;  /* 0x0000000176775836 */ /* 0x040fe20000000000 */
[----:B------:R-:W-:Y:S01]  /*3fc0*/  @P6 ISETP.GE.AND P6, PT, R118, UR36, PT ;  /* 0x0000002476006c0c */ /* 0x000fe2000bfc6270 */
[----:B------:R-:W-:Y:S01]  /*3fd0*/  @UP2 UIADD3.X UR11, UPT, UPT, UR11, -0x1, URZ, UP0, !UPT ;  /* 0xffffffff0b0b2890 */ /* 0x000fe200087fe4ff */
[----:B------:R-:W-:Y:S01]  /*3fe0*/  PLOP3.LUT P5, PT, PT, PT, UP1, 0x80, 0x8 ;  /* 0x000000000008781c */ /* 0x000fe20003faf018 */
[----:B------:R-:W-:Y:S02]  /*3ff0*/  IMAD.WIDE.U32 R124, R124, -0x2daee0ad, RZ ;  /* 0xd2511f537c7c7825 */ /* 0x000fe400078e00ff */
[----:B------:R-:W-:Y:S02]  /*4000*/  @P1 ISETP.GE.AND P1, PT, R119, UR36, PT ;  /* 0x0000002477001c0c */ /* 0x000fe4000bf26270 */
[----:B------:R-:W-:Y:S01]  /*4010*/  IMAD R119, R122, 0x2, R241 ;  /* 0x000000027a777824 */ /* 0x000fe200078e02f1 */
[----:B------:R-:W-:Y:S04]  /*4020*/  LOP3.LUT R122, R250, UR55, R125, 0x96, !PT ;  /* 0x00000037fa7a7c12 */ /* 0x000fe8000f8e967d */
[----:B------:R-:W-:Y:S01]  /*4030*/  LOP3.LUT R119, R119, UR15, R251, 0x96, !PT ;  /* 0x0000000f77777c12 */ /* 0x000fe2000f8e96fb */
[----:B------:R-:W-:Y:S01]  /*4040*/  LDSM.16.M88.4 R84, [R225] ;  /* 0x00000000e154783b */ /* 0x000fe20000000200 */
[----:B------:R-:W-:Y:S04]  /*4050*/  IMAD.WIDE.U32 R122, R122, -0x326172a9, RZ ;  /* 0xcd9e8d577a7a7825 */ /* 0x000fe800078e00ff */
[----:B------:R-:W-:Y:S01]  /*4060*/  IMAD.WIDE.U32 R126, R119, -0x326172a9, RZ ;  /* 0xcd9e8d57777e7825 */ /* 0x000fe200078e00ff */
[----:B-1----:R-:W1:Y:S04]  /*4070*/  LDSM.16.M88.4 R88, [R223+0x10000] ;  /* 0x01000000df58783b */ /* 0x002e680000000200 */
[----:B------:R-:W-:Y:S02]  /*4080*/  LOP3.LUT R120, R120, UR56, R127, 0x96, !PT ;  /* 0x0000003878787c12 */ /* 0x000fe4000f8e967f */
[----:B------:R-:W2:Y:S06]  /*4090*/  LDSM.16.M88.4 R92, [R223+0x10800] ;  /* 0x01080000df5c783b */ /* 0x000eac0000000200 */
[----:B------:R-:W-:Y:S06]  /*40a0*/  LDSM.16.M88.4 R96, [R222] ;  /* 0x00000000de60783b */ /* 0x000fec0000000200 */
[----:B------:R-:W3:Y:S06]  /*40b0*/  LDSM.16.M88.4 R100, [R220+0x10000] ;  /* 0x01000000dc64783b */ /* 0x000eec0000000200 */
[----:B------:R-:W4:Y:S06]  /*40c0*/  LDSM.16.M88.4 R104, [R220+0x10800] ;  /* 0x01080000dc68783b */ /* 0x000f2c0000000200 */
[----:B------:R-:W-:Y:S06]  /*40d0*/  LDSM.16.M88.4 R108, [R221] ;  /* 0x00000000dd6c783b */ /* 0x000fec0000000200 */
[----:B-----5:R-:W5:Y:S01]  /*40e0*/  LDSM.16.M88.4 R112, [R219+0x10000] ;  /* 0x01000000db70783b */ /* 0x020f620000000200 */
[C---:B-1----:R-:W-:Y:S08]  /*40f0*/  HMMA.16816.F32 R4, R84.reuse, R88, RZ ;  /* 0x000000585404723c */ /* 0x042ff000000018ff */
[C---:B------:R-:W-:Y:S01]  /*4100*/  HMMA.16816.F32 R8, R84.reuse, R90, RZ ;  /* 0x0000005a5408723c */ /* 0x040fe200000018ff */
[----:B------:R-:W-:Y:S07]  /*4110*/  LDSM.16.M88.4 R88, [R218] ;  /* 0x00000000da58783b */ /* 0x000fee0000000200 */
[C---:B--2---:R-:W-:Y:S08]  /*4120*/  HMMA.16816.F32 R12, R84.reuse, R92, RZ ;  /* 0x0000005c540c723c */ /* 0x044ff000000018ff */
[----:B------:R-:W-:Y:S01]  /*4130*/  HMMA.16816.F32 R16, R84, R94, RZ ;  /* 0x0000005e5410723c */ /* 0x000fe200000018ff */
        /* <DEDUP_REMOVED lines=9> */
[C---:B-----5:R-:W-:Y:S08]  /*41d0*/  HMMA.16816.F32 R4, R108.reuse, R112, R4 ;  /* 0x000000706c04723c */ /* 0x060ff00000001804 */
[C---:B------:R-:W-:Y:S01]  /*41e0*/  HMMA.16816.F32 R8, R108.reuse, R114, R8 ;  /* 0x000000726c08723c */ /* 0x040fe20000001808 */
[----:B------:R-:W-:Y:S07]  /*41f0*/  LDSM.16.M88.4 R112, [R220+0x12000] ;  /* 0x01200000dc70783b */ /* 0x000fee0000000200 */
[C---:B-1----:R-:W-:Y:S08]  /*4200*/  HMMA.16816.F32 R12, R108.reuse, R84, R12 ;  /* 0x000000546c0c723c */ /* 0x042ff0000000180c */
[----:B------:R-:W-:Y:S01]  /*4210*/  HMMA.16816.F32 R16, R108, R86, R16 ;  /* 0x000000566c10723c */ /* 0x000fe20000001810 */
[----:B------:R-:W1:Y:S06]  /*4220*/  LDSM.16.M88.4 R84, [R223+0x12800] ;  /* 0x01280000df54783b */ /* 0x000e6c0000000200 */
[----:B------:R-:W5:Y:S01]  /*4230*/  LDSM.16.M88.4 R108, [R222+0x2000] ;  /* 0x00200000de6c783b */ /* 0x000f620000000200 */
        /* <DEDUP_REMOVED lines=14> */
[C---:B-----5:R-:W-:Y:S08]  /*4320*/  HMMA.16816.F32 R4, R108.reuse, R112, R4 ;  /* 0x000000706c04723c */ /* 0x060ff00000001804 */
[C---:B------:R-:W-:Y:S01]  /*4330*/  HMMA.16816.F32 R8, R108.reuse, R114, R8 ;  /* 0x000000726c08723c */ /* 0x040fe20000001808 */
[----:B------:R-:W-:Y:S07]  /*4340*/  LDSM.16.M88.4 R112, [R223+0x14000] ;  /* 0x01400000df70783b */ /* 0x000fee0000000200 */
[C---:B--2---:R-:W-:Y:S08]  /*4350*/  HMMA.16816.F32 R12, R108.reuse, R88, R12 ;  /* 0x000000586c0c723c */ /* 0x044ff0000000180c */
[----:B------:R-:W-:Y:S01]  /*4360*/  HMMA.16816.F32 R16, R108, R90, R16 ;  /* 0x0000005a6c10723c */ /* 0x000fe20000001810 */
[----:B------:R-:W2:Y:S06]  /*4370*/  LDSM.16.M88.4 R88, [R217+0x12800] ;  /* 0x01280000d958783b */ /* 0x000eac0000000200 */
[----:B------:R-:W5:Y:S01]  /*4380*/  LDSM.16.M88.4 R108, [R225+0x4000] ;  /* 0x00400000e16c783b */ /* 0x000f620000000200 */
        /* <DEDUP_REMOVED lines=21> */
[C---:B---3--:R-:W-:Y:S08]  /*44e0*/  HMMA.16816.F32 R4, R92.reuse, R96, R4 ;  /* 0x000000605c04723c */ /* 0x048ff00000001804 */
[C---:B------:R-:W-:Y:S01]  /*44f0*/  HMMA.16816.F32 R8, R92.reuse, R98, R8 ;  /* 0x000000625c08723c */ /* 0x040fe20000001808 */
[----:B------:R-:W-:Y:S07]  /*4500*/  LDSM.16.M88.4 R96, [R223+0x16000] ;  /* 0x01600000df60783b */ /* 0x000fee0000000200 */
[C---:B--2---:R-:W-:Y:S08]  /*4510*/  HMMA.16816.F32 R12, R92.reuse, R88, R12 ;  /* 0x000000585c0c723c */ /* 0x044ff0000000180c */
[----:B------:R-:W-:Y:S01]  /*4520*/  HMMA.16816.F32 R16, R92, R90, R16 ;  /* 0x0000005a5c10723c */ /* 0x000fe20000001810 */
[----:B------:R-:W2:Y:S06]  /*4530*/  LDSM.16.M88.4 R88, [R217+0x14800] ;  /* 0x01480000d958783b */ /* 0x000eac0000000200 */
[----:B------:R3:W2:Y:S01]  /*4540*/  LDSM.16.M88.4 R92, [R225+0x6000] ;  /* 0x00600000e15c783b */ /* 0x0006a20000000200 */
[C---:B----4-:R-:W-:Y:S08]  /*4550*/  HMMA.16816.F32 R4, R100.reuse, R104, R4 ;  /* 0x000000686404723c */ /* 0x050ff00000001804 */
[C---:B------:R-:W-:Y:S01]  /*4560*/  HMMA.16816.F32 R8, R100.reuse, R106, R8 ;  /* 0x0000006a6408723c */ /* 0x040fe20000001808 */
[----:B------:R-:W-:Y:S07]  /*4570*/  LDSM.16.M88.4 R104, [R220+0x16000] ;  /* 0x01600000dc68783b */ /* 0x000fee0000000200 */
[C---:B-1----:R-:W-:Y:S03]  /*4580*/  HMMA.16816.F32 R12, R100.reuse, R84, R12 ;  /* 0x00000054640c723c */ /* 0x042fe6000000180c */
[----:B---3--:R-:W-:Y:S05]  /*4590*/  LEA R225, R248, UR4, 0x1 ;  /* 0x00000004f8e17c11 */ /* 0x008fea000f8e08ff */
[----:B------:R-:W-:Y:S01]  /*45a0*/  HMMA.16816.F32 R16, R100, R86, R16 ;  /* 0x000000566410723c */ /* 0x000fe20000001810 */
[----:B------:R1:W3:Y:S06]  /*45b0*/  LDSM.16.M88.4 R84, [R223+0x16800] ;  /* 0x01680000df54783b */ /* 0x0002ec0000000200 */
[----:B------:R4:W3:Y:S01]  /*45c0*/  LDSM.16.M88.4 R100, [R222+0x6000] ;  /* 0x00600000de64783b */ /* 0x0008e20000000200 */
[C---:B-----5:R-:W-:Y:S08]  /*45d0*/  HMMA.16816.F32 R4, R108.reuse, R112, R4 ;  /* 0x000000706c04723c */ /* 0x060ff00000001804 */
[C---:B------:R-:W-:Y:S01]  /*45e0*/  HMMA.16816.F32 R8, R108.reuse, R114, R8 ;  /* 0x000000726c08723c */ /* 0x040fe20000001808 */
[----:B------:R-:W-:Y:S07]  /*45f0*/  LDSM.16.M88.4 R112, [R219+0x16800] ;  /* 0x01680000db70783b */ /* 0x000fee0000000200 */
[C---:B--2---:R-:W-:Y:S03]  /*4600*/  HMMA.16816.F32 R12, R108.reuse, R88, R12 ;  /* 0x000000586c0c723c */ /* 0x044fe6000000180c */
[----:B-1----:R-:W-:Y:S01]  /*4610*/  LEA R223, R238, UR4, 0x1 ;  /* 0x00000004eedf7c11 */ /* 0x002fe2000f8e08ff */
[C---:B----4-:R-:W-:Y:S04]  /*4620*/  IMAD.IADD R222, R2.reuse, 0x1, R225 ;  /* 0x0000000102de7824 */ /* 0x050fe800078e02e1 */
[----:B------:R-:W-:Y:S01]  /*4630*/  HMMA.16816.F32 R16, R108, R90, R16 ;  /* 0x0000005a6c10723c */ /* 0x000fe20000001810 */
[----:B------:R1:W2:Y:S06]  /*4640*/  LDSM.16.M88.4 R88, [R220+0x16800] ;  /* 0x01680000dc58783b */ /* 0x0002ac0000000200 */
[----:B------:R4:W-:Y:S01]  /*4650*/  LDSM.16.M88.4 R108, [R219+0x16000] ;  /* 0x01600000db6c783b */ /* 0x0009e20000000200 */
[C---:B------:R-:W-:Y:S08]  /*4660*/  HMMA.16816.F32 R4, R92.reuse, R96, R4 ;  /* 0x000000605c04723c */ /* 0x040ff00000001804 */
[C---:B------:R-:W-:Y:S01]  /*4670*/  HMMA.16816.F32 R8, R92.reuse, R98, R8 ;  /* 0x000000625c08723c */ /* 0x040fe20000001808 */
[----:B------:R5:W2:Y:S07]  /*4680*/  LDSM.16.M88.4 R96, [R221+0x6000] ;  /* 0x00600000dd60783b */ /* 0x000aae0000000200 */
[C---:B---3--:R-:W-:Y:S03]  /*4690*/  HMMA.16816.F32 R12, R92.reuse, R84, R12 ;  /* 0x000000545c0c723c */ /* 0x048fe6000000180c */
[--C-:B-1----:R-:W-:Y:S02]  /*46a0*/  IMAD.IADD R220, R2, 0x1, R223.reuse ;  /* 0x0000000102dc7824 */ /* 0x102fe400078e02df */
[C---:B----4-:R-:W-:Y:S03]  /*46b0*/  IMAD.IADD R219, R212.reuse, 0x1, R223 ;  /* 0x00000001d4db7824 */ /* 0x050fe600078e02df */
[----:B------:R-:W-:Y:S01]  /*46c0*/  HMMA.16816.F32 R16, R92, R86, R16 ;  /* 0x000000565c10723c */ /* 0x000fe20000001810 */
[----:B------:R1:W-:Y:S06]  /*46d0*/  LDSM.16.M88.4 R84, [R218+0x6000] ;  /* 0x00600000da54783b */ /* 0x0003ec0000000200 */
[----:B------:R-:W3:Y:S01]  /*46e0*/  LDSM.16.M88.4 R92, [R217+0x16000] ;  /* 0x01600000d95c783b */ /* 0x000ee20000000200 */
[C---:B------:R-:W-:Y:S05]  /*46f0*/  HMMA.16816.F32 R4, R100.reuse, R104, R4 ;  /* 0x000000686404723c */ /* 0x040fea0000001804 */
[----:B-----5:R-:W-:Y:S03]  /*4700*/  IMAD.IADD R221, R212, 0x1, R225 ;  /* 0x00000001d4dd7824 */ /* 0x020fe600078e02e1 */
[C---:B------:R-:W-:Y:S08]  /*4710*/  HMMA.16816.F32 R8, R100.reuse, R106, R8 ;  /* 0x0000006a6408723c */ /* 0x040ff00000001808 */
[C---:B--2---:R-:W-:Y:S03]  /*4720*/  HMMA.16816.F32 R12, R100.reuse, R88, R12 ;  /* 0x00000058640c723c */ /* 0x044fe6000000180c */
        /* <DEDUP_REMOVED lines=19> */
[----:B------:R-:W-:Y:S02]  /*4860*/  @P0 FSEL R7, R7, -INF , !P1 ;  /* 0xff80000007070808 */ /* 0x000fe40004800000 */
[----:B------:R-:W-:Y:S02]  /*4870*/  PLOP3.LUT P0, PT, PT, PT, UP1, 0x80, 0x8 ;  /* 0x000000000008781c */ /* 0x000fe40003f0f018 */
[C---:B------:R-:W-:Y:S01]  /*4880*/  @P6 VIADD R119, R118.reuse, 0x8 ;  /* 0x0000000876776836 */ /* 0x040fe20000000000 */
[----:B------:R-:W-:Y:S02]  /*4890*/  PLOP3.LUT P1, PT, PT, PT, UP1, 0x80, 0x8 ;  /* 0x000000000008781c */ /* 0x000fe40003f2f018 */
[----:B------:R-:W-:Y:S02]  /*48a0*/  PLOP3.LUT P6, PT, PT, PT, UP1, 0x80, 0x8 ;  /* 0x000000000008781c */ /* 0x000fe40003fcf018 */
[----:B------:R-:W-:Y:S01]  /*48b0*/  @P2 ISETP.GE.AND P2, PT, R119, UR36, PT ;  /* 0x0000002477002c0c */ /* 0x000fe2000bf46270 */
[----:B------:R-:W-:Y:S01]  /*48c0*/  @P5 VIADD R121, R118, 0x9 ;  /* 0x0000000976795836 */ /* 0x000fe20000000000 */
[----:B------:R-:W-:Y:S02]  /*48d0*/  PLOP3.LUT P5, PT, PT, PT, UP1, 0x80, 0x8 ;  /* 0x000000000008781c */ /* 0x000fe40003faf018 */
[----:B------:R-:W-:Y:S01]  /*48e0*/  LOP3.LUT R119, R126, UR54, R123, 0x96, !PT ;  /* 0x000000367e777c12 */ /* 0x000fe2000f8e967b */
[----:B------:R-:W-:Y:S01]  /*48f0*/  IMAD.WIDE.U32 R126, R120, -0x2daee0ad, RZ ;  /* 0xd2511f53787e7825 */ /* 0x000fe200078e00ff */
[----:B------:R-:W-:Y:S02]  /*4900*/  @P0 FSEL R8, R8, -INF , !P2 ;  /* 0xff80000008080808 */ /* 0x000fe40005000000 */
[----:B------:R-:W-:Y:S01]  /*4910*/  PLOP3.LUT P0, PT, PT, PT, UP1, 0x80, 0x8 ;  /* 0x000000000008781c */ /* 0x000fe20003f0f018 */
[----:B------:R-:W-:Y:S01]  /*4920*/  IMAD.WIDE.U32 R128, R119, -0x2daee0ad, RZ ;  /* 0xd2511f5377807825 */ /* 0x000fe200078e00ff */
[----:B------:R-:W-:Y:S02]  /*4930*/  @P1 FSEL R10, R10, -INF , !P2 ;  /* 0xff8000000a0a1808 */ /* 0x000fe40005000000 */
[----:B------:R-:W-:Y:S02]  /*4940*/  PLOP3.LUT P2, PT, PT, PT, UP1, 0x80, 0x8 ;  /* 0x000000000008781c */ /* 0x000fe40003f4f018 */
[----:B------:R-:W-:Y:S01]  /*4950*/  @P6 ISETP.GE.AND P6, PT, R121, UR36, PT ;  /* 0x0000002479006c0c */ /* 0x000fe2000bfc6270 */
[----:B------:R-:W-:Y:S01]  /*4960*/  @P5 VIADD R119, R118, 0x10 ;  /* 0x0000001076775836 */ /* 0x000fe20000000000 */
[----:B------:R-:W-:Y:S02]  /*4970*/  PLOP3.LUT P1, PT, PT, PT, UP1, 0x80, 0x8 ;  /* 0x000000000008781c */ /* 0x000fe40003f2f018 */
[----:B------:R-:W-:Y:S02]  /*4980*/  PLOP3.LUT P5, PT, PT, PT, UP1, 0x80, 0x8 ;  /* 0x000000000008781c */ /* 0x000fe40003faf018 */
[----:B------:R-:W-:Y:S02]  /*4990*/  LOP3.LUT R124, R124, UR53, R127, 0x96, !PT ;  /* 0x000000357c7c7c12 */ /* 0x000fe4000f8e967f */
[----:B------:R-:W-:Y:S02]  /*49a0*/  @P0 FSEL R9, R9, -INF , !P6 ;  /* 0xff80000009090808 */ /* 0x000fe40007000000 */
[----:B------:R-:W-:Y:S01]  /*49b0*/  PLOP3.LUT P0, PT, PT, PT, UP1, 0x80, 0x8 ;  /* 0x000000000008781c */ /* 0x000fe20003f0f018 */
[----:B------:R-:W-:Y:S01]  /*49c0*/  IMAD.WIDE.U32 R196, R124, -0x326172a9, RZ ;  /* 0xcd9e8d577cc47825 */ /* 0x000fe200078e00ff */
[----:B------:R-:W-:Y:S02]  /*49d0*/  @P2 FSEL R11, R11, -INF , !P6 ;  /* 0xff8000000b0b2808 */ /* 0x000fe40007000000 */
[----:B------:R-:W-:Y:S02]  /*49e0*/  PLOP3.LUT P6, PT, PT, PT, UP1, 0x80, 0x8 ;  /* 0x000000000008781c */ /* 0x000fe40003fcf018 */
[----:B------:R-:W-:Y:S02]  /*49f0*/  @P1 ISETP.GE.AND P1, PT, R119, UR36, PT ;  /* 0x0000002477001c0c */ /* 0x000fe4000bf26270 */
[----:B------:R-:W-:Y:S02]  /*4a00*/  PLOP3.LUT P2, PT, PT, PT, UP1, 0x80, 0x8 ;  /* 0x000000000008781c */ /* 0x000fe40003f4f018 */
[----:B------:R-:W-:Y:S02]  /*4a10*/  @P5 FSEL R12, R12, -INF , !P1 ;  /* 0xff8000000c0c5808 */ /* 0x000fe40004800000 */
[----:B------:R-:W-:Y:S02]  /*4a20*/  PLOP3.LUT P5, PT, PT, PT, UP1, 0x80, 0x8 ;  /* 0x000000000008781c */ /* 0x000fe40003faf018 */
[----:B------:R-:W-:Y:S02]  /*4a30*/  @P0 FSEL R14, R14, -INF , !P1 ;  /* 0xff8000000e0e0808 */ /* 0x000fe40004800000 */
[----:B------:R-:W-:Y:S01]  /*4a40*/  PLOP3.LUT P0, PT, PT, PT, UP1, 0x80, 0x8 ;  /* 0x000000000008781c */ /* 0x000fe20003f0f018 */
[----:B------:R-:W-:Y:S01]  /*4a50*/  @P6 VIADD R119, R118, 0x11 ;  /* 0x0000001176776836 */ /* 0x000fe20000000000 */
[----:B------:R-:W-:Y:S02]  /*4a60*/  LOP3.LUT R126, R126, UR51, R129, 0x96, !PT ;  /* 0x000000337e7e7c12 */ /* 0x000fe4000f8e9681 */
[----:B------:R-:W-:Y:S02]  /*4a70*/  LOP3.LUT R122, R122, UR52, R197, 0x96, !PT ;  /* 0x000000347a7a7c12 */ /* 0x000fe4000f8e96c5 */
[----:B------:R-:W-:Y:S01]  /*4a80*/  @P2 ISETP.GE.AND P2, PT, R119, UR36, PT ;  /* 0x0000002477002c0c */ /* 0x000fe2000bf46270 */
[----:B------:R-:W-:Y:S01]  /*4a90*/  IMAD.WIDE.U32 R124, R126, -0x326172a9, RZ ;  /* 0xcd9e8d577e7c7825 */ /* 0x000fe200078e00ff */
[----:B------:R-:W-:Y:S02]  /*4aa0*/  PLOP3.LUT P6, PT, PT, PT, UP1, 0x80, 0x8 ;  /* 0x000000000008781c */ /* 0x000fe40003fcf018 */
[----:B------:R-:W-:Y:S01]  /*4ab0*/  PLOP3.LUT P1, PT, PT, PT, UP1, 0x80, 0x8 ;  /* 0x000000000008781c */ /* 0x000fe20003f2f018 */
[C---:B------:R-:W-:Y:S01]  /*4ac0*/  @P5 VIADD R119, R118.reuse, 0x18 ;  /* 0x0000001876775836 */ /* 0x040fe20000000000 */
[----:B------:R-:W-:Y:S01]  /*4ad0*/  PLOP3.LUT P5, PT, PT, PT, UP1, 0x80, 0x8 ;  /* 0x000000000008781c */ /* 0x000fe20003faf018 */
[----:B------:R-:W-:Y:S01]  /*4ae0*/  @P0 VIADD R120, R118, 0x19 ;  /* 0x0000001976780836 */ /* 0x000fe20000000000 */
[----:B------:R-:W-:Y:S01]  /*4af0*/  PLOP3.LUT P0, PT, PT, PT, UP1, 0x80, 0x8 ;  /* 0x000000000008781c */ /* 0x000fe20003f0f018 */
[----:B------:R-:W-:Y:S01]  /*4b00*/  IMAD.WIDE.U32 R122, R122, -0x2daee0ad, RZ ;  /* 0xd2511f537a7a7825 */ /* 0x000fe200078e00ff */
[----:B------:R-:W-:Y:S04]  /*4b10*/  LOP3.LUT R196, R196, UR50, R125, 0x96, !PT ;  /* 0x00000032c4c47c12 */ /* 0x000fe8000f8e967d */
[----:B------:R-:W-:Y:S01]  /*4b20*/  LOP3.LUT R128, R128, UR48, R123, 0x96, !PT ;  /* 0x0000003080807c12 */ /* 0x000fe2000f8e967b */
[----:B------:R-:W-:Y:S01]  /*4b30*/  IMAD.WIDE.U32 R196, R196, -0x2daee0ad, RZ ;  /* 0xd2511f53c4c47825 */ /* 0x000fe200078e00ff */
[----:B------:R-:W-:Y:S02]  /*4b40*/  @P6 ISETP.GE.AND P6, PT, R120, UR36, PT ;  /* 0x0000002478006c0c */ /* 0x000fe4000bfc6270 */
[----:B------:R-:W-:Y:S01]  /*4b50*/  @P1 ISETP.GE.AND P1, PT, R119, UR36, PT ;  /* 0x0000002477001c0c */ /* 0x000fe2000bf26270 */
[----:B------:R-:W-:Y:S01]  /*4b60*/  IMAD.WIDE.U32 R128, R128, -0x326172a9, RZ ;  /* 0xcd9e8d5780807825 */ /* 0x000fe200078e00ff */
[----:B------:R-:W-:Y:S02]  /*4b70*/  LOP3.LUT R126, R122, UR44, R197, 0x96, !PT ;  /* 0x0000002c7a7e7c12 */ /* 0x000fe4000f8e96c5 */
[----:B------:R-:W-:Y:S01]  /*4b80*/  @P5 FSEL R13, R13, -INF , !P2 ;  /* 0xff8000000d0d5808 */ /* 0x000fe20005000000 */
[----:B------:R-:W-:Y:S01]  /*4b90*/  FMUL.FTZ R197, R233, 1.4426950216293334961 ;  /* 0x3fb8aa3be9c57820 */ /* 0x000fe20000410000 */
[----:B------:R-:W-:Y:S01]  /*4ba0*/  @P0 FSEL R15, R15, -INF , !P2 ;  /* 0xff8000000f0f0808 */ /* 0x000fe20005000000 */
[----:B------:R-:W-:Y:S01]  /*4bb0*/  IMAD.WIDE.U32 R126, R126, -0x326172a9, RZ ;  /* 0xcd9e8d577e7e7825 */ /* 0x000fe200078e00ff */
[----:B------:R-:W-:Y:S02]  /*4bc0*/  PLOP3.LUT P5, PT, PT, PT, UP1, 0x80, 0x8 ;  /* 0x000000000008781c */ /* 0x000fe40003faf018 */
[----:B------:R-:W-:Y:S02]  /*4bd0*/  PLOP3.LUT P0, PT, PT, PT, UP1, 0x80, 0x8 ;  /* 0x000000000008781c */ /* 0x000fe40003f0f018 */
[----:B------:R-:W-:Y:S02]  /*4be0*/  LOP3.LUT R118, R124, UR46, R129, 0x96, !PT ;  /* 0x0000002e7c767c12 */ /* 0x000fe4000f8e9681 */
[----:B------:R-:W-:Y:S02]  /*4bf0*/  LOP3.LUT R120, R128, UR43, R127, 0x96, !PT ;  /* 0x0000002b80787c12 */ /* 0x000fe4000f8e967f */
[----:B------:R-:W-:Y:S01]  /*4c00*/  FSETP.NEU.FTZ.AND P2, PT, R233, -INF , PT ;  /* 0xff800000e900780b */ /* 0x000fe20003f5d000 */
[----:B------:R-:W-:Y:S01]  /*4c10*/  IMAD.WIDE.U32 R130, R118, -0x2daee0ad, RZ ;  /* 0xd2511f5376827825 */ /* 0x000fe200078e00ff */
[----:B------:R-:W-:Y:S02]  /*4c20*/  LOP3.LUT R118, R120, 0xff, RZ, 0xc0, !PT ;  /* 0x000000ff78767812 */ /* 0x000fe400078ec0ff */
[----:B------:R-:W-:Y:S02]  /*4c30*/  FSEL R197, R197, RZ, P2 ;  /* 0x000000ffc5c57208 */ /* 0x000fe40001000000 */
[----:B------:R-:W-:Y:S02]  /*4c40*/  LOP3.LUT R196, R196, UR42, R131, 0x96, !PT ;  /* 0x0000002ac4c47c12 */ /* 0x000fe4000f8e9683 */
[C---:B------:R-:W-:Y:S01]  /*4c50*/  PRMT R198, R130.reuse, 0x7771, RZ ;  /* 0x0000777182c67816 */ /* 0x040fe200000000ff */
[--C-:B------:R-:W-:Y:S01]  /*4c60*/  FFMA.FTZ R121, R5, UR13, -R197.reuse ;  /* 0x0000000d05797c23 */ /* 0x100fe200080108c5 */
[C---:B------:R-:W-:Y:S01]  /*4c70*/  PRMT R127, R130.reuse, 0x7770, RZ ;  /* 0x00007770827f7816 */ /* 0x040fe200000000ff */
[--C-:B------:R-:W-:Y:S01]  /*4c80*/  FFMA.FTZ R201, R9, UR13, -R197.reuse ;  /* 0x0000000d09c97c23 */ /* 0x100fe200080108c5 */
[C---:B------:R-:W-:Y:S02]  /*4c90*/  PRMT R128, R130.reuse, 0x7772, RZ ;  /* 0x0000777282807816 */ /* 0x040fe400000000ff */
[----:B------:R-:W-:Y:S01]  /*4ca0*/  PRMT R131, R130, 0x7773, RZ ;  /* 0x0000777382837816 */ /* 0x000fe200000000ff */
[----:B------:R-:W-:Y:S01]  /*4cb0*/  FMUL.FTZ R130, R232, 1.4426950216293334961 ;  /* 0x3fb8aa3be8827820 */ /* 0x000fe20000410000 */
[----:B------:R-:W-:Y:S01]  /*4cc0*/  @P5 FSEL R16, R16, -INF , !P1 ;  /* 0xff80000010105808 */ /* 0x000fe20004800000 */
[----:B------:R-:W-:Y:S01]  /*4cd0*/  MUFU.EX2 R121, R121 ;  /* 0x0000007900797308 */ /* 0x000fe20000000800 */
[----:B------:R-:W-:Y:S02]  /*4ce0*/  @P0 FSEL R18, R18, -INF , !P1 ;  /* 0xff80000012120808 */ /* 0x000fe40004800000 */
[----:B------:R-:W-:Y:S02]  /*4cf0*/  LOP3.LUT R119, R120, 0xffff, RZ, 0xc0, !PT ;  /* 0x0000ffff78777812 */ /* 0x000fe400078ec0ff */
[----:B------:R-:W-:Y:S02]  /*4d00*/  PLOP3.LUT P0, PT, PT, PT, UP1, 0x80, 0x8 ;  /* 0x000000000008781c */ /* 0x000fe40003f0f018 */
[----:B------:R-:W-:Y:S02]  /*4d10*/  FSETP.NEU.FTZ.AND P5, PT, R232, -INF , PT ;  /* 0xff800000e800780b */ /* 0x000fe40003fbd000 */
[----:B------:R-:W-:Y:S01]  /*4d20*/  ISETP.LE.U32.AND P2, PT, R118, UR12, PT ;  /* 0x0000000c76007c0c */ /* 0x000fe2000bf43070 */
[----:B------:R-:W-:Y:S01]  /*4d30*/  FFMA.FTZ R118, R4, UR13, -R197 ;  /* 0x0000000d04767c23 */ /* 0x000fe200080108c5 */
[----:B------:R-:W-:Y:S02]  /*4d40*/  SHF.R.U32.HI R119, RZ, 0x8, R119 ;  /* 0x00000008ff777819 */ /* 0x000fe40000011677 */
[----:B------:R-:W-:Y:S02]  /*4d50*/  FSEL R130, R130, RZ, P5 ;  /* 0x000000ff82827208 */ /* 0x000fe40002800000 */
[C---:B------:R-:W-:Y:S01]  /*4d60*/  PRMT R125, R126.reuse, 0x7770, RZ ;  /* 0x000077707e7d7816 */ /* 0x040fe200000000ff */
[----:B------:R-:W1:Y:S01]  /*4d70*/  MUFU.EX2 R118, R118 ;  /* 0x0000007600767308 */ /* 0x000e620000000800 */
[----:B------:R-:W-:Y:S01]  /*4d80*/  PRMT R124, R126, 0x7771, RZ ;  /* 0x000077717e7c7816 */ /* 0x000fe200000000ff */
[--C-:B------:R-:W-:Y:S01]  /*4d90*/  FFMA.FTZ R129, R6, UR13, -R130.reuse ;  /* 0x0000000d06817c23 */ /* 0x100fe20008010882 */
[C---:B------:R-:W-:Y:S01]  /*4da0*/  PRMT R122, R126.reuse, 0x7772, RZ ;  /* 0x000077727e7a7816 */ /* 0x040fe200000000ff */
[--C-:B------:R-:W-:Y:S01]  /*4db0*/  FFMA.FTZ R200, R11, UR13, -R130.reuse ;  /* 0x0000000d0bc87c23 */ /* 0x100fe20008010882 */
[----:B------:R-:W-:Y:S01]  /*4dc0*/  PRMT R123, R126, 0x7773, RZ ;  /* 0x000077737e7b7816 */ /* 0x000fe200000000ff */
[----:B------:R-:W-:Y:S01]  /*4dd0*/  FFMA.FTZ R202, R14, UR13, -R130 ;  /* 0x0000000d0eca7c23 */ /* 0x000fe20008010882 */
[----:B------:R-:W-:Y:S02]  /*4de0*/  PLOP3.LUT P1, PT, PT, PT, UP1, 0x80, 0x8 ;  /* 0x000000000008781c */ /* 0x000fe40003f2f018 */
[----:B------:R-:W-:Y:S02]  /*4df0*/  PRMT R126, R120, 0x7632, R126 ;  /* 0x00007632787e7816 */ /* 0x000fe4000000007e */
[----:B------:R-:W-:Y:S02]  /*4e00*/  LOP3.LUT R119, R119, 0xffff, RZ, 0xc0, !PT ;  /* 0x0000ffff77777812 */ /* 0x000fe400078ec0ff */
[----:B------:R-:W-:Y:S01]  /*4e10*/  LOP3.LUT R126, R126, 0xff, RZ, 0xc0, !PT ;  /* 0x000000ff7e7e7812 */ /* 0x000fe200078ec0ff */
[----:B-1----:R-:W-:Y:S01]  /*4e20*/  @!P2 FADD.FTZ R118, -R118, -RZ ;  /* 0x800000ff7676a221 */ /* 0x002fe20000010100 */
[----:B------:R-:W-:Y:S02]  /*4e30*/  ISETP.LE.U32.AND P5, PT, R119, UR12, PT ;  /* 0x0000000c77007c0c */ /* 0x000fe4000bfa3070 */
[----:B------:R-:W-:Y:S01]  /*4e40*/  @P0 FSEL R17, R17, -INF , !P6 ;  /* 0xff80000011110808 */ /* 0x000fe20007000000 */
[----:B------:R-:W1:Y:S01]  /*4e50*/  MUFU.EX2 R119, R129 ;  /* 0x0000008100777308 */ /* 0x000e620000000800 */
[----:B------:R-:W-:Y:S01]  /*4e60*/  ISETP.LE.U32.AND P0, PT, R126, UR12, PT ;  /* 0x0000000c7e007c0c */ /* 0x000fe2000bf03070 */
[----:B------:R-:W-:Y:S01]  /*4e70*/  FFMA.FTZ R126, R8, UR13, -R197 ;  /* 0x0000000d087e7c23 */ /* 0x000fe200080108c5 */
[----:B------:R-:W-:Y:S02]  /*4e80*/  @P1 FSEL R19, R19, -INF , !P6 ;  /* 0xff80000013131808 */ /* 0x000fe40007000000 */
[----:B------:R-:W-:Y:S02]  /*4e90*/  SHF.R.U32.HI R120, RZ, 0x18, R120 ;  /* 0x00000018ff787819 */ /* 0x000fe40000011678 */
[----:B------:R-:W-:Y:S01]  /*4ea0*/  ISETP.LE.U32.AND P1, PT, R125, UR12, PT ;  /* 0x0000000c7d007c0c */ /* 0x000fe2000bf23070 */
[--C-:B------:R-:W-:Y:S01]  /*4eb0*/  FFMA.FTZ R125, R7, UR13, -R130.reuse ;  /* 0x0000000d077d7c23 */ /* 0x100fe20008010882 */
[----:B------:R-:W-:Y:S01]  /*4ec0*/  ISETP.LE.U32.AND P2, PT, R120, UR12, PT ;  /* 0x0000000c78007c0c */ /* 0x000fe2000bf43070 */
[----:B------:R-:W-:Y:S01]  /*4ed0*/  @!P5 FADD.FTZ R121, -R121, -RZ ;  /* 0x800000ff7979d221 */ /* 0x000fe20000010100 */
[----:B------:R-:W-:Y:S01]  /*4ee0*/  ISETP.GT.U32.AND P6, PT, R124, UR12, PT ;  /* 0x0000000c7c007c0c */ /* 0x000fe2000bfc4070 */
[----:B------:R2:W3:Y:S01]  /*4ef0*/  MUFU.EX2 R120, R125 ;  /* 0x0000007d00787308 */ /* 0x0004e20000000800 */
[----:B------:R-:W-:Y:S01]  /*4f00*/  FFMA.FTZ R124, R10, UR13, -R130 ;  /* 0x0000000d0a7c7c23 */ /* 0x000fe20008010882 */
[----:B-1----:R-:W-:Y:S01]  /*4f10*/  @!P0 FADD.FTZ R119, -R119, -RZ ;  /* 0x800000ff77778221 */ /* 0x002fe20000010100 */
[----:B------:R-:W-:Y:S02]  /*4f20*/  ISETP.GT.U32.AND P5, PT, R122, UR12, PT ;  /* 0x0000000c7a007c0c */ /* 0x000fe4000bfa4070 */
[----:B------:R-:W-:Y:S05]  /*4f30*/  ISETP.GT.U32.AND P0, PT, R123, UR12, PT ;  /* 0x0000000c7b007c0c */ /* 0x000fea000bf04070 */
[----:B------:R1:W4:Y:S01]  /*4f40*/  MUFU.EX2 R122, R126 ;  /* 0x0000007e007a7308 */ /* 0x0003220000000800 */
[C---:B------:R-:W-:Y:S02]  /*4f50*/  LOP3.LUT R129, R196.reuse, 0xffff, RZ, 0xc0, !PT ;  /* 0x0000ffffc4817812 */ /* 0x040fe400078ec0ff */
[C---:B------:R-:W-:Y:S07]  /*4f60*/  PRMT R199, R196.reuse, 0x7632, R199 ;  /* 0x00007632c4c77816 */ /* 0x040fee00000000c7 */
[----:B------:R-:W5:Y:S01]  /*4f70*/  MUFU.EX2 R123, R201 ;  /* 0x000000c9007b7308 */ /* 0x000f620000000800 */
[----:B------:R-:W-:Y:S02]  /*4f80*/  SHF.R.U32.HI R129, RZ, 0x8, R129 ;  /* 0x00000008ff817819 */ /* 0x000fe40000011681 */
[----:B------:R-:W-:Y:S07]  /*4f90*/  LOP3.LUT R199, R199, 0xff, RZ, 0xc0, !PT ;  /* 0x000000ffc7c77812 */ /* 0x000fee00078ec0ff */
[----:B------:R-:W5:Y:S01]  /*4fa0*/  MUFU.EX2 R124, R124 ;  /* 0x0000007c007c7308 */ /* 0x000f620000000800 */
[----:B--2---:R-:W-:Y:S01]  /*4fb0*/  LOP3.LUT R125, R196, 0xff, RZ, 0xc0, !PT ;  /* 0x000000ffc47d7812 */ /* 0x004fe200078ec0ff */
[----:B---3--:R-:W-:Y:S01]  /*4fc0*/  @!P2 FADD.FTZ R120, -R120, -RZ ;  /* 0x800000ff7878a221 */ /* 0x008fe20000010100 */
[----:B------:R-:W-:Y:S02]  /*4fd0*/  LOP3.LUT R129, R129, 0xffff, RZ, 0xc0, !PT ;  /* 0x0000ffff81817812 */ /* 0x000fe400078ec0ff */
[----:B------:R-:W-:Y:S01]  /*4fe0*/  ISETP.LE.U32.AND P2, PT, R125, UR12, PT ;  /* 0x0000000c7d007c0c */ /* 0x000fe2000bf43070 */
[--C-:B-1----:R-:W-:Y:S04]  /*4ff0*/  FFMA.FTZ R126, R12, UR13, -R197.reuse ;  /* 0x0000000d0c7e7c23 */ /* 0x102fe800080108c5 */
[----:B------:R1:W2:Y:S01]  /*5000*/  MUFU.EX2 R125, R200 ;  /* 0x000000c8007d7308 */ /* 0x0002a20000000800 */
[----:B----4-:R-:W-:Y:S01]  /*5010*/  @!P1 FADD.FTZ R122, -R122, -RZ ;  /* 0x800000ff7a7a9221 */ /* 0x010fe20000010100 */
[----:B------:R-:W-:Y:S01]  /*5020*/  ISETP.LE.U32.AND P1, PT, R129, UR12, PT ;  /* 0x0000000c81007c0c */ /* 0x000fe2000bf23070 */
[----:B-----5:R-:W-:Y:S01]  /*5030*/  @P6 FADD.FTZ R123, -R123, -RZ ;  /* 0x800000ff7b7b6221 */ /* 0x020fe20000010100 */
[----:B------:R-:W-:Y:S01]  /*5040*/  ISETP.LE.U32.AND P6, PT, R127, UR12, PT ;  /* 0x0000000c7f007c0c */ /* 0x000fe2000bfc3070 */
[--C-:B------:R-:W-:Y:S05]  /*5050*/  FFMA.FTZ R201, R13, UR13, -R197.reuse ;  /* 0x0000000d0dc97c23 */ /* 0x100fea00080108c5 */
[----:B------:R3:W4:Y:S01]  /*5060*/  MUFU.EX2 R127, R202 ;  /* 0x000000ca007f7308 */ /* 0x0007220000000800 */
[----:B------:R-:W-:Y:S01]  /*5070*/  @P5 FADD.FTZ R124, -R124, -RZ ;  /* 0x800000ff7c7c5221 */ /* 0x000fe20000010100 */
[----:B------:R-:W-:Y:S08]  /*5080*/  ISETP.LE.U32.AND P5, PT, R199, UR12, PT ;  /* 0x0000000cc7007c0c */ /* 0x000ff0000bfa3070 */
[----:B------:R-:W5:Y:S01]  /*5090*/  MUFU.EX2 R126, R126 ;  /* 0x0000007e007e7308 */ /* 0x000f620000000800 */
[----:B------:R-:W-:Y:S02]  /*50a0*/  SHF.R.U32.HI R196, RZ, 0x18, R196 ;  /* 0x00000018ffc47819 */ /* 0x000fe400000116c4 */
[----:B------:R-:W-:Y:S07]  /*50b0*/  F2FP.RELU.F16.F32.PACK_AB R210, R121, R118 ;  /* 0x0000007679d2723e */ /* 0x000fee00000008ff */
[----:B------:R5:W5:Y:S01]  /*50c0*/  MUFU.EX2 R129, R201 ;  /* 0x000000c900817308 */ /* 0x000b620000000800 */
[--C-:B-1----:R-:W-:Y:S01]  /*50d0*/  FFMA.FTZ R200, R16, UR13, -R197.reuse ;  /* 0x0000000d10c87c23 */ /* 0x102fe200080108c5 */
[----:B------:R-:W-:Y:S01]  /*50e0*/  FFMA.FTZ R197, R17, UR13, -R197 ;  /* 0x0000000d11c57c23 */ /* 0x000fe200080108c5 */
[----:B--2---:R-:W-:Y:S01]  /*50f0*/  @P0 FADD.FTZ R125, -R125, -RZ ;  /* 0x800000ff7d7d0221 */ /* 0x004fe20000010100 */
[----:B------:R-:W-:Y:S01]  /*5100*/  ISETP.GT.U32.AND P0, PT, R198, UR12, PT ;  /* 0x0000000cc6007c0c */ /* 0x000fe2000bf04070 */
[--C-:B------:R-:W-:Y:S01]  /*5110*/  FFMA.FTZ R198, R15, UR13, -R130.reuse ;  /* 0x0000000d0fc67c23 */ /* 0x100fe20008010882 */
[----:B---3--:R-:W-:Y:S01]  /*5120*/  LEA R202, R240, UR5, 0x1 ;  /* 0x00000005f0ca7c11 */ /* 0x008fe2000f8e08ff */
[----:B----4-:R-:W-:Y:S01]  /*5130*/  @!P5 FADD.FTZ R127, -R127, -RZ ;  /* 0x800000ff7f7fd221 */ /* 0x010fe20000010100 */
[----:B------:R-:W-:Y:S01]  /*5140*/  ISETP.LE.U32.AND P5, PT, R196, UR12, PT ;  /* 0x0000000cc4007c0c */ /* 0x000fe2000bfa3070 */
[----:B-----5:R-:W-:Y:S01]  /*5150*/  @!P2 FADD.FTZ R126, -R126, -RZ ;  /* 0x800000ff7e7ea221 */ /* 0x020fe20000010100 */
[----:B------:R1:W2:Y:S01]  /*5160*/  MUFU.EX2 R196, R197 ;  /* 0x000000c500c47308 */ /* 0x0002a20000000800 */
[----:B------:R-:W-:Y:S01]  /*5170*/  ISETP.GT.U32.AND P2, PT, R128, UR12, PT ;  /* 0x0000000c80007c0c */ /* 0x000fe2000bf44070 */
[----:B------:R-:W-:Y:S02]  /*5180*/  IMAD.IADD R199, R202, 0x1, R247 ;  /* 0x00000001cac77824 */ /* 0x000fe400078e02f7 */
[--C-:B------:R-:W-:Y:S01]  /*5190*/  FFMA.FTZ R201, R18, UR13, -R130.reuse ;  /* 0x0000000d12c97c23 */ /* 0x100fe20008010882 */
[----:B------:R-:W-:Y:S05]  /*51a0*/  @!P1 FADD.FTZ R129, -R129, -RZ ;  /* 0x800000ff81819221 */ /* 0x000fea0000010100 */
[----:B------:R-:W3:Y:S01]  /*51b0*/  MUFU.EX2 R128, R198 ;  /* 0x000000c600807308 */ /* 0x000ee20000000800 */
[----:B------:R-:W-:Y:S01]  /*51c0*/  FFMA.FTZ R130, R19, UR13, -R130 ;  /* 0x0000000d13827c23 */ /* 0x000fe20008010882 */
[----:B------:R-:W-:Y:S08]  /*51d0*/  ISETP.GT.U32.AND P1, PT, R131, UR12, PT ;  /* 0x0000000c83007c0c */ /* 0x000ff0000bf24070 */
[----:B------:R-:W4:Y:S01]  /*51e0*/  MUFU.EX2 R131, R200 ;  /* 0x000000c800837308 */ /* 0x000f220000000800 */
[----:B------:R-:W-:Y:S02]  /*51f0*/  F2FP.RELU.F16.F32.PACK_AB R208, R120, R119 ;  /* 0x0000007778d0723e */ /* 0x000fe400000008ff */
[----:B------:R-:W-:Y:S07]  /*5200*/  F2FP.RELU.F16.F32.PACK_AB R206, R123, R122 ;  /* 0x0000007a7bce723e */ /* 0x000fee00000008ff */
[----:B------:R-:W5:Y:S01]  /*5210*/  MUFU.EX2 R200, R130 ;  /* 0x0000008200c87308 */ /* 0x000f620000000800 */
[----:B-1----:R-:W-:Y:S01]  /*5220*/  LEA R197, R240, UR4, 0x1 ;  /* 0x00000004f0c57c11 */ /* 0x002fe2000f8e08ff */
[----:B--2---:R-:W-:Y:S01]  /*5230*/  @P0 FADD.FTZ R196, -R196, -RZ ;  /* 0x800000ffc4c40221 */ /* 0x004fe20000010100 */
[----:B------:R-:W-:Y:S07]  /*5240*/  F2FP.RELU.F16.F32.PACK_AB R204, R125, R124 ;  /* 0x0000007c7dcc723e */ /* 0x000fee00000008ff */
[----:B------:R-:W1:Y:S01]  /*5250*/  MUFU.EX2 R201, R201 ;  /* 0x000000c900c97308 */ /* 0x000e620000000800 */
[----:B------:R-:W-:Y:S01]  /*5260*/  F2FP.RELU.F16.F32.PACK_AB R209, R129, R126 ;  /* 0x0000007e81d1723e */ /* 0x000fe200000008ff */
[----:B---3--:R-:W-:Y:S01]  /*5270*/  @!P5 FADD.FTZ R128, -R128, -RZ ;  /* 0x800000ff8080d221 */ /* 0x008fe20000010100 */
[----:B------:R-:W-:Y:S01]  /*5280*/  STS [R197+0x22000], R210 ;  /* 0x022000d2c5007388 */ /* 0x000fe20000000800 */
[----:B------:R-:W-:Y:S01]  /*5290*/  VIADD R198, R202, 0x20 ;  /* 0x00000020cac67836 */ /* 0x000fe20000000000 */
[----:B------:R-:W-:Y:S01]  /*52a0*/  FSETP.GE.FTZ.AND P5, PT, R122, RZ, PT ;  /* 0x000000ff7a00720b */ /* 0x000fe20003fb6000 */
[----:B----4-:R-:W-:Y:S03]  /*52b0*/  @!P6 FADD.FTZ R131, -R131, -RZ ;  /* 0x800000ff8383e221 */ /* 0x010fe60000010100 */
[----:B------:R-:W-:Y:S01]  /*52c0*/  STS [R197+0x22400], R208 ;  /* 0x022400d0c5007388 */ /* 0x000fe20000000800 */
[----:B------:R-:W-:Y:S01]  /*52d0*/  @P4 VIADD R198, R202, 0xffffffe0 ;  /* 0xffffffe0cac64836 */ /* 0x000fe20000000000 */
[----:B------:R-:W-:Y:S01]  /*52e0*/  F2FP.RELU.F16.F32.PACK_AB R207, R128, R127 ;  /* 0x0000007f80cf723e */ /* 0x000fe200000008ff */
[----:B-----5:R-:W-:Y:S03]  /*52f0*/  @P1 FADD.FTZ R200, -R200, -RZ ;  /* 0x800000ffc8c81221 */ /* 0x020fe60000010100 */
[----:B------:R-:W-:Y:S01]  /*5300*/  STS [R199], R206 ;  /* 0x000000cec7007388 */ /* 0x000fe20000000800 */
[----:B------:R-:W-:Y:S01]  /*5310*/  IMAD.IADD R130, R247, 0x1, R198 ;  /* 0x00000001f7827824 */ /* 0x000fe200078e02c6 */
[----:B------:R-:W-:Y:S01]  /*5320*/  F2FP.RELU.F16.F32.PACK_AB R205, R196, R131 ;  /* 0x00000083c4cd723e */ /* 0x000fe200000008ff */
[----:B-1----:R-:W-:Y:S03]  /*5330*/  @P2 FADD.FTZ R201, -R201, -RZ ;  /* 0x800000ffc9c92221 */ /* 0x002fe60000010100 */
[----:B------:R-:W-:Y:S01]  /*5340*/  STS [R199+0x400], R204 ;  /* 0x000400ccc7007388 */ /* 0x000fe20000000800 */
[----:B------:R-:W-:Y:S02]  /*5350*/  LEA R202, P0, R234, R116, 0x2 ;  /* 0x00000074eaca7211 */ /* 0x000fe400078010ff */
[----:B------:R-:W-:Y:S03]  /*5360*/  FSETP.GE.FTZ.AND P6, PT, R125, RZ, PT ;  /* 0x000000ff7d00720b */ /* 0x000fe60003fd6000 */
[----:B------:R-:W-:Y:S01]  /*5370*/  STS [R198], R209 ;  /* 0x000000d1c6007388 */ /* 0x000fe20000000800 */
[----:B------:R-:W-:Y:S02]  /*5380*/  F2FP.RELU.F16.F32.PACK_AB R203, R200, R201 ;  /* 0x000000c9c8cb723e */ /* 0x000fe400000008ff */
[----:B------:R-:W-:Y:S03]  /*5390*/  FSETP.GE.FTZ.AND P2, PT, R123, RZ, PT ;  /* 0x000000ff7b00720b */ /* 0x000fe60003f56000 */
[----:B------:R-:W-:Y:S01]  /*53a0*/  STS [R198+0x400], R207 ;  /* 0x000400cfc6007388 */ /* 0x000fe20000000800 */
[----:B------:R-:W-:Y:S05]  /*53b0*/  FSETP.GE.FTZ.AND P1, PT, R118, RZ, PT ;  /* 0x000000ff7600720b */ /* 0x000fea0003f36000 */
[----:B------:R-:W-:Y:S06]  /*53c0*/  STS [R130], R205 ;  /* 0x000000cd82007388 */ /* 0x000fec0000000800 */
[----:B------:R1:W-:Y:S06]  /*53d0*/  STS [R130+0x400], R203 ;  /* 0x000400cb82007388 */ /* 0x0003ec0000000800 */
[----:B------:R-:W-:Y:S06]  /*53e0*/  LDSM.16.M88.4 R84, [R225+0x8000] ;  /* 0x00800000e154783b */ /* 0x000fec0000000200 */
[----:B------:R-:W2:Y:S06]  /*53f0*/  LDSM.16.M88.4 R88, [R223+0x18000] ;  /* 0x01800000df58783b */ /* 0x000eac0000000200 */
[----:B------:R-:W3:Y:S06]  /*5400*/  LDSM.16.M88.4 R92, [R223+0x18800] ;  /* 0x01880000df5c783b */ /* 0x000eec0000000200 */
[----:B------:R-:W-:Y:S01]  /*5410*/  LDSM.16.M88.4 R96, [R222+0x8000] ;  /* 0x00800000de60783b */ /* 0x000fe20000000200 */
[----:B-1----:R-:W-:Y:S02]  /*5420*/  LEA.HI.X R203, R234, R117, RZ, 0x2, P0 ;  /* 0x00000075eacb7211 */ /* 0x002fe400000f14ff */
[----:B------:R-:W-:Y:S03]  /*5430*/  FSETP.GE.FTZ.AND P0, PT, R121, RZ, PT ;  /* 0x000000ff7900720b */ /* 0x000fe60003f16000 */
[----:B------:R-:W1:Y:S06]  /*5440*/  LDSM.16.M88.4 R100, [R220+0x18000] ;  /* 0x01800000dc64783b */ /* 0x000e6c0000000200 */
[----:B------:R-:W4:Y:S06]  /*5450*/  LDG.E R117, desc[UR34][R202.64] ;  /* 0x00000022ca757981 */ /* 0x000f2c000c1e1900 */
[----:B------:R-:W5:Y:S06]  /*5460*/  LDSM.16.M88.4 R104, [R220+0x18800] ;  /* 0x01880000dc68783b */ /* 0x000f6c0000000200 */
[----:B------:R-:W-:Y:S01]  /*5470*/  LDSM.16.M88.4 R108, [R219+0x18000] ;  /* 0x01800000db6c783b */ /* 0x000fe20000000200 */
[C---:B--2---:R-:W-:Y:S05]  /*5480*/  HMMA.16816.F32 R4, R84.reuse, R88, RZ ;  /* 0x000000585404723c */ /* 0x044fea00000018ff */
[----:B------:R-:W-:Y:S03]  /*5490*/  LDSM.16.M88.4 R112, [R223+0x1a000] ;  /* 0x01a00000df70783b */ /* 0x000fe60000000200 */
[C---:B------:R-:W-:Y:S03]  /*54a0*/  HMMA.16816.F32 R8, R84.reuse, R90, RZ ;  /* 0x0000005a5408723c */ /* 0x040fe600000018ff */
[----:B------:R4:W2:Y:S06]  /*54b0*/  LDG.E R203, desc[UR34][R202.64+0x20] ;  /* 0x00002022cacb7981 */ /* 0x0008ac000c1e1900 */
[----:B------:R-:W5:Y:S01]  /*54c0*/  LDSM.16.M88.4 R88, [R221+0x8000] ;  /* 0x00800000dd58783b */ /* 0x000f620000000200 */
[C---:B---3--:R-:W-:Y:S08]  /*54d0*/  HMMA.16816.F32 R12, R84.reuse, R92, RZ ;  /* 0x0000005c540c723c */ /* 0x048ff000000018ff */
[----:B------:R-:W-:Y:S01]  /*54e0*/  HMMA.16816.F32 R16, R84, R94, RZ ;  /* 0x0000005e5410723c */ /* 0x000fe200000018ff */
[----:B------:R-:W3:Y:S06]  /*54f0*/  LDSM.16.M88.4 R84, [R219+0x18800] ;  /* 0x01880000db54783b */ /* 0x000eec0000000200 */
[----:B------:R-:W-:Y:S01]  /*5500*/  LDSM.16.M88.4 R92, [R218+0x8000] ;  /* 0x00800000da5c783b */ /* 0x000fe20000000200 */
[C---:B-1----:R-:W-:Y:S08]  /*5510*/  HMMA.16816.F32 R4, R96.reuse, R100, R4 ;  /* 0x000000646004723c */ /* 0x042ff00000001804 */
[C---:B------:R-:W-:Y:S01]  /*5520*/  HMMA.16816.F32 R8, R96.reuse, R102, R8 ;  /* 0x000000666008723c */ /* 0x040fe20000001808 */
[----:B------:R-:W1:Y:S07]  /*5530*/  LDSM.16.M88.4 R100, [R217+0x18000] ;  /* 0x01800000d964783b */ /* 0x000e6e0000000200 */
[C---:B-----5:R-:W-:Y:S08]  /*5540*/  HMMA.16816.F32 R12, R96.reuse, R104, R12 ;  /* 0x00000068600c723c */ /* 0x060ff0000000180c */
[----:B------:R-:W-:Y:S01]  /*5550*/  HMMA.16816.F32 R16, R96, R106, R16 ;  /* 0x0000006a6010723c */ /* 0x000fe20000001810 */
[----:B------:R-:W5:Y:S06]  /*5560*/  LDSM.16.M88.4 R96, [R217+0x18800] ;  /* 0x01880000d960783b */ /* 0x000f6c0000000200 */
[----:B------:R-:W5:Y:S01]  /*5570*/  LDSM.16.M88.4 R104, [R225+0xa000] ;  /* 0x00a00000e168783b */ /* 0x000f620000000200 */
[C---:B------:R-:W-:Y:S08]  /*5580*/  HMMA.16816.F32 R4, R88.reuse, R108, R4 ;  /* 0x0000006c5804723c */ /* 0x040ff00000001804 */
[C---:B------:R-:W-:Y:S01]  /*5590*/  HMMA.16816.F32 R8, R88.reuse, R110, R8 ;  /* 0x0000006e5808723c */ /* 0x040fe20000001808 */
[----:B------:R-:W-:Y:S07]  /*55a0*/  LDSM.16.M88.4 R108, [R220+0x1a000] ;  /* 0x01a00000dc6c783b */ /* 0x000fee0000000200 */
[C---:B---3--:R-:W-:Y:S08]  /*55b0*/  HMMA.16816.F32 R12, R88.reuse, R84, R12 ;  /* 0x00000054580c723c */ /* 0x048ff0000000180c */
[----:B------:R-:W-:Y:S01]  /*55c0*/  HMMA.16816.F32 R16, R88, R86, R16 ;  /* 0x000000565810723c */ /* 0x000fe20000001810 */
[----:B------:R-:W3:Y:S06]  /*55d0*/  LDSM.16.M88.4 R84, [R223+0x1a800] ;  /* 0x01a80000df54783b */ /* 0x000eec0000000200 */
[----:B------:R-:W3:Y:S01]  /*55e0*/  LDSM.16.M88.4 R88, [R222+0xa000] ;  /* 0x00a00000de58783b */ /* 0x000ee20000000200 */
[C---:B-1----:R-:W-:Y:S08]  /*55f0*/  HMMA.16816.F32 R4, R92.reuse, R100, R4 ;  /* 0x000000645c04723c */ /* 0x042ff00000001804 */
[C---:B------:R-:W-:Y:S01]  /*5600*/  HMMA.16816.F32 R8, R92.reuse, R102, R8 ;  /* 0x000000665c08723c */ /* 0x040fe20000001808 */
[----:B------:R-:W-:Y:S07]  /*5610*/  LDSM.16.M88.4 R100, [R219+0x1a000] ;  /* 0x01a00000db64783b */ /* 0x000fee0000000200 */
[C---:B-----5:R-:W-:Y:S08]  /*5620*/  HMMA.16816.F32 R12, R92.reuse, R96, R12 ;  /* 0x000000605c0c723c */ /* 0x060ff0000000180c */
[----:B------:R-:W-:Y:S01]  /*5630*/  HMMA.16816.F32 R16, R92, R98, R16 ;  /* 0x000000625c10723c */ /* 0x000fe20000001810 */
[----:B------:R-:W1:Y:S06]  /*5640*/  LDSM.16.M88.4 R92, [R220+0x1a800] ;  /* 0x01a80000dc5c783b */ /* 0x000e6c0000000200 */
        /* <DEDUP_REMOVED lines=8> */
[C---:B------:R-:W-:Y:S08]  /*56d0*/  HMMA.16816.F32 R4, R88.reuse, R108, R4 ;  /* 0x0000006c5804723c */ /* 0x040ff00000001804 */
[C---:B------:R-:W-:Y:S01]  /*56e0*/  HMMA.16816.F32 R8, R88.reuse, R110, R8 ;  /* 0x0000006e5808723c */ /* 0x040fe20000001808 */
[----:B------:R-:W-:Y:S07]  /*56f0*/  LDSM.16.M88.4 R108, [R223+0x1c000] ;  /* 0x01c00000df6c783b */ /* 0x000fee0000000200 */
[C---:B-1----:R-:W-:Y:S08]  /*5700*/  HMMA.16816.F32 R12, R88.reuse, R92, R12 ;  /* 0x0000005c580c723c */ /* 0x042ff0000000180c */
[----:B------:R-:W-:Y:S01]  /*5710*/  HMMA.16816.F32 R16, R88, R94, R16 ;  /* 0x0000005e5810723c */ /* 0x000fe20000001810 */
[----:B------:R-:W1:Y:S06]  /*5720*/  LDSM.16.M88.4 R88, [R217+0x1a800] ;  /* 0x01a80000d958783b */ /* 0x000e6c0000000200 */
[----:B------:R-:W1:Y:S01]  /*5730*/  LDSM.16.M88.4 R92, [R225+0xc000] ;  /* 0x00c00000e15c783b */ /* 0x000e620000000200 */
[C---:B-----5:R-:W-:Y:S08]  /*5740*/  HMMA.16816.F32 R4, R96.reuse, R100, R4 ;  /* 0x000000646004723c */ /* 0x060ff00000001804 */
[C---:B------:R-:W-:Y:S01]  /*5750*/  HMMA.16816.F32 R8, R96.reuse, R102, R8 ;  /* 0x000000666008723c */ /* 0x040fe20000001808 */
[----:B------:R-:W-:Y:S07]  /*5760*/  LDSM.16.M88.4 R100, [R220+0x1c000] ;  /* 0x01c00000dc64783b */ /* 0x000fee0000000200 */
[C---:B---3--:R-:W-:Y:S08]  /*5770*/  HMMA.16816.F32 R12, R96.reuse, R84, R12 ;  /* 0x00000054600c723c */ /* 0x048ff0000000180c */
[----:B------:R-:W-:Y:S01]  /*5780*/  HMMA.16816.F32 R16, R96, R86, R16 ;  /* 0x000000566010723c */ /* 0x000fe20000001810 */
[----:B------:R-:W3:Y:S06]  /*5790*/  LDSM.16.M88.4 R84, [R223+0x1c800] ;  /* 0x01c80000df54783b */ /* 0x000eec0000000200 */
[----:B------:R-:W5:Y:S01]  /*57a0*/  LDSM.16.M88.4 R96, [R222+0xc000] ;  /* 0x00c00000de60783b */ /* 0x000f620000000200 */
        /* <DEDUP_REMOVED lines=10> */
[C---:B---3--:R-:W-:Y:S08]  /*5850*/  HMMA.16816.F32 R12, R92.reuse, R84, R12 ;  /* 0x000000545c0c723c */ /* 0x048ff0000000180c */
[----:B------:R-:W-:Y:S01]  /*5860*/  HMMA.16816.F32 R16, R92, R86, R16 ;  /* 0x000000565c10723c */ /* 0x000fe20000001810 */
[----:B------:R-:W3:Y:S06]  /*5870*/  LDSM.16.M88.4 R84, [R219+0x1c800] ;  /* 0x01c80000db54783b */ /* 0x000eec0000000200 */
[----:B------:R-:W2:Y:S01]  /*5880*/  LDSM.16.M88.4 R92, [R218+0xc000] ;  /* 0x00c00000da5c783b */ /* 0x000ea20000000200 */
[C---:B-----5:R-:W-:Y:S08]  /*5890*/  HMMA.16816.F32 R4, R96.reuse, R100, R4 ;  /* 0x000000646004723c */ /* 0x060ff00000001804 */
[C---:B------:R-:W-:Y:S01]  /*58a0*/  HMMA.16816.F32 R8, R96.reuse, R102, R8 ;  /* 0x000000666008723c */ /* 0x040fe20000001808 */
[----:B------:R-:W-:Y:S07]  /*58b0*/  LDSM.16.M88.4 R100, [R223+0x1e000] ;  /* 0x01e00000df64783b */ /* 0x000fee0000000200 */
[C---:B-1----:R-:W-:Y:S08]  /*58c0*/  HMMA.16816.F32 R12, R96.reuse, R88, R12 ;  /* 0x00000058600c723c */ /* 0x042ff0000000180c */
[----:B------:R-:W-:Y:S01]  /*58d0*/  HMMA.16816.F32 R16, R96, R90, R16 ;  /* 0x0000005a6010723c */ /* 0x000fe20000001810 */
[----:B------:R-:W1:Y:S06]  /*58e0*/  LDSM.16.M88.4 R88, [R217+0x1c800] ;  /* 0x01c80000d958783b */ /* 0x000e6c0000000200 */
[----:B------:R-:W5:Y:S01]  /*58f0*/  LDSM.16.M88.4 R96, [R225+0xe000] ;  /* 0x00e00000e160783b */ /* 0x000f620000000200 */
[C---:B----4-:R-:W-:Y:S08]  /*5900*/  HMMA.16816.F32 R4, R104.reuse, R112, R4 ;  /* 0x000000706804723c */ /* 0x050ff00000001804 */
[C---:B------:R-:W-:Y:S01]  /*5910*/  HMMA.16816.F32 R8, R104.reuse, R114, R8 ;  /* 0x000000726808723c */ /* 0x040fe20000001808 */
[----:B------:R-:W-:Y:S07]  /*5920*/  LDSM.16.M88.4 R112, [R220+0x1e000] ;  /* 0x01e00000dc70783b */ /* 0x000fee0000000200 */
[C---:B---3--:R-:W-:Y:S08]  /*5930*/  HMMA.16816.F32 R12, R104.reuse, R84, R12 ;  /* 0x00000054680c723c */ /* 0x048ff0000000180c */
[----:B------:R-:W-:Y:S01]  /*5940*/  HMMA.16816.F32 R16, R104, R86, R16 ;  /* 0x000000566810723c */ /* 0x000fe20000001810 */
[----:B------:R-:W3:Y:S06]  /*5950*/  LDSM.16.M88.4 R84, [R223+0x1e800] ;  /* 0x01e80000df54783b */ /* 0x000eec0000000200 */
[----:B------:R-:W4:Y:S01]  /*5960*/  LDSM.16.M88.4 R104, [R222+0xe000] ;  /* 0x00e00000de68783b */ /* 0x000f220000000200 */
[C---:B--2---:R-:W-:Y:S08]  /*5970*/  HMMA.16816.F32 R4, R92.reuse, R108, R4 ;  /* 0x0000006c5c04723c */ /* 0x044ff00000001804 */
[C---:B------:R-:W-:Y:S01]  /*5980*/  HMMA.16816.F32 R8, R92.reuse, R110, R8 ;  /* 0x0000006e5c08723c */ /* 0x040fe20000001808 */
[----:B------:R-:W-:Y:S07]  /*5990*/  LDSM.16.M88.4 R108, [R219+0x1e000] ;  /* 0x01e00000db6c783b */ /* 0x000fee0000000200 */
[C---:B-1----:R-:W-:Y:S08]  /*59a0*/  HMMA.16816.F32 R12, R92.reuse, R88, R12 ;  /* 0x000000585c0c723c */ /* 0x042ff0000000180c */
[----:B------:R-:W-:Y:S01]  /*59b0*/  HMMA.16816.F32 R16, R92, R90, R16 ;  /* 0x0000005a5c10723c */ /* 0x000fe20000001810 */
[----:B------:R-:W1:Y:S06]  /*59c0*/  LDSM.16.M88.4 R88, [R220+0x1e800] ;  /* 0x01e80000dc58783b */ /* 0x000e6c0000000200 */
[----:B------:R-:W2:Y:S01]  /*59d0*/  LDSM.16.M88.4 R92, [R221+0xe000] ;  /* 0x00e00000dd5c783b */ /* 0x000ea20000000200 */
[C---:B-----5:R-:W-:Y:S08]  /*59e0*/  HMMA.16816.F32 R4, R96.reuse, R100, R4 ;  /* 0x000000646004723c */ /* 0x060ff00000001804 */
[C---:B------:R-:W-:Y:S01]  /*59f0*/  HMMA.16816.F32 R8, R96.reuse, R102, R8 ;  /* 0x000000666008723c */ /* 0x040fe20000001808 */
[----:B------:R-:W-:Y:S07]  /*5a00*/  LDSM.16.M88.4 R100, [R217+0x1e000] ;  /* 0x01e00000d964783b */ /* 0x000fee0000000200 */
[C---:B---3--:R-:W-:Y:S08]  /*5a10*/  HMMA.16816.F32 R12, R96.reuse, R84, R12 ;  /* 0x00000054600c723c */ /* 0x048ff0000000180c */
[----:B------:R-:W-:Y:S01]  /*5a20*/  HMMA.16816.F32 R16, R96, R86, R16 ;  /* 0x000000566010723c */ /* 0x000fe20000001810 */
[----:B------:R-:W3:Y:S06]  /*5a30*/  LDSM.16.M88.4 R84, [R219+0x1e800] ;  /* 0x01e80000db54783b */ /* 0x000eec0000000200 */
[----:B------:R-:W5:Y:S01]  /*5a40*/  LDSM.16.M88.4 R96, [R218+0xe000] ;  /* 0x00e00000da60783b */ /* 0x000f620000000200 */
[C---:B----4-:R-:W-:Y:S08]  /*5a50*/  HMMA.16816.F32 R4, R104.reuse, R112, R4 ;  /* 0x000000706804723c */ /* 0x050ff00000001804 */
[C---:B------:R-:W-:Y:S08]  /*5a60*/  HMMA.16816.F32 R8, R104.reuse, R114, R8 ;  /* 0x000000726808723c */ /* 0x040ff00000001808 */
[C---:B-1----:R-:W-:Y:S08]  /*5a70*/  HMMA.16816.F32 R12, R104.reuse, R88, R12 ;  /* 0x00000058680c723c */ /* 0x042ff0000000180c */
[----:B------:R-:W-:Y:S01]  /*5a80*/  HMMA.16816.F32 R16, R104, R90, R16 ;  /* 0x0000005a6810723c */ /* 0x000fe20000001810 */
[----:B------:R-:W1:Y:S07]  /*5a90*/  LDSM.16.M88.4 R88, [R217+0x1e800] ;  /* 0x01e80000d958783b */ /* 0x000e6e0000000200 */
[C---:B--2---:R-:W-:Y:S08]  /*5aa0*/  HMMA.16816.F32 R4, R92.reuse, R108, R4 ;  /* 0x0000006c5c04723c */ /* 0x044ff00000001804 */
[C---:B------:R-:W-:Y:S08]  /*5ab0*/  HMMA.16816.F32 R8, R92.reuse, R110, R8 ;  /* 0x0000006e5c08723c */ /* 0x040ff00000001808 */
[C---:B---3--:R-:W-:Y:S08]  /*5ac0*/  HMMA.16816.F32 R12, R92.reuse, R84, R12 ;  /* 0x000000545c0c723c */ /* 0x048ff0000000180c */
[----:B------:R-:W-:Y:S03]  /*5ad0*/  HMMA.16816.F32 R16, R92, R86, R16 ;  /* 0x000000565c10723c */ /* 0x000fe60000001810 */
[----:B------:R-:W-:Y:S05]  /*5ae0*/  LEA R93, R215, UR5, 0x1 ;  /* 0x00000005d75d7c11 */ /* 0x000fea000f8e08ff */
[C---:B-----5:R-:W-:Y:S08]  /*5af0*/  HMMA.16816.F32 R4, R96.reuse, R100, R4 ;  /* 0x000000646004723c */ /* 0x060ff00000001804 */
[C---:B------:R-:W-:Y:S08]  /*5b00*/  HMMA.16816.F32 R8, R96.reuse, R102, R8 ;  /* 0x000000666008723c */ /* 0x040ff00000001808 */
[C---:B-1----:R-:W-:Y:S03]  /*5b10*/  HMMA.16816.F32 R12, R96.reuse, R88, R12 ;  /* 0x00000058600c723c */ /* 0x042fe6000000180c */
[C---:B------:R-:W-:Y:S01]  /*5b20*/  FADD.FTZ R202, -R117.reuse, R4 ;  /* 0x0000000475ca7221 */ /* 0x040fe20000010100 */
[C---:B------:R-:W-:Y:S04]  /*5b30*/  FADD.FTZ R116, -R117.reuse, R5 ;  /* 0x0000000575747221 */ /* 0x040fe80000010100 */
[----:B------:R-:W-:Y:S03]  /*5b40*/  HMMA.16816.F32 R16, R96, R90, R16 ;  /* 0x0000005a6010723c */ /* 0x000fe60000001810 */
[-C--:B------:R-:W-:Y:S01]  /*5b50*/  FSEL R205, R202, R117.reuse, P1 ;  /* 0x00000075cacd7208 */ /* 0x080fe20000800000 */
[C---:B------:R-:W-:Y:S01]  /*5b60*/  FADD.FTZ R202, -R117.reuse, R9 ;  /* 0x0000000975ca7221 */ /* 0x040fe20000010100 */
[----:B------:R-:W-:Y:S02]  /*5b70*/  FSEL R116, R116, R117, P0 ;  /* 0x0000007574747208 */ /* 0x000fe40000000000 */
[----:B------:R-:W-:Y:S01]  /*5b80*/  FSETP.GE.FTZ.AND P0, PT, R196, RZ, PT ;  /* 0x000000ffc400720b */ /* 0x000fe20003f16000 */
[----:B------:R-:W-:Y:S01]  /*5b90*/  FMUL.FTZ R205, R118, R205 ;  /* 0x000000cd76cd7220 */ /* 0x000fe20000410000 */
[----:B------:R-:W-:Y:S01]  /*5ba0*/  FADD.FTZ R118, -R117, R8 ;  /* 0x0000000875767221 */ /* 0x000fe20000010100 */
[----:B------:R-:W-:Y:S01]  /*5bb0*/  FMUL.FTZ R116, R121, R116 ;  /* 0x0000007479747220 */ /* 0x000fe20000410000 */
[-C--:B------:R-:W-:Y:S01]  /*5bc0*/  FSEL R202, R202, R117.reuse, P2 ;  /* 0x00000075caca7208 */ /* 0x080fe20001000000 */
[C---:B------:R-:W-:Y:S01]  /*5bd0*/  FADD.FTZ R204, -R117.reuse, R13 ;  /* 0x0000000d75cc7221 */ /* 0x040fe20000010100 */
[----:B------:R-:W-:Y:S02]  /*5be0*/  FSETP.GE.FTZ.AND P1, PT, R126, RZ, PT ;  /* 0x000000ff7e00720b */ /* 0x000fe40003f36000 */
[----:B------:R-:W-:Y:S01]  /*5bf0*/  FSEL R121, R118, R117, P5 ;  /* 0x0000007576797208 */ /* 0x000fe20002800000 */
[----:B------:R-:W-:Y:S01]  /*5c00*/  FADD.FTZ R118, -R117, R12 ;  /* 0x0000000c75767221 */ /* 0x000fe20000010100 */
[----:B------:R-:W-:Y:S01]  /*5c10*/  F2FP.F16.F32.PACK_AB R116, R116, R205 ;  /* 0x000000cd7474723e */ /* 0x000fe200000000ff */
[----:B------:R-:W-:Y:S01]  /*5c20*/  FMUL.FTZ R202, R123, R202 ;  /* 0x000000ca7bca7220 */ /* 0x000fe20000410000 */
[----:B------:R-:W-:Y:S01]  /*5c30*/  FSETP.GE.FTZ.AND P2, PT, R129, RZ, PT ;  /* 0x000000ff8100720b */ /* 0x000fe20003f56000 */
[----:B------:R-:W-:Y:S01]  /*5c40*/  FMUL.FTZ R121, R122, R121 ;  /* 0x000000797a797220 */ /* 0x000fe20000410000 */
[-C--:B------:R-:W-:Y:S01]  /*5c50*/  FSEL R123, R118, R117.reuse, P1 ;  /* 0x00000075767b7208 */ /* 0x080fe20000800000 */
[----:B------:R1:W-:Y:S01]  /*5c60*/  STS [R197+0x20000], R116 ;  /* 0x02000074c5007388 */ /* 0x0003e20000000800 */
[----:B------:R-:W-:Y:S01]  /*5c70*/  FADD.FTZ R118, -R117, R16 ;  /* 0x0000001075767221 */ /* 0x000fe20000010100 */
[----:B------:R-:W-:Y:S01]  /*5c80*/  FSETP.GE.FTZ.AND P1, PT, R131, RZ, PT ;  /* 0x000000ff8300720b */ /* 0x000fe20003f36000 */
[----:B------:R-:W-:Y:S01]  /*5c90*/  FADD.FTZ R122, -R203, R6 ;  /* 0x00000006cb7a7221 */ /* 0x000fe20000010100 */
[----:B------:R-:W-:Y:S01]  /*5ca0*/  FSEL R204, R204, R117, P2 ;  /* 0x00000075cccc7208 */ /* 0x000fe20001000000 */
[----:B------:R-:W-:Y:S01]  /*5cb0*/  FMUL.FTZ R123, R126, R123 ;  /* 0x0000007b7e7b7220 */ /* 0x000fe20000410000 */
[----:B------:R-:W-:Y:S01]  /*5cc0*/  FSEL R118, R118, R117, P1 ;  /* 0x0000007576767208 */ /* 0x000fe20000800000 */
[----:B------:R-:W-:Y:S01]  /*5cd0*/  @P0 FADD.FTZ R117, -R117, R17 ;  /* 0x0000001175750221 */ /* 0x000fe20000010100 */
[----:B------:R-:W-:Y:S01]  /*5ce0*/  FADD.FTZ R126, -R203, R7 ;  /* 0x00000007cb7e7221 */ /* 0x000fe20000010100 */
[----:B------:R-:W-:Y:S01]  /*5cf0*/  FSETP.GE.FTZ.AND P0, PT, R120, RZ, PT ;  /* 0x000000ff7800720b */ /* 0x000fe20003f16000 */
[----:B------:R-:W-:Y:S01]  /*5d00*/  FMUL.FTZ R204, R129, R204 ;  /* 0x000000cc81cc7220 */ /* 0x000fe20000410000 */
[----:B------:R-:W-:Y:S01]  /*5d10*/  F2FP.F16.F32.PACK_AB R202, R202, R121 ;  /* 0x00000079caca723e */ /* 0x000fe200000000ff */
[----:B------:R-:W-:Y:S01]  /*5d20*/  FMUL.FTZ R118, R131, R118 ;  /* 0x0000007683767220 */ /* 0x000fe20000410000 */
[----:B------:R-:W-:Y:S01]  /*5d30*/  FSETP.GE.FTZ.AND P1, PT, R119, RZ, PT ;  /* 0x000000ff7700720b */ /* 0x000fe20003f36000 */
[----:B------:R-:W-:Y:S01]  /*5d40*/  FMUL.FTZ R117, R196, R117 ;  /* 0x00000075c4757220 */ /* 0x000fe20000410000 */
[-C--:B------:R-:W-:Y:S01]  /*5d50*/  FSEL R121, R126, R203.reuse, P0 ;  /* 0x000000cb7e797208 */ /* 0x080fe20000000000 */
[C---:B------:R-:W-:Y:S01]  /*5d60*/  FADD.FTZ R196, -R203.reuse, R15 ;  /* 0x0000000fcbc47221 */ /* 0x040fe20000010100 */
[----:B------:R-:W-:Y:S01]  /*5d70*/  FSEL R122, R122, R203, P1 ;  /* 0x000000cb7a7a7208 */ /* 0x000fe20000800000 */
[----:B------:R-:W-:Y:S01]  /*5d80*/  FADD.FTZ R126, -R203, R14 ;  /* 0x0000000ecb7e7221 */ /* 0x000fe20000010100 */
[----:B------:R-:W-:Y:S01]  /*5d90*/  F2FP.F16.F32.PACK_AB R117, R117, R118 ;  /* 0x000000767575723e */ /* 0x000fe200000000ff */
[----:B------:R-:W-:Y:S01]  /*5da0*/  FMUL.FTZ R121, R120, R121 ;  /* 0x0000007978797220 */ /* 0x000fe20000410000 */
[C---:B------:R-:W-:Y:S01]  /*5db0*/  FADD.FTZ R118, -R203.reuse, R10 ;  /* 0x0000000acb767221 */ /* 0x040fe20000010100 */
[----:B------:R-:W-:Y:S01]  /*5dc0*/  FADD.FTZ R120, -R203, R11 ;  /* 0x0000000bcb787221 */ /* 0x000fe20000010100 */
[----:B------:R-:W-:Y:S01]  /*5dd0*/  FSETP.GE.FTZ.AND P1, PT, R124, RZ, PT ;  /* 0x000000ff7c00720b */ /* 0x000fe20003f36000 */
[----:B------:R-:W-:Y:S01]  /*5de0*/  FMUL.FTZ R122, R119, R122 ;  /* 0x0000007a777a7220 */ /* 0x000fe20000410000 */
[----:B------:R-:W-:Y:S01]  /*5df0*/  FSETP.GE.FTZ.AND P0, PT, R200, RZ, PT ;  /* 0x000000ffc800720b */ /* 0x000fe20003f16000 */
[----:B-1----:R-:W-:Y:S01]  /*5e00*/  FADD.FTZ R116, -R203, R18 ;  /* 0x00000012cb747221 */ /* 0x002fe20000010100 */
[----:B------:R-:W-:Y:S02]  /*5e10*/  FSETP.GE.FTZ.AND P5, PT, R127, RZ, PT ;  /* 0x000000ff7f00720b */ /* 0x000fe40003fb6000 */
[----:B------:R-:W-:Y:S02]  /*5e20*/  FSETP.GE.FTZ.AND P2, PT, R128, RZ, PT ;  /* 0x000000ff8000720b */ /* 0x000fe40003f56000 */
[-C--:B------:R-:W-:Y:S02]  /*5e30*/  FSEL R119, R118, R203.reuse, P1 ;  /* 0x000000cb76777208 */ /* 0x080fe40000800000 */
[----:B------:R-:W-:Y:S02]  /*5e40*/  FSEL R120, R120, R203, P6 ;  /* 0x000000cb78787208 */ /* 0x000fe40003000000 */
[----:B------:R-:W-:Y:S01]  /*5e50*/  F2FP.F16.F32.PACK_AB R122, R121, R122 ;  /* 0x0000007a797a723e */ /* 0x000fe200000000ff */
[----:B------:R-:W-:Y:S01]  /*5e60*/  FMUL.FTZ R119, R124, R119 ;  /* 0x000000777c777220 */ /* 0x000fe20000410000 */
[-C--:B------:R-:W-:Y:S01]  /*5e70*/  FSEL R121, R196, R203.reuse, P2 ;  /* 0x000000cbc4797208 */ /* 0x080fe20001000000 */
[----:B------:R-:W-:Y:S01]  /*5e80*/  FMUL.FTZ R120, R125, R120 ;  /* 0x000000787d787220 */ /* 0x000fe20000410000 */
[----:B------:R-:W-:Y:S01]  /*5e90*/  FSEL R126, R126, R203, P5 ;  /* 0x000000cb7e7e7208 */ /* 0x000fe20002800000 */
[----:B------:R-:W-:Y:S01]  /*5ea0*/  STS [R197+0x20400], R122 ;  /* 0x0204007ac5007388 */ /* 0x000fe20000000800 */
[----:B------:R-:W-:Y:S01]  /*5eb0*/  FSETP.GE.FTZ.AND P1, PT, R201, RZ, PT ;  /* 0x000000ffc900720b */ /* 0x000fe20003f36000 */
[----:B------:R-:W-:Y:S01]  /*5ec0*/  FMUL.FTZ R121, R128, R121 ;  /* 0x0000007980797220 */ /* 0x000fe20000410000 */
[----:B------:R-:W-:Y:S01]  /*5ed0*/  F2FP.F16.F32.PACK_AB R120, R120, R119 ;  /* 0x000000777878723e */ /* 0x000fe200000000ff */
[----:B------:R-:W-:Y:S01]  /*5ee0*/  FMUL.FTZ R126, R127, R126 ;  /* 0x0000007e7f7e7220 */ /* 0x000fe20000410000 */
[----:B------:R-:W-:Y:S01]  /*5ef0*/  FSEL R116, R116, R203, P1 ;  /* 0x000000cb74747208 */ /* 0x000fe20000800000 */
[----:B------:R-:W-:Y:S01]  /*5f00*/  @P0 FADD.FTZ R203, -R203, R19 ;  /* 0x00000013cbcb0221 */ /* 0x000fe20000010100 */
[----:B------:R-:W-:Y:S01]  /*5f10*/  F2FP.F16.F32.PACK_AB R123, R204, R123 ;  /* 0x0000007bcc7b723e */ /* 0x000fe200000000ff */
[----:B------:R-:W-:Y:S01]  /*5f20*/  STS [R199+-0x2000], R202 ;  /* 0xffe000cac7007388 */ /* 0x000fe20000000800 */
[----:B------:R-:W-:Y:S01]  /*5f30*/  F2FP.F16.F32.PACK_AB R121, R121, R126 ;  /* 0x0000007e7979723e */ /* 0x000fe200000000ff */
[----:B------:R-:W-:Y:S01]  /*5f40*/  FMUL.FTZ R116, R201, R116 ;  /* 0x00000074c9747220 */ /* 0x000fe20000410000 */
[----:B------:R-:W-:Y:S03]  /*5f50*/  FMUL.FTZ R203, R200, R203 ;  /* 0x000000cbc8cb7220 */ /* 0x000fe60000410000 */
[----:B------:R-:W-:Y:S01]  /*5f60*/  STS [R199+-0x1c00], R120 ;  /* 0xffe40078c7007388 */ /* 0x000fe20000000800 */
[----:B------:R-:W-:Y:S01]  /*5f70*/  IMAD.IADD R200, R212, 0x1, R93 ;  /* 0x00000001d4c87824 */ /* 0x000fe200078e025d */
[----:B------:R-:W-:Y:S04]  /*5f80*/  F2FP.F16.F32.PACK_AB R119, R203, R116 ;  /* 0x00000074cb77723e */ /* 0x000fe800000000ff */
        /* <DEDUP_REMOVED lines=10> */
[----:B------:R-:W5:Y:S06]  /*6030*/  LDSM.16.MT88.4 R104, [R224+0xe000] ;  /* 0x00e00000e068783b */ /* 0x000f6c0000004200 */
[----:B------:R-:W-:Y:S06]  /*6040*/  LDSM.16.MT88.4 R108, [R226+0x22800] ;  /* 0x02280000e26c783b */ /* 0x000fec0000004200 */
[----:B------:R-:W5:Y:S01]  /*6050*/  LDSM.16.MT88.4 R112, [R224+0x8800] ;  /* 0x00880000e070783b */ /* 0x000f620000004200 */
        /* <DEDUP_REMOVED lines=9> */
[-C--:B---3--:R-:W-:Y:S01]  /*60f0*/  HMMA.16816.F32 R36, R84, R96.reuse, R36 ;  /* 0x000000605424723c */ /* 0x088fe20000001824 */
[----:B------:R-:W-:Y:S07]  /*6100*/  LDSM.16.MT88.4 R196, [R224+0xd800] ;  /* 0x00d80000e0c4783b */ /* 0x000fee0000004200 */
        /* <DEDUP_REMOVED lines=34> */
[----:B------:R-:W5:Y:S07]  /*6330*/  LDSM.16.MT88.4 R116, [R224+0xb800] ;  /* 0x00b80000e074783b */ /* 0x000f6e0000004200 */
[----:B------:R-:W-:Y:S01]  /*6340*/  HMMA.16816.F32 R80, R108, R90, R80 ;  /* 0x0000005a6c50723c */ /* 0x000fe20000001850 */
[----:B------:R-:W5:Y:S01]  /*6350*/  LDSM.16.MT88.4 R88, [R224+0xf800] ;  /* 0x00f80000e058783b */ /* 0x000f620000004200 */
        /* <DEDUP_REMOVED lines=97> */
.L_x_1204:
[----:B------:R-:W-:Y:S01]  /*6970*/  LDSM.16.M88.4 R196, [R227+0x20000] ;  /* 0x02000000e3c4783b */ /* 0x000fe20000000200 */
[--C-:B------:R-:W-:Y:S01]  /*6980*/  IMAD.IADD R108, R2, 0x1, R227.reuse ;  /* 0x00000001026c7824 */ /* 0x100fe200078e02e3 */
[----:B------:R-:W-:Y:S01]  /*6990*/  PLOP3.LUT P2, PT, PT, PT, UP2, 0x80, 0x8 ;  /* 0x000000000008781c */ /* 0x000fe20003f4f028 */
[----:B------:R-:W-:Y:S01]  /*69a0*/  IMAD R249, R235, UR9, RZ ;  /* 0x00000009ebf97c24 */ /* 0x000fe2000f8e02ff */
[----:B------:R-:W1:Y:S01]  /*69b0*/  LDSM.16.MT88.4 R16, [R224+0x10000] ;  /* 0x01000000e010783b */ /* 0x000e620000004200 */
[----:B------:R-:W-:Y:S03]  /*69c0*/  PLOP3.LUT P5, PT, PT, PT, UP2, 0x80, 0x8 ;  /* 0x000000000008781c */ /* 0x000fe60003faf028 */
[----:B------:R2:W3:Y:S04]  /*69d0*/  LDSM.16.M88.4 R124, [R227+0x21000] ;  /* 0x02100000e37c783b */ /* 0x0004e80000000200 */
[----:B------:R-:W4:Y:S04]  /*69e0*/  LDSM.16.MT88.4 R96, [R224+0x12000] ;  /* 0x01200000e060783b */ /* 0x000f280000004200 */
[----:B------:R-:W4:Y:S04]  /*69f0*/  LDSM.16.MT88.4 R112, [R224+0x14000] ;  /* 0x01400000e070783b */ /* 0x000f280000004200 */
[----:B------:R-:W4:Y:S04]  /*6a00*/  LDSM.16.MT88.4 R128, [R224+0x16000] ;  /* 0x01600000e080783b */ /* 0x000f280000004200 */
[----:B------:R-:W-:Y:S04]  /*6a10*/  LDSM.16.M88.4 R200, [R108+0x20000] ;  /* 0x020000006cc8783b */ /* 0x000fe80000000200 */
[----:B------:R4:W-:Y:S01]  /*6a20*/  LDSM.16.M88.4 R208, [R108+0x21000] ;  /* 0x021000006cd0783b */ /* 0x0009e20000000200 */
[----:B--2---:R-:W-:Y:S03]  /*6a30*/  IMAD.IADD R227, R212, 0x1, R227 ;  /* 0x00000001d4e37824 */ /* 0x004fe600078e02e3 */
        /* <DEDUP_REMOVED lines=33> */
[-C--:B-1----:R-:W-:Y:S08]  /*6c50*/  HMMA.16816.F32 R116, R200, R196.reuse, R116 ;  /* 0x000000c4c874723c */ /* 0x082ff00000001874 */
[C---:B------:R-:W-:Y:S08]  /*6c60*/  HMMA.16816.F32 R120, R208.reuse, R196, R120 ;  /* 0x000000c4d078723c */ /* 0x040ff00000001878 */
[-C--:B------:R-:W-:Y:S01]  /*6c70*/  HMMA.16816.F32 R124, R208, R198.reuse, R124 ;  /* 0x000000c6d07c723c */ /* 0x080fe2000000187c */
[----:B------:R-:W-:Y:S07]  /*6c80*/  LDSM.16.MT88.4 R208, [R224+0x13000] ;  /* 0x01300000e0d0783b */ /* 0x000fee0000004200 */
[----:B------:R-:W-:Y:S01]  /*6c90*/  HMMA.16816.F32 R128, R200, R198, R128 ;  /* 0x000000c6c880723c */ /* 0x000fe20000001880 */
[----:B------:R1:W-:Y:S04]  /*6ca0*/  LDSM.16.M88.4 R196, [R227+0x20000] ;  /* 0x02000000e3c4783b */ /* 0x0003e80000000200 */
[----:B------:R-:W2:Y:S01]  /*6cb0*/  LDSM.16.MT88.4 R200, [R224+0x11000] ;  /* 0x01100000e0c8783b */ /* 0x000ea20000004200 */
[----:B-1----:R-:W-:Y:S02]  /*6cc0*/  IMAD.IADD R227, R2, 0x1, R227 ;  /* 0x0000000102e37824 */ /* 0x002fe400078e02e3 */
[-C--:B--2---:R-:W-:Y:S08]  /*6cd0*/  HMMA.16816.F32 R4, R196, R200.reuse, R4 ;  /* 0x000000c8c404723c */ /* 0x084ff00000001804 */
        /* <DEDUP_REMOVED lines=13> */
[----:B------:R-:W-:Y:S07]  /*6db0*/  LDSM.16.MT88.4 R200, [R224+0x11800] ;  /* 0x01180000e0c8783b */ /* 0x000fee0000004200 */
[-C--:B--2---:R-:W-:Y:S08]  /*6dc0*/  HMMA.16816.F32 R116, R196, R208.reuse, R116 ;  /* 0x000000d0c474723c */ /* 0x084ff00000001874 */
[C---:B------:R-:W-:Y:S08]  /*6dd0*/  HMMA.16816.F32 R120, R204.reuse, R208, R120 ;  /* 0x000000d0cc78723c */ /* 0x040ff00000001878 */
[-C--:B------:R-:W-:Y:S01]  /*6de0*/  HMMA.16816.F32 R124, R204, R210.reuse, R124 ;  /* 0x000000d2cc7c723c */ /* 0x080fe2000000187c */
[----:B------:R-:W-:Y:S07]  /*6df0*/  LDSM.16.M88.4 R204, [R227+0x21000] ;  /* 0x02100000e3cc783b */ /* 0x000fee0000000200 */
[----:B------:R-:W-:Y:S01]  /*6e00*/  HMMA.16816.F32 R128, R196, R210, R128 ;  /* 0x000000d2c480723c */ /* 0x000fe20000001880 */
[----:B------:R-:W1:Y:S04]  /*6e10*/  LDSM.16.M88.4 R196, [R227+0x20000] ;  /* 0x02000000e3c4783b */ /* 0x000e680000000200 */
[----:B------:R-:W2:Y:S03]  /*6e20*/  LDSM.16.MT88.4 R208, [R224+0x13800] ;  /* 0x01380000e0d0783b */ /* 0x000ea60000004200 */
[-C--:B-1----:R-:W-:Y:S08]  /*6e30*/  HMMA.16816.F32 R4, R196, R200.reuse, R4 ;  /* 0x000000c8c404723c */ /* 0x082ff00000001804 */
[C---:B------:R-:W-:Y:S08]  /*6e40*/  HMMA.16816.F32 R8, R204.reuse, R200, R8 ;  /* 0x000000c8cc08723c */ /* 0x040ff00000001808 */
[-C--:B------:R-:W-:Y:S08]  /*6e50*/  HMMA.16816.F32 R12, R204, R202.reuse, R12 ;  /* 0x000000cacc0c723c */ /* 0x080ff0000000180c */
[C---:B------:R-:W-:Y:S01]  /*6e60*/  HMMA.16816.F32 R16, R196.reuse, R202, R16 ;  /* 0x000000cac410723c */ /* 0x040fe20000001810 */
[----:B------:R-:W1:Y:S07]  /*6e70*/  LDSM.16.MT88.4 R200, [R224+0x15800] ;  /* 0x01580000e0c8783b */ /* 0x000e6e0000004200 */
[-C--:B--2---:R-:W-:Y:S08]  /*6e80*/  HMMA.16816.F32 R84, R196, R208.reuse, R84 ;  /* 0x000000d0c454723c */ /* 0x084ff00000001854 */
[C---:B------:R-:W-:Y:S04]  /*6e90*/  HMMA.16816.F32 R88, R204.reuse, R208, R88 ;  /* 0x000000d0cc58723c */ /* 0x040fe80000001858 */
[----:B------:R-:W-:Y:S04]  /*6ea0*/  IMAD.U32 R209, R249, -0x40, RZ ;  /* 0xffffffc0f9d17824 */ /* 0x000fe800078e00ff */
[-C--:B------:R-:W-:Y:S03]  /*6eb0*/  HMMA.16816.F32 R92, R204, R210.reuse, R92 ;  /* 0x000000d2cc5c723c */ /* 0x080fe6000000185c */
[C---:B------:R-:W-:Y:S04]  /*6ec0*/  LEA R236, P0, R209.reuse, R236, 0x2 ;  /* 0x000000ecd1ec7211 */ /* 0x040fe800078010ff */
[----:B------:R-:W-:Y:S01]  /*6ed0*/  LEA.HI.X.SX32 R237, R209, R237, 0x2, P0 ;  /* 0x000000edd1ed7211 */ /* 0x000fe200000f16ff */
[C---:B------:R-:W-:Y:S01]  /*6ee0*/  HMMA.16816.F32 R96, R196.reuse, R210, R96 ;  /* 0x000000d2c460723c */ /* 0x040fe20000001860 */
[----:B------:R-:W2:Y:S07]  /*6ef0*/  LDSM.16.MT88.4 R208, [R224+0x17800] ;  /* 0x01780000e0d0783b */ /* 0x000eae0000004200 */
[-C--:B-1----:R-:W-:Y:S08]  /*6f00*/  HMMA.16816.F32 R100, R196, R200.reuse, R100 ;  /* 0x000000c8c464723c */ /* 0x082ff00000001864 */
[C---:B------:R-:W-:Y:S04]  /*6f10*/  HMMA.16816.F32 R104, R204.reuse, R200, R104 ;  /* 0x000000c8cc68723c */ /* 0x040fe80000001868 */
[----:B------:R-:W-:Y:S04]  /*6f20*/  IMAD.SHL.U32 R201, R249, 0x8, RZ ;  /* 0x00000008f9c97824 */ /* 0x000fe800078e00ff */
[-C--:B------:R-:W-:Y:S03]  /*6f30*/  HMMA.16816.F32 R108, R204, R202.reuse, R108 ;  /* 0x000000cacc6c723c */ /* 0x080fe6000000186c */
[C---:B------:R-:W-:Y:S04]  /*6f40*/  LEA R200, P0, R201.reuse, R236, 0x2 ;  /* 0x000000ecc9c87211 */ /* 0x040fe800078010ff */
[----:B------:R-:W-:Y:S01]  /*6f50*/  LEA.HI.X.SX32 R201, R201, R237, 0x2, P0 ;  /* 0x000000edc9c97211 */ /* 0x000fe200000f16ff */
        /* <DEDUP_REMOVED lines=15> */
[----:B------:R-:W-:Y:S02]  /*7050*/  SHF.R.U32.HI R210, RZ, 0x2, R213 ;  /* 0x00000002ffd27819 */ /* 0x000fe400000116d5 */
[----:B------:R-:W-:Y:S02]  /*7060*/  @P0 LOP3.LUT R211, R211, 0x30, RZ, 0xc0, !PT ;  /* 0x00000030d3d30812 */ /* 0x000fe400078ec0ff */
[----:B------:R-:W-:Y:S02]  /*7070*/  PLOP3.LUT P0, PT, PT, PT, UP2, 0x80, 0x8 ;  /* 0x000000000008781c */ /* 0x000fe40003f0f028 */
[----:B------:R-:W-:Y:S02]  /*7080*/  PLOP3.LUT P1, PT, PT, PT, UP2, 0x80, 0x8 ;  /* 0x000000000008781c */ /* 0x000fe40003f2f028 */
        /* <DEDUP_REMOVED lines=95> */
[C---:B------:R-:W-:Y:S02]  /*7680*/  LEA.HI.X.SX32 R205, R249.reuse, R9, 0x5, P0 ;  /* 0x00000009f9cd7211 */ /* 0x040fe400000f2eff */
[C---:B--2---:R-:W-:Y:S03]  /*7690*/  LEA R198, P0, R249.reuse, R204, 0x5 ;  /* 0x000000ccf9c67211 */ /* 0x044fe600078028ff */
        /* <DEDUP_REMOVED lines=9> */
[C---:B---3--:R-:W-:Y:S03]  /*7730*/  LEA.HI.X.SX32 R89, R249.reuse, R197, 0x5, P0 ;  /* 0x000000c5f9597211 */ /* 0x048fe600000f2eff */
        /* <DEDUP_REMOVED lines=10> */
[C---:B----4-:R-:W-:Y:S02]  /*77e0*/  LEA.HI.X.SX32 R91, R249.reuse, R17, 0x5, P0 ;  /* 0x00000011f95b7211 */ /* 0x050fe400000f2eff */
[C---:B------:R-:W-:Y:S01]  /*77f0*/  LEA R210, P0, R249.reuse, R90, 0x5 ;  /* 0x0000005af9d27211 */ /* 0x040fe200078028ff */
[----:B------:R-:W-:Y:S03]  /*7800*/  LDSM.16.MT88.4 R8, [R224] ;  /* 0x00000000e008783b */ /* 0x000fe60000004200 */
        /* <DEDUP_REMOVED lines=36> */
[C---:B-1----:R-:W-:Y:S01]  /*7a50*/  VIADD R120, R226.reuse, 0x40 ;  /* 0x00000040e2787836 */ /* 0x042fe20000000000 */
[C---:B------:R-:W-:Y:S01]  /*7a60*/  LEA R208, P0, R249.reuse, R94, 0x5 ;  /* 0x0000005ef9d07211 */ /* 0x040fe200078028ff */
[----:B------:R-:W-:Y:S01]  /*7a70*/  @P3 VIADD R120, R226, 0xffffffc0 ;  /* 0xffffffc0e2783836 */ /* 0x000fe20000000000 */
[----:B------:R-:W1:Y:S02]  /*7a80*/  LDSM.16.MT88.4 R4, [R226+0x20000] ;  /* 0x02000000e204783b */ /* 0x000e640000004200 */
[C---:B------:R-:W-:Y:S02]  /*7a90*/  LEA.HI.X.SX32 R209, R249.reuse, R95, 0x5, P0 ;  /* 0x0000005ff9d17211 */ /* 0x040fe400000f2eff */
[----:B------:R-:W2:Y:S01]  /*7aa0*/  LDSM.16.MT88.4 R12, [R120+0x20000] ;  /* 0x02000000780c783b */ /* 0x000ea20000004200 */
        /* <DEDUP_REMOVED lines=8> */
[----:B------:R-:W3:Y:S01]  /*7b30*/  LDSM.16.MT88.4 R92, [R226+0x20800] ;  /* 0x02080000e25c783b */ /* 0x000ee20000004200 */
[C---:B------:R-:W-:Y:S02]  /*7b40*/  LEA.HI.X.SX32 R103, R249.reuse, R101, 0x5, P0 ;  /* 0x00000065f9677211 */ /* 0x040fe400000f2eff */
[C---:B------:R-:W-:Y:S01]  /*7b50*/  LEA R104, P0, R249.reuse, R102, 0x5 ;  /* 0x00000066f9687211 */ /* 0x040fe200078028ff */
[----:B------:R-:W-:Y:S03]  /*7b60*/  REDG.E.ADD.F32.FTZ.RN.STRONG.GPU desc[UR34][R208.64+0x380], R131 ;  /* 0x00038083d00079a6 */ /* 0x000fe6000c12f322 */
[----:B------:R-:W-:Y:S01]  /*7b70*/  LEA.HI.X.SX32 R105, R249, R103, 0x5, P0 ;  /* 0x00000067f9697211 */ /* 0x000fe200000f2eff */
[----:B------:R-:W-:Y:S04]  /*7b80*/  REDG.E.ADD.F32.FTZ.RN.STRONG.GPU desc[UR34][R206.64+0x380], R124 ;  /* 0x0003807cce0079a6 */ /* 0x000fe8000c12f322 */
[----:B------:R-:W-:Y:S04]  /*7b90*/  REDG.E.ADD.F32.FTZ.RN.STRONG.GPU desc[UR34][R100.64+0x380], R125 ;  /* 0x0003807d640079a6 */ /* 0x000fe8000c12f322 */
[----:B------:R-:W-:Y:S01]  /*7ba0*/  REDG.E.ADD.F32.FTZ.RN.STRONG.GPU desc[UR34][R102.64+0x380], R126 ;  /* 0x0003807e660079a6 */ /* 0x000fe2000c12f322 */
[-C--:B-1----:R-:W-:Y:S03]  /*7bb0*/  HMMA.16816.F32 R132, R4, R8.reuse, R132 ;  /* 0x000000080484723c */ /* 0x082fe60000001884 */
[----:B------:R-:W1:Y:S04]  /*7bc0*/  LDSM.16.MT88.4 R100, [R120+0x20800] ;  /* 0x020800007864783b */ /* 0x000e680000004200 */
[----:B------:R-:W-:Y:S01]  /*7bd0*/  REDG.E.ADD.F32.FTZ.RN.STRONG.GPU desc[UR34][R104.64+0x380], R127 ;  /* 0x0003807f680079a6 */ /* 0x000fe2000c12f322 */
[C---:B--2---:R-:W-:Y:S03]  /*7be0*/  HMMA.16816.F32 R136, R12.reuse, R8, R136 ;  /* 0x000000080c88723c */ /* 0x044fe60000001888 */
[----:B------:R-:W2:Y:S05]  /*7bf0*/  LDSM.16.MT88.4 R104, [R224+0x2800] ;  /* 0x00280000e068783b */ /* 0x000eaa0000004200 */
[-C--:B------:R-:W-:Y:S08]  /*7c00*/  HMMA.16816.F32 R140, R12, R10.reuse, R140 ;  /* 0x0000000a0c8c723c */ /* 0x080ff0000000188c */
[C---:B------:R-:W-:Y:S01]  /*7c10*/  HMMA.16816.F32 R144, R4.reuse, R10, R144 ;  /* 0x0000000a0490723c */ /* 0x040fe20000001890 */
[----:B------:R-:W4:Y:S07]  /*7c20*/  LDSM.16.MT88.4 R8, [R224+0x6800] ;  /* 0x00680000e008783b */ /* 0x000f2e0000004200 */
        /* <DEDUP_REMOVED lines=17> */
[-C--:B---3--:R-:W-:Y:S08]  /*7d40*/  HMMA.16816.F32 R132, R92, R96.reuse, R132 ;  /* 0x000000605c84723c */ /* 0x088ff00000001884 */
        /* <DEDUP_REMOVED lines=17> */
[----:B------:R-:W3:Y:S07]  /*7e60*/  LDSM.16.MT88.4 R100, [R224+0x3800] ;  /* 0x00380000e064783b */ /* 0x000eee0000004200 */
        /* <DEDUP_REMOVED lines=99> */
.L_x_1205:
[----:B------:R-:W-:Y:S02]  /*84a0*/  UISETP.GT.AND UP0, UPT, UR45, URZ, UPT ;  /* 0x000000ff2d00728c */ /* 0x000fe4000bf04270 */
[----:B------:R-:W-:Y:S07]  /*84b0*/  UIADD3 UR27, UPT, UPT, UR45, -0x1, URZ ;  /* 0xffffffff2d1b7890 */ /* 0x000fee000fffe0ff */
[----:B------:R-:W-:Y:S01]  /*84c0*/  UMOV UR45, UR27 ;  /* 0x0000001b002d7c82 */ /* 0x000fe20008000000 */
[----:B------:R-:W-:Y:S05]  /*84d0*/  BRA.U UP0, `(.L_x_1206) ;  /* 0xffffffb9003c7547 */ /* 0x000fea000b83ffff */
[----:B------:R-:W2:Y:S01]  /*84e0*/  S2R R0, SR_TID.X ;  /* 0x0000000000007919 */ /* 0x000ea20000002100 */
[C---:B------:R-:W-:Y:S01]  /*84f0*/  SHF.L.U32 R2, R213.reuse, 0x4, RZ ;  /* 0x00000004d5027819 */ /* 0x040fe200000006ff */
[----:B------:R-:W3:Y:S01]  /*8500*/  LDCU UR8, c[0x0][0x500] ;  /* 0x0000a000ff0877ac */ /* 0x000ee20008000800 */
[C---:B------:R-:W-:Y:S02]  /*8510*/  SHF.L.U32 R3, R213.reuse, 0x5, RZ ;  /* 0x00000005d5037819 */ /* 0x040fe400000006ff */
[----:B------:R-:W-:Y:S01]  /*8520*/  LOP3.LUT R5, R2, 0x1c0, RZ, 0xc0, !PT ;  /* 0x000001c002057812 */ /* 0x000fe200078ec0ff */
[----:B------:R-:W4:Y:S01]  /*8530*/  LDCU UR9, c[0x0][0x4fc] ;  /* 0x00009f80ff0977ac */ /* 0x000f220008000800 */
[C---:B------:R-:W-:Y:S02]  /*8540*/  LOP3.LUT P0, RZ, R213.reuse, 0x10, RZ, 0xc0, !PT ;  /* 0x00000010d5ff7812 */ /* 0x040fe4000780c0ff */
[----:B------:R-:W-:Y:S01]  /*8550*/  SHF.L.U32 R213, R213, 0x1, RZ ;  /* 0x00000001d5d57819 */ /* 0x000fe200000006ff */
[----:B------:R-:W-:Y:S01]  /*8560*/  UISETP.NE.AND UP0, UPT, UR39, -0x1, UPT ;  /* 0xffffffff2700788c */ /* 0x000fe2000bf05270 */
[----:B------:R-:W-:Y:S01]  /*8570*/  LOP3.LUT R2, R3, 0x400, RZ, 0xc0, !PT ;  /* 0x0000040003027812 */ /* 0x000fe200078ec0ff */
[----:B------:R-:W-:-:S03]  /*8580*/  UMOV UR24, UR18 ;  /* 0x0000001200187c82 */ /* 0x000fc60008000000 */
[--C-:B------:R-:W-:Y:S01]  /*8590*/  LOP3.LUT R2, R2, 0x6, R213.reuse, 0xf8, !PT ;  /* 0x0000000602027812 */ /* 0x100fe200078ef8d5 */
        /* <DEDUP_REMOVED lines=32> */
[----:B------:R-:W-:Y:S01]  /*87a0*/  IADD3 R2, PT, PT, R3, 0x10000, RZ ;  /* 0x0001000003027810 */ /* 0x000fe20007ffe0ff */
[----:B------:R-:W-:Y:S01]  /*87b0*/  FMUL.FTZ R153, R153, UR8 ;  /* 0x0000000899997c20 */ /* 0x000fe20008410000 */
[----:B------:R-:W-:Y:S01]  /*87c0*/  F2FP.F16.F32.PACK_AB R134, R135, R134 ;  /* 0x000000868786723e */ /* 0x000fe200000000ff */
[----:B------:R-:W-:Y:S01]  /*87d0*/  FMUL.FTZ R154, R154, UR8 ;  /* 0x000000089a9a7c20 */ /* 0x000fe20008410000 */
[----:B------:R-:W-:Y:S01]  /*87e0*/  IADD3 R5, PT, PT, R3, 0x10040, RZ ;  /* 0x0001004003057810 */ /* 0x000fe20007ffe0ff */
[----:B------:R-:W-:Y:S01]  /*87f0*/  FMUL.FTZ R155, R155, UR8 ;  /* 0x000000089b9b7c20 */ /* 0x000fe20008410000 */
[----:B------:R-:W-:Y:S01]  /*8800*/  F2FP.F16.F32.PACK_AB R144, R145, R144 ;  /* 0x000000909190723e */ /* 0x000fe200000000ff */
[----:B------:R-:W-:Y:S01]  /*8810*/  FMUL.FTZ R156, R156, UR8 ;  /* 0x000000089c9c7c20 */ /* 0x000fe20008410000 */
[----:B------:R-:W-:Y:S01]  /*8820*/  F2FP.F16.F32.PACK_AB R146, R147, R146 ;  /* 0x000000929392723e */ /* 0x000fe200000000ff */
[----:B------:R-:W-:Y:S01]  /*8830*/  FMUL.FTZ R157, R157, UR8 ;  /* 0x000000089d9d7c20 */ /* 0x000fe20008410000 */
[----:B------:R-:W-:Y:S01]  /*8840*/  @P0 IADD3 R5, PT, PT, R2, -0x40, RZ ;  /* 0xffffffc002050810 */ /* 0x000fe20007ffe0ff */
        /* <DEDUP_REMOVED lines=63> */
[----:B----4-:R-:W-:Y:S01]  /*8c40*/  FMUL.FTZ R20, R20, UR9 ;  /* 0x0000000914147c20 */ /* 0x010fe20008410000 */
        /* <DEDUP_REMOVED lines=171> */
.L_x_1207:
[----:B------:R-:W2:Y:S01]  /*9700*/  LDCU.64 UR10, c[0x0][0x5c0] ;  /* 0x0000b800ff0a77ac */ /* 0x000ea20008000a00 */
[----:B------:R-:W-:-:S04]  /*9710*/  UIADD3 UR8, UPT, UPT, UR37, UR39, URZ ;  /* 0x0000002725087290 */ /* 0x000fc8000fffe0ff */
[----:B--2---:R-:W-:Y:S02]  /*9720*/  UIMAD.WIDE.U32 UR16, UR8, UR10, URZ ;  /* 0x0000000a081072a5 */ /* 0x004fe4000f8e00ff */
[----:B------:R-:W-:-:S04]  /*9730*/  UIMAD UR8, UR8, UR11, URZ ;  /* 0x0000000b080872a4 */ /* 0x000fc8000f8e02ff */
[----:B------:R-:W-:-:S06]  /*9740*/  UIADD3 UR8, UPT, UPT, UR17, UR8, URZ ;  /* 0x0000000811087290 */ /* 0x000fcc000fffe0ff */
[----:B------:R-:W-:Y:S02]  /*9750*/  MOV R7, UR8 ;  /* 0x0000000800077c02 */ /* 0x000fe40008000f00 */
.L_x_1208:
        /* <DEDUP_REMOVED lines=14> */
.L_x_1209:
[----:B------:R-:W2:Y:S01]  /*9840*/  LDCU.64 UR8, c[0x0][0x5c8] ;  /* 0x0000b900ff0877ac */ /* 0x000ea20008000a00 */
[----:B------:R-:W-:-:S04]  /*9850*/  UIADD3 UR12, UPT, UPT, UR37, UR39, URZ ;  /* 0x00000027250c7290 */ /* 0x000fc8000fffe0ff */
[----:B--2---:R-:W-:Y:S02]  /*9860*/  UIMAD.WIDE.U32 UR14, UR12, UR8, URZ ;  /* 0x000000080c0e72a5 */ /* 0x004fe4000f8e00ff */
[----:B------:R-:W-:-:S04]  /*9870*/  UIMAD UR12, UR12, UR9, URZ ;  /* 0x000000090c0c72a4 */ /* 0x000fc8000f8e02ff */
[----:B------:R-:W-:Y:S01]  /*9880*/  UIADD3 UR12, UPT, UPT, UR15, UR12, URZ ;  /* 0x0000000c0f0c7290 */ /* 0x000fe2000fffe0ff */
[----:B------:R-:W-:-:S05]  /*9890*/  UMOV UR30, UR14 ;  /* 0x0000000e001e7c82 */ /* 0x000fca0008000000 */
[----:B-1----:R-:W-:-:S07]  /*98a0*/  MOV R5, UR12 ;  /* 0x0000000c00057c02 */ /* 0x002fce0008000f00 */
.L_x_1210:
        /* <DEDUP_REMOVED lines=57> */
.L_x_1212:
[----:B------:R-:W-:Y:S05]  /*9c40*/  BSYNC.RECONVERGENT B0 ;  /* 0x0000000000007941 */ /* 0x000fea0003800200 */
.L_x_1211:
        /* <DEDUP_REMOVED lines=21> */
.L_x_1214:
[----:B------:R-:W-:Y:S05]  /*9da0*/  BSYNC.RECONVERGENT B0 ;  /* 0x0000000000007941 */ /* 0x000fea0003800200 */
.L_x_1213:
        /* <DEDUP_REMOVED lines=25> */
.L_x_1216:
[----:B------:R-:W-:Y:S05]  /*9f40*/  BSYNC.RECONVERGENT B0 ;  /* 0x0000000000007941 */ /* 0x000fea0003800200 */
.L_x_1215:
        /* <DEDUP_REMOVED lines=18> */
.L_x_1183:
[----:B------:R-:W-:Y:S05]  /*a070*/  BSYNC.RECONVERGENT B1 ;  /* 0x0000000000017941 */ /* 0x000fea0003800200 */
.L_x_1161:
        /* <DEDUP_REMOVED lines=11> */
.L_x_1218:
        /* <DEDUP_REMOVED lines=13> */
.L_x_2511:


//--------------------- .text._ZN5flash44flash_bwd_dq_dk_dv_loop_seqk_parallel_kernelI23Flash_bwd_kernel_traitsILi256ELi64ELi64ELi8ELi4ELi2ELi2ELb0ELb1EN7cutlass6half_tE19Flash_kernel_traitsILi256ELi64ELi64ELi8ES3_EELb0ELb0ELb0ELb0ELb0ELb0ELb1EEEvNS_16Flash_bwd_paramsE --------------------------
	.section	.text._ZN5flash44flash_bwd_dq_dk_dv_loop_seqk_parallel_kernelI23Flash_bwd_kernel_traitsILi256ELi64ELi64ELi8ELi4ELi2ELi2ELb0ELb1EN7cutlass6half_tE19Flash_kernel_traitsILi256ELi64ELi64ELi8ES3_EELb0ELb0ELb0ELb0ELb0ELb0ELb1EEEvNS_16Flash_bwd_paramsE,"ax",@progbits
	.align	128
        .global         _ZN5flash44flash_bwd_dq_dk_dv_loop_seqk_parallel_kernelI23Flash_bwd_kernel_traitsILi256ELi64ELi64ELi8ELi4ELi2ELi2ELb0ELb1EN7cutlass6half_tE19Flash_kernel_traitsILi256ELi64ELi64ELi8ES3_EELb0ELb0ELb0ELb0ELb0ELb0ELb1EEEvNS_16Flash_bwd_paramsE
        .type           _ZN5flash44flash_bwd_dq_dk_dv_loop_seqk_parallel_kernelI23Flash_bwd_kernel_traitsILi256ELi64ELi64ELi8ELi4ELi2ELi2ELb0ELb1EN7cutlass6half_tE19Flash_kernel_traitsILi256ELi64ELi64ELi8ES3_EELb0ELb0ELb0ELb0ELb0ELb0ELb1EEEvNS_16Flash_bwd_paramsE,@function
        .size           _ZN5flash44flash_bwd_dq_dk_dv_loop_seqk_parallel_kernelI23Flash_bwd_kernel_traitsILi256ELi64ELi64ELi8ELi4ELi2ELi2ELb0ELb1EN7cutlass6half_tE19Flash_kernel_traitsILi256ELi64ELi64ELi8ES3_EELb0ELb0ELb0ELb0ELb0ELb0ELb1EEEvNS_16Flash_bwd_paramsE,(.L_x_2512 - _ZN5flash44flash_bwd_dq_dk_dv_loop_seqk_parallel_kernelI23Flash_bwd_kernel_traitsILi256ELi64ELi64ELi8ELi4ELi2ELi2ELb0ELb1EN7cutlass6half_tE19Flash_kernel_traitsILi256ELi64ELi64ELi8ES3_EELb0ELb0ELb0ELb0ELb0ELb0ELb1EEEvNS_16Flash_bwd_paramsE)
        .other          _ZN5flash44flash_bwd_dq_dk_dv_loop_seqk_parallel_kernelI23Flash_bwd_kernel_traitsILi256ELi64ELi64ELi8ELi4ELi2ELi2ELb0ELb1EN7cutlass6half_tE19Flash_kernel_traitsILi256ELi64ELi64ELi8ES3_EELb0ELb0ELb0ELb0ELb0ELb0ELb1EEEvNS_16Flash_bwd_paramsE,@"STO_CUDA_ENTRY STV_DEFAULT"
_ZN5flash44flash_bwd_dq_dk_dv_loop_seqk_parallel_kernelI23Flash_bwd_kernel_traitsILi256ELi64ELi64ELi8ELi4ELi2ELi2ELb0ELb1EN7cutlass6half_tE19Flash_kernel_traitsILi256ELi64ELi64ELi8ES3_EELb0ELb0ELb0ELb0ELb0ELb0ELb1EEEvNS_16Flash_bwd_paramsE:
.text._ZN5flash44flash_bwd_dq_dk_dv_loop_seqk_parallel_kernelI23Flash_bwd_kernel_traitsILi256ELi64ELi64ELi8ELi4ELi2ELi2ELb0ELb1EN7cutlass6half_tE19Flash_kernel_traitsILi256ELi64ELi64ELi8ES3_EELb0ELb0ELb0ELb0ELb0ELb0ELb1EEEvNS_16Flash_bwd_paramsE:
        /* <DEDUP_REMOVED lines=48> */
.L_x_1276:
        /* <DEDUP_REMOVED lines=52> */
.L_x_1219:
        /* <DEDUP_REMOVED lines=34> */
.L_x_1221:
[----:B------:R-:W1:Y:S01]  /*0860*/  LDCU.64 UR14, c[0x0][0x3b8] ;  /* 0x00007700ff0e77ac */ /* 0x000e620008000a00 */
[----:B------:R-:W-:-:S04]  /*0870*/  UIADD3 UR8, UPT, UPT, UR37, UR41, URZ ;  /* 0x0000002925087290 */ /* 0x000fc8000fffe0ff */
[----:B-1----:R-:W-:Y:S02]  /*0880*/  UIMAD.WIDE.U32 UR10, UR8, UR14, URZ ;  /* 0x0000000e080a72a5 */ /* 0x002fe4000f8e00ff */
[----:B------:R-:W-:-:S04]  /*0890*/  UIMAD UR8, UR8, UR15, URZ ;  /* 0x0000000f080872a4 */ /* 0x000fc8000f8e02ff */
[----:B------:R-:W-:Y:S01]  /*08a0*/  UIADD3 UR8, UPT, UPT, UR11, UR8, URZ ;  /* 0x000000080b087290 */ /* 0x000fe2000fffe0ff */
[----:B------:R-:W-:-:S05]  /*08b0*/  UMOV UR48, UR10 ;  /* 0x0000000a00307c82 */ /* 0x000fca0008000000 */
[----:B------:R-:W-:Y:S02]  /*08c0*/  MOV R7, UR8 ;  /* 0x0000000800077c02 */ /* 0x000fe40008000f00 */
.L_x_1222:
        /* <DEDUP_REMOVED lines=42> */
.L_x_1223:
[----:B------:R-:W1:Y:S01]  /*0b70*/  LDCU.64 UR12, c[0x0][0x3c0] ;  /* 0x00007800ff0c77ac */ /* 0x000e620008000a00 */
[----:B------:R-:W-:-:S04]  /*0b80*/  UIADD3 UR8, UPT, UPT, UR37, UR41, URZ ;  /* 0x0000002925087290 */ /* 0x000fc8000fffe0ff */
[----:B-1----:R-:W-:Y:S02]  /*0b90*/  UIMAD.WIDE.U32 UR10, UR8, UR12, URZ ;  /* 0x0000000c080a72a5 */ /* 0x002fe4000f8e00ff */
[----:B------:R-:W-:-:S04]  /*0ba0*/  UIMAD UR8, UR8, UR13, URZ ;  /* 0x0000000d080872a4 */ /* 0x000fc8000f8e02ff */
[----:B------:R-:W-:Y:S01]  /*0bb0*/  UIADD3 UR8, UPT, UPT, UR11, UR8, URZ ;  /* 0x000000080b087290 */ /* 0x000fe2000fffe0ff */
[----:B------:R-:W-:-:S05]  /*0bc0*/  UMOV UR42, UR10 ;  /* 0x0000000a002a7c82 */ /* 0x000fca0008000000 */
[----:B------:R-:W-:-:S07]  /*0bd0*/  MOV R8, UR8 ;  /* 0x0000000800087c02 */ /* 0x000fce0008000f00 */
.L_x_1224:
        /* <DEDUP_REMOVED lines=27> */
.L_x_1225:
[----:B------:R-:W-:Y:S02]  /*0d90*/  UIMAD.WIDE.U32 UR52, UR62, UR16, URZ ;  /* 0x000000103e3472a5 */ /* 0x000fe4000f8e00ff */
[----:B------:R-:W-:-:S04]  /*0da0*/  UIMAD UR8, UR63, UR16, URZ ;  /* 0x000000103f0872a4 */ /* 0x000fc8000f8e02ff */
[----:B------:R-:W-:Y:S02]  /*0db0*/  UIADD3 UR8, UPT, UPT, UR53, UR8, URZ ;  /* 0x0000000835087290 */ /* 0x000fe4000fffe0ff */
.L_x_1226:
        /* <DEDUP_REMOVED lines=20> */
.L_x_1227:
[----:B------:R-:W1:Y:S01]  /*0f00*/  LDCU UR54, c[0x0][0x434] ;  /* 0x00008680ff3677ac */ /* 0x000e620008000800 */
[----:B------:R-:W-:-:S04]  /*0f10*/  UIMAD UR11, UR40, UR17, UR23 ;  /* 0x00000011280b72a4 */ /* 0x000fc8000f8e0217 */
[----:B-1----:R-:W-:Y:S02]  /*0f20*/  UIMAD UR54, UR11, UR54, URZ ;  /* 0x000000360b3672a4 */ /* 0x002fe4000f8e02ff */
.L_x_1228:
        /* <DEDUP_REMOVED lines=11> */
.L_x_1229:
[----:B------:R-:W1:Y:S01]  /*0fe0*/  LDCU UR53, c[0x0][0x444] ;  /* 0x00008880ff3577ac */ /* 0x000e620008000800 */
[----:B------:R-:W-:-:S04]  /*0ff0*/  UIMAD UR10, UR40, UR17, UR23 ;  /* 0x00000011280a72a4 */ /* 0x000fc8000f8e0217 */
[----:B-1----:R-:W-:-:S12]  /*1000*/  UIMAD UR53, UR10, UR53, URZ ;  /* 0x000000350a3572a4 */ /* 0x002fd8000f8e02ff */
.L_x_1230:
        /* <DEDUP_REMOVED lines=95> */
.L_x_1232:
[----:B------:R-:W1:Y:S01]  /*1600*/  LDCU.64 UR12, c[0x0][0x5c0] ;  /* 0x0000b800ff0c77ac */ /* 0x000e620008000a00 */
[----:B------:R-:W-:-:S04]  /*1610*/  UIADD3 UR8, UPT, UPT, UR37, UR41, URZ ;  /* 0x0000002925087290 */ /* 0x000fc8000fffe0ff */
[----:B-1----:R-:W-:Y:S02]  /*1620*/  UIMAD.WIDE.U32 UR16, UR8, UR12, URZ ;  /* 0x0000000c081072a5 */ /* 0x002fe4000f8e00ff */
[----:B------:R-:W-:-:S04]  /*1630*/  UIMAD UR8, UR8, UR13, URZ ;  /* 0x0000000d080872a4 */ /* 0x000fc8000f8e02ff */
[----:B------:R-:W-:-:S06]  /*1640*/  UIADD3 UR8, UPT, UPT, UR17, UR8, URZ ;  /* 0x0000000811087290 */ /* 0x000fcc000fffe0ff */
[----:B------:R-:W-:Y:S02]  /*1650*/  MOV R2, UR8 ;  /* 0x0000000800027c02 */ /* 0x000fe40008000f00 */
.L_x_1233:
        /* <DEDUP_REMOVED lines=13> */
.L_x_1234:
[----:B------:R-:W1:Y:S01]  /*1730*/  LDCU.64 UR10, c[0x0][0x5c8] ;  /* 0x0000b900ff0a77ac */ /* 0x000e620008000a00 */
[----:B------:R-:W-:-:S04]  /*1740*/  UIADD3 UR37, UPT, UPT, UR37, UR41, URZ ;  /* 0x0000002925257290 */ /* 0x000fc8000fffe0ff */
[----:B-1----:R-:W-:Y:S02]  /*1750*/  UIMAD.WIDE.U32 UR14, UR37, UR10, URZ ;  /* 0x0000000a250e72a5 */ /* 0x002fe4000f8e00ff */
[----:B------:R-:W-:-:S04]  /*1760*/  UIMAD UR37, UR37, UR11, URZ ;  /* 0x0000000b252572a4 */ /* 0x000fc8000f8e02ff */
[----:B------:R-:W-:-:S06]  /*1770*/  UIADD3 UR37, UPT, UPT, UR15, UR37, URZ ;  /* 0x000000250f257290 */ /* 0x000fcc000fffe0ff */
[----:B------:R-:W-:-:S07]  /*1780*/  MOV R0, UR37 ;  /* 0x0000002500007c02 */ /* 0x000fce0008000f00 */
.L_x_1235:
        /* <DEDUP_REMOVED lines=32> */
.L_x_1237:
[----:B------:R-:W-:Y:S05]  /*1990*/  BSYNC.RECONVERGENT B0 ;  /* 0x0000000000007941 */ /* 0x000fea0003800200 */
.L_x_1236:
        /* <DEDUP_REMOVED lines=19> */
.L_x_1239:
[----:B------:R-:W-:Y:S05]  /*1ad0*/  BSYNC.RECONVERGENT B0 ;  /* 0x0000000000007941 */ /* 0x000fea0003800200 */
.L_x_1238:
        /* <DEDUP_REMOVED lines=29> */
.L_x_1241:
[----:B------:R-:W-:Y:S05]  /*1cb0*/  BSYNC.RECONVERGENT B0 ;  /* 0x0000000000007941 */ /* 0x000fea0003800200 */
.L_x_1240:
        /* <DEDUP_REMOVED lines=20> */
.L_x_1231:
        /* <DEDUP_REMOVED lines=35> */
.L_x_1244:
[----:B------:R2:W-:Y:S04]  /*2030*/  STS.128 [R12+0x8000], RZ ;  /* 0x008000ff0c007388 */ /* 0x0005e80000000c00 */
[----:B------:R2:W-:Y:S04]  /*2040*/  STS.128 [R12+0xa000], RZ ;  /* 0x00a000ff0c007388 */ /* 0x0005e80000000c00 */
[----:B------:R2:W-:Y:S04]  /*2050*/  STS.128 [R12+0xc000], RZ ;  /* 0x00c000ff0c007388 */ /* 0x0005e80000000c00 */
[----:B------:R2:W-:Y:S02]  /*2060*/  STS.128 [R12+0xe000], RZ ;  /* 0x00e000ff0c007388 */ /* 0x0005e40000000c00 */
.L_x_1245:
[----:B------:R-:W-:Y:S05]  /*2070*/  BSYNC.RECONVERGENT B0 ;  /* 0x0000000000007941 */ /* 0x000fea0003800200 */
.L_x_1243:
        /* <DEDUP_REMOVED lines=37> */
.L_x_1247:
[----:B------:R-:W-:Y:S05]  /*22d0*/  BSYNC.RECONVERGENT B0 ;  /* 0x0000000000007941 */ /* 0x000fea0003800200 */
.L_x_1246:
        /* <DEDUP_REMOVED lines=28> */
.L_x_1249:
[----:B------:R1:W-:Y:S04]  /*24a0*/  STS.128 [R12], RZ ;  /* 0x000000ff0c007388 */ /* 0x0003e80000000c00 */
[----:B------:R1:W-:Y:S04]  /*24b0*/  STS.128 [R12+0x2000], RZ ;  /* 0x002000ff0c007388 */ /* 0x0003e80000000c00 */
[----:B------:R1:W-:Y:S04]  /*24c0*/  STS.128 [R12+0x4000], RZ ;  /* 0x004000ff0c007388 */ /* 0x0003e80000000c00 */
[----:B------:R1:W-:Y:S02]  /*24d0*/  STS.128 [R12+0x6000], RZ ;  /* 0x006000ff0c007388 */ /* 0x0003e40000000c00 */
.L_x_1250:
[----:B------:R-:W-:Y:S05]  /*24e0*/  BSYNC.RECONVERGENT B0 ;  /* 0x0000000000007941 */ /* 0x000fea0003800200 */
.L_x_1248:
        /* <DEDUP_REMOVED lines=46> */
.L_x_1252:
[----:B------:R-:W-:Y:S05]  /*27d0*/  BSYNC.RECONVERGENT B0 ;  /* 0x0000000000007941 */ /* 0x000fea0003800200 */
.L_x_1251:
        /* <DEDUP_REMOVED lines=48> */
.L_x_1254:
[----:B------:R2:W-:Y:S04]  /*2ae0*/  STS.128 [R12+0x10000], RZ ;  /* 0x010000ff0c007388 */ /* 0x0005e80000000c00 */
[----:B------:R2:W-:Y:S04]  /*2af0*/  STS.128 [R12+0x12000], RZ ;  /* 0x012000ff0c007388 */ /* 0x0005e80000000c00 */
[----:B------:R2:W-:Y:S04]  /*2b00*/  STS.128 [R12+0x14000], RZ ;  /* 0x014000ff0c007388 */ /* 0x0005e80000000c00 */
[----:B------:R2:W-:Y:S02]  /*2b10*/  STS.128 [R12+0x16000], RZ ;  /* 0x016000ff0c007388 */ /* 0x0005e40000000c00 */
.L_x_1255:
[----:B------:R-:W-:Y:S05]  /*2b20*/  BSYNC.RECONVERGENT B0 ;  /* 0x0000000000007941 */ /* 0x000fea0003800200 */
.L_x_1253:
        /* <DEDUP_REMOVED lines=41> */
.L_x_1257:
[----:B------:R-:W-:Y:S05]  /*2dc0*/  BSYNC.RECONVERGENT B0 ;  /* 0x0000000000007941 */ /* 0x000fea0003800200 */
.L_x_1256:
        /* <DEDUP_REMOVED lines=46> */
.L_x_1259:
[----:B------:R3:W-:Y:S04]  /*30b0*/  STS.128 [R12+0x18000], RZ ;  /* 0x018000ff0c007388 */ /* 0x0007e80000000c00 */
[----:B------:R3:W-:Y:S04]  /*30c0*/  STS.128 [R12+0x1a000], RZ ;  /* 0x01a000ff0c007388 */ /* 0x0007e80000000c00 */
[----:B------:R3:W-:Y:S04]  /*30d0*/  STS.128 [R12+0x1c000], RZ ;  /* 0x01c000ff0c007388 */ /* 0x0007e80000000c00 */
[----:B------:R3:W-:Y:S02]  /*30e0*/  STS.128 [R12+0x1e000], RZ ;  /* 0x01e000ff0c007388 */ /* 0x0007e40000000c00 */
.L_x_1260:
[----:B------:R-:W-:Y:S05]  /*30f0*/  BSYNC.RECONVERGENT B0 ;  /* 0x0000000000007941 */ /* 0x000fea0003800200 */
.L_x_1258:
        /* <DEDUP_REMOVED lines=43> */
.L_x_1262:
[----:B------:R-:W-:Y:S05]  /*33b0*/  BSYNC.RECONVERGENT B0 ;  /* 0x0000000000007941 */ /* 0x000fea0003800200 */
.L_x_1261:
[----:B-1----:R-:W-:Y:S01]  /*33c0*/  LOP3.LUT R8, R7, 0x1c0, RZ, 0xc0, !PT ;  /* 0x000001c007087812 */ /* 0x002fe200078ec0ff */
[----:B------:R-:W-:Y:S01]  /*33d0*/  IMAD.SHL.U32 R3, R0, 0x10, RZ ;  /* 0x0000001000037824 */ /* 0x000fe200078e00ff */
[----:B------:R-:W-:Y:S01]  /*33e0*/  LOP3.LUT R5, R6, 0x200, RZ, 0xc0, !PT ;  /* 0x0000020006057812 */ /* 0x000fe200078ec0ff */
[----:B------:R-:W-:Y:S01]  /*33f0*/  IMAD.SHL.U32 R234, R218, 0x2, RZ ;  /* 0x00000002daea7824 */ /* 0x000fe200078e00ff */
[----:B------:R-:W-:Y:S01]  /*3400*/  LOP3.LUT R4, R8, 0x38, R4, 0xf8, !PT ;  /* 0x0000003808047812 */ /* 0x000fe200078ef804 */
[----:B------:R-:W-:Y:S01]  /*3410*/  IMAD.SHL.U32 R217, R218, 0x40, RZ ;  /* 0x00000040dad97824 */ /* 0x000fe200078e00ff */
[----:B------:R-:W-:Y:S01]  /*3420*/  LOP3.LUT R3, R5, 0x3800, R3, 0xf8, !PT ;  /* 0x0000380005037812 */ /* 0x000fe200078ef803 */
[----:B------:R-:W1:Y:S01]  /*3430*/  LDC R240, c[0x0][0x44c] ;  /* 0x00011300fff07b82 */ /* 0x000e620000000800 */
[----:B------:R-:W-:Y:S01]  /*3440*/  SHF.R.U32.HI R220, RZ, 0x3, R218 ;  /* 0x00000003ffdc7819 */ /* 0x000fe200000116da */
[----:B------:R-:W0:Y:S01]  /*3450*/  LDGDEPBAR ;  /* 0x00000000000079af */ /* 0x000e220000000000 */
[----:B------:R-:W-:Y:S01]  /*3460*/  LOP3.LUT R5, R234, 0x20, RZ, 0xc0, !PT ;  /* 0x00000020ea057812 */ /* 0x000fe200078ec0ff */
[----:B------:R-:W-:Y:S01]  /*3470*/  IMAD.SHL.U32 R232, R218, 0x8, RZ ;  /* 0x00000008dae87824 */ /* 0x000fe200078e00ff */
[----:B------:R-:W-:Y:S01]  /*3480*/  LOP3.LUT R227, R4, 0x8, R0, 0x78, !PT ;  /* 0x0000000804e37812 */ /* 0x000fe200078e7800 */
[----:B------:R-:W-:Y:S01]  /*3490*/  IMAD.SHL.U32 R242, R218, 0x10, RZ ;  /* 0x00000010daf27824 */ /* 0x000fe200078e00ff */
[----:B------:R-:W-:Y:S01]  /*34a0*/  LOP3.LUT R7, R7, 0x200, RZ, 0xc0, !PT ;  /* 0x0000020007077812 */ /* 0x000fe200078ec0ff */
[----:B------:R-:W2:Y:S01]  /*34b0*/  LDCU UR14, c[0x0][0x590] ;  /* 0x0000b200ff0e77ac */ /* 0x000ea20008000800 */
[----:B------:R-:W-:Y:S01]  /*34c0*/  LOP3.LUT R220, R5, 0x18, R220, 0xf8, !PT ;  /* 0x0000001805dc7812 */ /* 0x000fe200078ef8dc */
[----:B------:R-:W-:Y:S01]  /*34d0*/  IMAD.MOV.U32 R224, RZ, RZ, 0x40 ;  /* 0x00000040ffe07424 */ /* 0x000fe200078e00ff */
[----:B------:R-:W-:Y:S01]  /*34e0*/  LOP3.LUT R228, R4, 0x8, R2, 0x78, !PT ;  /* 0x0000000804e47812 */ /* 0x000fe200078e7802 */
[----:B------:R-:W-:Y:S01]  /*34f0*/  IMAD.MOV.U32 R223, RZ, RZ, 0x20 ;  /* 0x00000020ffdf7424 */ /* 0x000fe200078e00ff */
[----:B------:R-:W-:Y:S01]  /*3500*/  LOP3.LUT R227, R3, R227, RZ, 0xfc, !PT ;  /* 0x000000e303e37212 */ /* 0x000fe200078efcff */
[----:B------:R-:W-:Y:S01]  /*3510*/  IMAD.SHL.U32 R3, R218, 0x20, RZ ;  /* 0x00000020da037824 */ /* 0x000fe200078e00ff */
[----:B------:R-:W-:Y:S01]  /*3520*/  SHF.R.U32.HI R2, RZ, 0x1, R218 ;  /* 0x00000001ff027819 */ /* 0x000fe200000116da */
[----:B------:R-:W-:Y:S01]  /*3530*/  IMAD.MOV.U32 R216, RZ, RZ, 0x40 ;  /* 0x00000040ffd87424 */ /* 0x000fe200078e00ff */
[----:B------:R-:W-:Y:S01]  /*3540*/  LOP3.LUT R7, R7, 0xc00, R6, 0xf8, !PT ;  /* 0x00000c0007077812 */ /* 0x000fe200078ef806 */
[----:B------:R-:W-:Y:S01]  /*3550*/  IMAD.MOV.U32 R248, RZ, RZ, 0x10 ;  /* 0x00000010fff87424 */ /* 0x000fe200078e00ff */
[----:B------:R-:W-:Y:S01]  /*3560*/  SHF.R.U32.HI R233, RZ, 0x2, R218 ;  /* 0x00000002ffe97819 */ /* 0x000fe200000116da */
[----:B------:R-:W-:Y:S01]  /*3570*/  UIADD3 UR29, UPT, UPT, UR29, 0x40, URZ ;  /* 0x000000401d1d7890 */ /* 0x000fe2000fffe0ff */
[----:B------:R-:W-:-:S02]  /*3580*/  LOP3.LUT R4, R234, 0x38, RZ, 0xc0, !PT ;  /* 0x00000038ea047812 */ /* 0x000fc400078ec0ff */
[----:B------:R-:W-:Y:S02]  /*3590*/  CS2R R190, SRZ ;  /* 0x0000000000be7805 */ /* 0x000fe4000001ff00 */
[----:B------:R-:W-:Y:S02]  /*35a0*/  LOP3.LUT R220, R220, 0x1c0, R217, 0xf8, !PT ;  /* 0x000001c0dcdc7812 */ /* 0x000fe400078ef8d9 */
[----:B------:R-:W-:Y:S02]  /*35b0*/  CS2R R188, SRZ ;  /* 0x0000000000bc7805 */ /* 0x000fe4000001ff00 */
[----:B------:R-:W-:Y:S02]  /*35c0*/  R2P PR, R0, 0x6 ;  /* 0x0000000600007804 */ /* 0x000fe40000000000 */
[----:B------:R-:W-:Y:S02]  /*35d0*/  CS2R R194, SRZ ;  /* 0x0000000000c27805 */ /* 0x000fe4000001ff00 */
[----:B------:R-:W-:-:S02]  /*35e0*/  LOP3.LUT R0, R217, 0x1c0, RZ, 0xc0, !PT ;  /* 0x000001c0d9007812 */ /* 0x000fc400078ec0ff */
[----:B------:R-:W-:Y:S02]  /*35f0*/  CS2R R192, SRZ ;  /* 0x0000000000c07805 */ /* 0x000fe4000001ff00 */
[----:B------:R-:W-:Y:S02]  /*3600*/  LOP3.LUT R219, R2, 0x10, RZ, 0xc0, !PT ;  /* 0x0000001002db7812 */ /* 0x000fe400078ec0ff */
[----:B------:R-:W-:Y:S02]  /*3610*/  CS2R R186, SRZ ;  /* 0x0000000000ba7805 */ /* 0x000fe4000001ff00 */
[----:B------:R-:W-:Y:S02]  /*3620*/  LOP3.LUT R5, R3, 0x200, RZ, 0xc0, !PT ;  /* 0x0000020003057812 */ /* 0x000fe400078ec0ff */
[----:B------:R-:W-:Y:S02]  /*3630*/  CS2R R184, SRZ ;  /* 0x0000000000b87805 */ /* 0x000fe4000001ff00 */
[----:B------:R-:W-:-:S02]  /*3640*/  LOP3.LUT R228, R7, R228, RZ, 0xfc, !PT ;  /* 0x000000e407e47212 */ /* 0x000fc400078efcff */
        /* <DEDUP_REMOVED lines=36> */
[C---:B------:R-:W-:Y:S01]  /*3890*/  IMAD.IADD R225, R223.reuse, 0x1, R227 ;  /* 0x00000001dfe17824 */ /* 0x040fe200078e02e3 */
        /* <DEDUP_REMOVED lines=60> */
[----:B------:R-:W1:Y:S01]  /*3c60*/  LDCU UR12, c[0x0][0x45c] ;  /* 0x00008b80ff0c77ac */ /* 0x000e620008000800 */
[----:B--2---:R-:W-:Y:S02]  /*3c70*/  USHF.L.U32 UR14, UR14, 0x6, URZ ;  /* 0x000000060e0e7899 */ /* 0x004fe400080006ff */
[----:B------:R-:W-:-:S11]  /*3c80*/  UISETP.GE.AND UP1, UPT, UR29, UR35, UPT ;  /* 0x000000231d00728c */ /* 0x000fd6000bf26270 */
.L_x_1265:
[----:B------:R-:W0:Y:S01]  /*3c90*/  LDGDEPBAR ;  /* 0x00000000000079af */ /* 0x000e220000000000 */
[----:B------:R-:W-:Y:S01]  /*3ca0*/  MOV R116, UR10 ;  /* 0x0000000a00747c02 */ /* 0x000fe20008000f00 */
[----:B------:R-:W-:Y:S01]  /*3cb0*/  UISETP.NE.AND UP2, UPT, UR43, URZ, UPT ;  /* 0x000000ff2b00728c */ /* 0x000fe2000bf45270 */
[----:B------:R-:W-:Y:S02]  /*3cc0*/  MOV R117, UR11 ;  /* 0x0000000b00757c02 */ /* 0x000fe40008000f00 */
[C---:B------:R-:W-:Y:S02]  /*3cd0*/  LEA R198, R242.reuse, UR4, 0x1 ;  /* 0x00000004f2c67c11 */ /* 0x040fe4000f8e08ff */
[----:B------:R-:W-:Y:S02]  /*3ce0*/  LEA R200, R242, UR5, 0x1 ;  /* 0x00000005f2c87c11 */ /* 0x000fe4000f8e08ff */
[----:B------:R-:W-:Y:S02]  /*3cf0*/  PLOP3.LUT P2, PT, PT, PT, UP1, 0x80, 0x8 ;  /* 0x000000000008781c */ /* 0x000fe40003f4f018 */
[C---:B------:R-:W-:Y:S01]  /*3d00*/  IADD3 R199, PT, PT, R200.reuse, 0x20, RZ ;  /* 0x00000020c8c77810 */ /* 0x040fe20007ffe0ff */
[C---:B------:R-:W-:Y:S01]  /*3d10*/  @P4 VIADD R199, R200.reuse, 0xffffffe0 ;  /* 0xffffffe0c8c74836 */ /* 0x040fe20000000000 */
[----:B------:R-:W-:Y:S01]  /*3d20*/  IADD3 R200, PT, PT, R200, R248, RZ ;  /* 0x000000f8c8c87210 */ /* 0x000fe20007ffe0ff */
[----:B------:R-:W-:Y:S01]  /*3d30*/  @UP2 UIADD3 UR28, UP0, UPT, UR16, -0x100, URZ ;  /* 0xffffff00101c2890 */ /* 0x000fe2000ff1e0ff */
[----:B------:R-:W-:Y:S02]  /*3d40*/  PLOP3.LUT P0, PT, PT, PT, UP1, 0x80, 0x8 ;  /* 0x000000000008781c */ /* 0x000fe40003f0f018 */
[----:B------:R-:W-:Y:S01]  /*3d50*/  IADD3 R131, PT, PT, R248, R199, RZ ;  /* 0x000000c7f8837210 */ /* 0x000fe20007ffe0ff */
[----:B------:R-:W-:Y:S01]  /*3d60*/  @UP2 UIADD3.X UR15, UPT, UPT, UR17, -0x1, URZ, UP0, !UPT ;  /* 0xffffffff110f2890 */ /* 0x000fe200087fe4ff */
[----:B------:R-:W-:Y:S01]  /*3d70*/  PLOP3.LUT P5, PT, PT, PT, UP1, 0x80, 0x8 ;  /* 0x000000000008781c */ /* 0x000fe20003faf018 */
[----:B------:R-:W-:Y:S01]  /*3d80*/  @UP2 UIADD3 UR10, UP0, UPT, UR10, -0x100, URZ ;  /* 0xffffff000a0a2890 */ /* 0x000fe2000ff1e0ff */
[----:B------:R-:W-:Y:S02]  /*3d90*/  PLOP3.LUT P1, PT, PT, PT, UP1, 0x80, 0x8 ;  /* 0x000000000008781c */ /* 0x000fe40003f2f018 */
[----:B------:R-:W-:Y:S01]  /*3da0*/  PLOP3.LUT P6, PT, PT, PT, UP1, 0x80, 0x8 ;  /* 0x000000000008781c */ /* 0x000fe20003fcf018 */
[----:B------:R-:W-:Y:S04]  /*3db0*/  DEPBAR.LE SB0, 0x0 ;  /* 0x000080000000791a */ /* 0x000fe80000000000 */
[----:B------:R-:W-:Y:S01]  /*3dc0*/  BAR.SYNC.DEFER_BLOCKING 0x0 ;  /* 0x0000000000007b1d */ /* 0x000fe20000010000 */
[----:B------:R-:W-:Y:S01]  /*3dd0*/  LOP3.LUT R231, R217, 0x400, R3, 0xf8, !PT ;  /* 0x00000400d9e77812 */ /* 0x000fe200078ef803 */
[----:B------:R-:W-:Y:S03]  /*3de0*/  @UP2 UIADD3.X UR11, UPT, UPT, UR11, -0x1, URZ, UP0, !UPT ;  /* 0xffffffff0b0b2890 */ /* 0x000fe600087fe4ff */
[----:B------:R-:W-:Y:S04]  /*3df0*/  LOP3.LUT R231, R231, R0, RZ, 0xfc, !PT ;  /* 0x00000000e7e77212 */ /* 0x000fe800078efcff */
[----:B------:R-:W-:Y:S01]  /*3e00*/  LEA R231, R231, UR4, 0x1 ;  /* 0x00000004e7e77c11 */ /* 0x000fe2000f8e08ff */
[----:B------:R-:W-:Y:S06]  /*3e10*/  LDSM.16.M88.4 R16, [R228] ;  /* 0x00000000e410783b */ /* 0x000fec0000000200 */
[----:B-1----:R-:W2:Y:S06]  /*3e20*/  LDSM.16.M88.4 R8, [R227+0x10000] ;  /* 0x01000000e308783b */ /* 0x002eac0000000200 */
[----:B------:R-:W3:Y:S06]  /*3e30*/  LDSM.16.M88.4 R84, [R227+0x10800] ;  /* 0x01080000e354783b */ /* 0x000eec0000000200 */
[----:B------:R-:W-:Y:S06]  /*3e40*/  LDSM.16.M88.4 R88, [R226] ;  /* 0x00000000e258783b */ /* 0x000fec0000000200 */
[----:B------:R-:W4:Y:S06]  /*3e50*/  LDSM.16.M88.4 R92, [R225+0x10000] ;  /* 0x01000000e15c783b */ /* 0x000f2c0000000200 */
[----:B------:R-:W1:Y:S06]  /*3e60*/  LDSM.16.M88.4 R96, [R225+0x10800] ;  /* 0x01080000e160783b */ /* 0x000e6c0000000200 */
[----:B------:R-:W-:Y:S06]  /*3e70*/  LDSM.16.M88.4 R100, [R224] ;  /* 0x00000000e064783b */ /* 0x000fec0000000200 */
[----:B------:R-:W1:Y:S01]  /*3e80*/  LDSM.16.M88.4 R104, [R222+0x10000] ;  /* 0x01000000de68783b */ /* 0x000e620000000200 */
[C---:B--2---:R-:W-:Y:S05]  /*3e90*/  HMMA.16816.F32 R4, R16.reuse, R8, RZ ;  /* 0x000000081004723c */ /* 0x044fea00000018ff */
[----:B------:R-:W-:Y:S03]  /*3ea0*/  LDSM.16.M88.4 R108, [R223] ;  /* 0x00000000df6c783b */ /* 0x000fe60000000200 */
[C---:B------:R-:W-:Y:S03]  /*3eb0*/  HMMA.16816.F32 R8, R16.reuse, R10, RZ ;  /* 0x0000000a1008723c */ /* 0x040fe600000018ff */
[----:B------:R-:W-:Y:S05]  /*3ec0*/  LDSM.16.M88.4 R112, [R221+0x10000] ;  /* 0x01000000dd70783b */ /* 0x000fea0000000200 */
        /* <DEDUP_REMOVED lines=65> */
[----:B------:R4:W1:Y:S01]  /*42e0*/  LDSM.16.M88.4 R108, [R228+0x6000] ;  /* 0x00600000e46c783b */ /* 0x0008620000000200 */
[C---:B---3--:R-:W-:Y:S08]  /*42f0*/  HMMA.16816.F32 R4, R92.reuse, R96, R4 ;  /* 0x000000605c04723c */ /* 0x048ff00000001804 */
[C---:B------:R-:W-:Y:S01]  /*4300*/  HMMA.16816.F32 R8, R92.reuse, R98, R8 ;  /* 0x000000625c08723c */ /* 0x040fe20000001808 */
[----:B------:R-:W-:Y:S07]  /*4310*/  LDSM.16.M88.4 R96, [R225+0x16000] ;  /* 0x01600000e160783b */ /* 0x000fee0000000200 */
[C---:B--2---:R-:W-:Y:S03]  /*4320*/  HMMA.16816.F32 R12, R92.reuse, R84, R12 ;  /* 0x000000545c0c723c */ /* 0x044fe6000000180c */
[----:B----4-:R-:W-:Y:S05]  /*4330*/  LEA R228, R249, UR4, 0x1 ;  /* 0x00000004f9e47c11 */ /* 0x010fea000f8e08ff */
[----:B------:R-:W-:Y:S01]  /*4340*/  HMMA.16816.F32 R16, R92, R86, R16 ;  /* 0x000000565c10723c */ /* 0x000fe20000001810 */
[----:B------:R2:W3:Y:S06]  /*4350*/  LDSM.16.M88.4 R84, [R227+0x16800] ;  /* 0x01680000e354783b */ /* 0x0004ec0000000200 */
[----:B------:R4:W3:Y:S01]  /*4360*/  LDSM.16.M88.4 R92, [R226+0x6000] ;  /* 0x00600000e25c783b */ /* 0x0008e20000000200 */
[C---:B------:R-:W-:Y:S08]  /*4370*/  HMMA.16816.F32 R4, R100.reuse, R104, R4 ;  /* 0x000000686404723c */ /* 0x040ff00000001804 */
[C---:B------:R-:W-:Y:S01]  /*4380*/  HMMA.16816.F32 R8, R100.reuse, R106, R8 ;  /* 0x0000006a6408723c */ /* 0x040fe20000001808 */
[----:B------:R-:W-:Y:S07]  /*4390*/  LDSM.16.M88.4 R104, [R222+0x16000] ;  /* 0x01600000de68783b */ /* 0x000fee0000000200 */
[C---:B-1----:R-:W-:Y:S03]  /*43a0*/  HMMA.16816.F32 R12, R100.reuse, R88, R12 ;  /* 0x00000058640c723c */ /* 0x042fe6000000180c */
[----:B--2---:R-:W-:Y:S02]  /*43b0*/  LEA R227, R241, UR4, 0x1 ;  /* 0x00000004f1e37c11 */ /* 0x004fe4000f8e08ff */
[C---:B----4-:R-:W-:Y:S03]  /*43c0*/  IADD3 R226, PT, PT, R2.reuse, R228, RZ ;  /* 0x000000e402e27210 */ /* 0x050fe60007ffe0ff */
[----:B------:R-:W-:Y:S01]  /*43d0*/  HMMA.16816.F32 R16, R100, R90, R16 ;  /* 0x0000005a6410723c */ /* 0x000fe20000001810 */
[----:B------:R1:W2:Y:S06]  /*43e0*/  LDSM.16.M88.4 R88, [R225+0x16800] ;  /* 0x01680000e158783b */ /* 0x0002ac0000000200 */
[----:B------:R4:W2:Y:S01]  /*43f0*/  LDSM.16.M88.4 R100, [R224+0x6000] ;  /* 0x00600000e064783b */ /* 0x0008a20000000200 */
[C---:B------:R-:W-:Y:S08]  /*4400*/  HMMA.16816.F32 R4, R108.reuse, R112, R4 ;  /* 0x000000706c04723c */ /* 0x040ff00000001804 */
[C---:B------:R-:W-:Y:S01]  /*4410*/  HMMA.16816.F32 R8, R108.reuse, R114, R8 ;  /* 0x000000726c08723c */ /* 0x040fe20000001808 */
[----:B------:R-:W-:Y:S07]  /*4420*/  LDSM.16.M88.4 R112, [R221+0x16000] ;  /* 0x01600000dd70783b */ /* 0x000fee0000000200 */
[C---:B---3--:R-:W-:Y:S03]  /*4430*/  HMMA.16816.F32 R12, R108.reuse, R84, R12 ;  /* 0x000000546c0c723c */ /* 0x048fe6000000180c */
[-C--:B-1----:R-:W-:Y:S01]  /*4440*/  IADD3 R225, PT, PT, R2, R227.reuse, RZ ;  /* 0x000000e302e17210 */ /* 0x082fe20007ffe0ff */
[C---:B----4-:R-:W-:Y:S04]  /*4450*/  IMAD.IADD R224, R216.reuse, 0x1, R228 ;  /* 0x00000001d8e07824 */ /* 0x050fe800078e02e4 */
[----:B------:R-:W-:Y:S01]  /*4460*/  HMMA.16816.F32 R16, R108, R86, R16 ;  /* 0x000000566c10723c */ /* 0x000fe20000001810 */
[----:B------:R1:W3:Y:S06]  /*4470*/  LDSM.16.M88.4 R84, [R222+0x16800] ;  /* 0x01680000de54783b */ /* 0x0002ec0000000200 */
[----:B------:R4:W3:Y:S01]  /*4480*/  LDSM.16.M88.4 R108, [R223+0x6000] ;  /* 0x00600000df6c783b */ /* 0x0008e20000000200 */
[C---:B------:R-:W-:Y:S08]  /*4490*/  HMMA.16816.F32 R4, R92.reuse, R96, R4 ;  /* 0x000000605c04723c */ /* 0x040ff00000001804 */
[C---:B------:R-:W-:Y:S08]  /*44a0*/  HMMA.16816.F32 R8, R92.reuse, R98, R8 ;  /* 0x000000625c08723c */ /* 0x040ff00000001808 */
[C---:B--2---:R-:W-:Y:S03]  /*44b0*/  HMMA.16816.F32 R12, R92.reuse, R88, R12 ;  /* 0x000000585c0c723c */ /* 0x044fe6000000180c */
[----:B-1----:R-:W-:Y:S02]  /*44c0*/  IADD3 R222, PT, PT, R216, R227, RZ ;  /* 0x000000e3d8de7210 */ /* 0x002fe40007ffe0ff */
[C---:B----4-:R-:W-:Y:S03]  /*44d0*/  IADD3 R223, PT, PT, R2.reuse, R224, RZ ;  /* 0x000000e002df7210 */ /* 0x050fe60007ffe0ff */
[----:B------:R-:W-:Y:S08]  /*44e0*/  HMMA.16816.F32 R16, R92, R90, R16 ;  /* 0x0000005a5c10723c */ /* 0x000ff00000001810 */
[C---:B------:R-:W-:Y:S08]  /*44f0*/  HMMA.16816.F32 R4, R100.reuse, R104, R4 ;  /* 0x000000686404723c */ /* 0x040ff00000001804 */
[C---:B------:R-:W-:Y:S08]  /*4500*/  HMMA.16816.F32 R8, R100.reuse, R106, R8 ;  /* 0x0000006a6408723c */ /* 0x040ff00000001808 */
[C---:B---3--:R-:W-:Y:S08]  /*4510*/  HMMA.16816.F32 R12, R100.reuse, R84, R12 ;  /* 0x00000054640c723c */ /* 0x048ff0000000180c */
[----:B------:R-:W-:Y:S01]  /*4520*/  HMMA.16816.F32 R16, R100, R86, R16 ;  /* 0x000000566410723c */ /* 0x000fe20000001810 */
[----:B------:R1:W2:Y:S07]  /*4530*/  LDSM.16.M88.4 R84, [R221+0x16800] ;  /* 0x01680000dd54783b */ /* 0x0002ae0000000200 */
[C---:B------:R-:W-:Y:S08]  /*4540*/  HMMA.16816.F32 R4, R108.reuse, R112, R4 ;  /* 0x000000706c04723c */ /* 0x040ff00000001804 */
[C---:B------:R-:W-:Y:S03]  /*4550*/  HMMA.16816.F32 R8, R108.reuse, R114, R8 ;  /* 0x000000726c08723c */ /* 0x040fe60000001808 */
[----:B-1----:R-:W-:Y:S08]  /*4560*/  IADD3 R221, PT, PT, R2, R222, RZ ;  /* 0x000000de02dd7210 */ /* 0x002ff00007ffe0ff */
        /* <DEDUP_REMOVED lines=9> */
[----:B------:R3:W4:Y:S01]  /*4600*/  MUFU.TANH R118, R4 ;  /* 0x0000000400767308 */ /* 0x0007220000002400 */
[C---:B--2---:R-:W-:Y:S09]  /*4610*/  HMMA.16816.F32 R12, R108.reuse, R84, R12 ;  /* 0x000000546c0c723c */ /* 0x044ff2000000180c */
[----:B------:R4:W2:Y:S01]  /*4620*/  MUFU.TANH R119, R6 ;  /* 0x0000000600777308 */ /* 0x0008a20000002400 */
[----:B------:R-:W-:Y:S03]  /*4630*/  HMMA.16816.F32 R16, R108, R86, R16 ;  /* 0x000000566c10723c */ /* 0x000fe60000001810 */
[----:B-1----:R-:W-:Y:S02]  /*4640*/  @P1 LOP3.LUT R5, R234, 0x6, RZ, 0xc0, !PT ;  /* 0x00000006ea051812 */ /* 0x002fe400078ec0ff */
[----:B------:R-:W-:Y:S04]  /*4650*/  PLOP3.LUT P1, PT, PT, PT, UP1, 0x80, 0x8 ;  /* 0x000000000008781c */ /* 0x000fe80003f2f018 */
[----:B------:R1:W1:Y:S01]  /*4660*/  MUFU.TANH R121, R7 ;  /* 0x0000000700797308 */ /* 0x0002620000002400 */
[----:B------:R-:W-:Y:S02]  /*4670*/  @P0 LOP3.LUT R5, R5, 0xe0, R233, 0xf8, !PT ;  /* 0x000000e005050812 */ /* 0x000fe400078ef8e9 */
[----:B---3--:R-:W-:Y:S02]  /*4680*/  MOV R4, UR36 ;  /* 0x0000002400047c02 */ /* 0x008fe40008000f00 */
[----:B------:R-:W-:Y:S01]  /*4690*/  PLOP3.LUT P0, PT, PT, PT, UP1, 0x80, 0x8 ;  /* 0x000000000008781c */ /* 0x000fe20003f0f018 */
[----:B------:R-:W-:Y:S01]  /*46a0*/  FMUL.FTZ R14, R14, UR13 ;  /* 0x0000000d0e0e7c20 */ /* 0x000fe20008410000 */
[----:B------:R-:W-:Y:S01]  /*46b0*/  FMUL.FTZ R12, R12, UR13 ;  /* 0x0000000d0c0c7c20 */ /* 0x000fe20008410000 */
[----:B------:R-:W-:Y:S02]  /*46c0*/  @P2 IMAD R4, R4, 0x40, R5 ;  /* 0x0000004004042824 */ /* 0x000fe400078e0205 */
[----:B------:R3:W3:Y:S01]  /*46d0*/  MUFU.TANH R122, R8 ;  /* 0x00000008007a7308 */ /* 0x0006e20000002400 */
[----:B------:R-:W-:Y:S01]  /*46e0*/  PLOP3.LUT P2, PT, PT, PT, UP1, 0x80, 0x8 ;  /* 0x000000000008781c */ /* 0x000fe20003f4f018 */
[----:B------:R-:W-:Y:S01]  /*46f0*/  FMUL.FTZ R13, R13, UR13 ;  /* 0x0000000d0d0d7c20 */ /* 0x000fe20008410000 */
[-C--:B----4-:R-:W-:Y:S01]  /*4700*/  MOV R6, R118.reuse ;  /* 0x0000007600067202 */ /* 0x090fe20000000f00 */
[----:B------:R-:W-:Y:S01]  /*4710*/  FMUL.FTZ R17, R17, UR13 ;  /* 0x0000000d11117c20 */ /* 0x000fe20008410000 */
[----:B------:R-:W-:Y:S01]  /*4720*/  @P6 ISETP.GE.AND P6, PT, R4, UR35, PT ;  /* 0x0000002304006c0c */ /* 0x000fe2000bfc6270 */
[----:B------:R-:W-:Y:S01]  /*4730*/  FMUL.FTZ R15, R15, UR13 ;  /* 0x0000000d0f0f7c20 */ /* 0x000fe20008410000 */
[-C--:B--2---:R-:W-:Y:S03]  /*4740*/  MOV R5, R119.reuse ;  /* 0x0000007700057202 */ /* 0x084fe60000000f00 */
[----:B------:R2:W-:Y:S01]  /*4750*/  MUFU.TANH R124, R9 ;  /* 0x00000009007c7308 */ /* 0x0005e20000002400 */
[----:B------:R-:W-:Y:S01]  /*4760*/  @P0 FSEL R6, R118, -INF , !P6 ;  /* 0xff80000076060808 */ /* 0x000fe20007000000 */
[----:B------:R-:W-:Y:S01]  /*4770*/  FMUL.FTZ R16, R16, UR13 ;  /* 0x0000000d10107c20 */ /* 0x000fe20008410000 */
[----:B------:R-:W-:Y:S01]  /*4780*/  PLOP3.LUT P0, PT, PT, PT, UP1, 0x80, 0x8 ;  /* 0x000000000008781c */ /* 0x000fe20003f0f018 */
[----:B------:R-:W-:Y:S01]  /*4790*/  FMUL.FTZ R18, R18, UR13 ;  /* 0x0000000d12127c20 */ /* 0x000fe20008410000 */
[----:B-1----:R-:W-:Y:S01]  /*47a0*/  @P1 IADD3 R7, PT, PT, R4, 0x1, RZ ;  /* 0x0000000104071810 */ /* 0x002fe20007ffe0ff */
[----:B------:R-:W-:Y:S01]  /*47b0*/  FMUL.FTZ R19, R19, UR13 ;  /* 0x0000000d13137c20 */ /* 0x000fe20008410000 */
[----:B------:R-:W-:Y:S03]  /*47c0*/  PLOP3.LUT P1, PT, PT, PT, UP1, 0x80, 0x8 ;  /* 0x000000000008781c */ /* 0x000fe60003f2f018 */
[----:B------:R1:W-:Y:S01]  /*47d0*/  MUFU.TANH R127, R14 ;  /* 0x0000000e007f7308 */ /* 0x0003e20000002400 */
[----:B------:R-:W-:Y:S01]  /*47e0*/  @P2 FSEL R5, R119, -INF , !P6 ;  /* 0xff80000077052808 */ /* 0x000fe20007000000 */
[----:B---3--:R-:W-:Y:S01]  /*47f0*/  IMAD.MOV.U32 R8, RZ, RZ, R120 ;  /* 0x000000ffff087224 */ /* 0x008fe200078e0078 */
[----:B------:R-:W-:Y:S01]  /*4800*/  @P5 ISETP.GE.AND P5, PT, R7, UR35, PT ;  /* 0x0000002307005c0c */ /* 0x000fe2000bfa6270 */
[----:B------:R-:W-:Y:S01]  /*4810*/  FFMA.FTZ R118, -R118, R118, 1 ;  /* 0x3f80000076767423 */ /* 0x000fe20000010176 */
[----:B------:R-:W-:Y:S01]  /*4820*/  PLOP3.LUT P6, PT, PT, PT, UP1, 0x80, 0x8 ;  /* 0x000000000008781c */ /* 0x000fe20003fcf018 */
[----:B------:R-:W-:Y:S01]  /*4830*/  FFMA.FTZ R119, -R119, R119, 1 ;  /* 0x3f80000077777423 */ /* 0x000fe20000010177 */
[----:B------:R-:W-:Y:S03]  /*4840*/  PLOP3.LUT P2, PT, PT, PT, UP1, 0x80, 0x8 ;  /* 0x000000000008781c */ /* 0x000fe60003f4f018 */
[----:B------:R-:W3:Y:S01]  /*4850*/  MUFU.TANH R125, R11 ;  /* 0x0000000b007d7308 */ /* 0x000ee20000002400 */
[----:B------:R-:W-:Y:S01]  /*4860*/  @P0 FSEL R8, R120, -INF , !P5 ;  /* 0xff80000078080808 */ /* 0x000fe20006800000 */
[----:B------:R-:W-:Y:S01]  /*4870*/  FMUL.FTZ R118, R118, UR13 ;  /* 0x0000000d76767c20 */ /* 0x000fe20008410000 */
[----:B------:R-:W-:Y:S01]  /*4880*/  PLOP3.LUT P0, PT, PT, PT, UP1, 0x80, 0x8 ;  /* 0x000000000008781c */ /* 0x000fe20003f0f018 */
[----:B------:R-:W-:Y:S01]  /*4890*/  FMUL.FTZ R119, R119, UR13 ;  /* 0x0000000d77777c20 */ /* 0x000fe20008410000 */
[----:B--2---:R-:W-:Y:S01]  /*48a0*/  @P1 IADD3 R9, PT, PT, R4, 0x8, RZ ;  /* 0x0000000804091810 */ /* 0x004fe20007ffe0ff */
[----:B------:R-:W-:Y:S01]  /*48b0*/  FFMA.FTZ R120, -R120, R120, 1 ;  /* 0x3f80000078787423 */ /* 0x000fe20000010178 */
[----:B------:R-:W-:Y:S03]  /*48c0*/  PLOP3.LUT P1, PT, PT, PT, UP1, 0x80, 0x8 ;  /* 0x000000000008781c */ /* 0x000fe60003f2f018 */
[----:B------:R3:W-:Y:S01]  /*48d0*/  MUFU.TANH R126, R12 ;  /* 0x0000000c007e7308 */ /* 0x0007e20000002400 */
[-C--:B------:R-:W-:Y:S01]  /*48e0*/  MOV R7, R121.reuse ;  /* 0x0000007900077202 */ /* 0x080fe20000000f00 */
[----:B------:R-:W-:Y:S01]  /*48f0*/  FMUL.FTZ R120, R120, UR13 ;  /* 0x0000000d78787c20 */ /* 0x000fe20008410000 */
[----:B------:R-:W-:Y:S02]  /*4900*/  @P6 ISETP.GE.AND P6, PT, R9, UR35, PT ;  /* 0x0000002309006c0c */ /* 0x000fe4000bfc6270 */
[C---:B------:R-:W-:Y:S01]  /*4910*/  @P2 FSEL R7, R121.reuse, -INF , !P5 ;  /* 0xff80000079072808 */ /* 0x040fe20006800000 */
[----:B------:R-:W-:Y:S01]  /*4920*/  FFMA.FTZ R121, -R121, R121, 1 ;  /* 0x3f80000079797423 */ /* 0x000fe20000010179 */
[----:B------:R-:W-:Y:S03]  /*4930*/  PLOP3.LUT P2, PT, PT, PT, UP1, 0x80, 0x8 ;  /* 0x000000000008781c */ /* 0x000fe60003f4f018 */
[----:B------:R2:W4:Y:S01]  /*4940*/  MUFU.TANH R123, R10 ;  /* 0x0000000a007b7308 */ /* 0x0005220000002400 */
[-C--:B-1----:R-:W-:Y:S01]  /*4950*/  MOV R14, R122.reuse ;  /* 0x0000007a000e7202 */ /* 0x082fe20000000f00 */
[----:B------:R-:W-:Y:S01]  /*4960*/  FMUL.FTZ R121, R121, UR13 ;  /* 0x0000000d79797c20 */ /* 0x000fe20008410000 */
[----:B------:R-:W-:Y:S01]  /*4970*/  @P0 FSEL R14, R122, -INF , !P6 ;  /* 0xff8000007a0e0808 */ /* 0x000fe20007000000 */
[----:B------:R-:W-:Y:S01]  /*4980*/  @P1 VIADD R9, R4, 0x9 ;  /* 0x0000000904091836 */ /* 0x000fe20000000000 */
[----:B------:R-:W-:Y:S01]  /*4990*/  PLOP3.LUT P0, PT, PT, PT, UP1, 0x80, 0x8 ;  /* 0x000000000008781c */ /* 0x000fe20003f0f018 */
[----:B------:R-:W-:Y:S01]  /*49a0*/  FFMA.FTZ R122, -R122, R122, 1 ;  /* 0x3f8000007a7a7423 */ /* 0x000fe2000001017a */
[----:B------:R-:W-:Y:S03]  /*49b0*/  PLOP3.LUT P5, PT, PT, PT, UP1, 0x80, 0x8 ;  /* 0x000000000008781c */ /* 0x000fe60003faf018 */
[----:B------:R1:W-:Y:S01]  /*49c0*/  MUFU.TANH R128, R13 ;  /* 0x0000000d00807308 */ /* 0x0003e20000002400 */
[----:B------:R-:W-:Y:S01]  /*49d0*/  PLOP3.LUT P1, PT, PT, PT, UP1, 0x80, 0x8 ;  /* 0x000000000008781c */ /* 0x000fe20003f2f018 */
[----:B------:R-:W-:Y:S01]  /*49e0*/  FMUL.FTZ R122, R122, UR13 ;  /* 0x0000000d7a7a7c20 */ /* 0x000fe20008410000 */
[-C--:B---3--:R-:W-:Y:S02]  /*49f0*/  MOV R12, R125.reuse ;  /* 0x0000007d000c7202 */ /* 0x088fe40000000f00 */
[----:B------:R-:W-:Y:S05]  /*4a00*/  @P2 ISETP.GE.AND P2, PT, R9, UR35, PT ;  /* 0x0000002309002c0c */ /* 0x000fea000bf46270 */
[----:B------:R3:W-:Y:S01]  /*4a10*/  MUFU.TANH R196, R17 ;  /* 0x0000001100c47308 */ /* 0x0007e20000002400 */
[C---:B------:R-:W-:Y:S01]  /*4a20*/  @P0 FSEL R12, R125.reuse, -INF , !P2 ;  /* 0xff8000007d0c0808 */ /* 0x040fe20005000000 */
[----:B--2--5:R-:W-:Y:S01]  /*4a30*/  FMUL.FTZ R10, R236, 1.4426950216293334961 ;  /* 0x3fb8aa3bec0a7820 */ /* 0x024fe20000410000 */
[----:B------:R-:W-:Y:S01]  /*4a40*/  PLOP3.LUT P0, PT, PT, PT, UP1, 0x80, 0x8 ;  /* 0x000000000008781c */ /* 0x000fe20003f0f018 */
[----:B------:R-:W-:Y:S01]  /*4a50*/  FFMA.FTZ R125, -R125, R125, 1 ;  /* 0x3f8000007d7d7423 */ /* 0x000fe2000001017d */
[-C--:B----4-:R-:W-:Y:S05]  /*4a60*/  MOV R11, R123.reuse ;  /* 0x0000007b000b7202 */ /* 0x090fea0000000f00 */
[----:B------:R2:W-:Y:S01]  /*4a70*/  MUFU.TANH R129, R15 ;  /* 0x0000000f00817308 */ /* 0x0005e20000002400 */
[----:B------:R-:W-:Y:S01]  /*4a80*/  @P5 FSEL R11, R123, -INF , !P6 ;  /* 0xff8000007b0b5808 */ /* 0x000fe20007000000 */
[----:B------:R-:W-:Y:S01]  /*4a90*/  FMUL.FTZ R125, R125, UR13 ;  /* 0x0000000d7d7d7c20 */ /* 0x000fe20008410000 */
[----:B------:R-:W-:Y:S01]  /*4aa0*/  PLOP3.LUT P5, PT, PT, PT, UP1, 0x80, 0x8 ;  /* 0x000000000008781c */ /* 0x000fe20003faf018 */
[----:B------:R-:W-:Y:S01]  /*4ab0*/  FFMA.FTZ R123, -R123, R123, 1 ;  /* 0x3f8000007b7b7423 */ /* 0x000fe2000001017b */
[-C--:B-1----:R-:W-:Y:S02]  /*4ac0*/  MOV R13, R124.reuse ;  /* 0x0000007c000d7202 */ /* 0x082fe40000000f00 */
[----:B------:R-:W-:Y:S03]  /*4ad0*/  @P1 FSEL R13, R124, -INF , !P2 ;  /* 0xff8000007c0d1808 */ /* 0x000fe60005000000 */
[----:B------:R-:W1:Y:S01]  /*4ae0*/  MUFU.TANH R130, R16 ;  /* 0x0000001000827308 */ /* 0x000e620000002400 */
[----:B------:R-:W-:Y:S01]  /*4af0*/  FSETP.NEU.FTZ.AND P6, PT, R236, -INF , PT ;  /* 0xff800000ec00780b */ /* 0x000fe20003fdd000 */
[----:B------:R-:W-:Y:S01]  /*4b00*/  FFMA.FTZ R124, -R124, R124, 1 ;  /* 0x3f8000007c7c7423 */ /* 0x000fe2000001017c */
[----:B------:R-:W-:Y:S01]  /*4b10*/  PLOP3.LUT P1, PT, PT, PT, UP1, 0x80, 0x8 ;  /* 0x000000000008781c */ /* 0x000fe20003f2f018 */
[----:B------:R-:W-:Y:S01]  /*4b20*/  FMUL.FTZ R123, R123, UR13 ;  /* 0x0000000d7b7b7c20 */ /* 0x000fe20008410000 */
[----:B---3--:R-:W-:Y:S01]  /*4b30*/  @P0 IADD3 R17, PT, PT, R4, 0x11, RZ ;  /* 0x0000001104110810 */ /* 0x008fe20007ffe0ff */
[----:B------:R-:W-:Y:S01]  /*4b40*/  FMUL.FTZ R124, R124, UR13 ;  /* 0x0000000d7c7c7c20 */ /* 0x000fe20008410000 */
[----:B------:R-:W-:Y:S01]  /*4b50*/  FSEL R10, R10, RZ, P6 ;  /* 0x000000ff0a0a7208 */ /* 0x000fe20003000000 */
[----:B------:R-:W-:Y:S01]  /*4b60*/  @P5 VIADD R9, R4, 0x10 ;  /* 0x0000001004095836 */ /* 0x000fe20000000000 */
[----:B------:R-:W-:Y:S01]  /*4b70*/  PLOP3.LUT P0, PT, PT, PT, UP1, 0x80, 0x8 ;  /* 0x000000000008781c */ /* 0x000fe20003f0f018 */
[C---:B--2---:R-:W-:Y:S01]  /*4b80*/  FMUL.FTZ R15, R235.reuse, 1.4426950216293334961 ;  /* 0x3fb8aa3beb0f7820 */ /* 0x044fe20000410000 */
[----:B------:R-:W-:Y:S01]  /*4b90*/  PLOP3.LUT P6, PT, PT, PT, UP1, 0x80, 0x8 ;  /* 0x000000000008781c */ /* 0x000fe20003fcf018 */
[--C-:B------:R-:W-:Y:S01]  /*4ba0*/  FFMA.FTZ R229, R6, UR12, -R10.reuse ;  /* 0x0000000c06e57c23 */ /* 0x100fe2000801080a */
[----:B------:R-:W-:Y:S01]  /*4bb0*/  FSETP.NEU.FTZ.AND P2, PT, R235, -INF , PT ;  /* 0xff800000eb00780b */ /* 0x000fe20003f5d000 */
[----:B------:R-:W-:Y:S01]  /*4bc0*/  IMAD.MOV.U32 R6, RZ, RZ, R127 ;  /* 0x000000ffff067224 */ /* 0x000fe200078e007f */
[----:B------:R-:W-:Y:S01]  /*4bd0*/  PLOP3.LUT P5, PT, PT, PT, UP1, 0x80, 0x8 ;  /* 0x000000000008781c */ /* 0x000fe20003faf018 */
[----:B------:R-:W2:Y:S01]  /*4be0*/  MUFU.TANH R197, R18 ;  /* 0x0000001200c57308 */ /* 0x000ea20000002400 */
[----:B------:R-:W-:Y:S01]  /*4bf0*/  @P1 ISETP.GE.AND P1, PT, R9, UR35, PT ;  /* 0x0000002309001c0c */ /* 0x000fe2000bf26270 */
[--C-:B------:R-:W-:Y:S01]  /*4c00*/  FFMA.FTZ R215, R8, UR12, -R10.reuse ;  /* 0x0000000c08d77c23 */ /* 0x100fe2000801080a */
[----:B------:R-:W-:Y:S01]  /*4c10*/  FSEL R9, R15, RZ, P2 ;  /* 0x000000ff0f097208 */ /* 0x000fe20001000000 */
[--C-:B------:R-:W-:Y:S01]  /*4c20*/  FFMA.FTZ R214, R14, UR12, -R10.reuse ;  /* 0x0000000c0ed67c23 */ /* 0x100fe2000801080a */
[----:B------:R-:W-:Y:S01]  /*4c30*/  PLOP3.LUT P2, PT, PT, PT, UP1, 0x80, 0x8 ;  /* 0x000000000008781c */ /* 0x000fe20003f4f018 */
[----:B------:R-:W-:Y:S01]  /*4c40*/  FFMA.FTZ R213, R13, UR12, -R10 ;  /* 0x0000000c0dd57c23 */ /* 0x000fe2000801080a */
[----:B------:R-:W-:Y:S01]  /*4c50*/  MOV R15, R126 ;  /* 0x0000007e000f7202 */ /* 0x000fe20000000f00 */
[--C-:B------:R-:W-:Y:S01]  /*4c60*/  FFMA.FTZ R208, R5, UR12, -R9.reuse ;  /* 0x0000000c05d07c23 */ /* 0x100fe20008010809 */
[----:B------:R-:W-:Y:S01]  /*4c70*/  @P6 FSEL R15, R126, -INF , !P1 ;  /* 0xff8000007e0f6808 */ /* 0x000fe20004800000 */
[--C-:B------:R-:W-:Y:S01]  /*4c80*/  FFMA.FTZ R207, R7, UR12, -R9.reuse ;  /* 0x0000000c07cf7c23 */ /* 0x100fe20008010809 */
[----:B------:R-:W-:Y:S01]  /*4c90*/  @P0 FSEL R6, R127, -INF , !P1 ;  /* 0xff8000007f060808 */ /* 0x000fe20004800000 */
[----:B------:R-:W3:Y:S01]  /*4ca0*/  MUFU.TANH R230, R19 ;  /* 0x0000001300e67308 */ /* 0x000ee20000002400 */
[----:B------:R-:W-:Y:S01]  /*4cb0*/  PLOP3.LUT P1, PT, PT, PT, UP1, 0x80, 0x8 ;  /* 0x000000000008781c */ /* 0x000fe20003f2f018 */
[--C-:B------:R-:W-:Y:S01]  /*4cc0*/  FFMA.FTZ R206, R11, UR12, -R9.reuse ;  /* 0x0000000c0bce7c23 */ /* 0x100fe20008010809 */
[----:B------:R-:W-:Y:S01]  /*4cd0*/  PLOP3.LUT P6, PT, PT, PT, UP1, 0x80, 0x8 ;  /* 0x000000000008781c */ /* 0x000fe20003fcf018 */
[--C-:B------:R-:W-:Y:S01]  /*4ce0*/  FFMA.FTZ R205, R12, UR12, -R9.reuse ;  /* 0x0000000c0ccd7c23 */ /* 0x100fe20008010809 */
[----:B------:R-:W-:Y:S01]  /*4cf0*/  PLOP3.LUT P0, PT, PT, PT, UP1, 0x80, 0x8 ;  /* 0x000000000008781c */ /* 0x000fe20003f0f018 */
[----:B-1----:R-:W-:Y:S01]  /*4d00*/  IMAD.MOV.U32 R8, RZ, RZ, R130 ;  /* 0x000000ffff087224 */ /* 0x002fe200078e0082 */
[----:B------:R-:W-:Y:S03]  /*4d10*/  @P5 IADD3 R16, PT, PT, R4, 0x18, RZ ;  /* 0x0000001804105810 */ /* 0x000fe60007ffe0ff */
[----:B------:R-:W-:Y:S01]  /*4d20*/  MUFU.EX2 R229, R229 ;  /* 0x000000e500e57308 */ /* 0x000fe20000000800 */
[----:B------:R-:W-:Y:S01]  /*4d30*/  @P2 ISETP.GE.AND P2, PT, R17, UR35, PT ;  /* 0x0000002311002c0c */ /* 0x000fe2000bf46270 */
[--C-:B------:R-:W-:Y:S01]  /*4d40*/  FFMA.FTZ R212, R15, UR12, -R10.reuse ;  /* 0x0000000c0fd47c23 */ /* 0x100fe2000801080a */
[----:B------:R-:W-:Y:S07]  /*4d50*/  PLOP3.LUT P5, PT, PT, PT, UP1, 0x80, 0x8 ;  /* 0x000000000008781c */ /* 0x000fee0003faf018 */
[----:B------:R-:W1:Y:S01]  /*4d60*/  MUFU.EX2 R215, R215 ;  /* 0x000000d700d77308 */ /* 0x000e620000000800 */
[-C--:B------:R-:W-:Y:S01]  /*4d70*/  MOV R5, R128.reuse ;  /* 0x0000008000057202 */ /* 0x080fe20000000f00 */
[--C-:B------:R-:W-:Y:S01]  /*4d80*/  FFMA.FTZ R204, R6, UR12, -R9.reuse ;  /* 0x0000000c06cc7c23 */ /* 0x100fe20008010809 */
[C---:B------:R-:W-:Y:S07]  /*4d90*/  @P1 FSEL R5, R128.reuse, -INF , !P2 ;  /* 0xff80000080051808 */ /* 0x040fee0005000000 */
[----:B------:R-:W-:Y:S01]  /*4da0*/  MUFU.EX2 R208, R208 ;  /* 0x000000d000d07308 */ /* 0x000fe20000000800 */
[----:B------:R-:W-:Y:S01]  /*4db0*/  PLOP3.LUT P1, PT, PT, PT, UP1, 0x80, 0x8 ;  /* 0x000000000008781c */ /* 0x000fe20003f2f018 */
[----:B------:R-:W-:Y:S01]  /*4dc0*/  FFMA.FTZ R128, -R128, R128, 1 ;  /* 0x3f80000080807423 */ /* 0x000fe20000010180 */
[----:B------:R-:W-:Y:S07]  /*4dd0*/  @P6 IADD3 R7, PT, PT, R4, 0x19, RZ ;  /* 0x0000001904076810 */ /* 0x000fee0007ffe0ff */
[----:B------:R-:W4:Y:S01]  /*4de0*/  MUFU.EX2 R207, R207 ;  /* 0x000000cf00cf7308 */ /* 0x000f220000000800 */
[----:B------:R-:W-:Y:S01]  /*4df0*/  PLOP3.LUT P6, PT, PT, PT, UP1, 0x80, 0x8 ;  /* 0x000000000008781c */ /* 0x000fe20003fcf018 */
[--C-:B------:R-:W-:Y:S01]  /*4e00*/  FFMA.FTZ R211, R5, UR12, -R10.reuse ;  /* 0x0000000c05d37c23 */ /* 0x100fe2000801080a */
[-C--:B------:R-:W-:Y:S07]  /*4e10*/  MOV R4, R129.reuse ;  /* 0x0000008100047202 */ /* 0x080fee0000000f00 */
[----:B------:R-:W-:Y:S01]  /*4e20*/  MUFU.EX2 R214, R214 ;  /* 0x000000d600d67308 */ /* 0x000fe20000000800 */
[C---:B------:R-:W-:Y:S01]  /*4e30*/  @P0 FSEL R4, R129.reuse, -INF , !P2 ;  /* 0xff80000081040808 */ /* 0x040fe20005000000 */
[----:B------:R-:W-:Y:S01]  /*4e40*/  FMUL.FTZ R128, R128, UR13 ;  /* 0x0000000d80807c20 */ /* 0x000fe20008410000 */
[----:B------:R-:W-:Y:S07]  /*4e50*/  PLOP3.LUT P0, PT, PT, PT, UP1, 0x80, 0x8 ;  /* 0x000000000008781c */ /* 0x000fee0003f0f018 */
[----:B------:R-:W3:Y:S01]  /*4e60*/  MUFU.EX2 R213, R213 ;  /* 0x000000d500d57308 */ /* 0x000ee20000000800 */
[----:B------:R-:W-:Y:S01]  /*4e70*/  @P5 ISETP.GE.AND P5, PT, R16, UR35, PT ;  /* 0x0000002310005c0c */ /* 0x000fe2000bfa6270 */
[--C-:B------:R-:W-:Y:S01]  /*4e80*/  FFMA.FTZ R203, R4, UR12, -R9.reuse ;  /* 0x0000000c04cb7c23 */ /* 0x100fe20008010809 */
[----:B------:R-:W-:Y:S07]  /*4e90*/  PLOP3.LUT P2, PT, PT, PT, UP1, 0x80, 0x8 ;  /* 0x000000000008781c */ /* 0x000fee0003f4f018 */
[----:B------:R-:W-:Y:S01]  /*4ea0*/  MUFU.EX2 R206, R206 ;  /* 0x000000ce00ce7308 */ /* 0x000fe20000000800 */
[----:B------:R-:W-:Y:S01]  /*4eb0*/  @P1 FSEL R8, R130, -INF , !P5 ;  /* 0xff80000082081808 */ /* 0x000fe20006800000 */
[----:B------:R-:W-:Y:S01]  /*4ec0*/  FFMA.FTZ R129, -R129, R129, 1 ;  /* 0x3f80000081817423 */ /* 0x000fe20000010181 */
[----:B------:R-:W-:Y:S07]  /*4ed0*/  PLOP3.LUT P1, PT, PT, PT, UP1, 0x80, 0x8 ;  /* 0x000000000008781c */ /* 0x000fee0003f2f018 */
[----:B------:R-:W3:Y:S01]  /*4ee0*/  MUFU.EX2 R205, R205 ;  /* 0x000000cd00cd7308 */ /* 0x000ee20000000800 */
[----:B------:R-:W-:Y:S01]  /*4ef0*/  @P6 ISETP.GE.AND P6, PT, R7, UR35, PT ;  /* 0x0000002307006c0c */ /* 0x000fe2000bfc6270 */
[--C-:B------:R-:W-:Y:S01]  /*4f00*/  FFMA.FTZ R210, R8, UR12, -R10.reuse ;  /* 0x0000000c08d27c23 */ /* 0x100fe2000801080a */
[----:B------:R-:W-:Y:S07]  /*4f10*/  MOV R7, R196 ;  /* 0x000000c400077202 */ /* 0x000fee0000000f00 */
[----:B------:R-:W-:Y:S01]  /*4f20*/  MUFU.EX2 R212, R212 ;  /* 0x000000d400d47308 */ /* 0x000fe20000000800 */
[----:B------:R-:W-:Y:S01]  /*4f30*/  @P0 FSEL R7, R196, -INF , !P6 ;  /* 0xff800000c4070808 */ /* 0x000fe20007000000 */
[----:B------:R-:W-:Y:S01]  /*4f40*/  FMUL.FTZ R129, R129, UR13 ;  /* 0x0000000d81817c20 */ /* 0x000fe20008410000 */
[----:B--2---:R-:W-:Y:S07]  /*4f50*/  MOV R5, R197 ;  /* 0x000000c500057202 */ /* 0x004fee0000000f00 */
[----:B------:R-:W2:Y:S01]  /*4f60*/  MUFU.EX2 R211, R211 ;  /* 0x000000d300d37308 */ /* 0x000ea20000000800 */
[----:B------:R-:W-:Y:S01]  /*4f70*/  @P2 FSEL R5, R197, -INF , !P5 ;  /* 0xff800000c5052808 */ /* 0x000fe20006800000 */
[----:B------:R-:W-:Y:S01]  /*4f80*/  FFMA.FTZ R10, R7, UR12, -R10 ;  /* 0x0000000c070a7c23 */ /* 0x000fe2000801080a */
[----:B-1----:R-:W-:Y:S07]  /*4f90*/  F2FP.F16.F32.PACK_AB R8, R215, R229 ;  /* 0x000000e5d708723e */ /* 0x002fee00000000ff */
[----:B------:R-:W-:Y:S01]  /*4fa0*/  MUFU.EX2 R204, R204 ;  /* 0x000000cc00cc7308 */ /* 0x000fe20000000800 */
[----:B----4-:R-:W-:Y:S01]  /*4fb0*/  F2FP.F16.F32.PACK_AB R7, R207, R208 ;  /* 0x000000d0cf07723e */ /* 0x010fe200000000ff */
[--C-:B------:R-:W-:Y:S01]  /*4fc0*/  FFMA.FTZ R202, R5, UR12, -R9.reuse ;  /* 0x0000000c05ca7c23 */ /* 0x100fe20008010809 */
[----:B---3--:R-:W-:Y:S01]  /*4fd0*/  MOV R4, R230 ;  /* 0x000000e600047202 */ /* 0x008fe20000000f00 */
[----:B------:R-:W-:Y:S01]  /*4fe0*/  STS [R198+0x22000], R8 ;  /* 0x02200008c6007388 */ /* 0x000fe20000000800 */
[----:B------:R-:W-:Y:S05]  /*4ff0*/  @P1 FSEL R4, R230, -INF , !P6 ;  /* 0xff800000e6041808 */ /* 0x000fea0007000000 */
[----:B------:R-:W1:Y:S01]  /*5000*/  MUFU.EX2 R203, R203 ;  /* 0x000000cb00cb7308 */ /* 0x000e620000000800 */
[----:B------:R-:W-:Y:S01]  /*5010*/  F2FP.F16.F32.PACK_AB R6, R213, R214 ;  /* 0x000000d6d506723e */ /* 0x000fe200000000ff */
[----:B------:R-:W-:Y:S01]  /*5020*/  STS [R198+0x22400], R7 ;  /* 0x02240007c6007388 */ /* 0x000fe20000000800 */
[----:B------:R-:W-:Y:S01]  /*5030*/  F2FP.F16.F32.PACK_AB R5, R205, R206 ;  /* 0x000000cecd05723e */ /* 0x000fe200000000ff */
[----:B------:R-:W-:Y:S01]  /*5040*/  FFMA.FTZ R9, R4, UR12, -R9 ;  /* 0x0000000c04097c23 */ /* 0x000fe20008010809 */
[----:B--2---:R-:W-:Y:S03]  /*5050*/  F2FP.F16.F32.PACK_AB R4, R211, R212 ;  /* 0x000000d4d304723e */ /* 0x004fe600000000ff */
[----:B------:R1:W-:Y:S02]  /*5060*/  STS [R200], R6 ;  /* 0x00000006c8007388 */ /* 0x0003e40000000800 */
[----:B------:R-:W-:Y:S01]  /*5070*/  MUFU.EX2 R209, R10 ;  /* 0x0000000a00d17308 */ /* 0x000fe20000000800 */
[C---:B------:R-:W-:Y:S01]  /*5080*/  LEA R250, P0, R237.reuse, R116, 0x2 ;  /* 0x00000074edfa7211 */ /* 0x040fe200078010ff */
[----:B------:R-:W-:Y:S02]  /*5090*/  FFMA.FTZ R196, -R196, R196, 1 ;  /* 0x3f800000c4c47423 */ /* 0x000fe400000101c4 */
[----:B------:R2:W-:Y:S06]  /*50a0*/  STS [R200+0x400], R5 ;  /* 0x00040005c8007388 */ /* 0x0005ec0000000800 */
[----:B------:R-:W-:Y:S01]  /*50b0*/  MUFU.EX2 R201, R9 ;  /* 0x0000000900c97308 */ /* 0x000fe20000000800 */
[----:B------:R-:W-:Y:S01]  /*50c0*/  LEA.HI.X R251, R237, R117, RZ, 0x2, P0 ;  /* 0x00000075edfb7211 */ /* 0x000fe200000f14ff */
[----:B------:R-:W-:Y:S01]  /*50d0*/  FMUL.FTZ R196, R196, UR13 ;  /* 0x0000000dc4c47c20 */ /* 0x000fe20008410000 */
[----:B------:R3:W-:Y:S07]  /*50e0*/  STS [R199], R4 ;  /* 0x00000004c7007388 */ /* 0x0007ee0000000800 */
[----:B------:R-:W2:Y:S01]  /*50f0*/  MUFU.EX2 R210, R210 ;  /* 0x000000d200d27308 */ /* 0x000ea20000000800 */
[----:B------:R-:W-:Y:S01]  /*5100*/  FFMA.FTZ R230, -R230, R230, 1 ;  /* 0x3f800000e6e67423 */ /* 0x000fe200000101e6 */
[----:B------:R-:W-:Y:S01]  /*5110*/  FFMA.FTZ R126, -R126, R126, 1 ;  /* 0x3f8000007e7e7423 */ /* 0x000fe2000001017e */
[----:B------:R-:W4:Y:S07]  /*5120*/  LDG.E R116, desc[UR32][R250.64] ;  /* 0x00000020fa747981 */ /* 0x000f2e000c1e1900 */
[----:B------:R-:W3:Y:S01]  /*5130*/  MUFU.EX2 R202, R202 ;  /* 0x000000ca00ca7308 */ /* 0x000ee20000000800 */
[----:B------:R-:W-:Y:S01]  /*5140*/  FMUL.FTZ R230, R230, UR13 ;  /* 0x0000000de6e67c20 */ /* 0x000fe20008410000 */
[----:B------:R-:W-:Y:S01]  /*5150*/  FMUL.FTZ R126, R126, UR13 ;  /* 0x0000000d7e7e7c20 */ /* 0x000fe20008410000 */
[----:B------:R-:W4:Y:S01]  /*5160*/  LDG.E R117, desc[UR32][R250.64+0x20] ;  /* 0x00002020fa757981 */ /* 0x000f22000c1e1900 */
[----:B------:R-:W-:Y:S01]  /*5170*/  FFMA.FTZ R127, -R127, R127, 1 ;  /* 0x3f8000007f7f7423 */ /* 0x000fe2000001017f */
[----:B------:R-:W-:Y:S01]  /*5180*/  FFMA.FTZ R130, -R130, R130, 1 ;  /* 0x3f80000082827423 */ /* 0x000fe20000010182 */
[----:B------:R-:W-:Y:S02]  /*5190*/  FFMA.FTZ R197, -R197, R197, 1 ;  /* 0x3f800000c5c57423 */ /* 0x000fe400000101c5 */
[----:B------:R-:W-:Y:S01]  /*51a0*/  FMUL.FTZ R127, R127, UR13 ;  /* 0x0000000d7f7f7c20 */ /* 0x000fe20008410000 */
[----:B------:R-:W-:Y:S01]  /*51b0*/  FMUL.FTZ R130, R130, UR13 ;  /* 0x0000000d82827c20 */ /* 0x000fe20008410000 */
[----:B------:R-:W-:Y:S01]  /*51c0*/  FMUL.FTZ R197, R197, UR13 ;  /* 0x0000000dc5c57c20 */ /* 0x000fe20008410000 */
[----:B-1----:R-:W-:Y:S02]  /*51d0*/  F2FP.F16.F32.PACK_AB R6, R203, R204 ;  /* 0x000000cccb06723e */ /* 0x002fe400000000ff */
[----:B--2---:R-:W-:Y:S03]  /*51e0*/  F2FP.F16.F32.PACK_AB R5, R209, R210 ;  /* 0x000000d2d105723e */ /* 0x004fe600000000ff */
[----:B------:R-:W-:Y:S01]  /*51f0*/  STS [R199+0x400], R6 ;  /* 0x00040006c7007388 */ /* 0x000fe20000000800 */
[----:B---3--:R-:W-:Y:S05]  /*5200*/  F2FP.F16.F32.PACK_AB R4, R201, R202 ;  /* 0x000000cac904723e */ /* 0x008fea00000000ff */
[----:B------:R-:W-:Y:S06]  /*5210*/  STS [R131], R5 ;  /* 0x0000000583007388 */ /* 0x000fec0000000800 */
[----:B------:R-:W-:Y:S06]  /*5220*/  STS [R131+0x400], R4 ;  /* 0x0004000483007388 */ /* 0x000fec0000000800 */
[----:B------:R-:W-:Y:S06]  /*5230*/  LDSM.16.M88.4 R16, [R228+0x8000] ;  /* 0x00800000e410783b */ /* 0x000fec0000000200 */
[----:B------:R-:W1:Y:S06]  /*5240*/  LDSM.16.M88.4 R8, [R227+0x18000] ;  /* 0x01800000e308783b */ /* 0x000e6c0000000200 */
[----:B------:R-:W2:Y:S06]  /*5250*/  LDSM.16.M88.4 R84, [R227+0x18800] ;  /* 0x01880000e354783b */ /* 0x000eac0000000200 */
[----:B------:R-:W-:Y:S06]  /*5260*/  LDSM.16.M88.4 R88, [R226+0x8000] ;  /* 0x00800000e258783b */ /* 0x000fec0000000200 */
[----:B------:R-:W3:Y:S06]  /*5270*/  LDSM.16.M88.4 R92, [R225+0x18000] ;  /* 0x01800000e15c783b */ /* 0x000eec0000000200 */
[----:B------:R-:W3:Y:S06]  /*5280*/  LDSM.16.M88.4 R96, [R225+0x18800] ;  /* 0x01880000e160783b */ /* 0x000eec0000000200 */
[----:B------:R-:W-:Y:S06]  /*5290*/  LDSM.16.M88.4 R100, [R224+0x8000] ;  /* 0x00800000e064783b */ /* 0x000fec0000000200 */
[----:B------:R-:W3:Y:S01]  /*52a0*/  LDSM.16.M88.4 R104, [R222+0x18000] ;  /* 0x01800000de68783b */ /* 0x000ee20000000200 */
        /* <DEDUP_REMOVED lines=35> */
[C---:B------:R-:W-:Y:S08]  /*54e0*/  HMMA.16816.F32 R4, R100.reuse, R104, R4 ;  /* 0x000000686404723c */ /* 0x040ff00000001804 */
[C---:B------:R-:W-:Y:S01]  /*54f0*/  HMMA.16816.F32 R8, R100.reuse, R106, R8 ;  /* 0x0000006a6408723c */ /* 0x040fe20000001808 */
[----:B------:R-:W-:Y:S07]  /*5500*/  LDSM.16.M88.4 R104, [R227+0x1c000] ;  /* 0x01c00000e368783b */ /* 0x000fee0000000200 */
[C---:B--2---:R-:W-:Y:S08]  /*5510*/  HMMA.16816.F32 R12, R100.reuse, R88, R12 ;  /* 0x00000058640c723c */ /* 0x044ff0000000180c */
[----:B------:R-:W-:Y:S01]  /*5520*/  HMMA.16816.F32 R16, R100, R90, R16 ;  /* 0x0000005a6410723c */ /* 0x000fe20000001810 */
[----:B------:R-:W2:Y:S06]  /*5530*/  LDSM.16.M88.4 R88, [R221+0x1a800] ;  /* 0x01a80000dd58783b */ /* 0x000eac0000000200 */
[----:B------:R-:W4:Y:S01]  /*5540*/  LDSM.16.M88.4 R100, [R228+0xc000] ;  /* 0x00c00000e464783b */ /* 0x000f220000000200 */
[C---:B---3--:R-:W-:Y:S08]  /*5550*/  HMMA.16816.F32 R4, R92.reuse, R108, R4 ;  /* 0x0000006c5c04723c */ /* 0x048ff00000001804 */
        /* <DEDUP_REMOVED lines=12> */
[----:B------:R-:W2:Y:S01]  /*5620*/  LDSM.16.M88.4 R96, [R224+0xc000] ;  /* 0x00c00000e060783b */ /* 0x000ea20000000200 */
[C---:B----4-:R-:W-:Y:S08]  /*5630*/  HMMA.16816.F32 R4, R100.reuse, R104, R4 ;  /* 0x000000686404723c */ /* 0x050ff00000001804 */
[C---:B------:R-:W-:Y:S01]  /*5640*/  HMMA.16816.F32 R8, R100.reuse, R106, R8 ;  /* 0x0000006a6408723c */ /* 0x040fe20000001808 */
[----:B------:R-:W-:Y:S07]  /*5650*/  LDSM.16.M88.4 R104, [R221+0x1c000] ;  /* 0x01c00000dd68783b */ /* 0x000fee0000000200 */
[C---:B-1----:R-:W-:Y:S08]  /*5660*/  HMMA.16816.F32 R12, R100.reuse, R84, R12 ;  /* 0x00000054640c723c */ /* 0x042ff0000000180c */
[----:B------:R-:W-:Y:S01]  /*5670*/  HMMA.16816.F32 R16, R100, R86, R16 ;  /* 0x000000566410723c */ /* 0x000fe20000001810 */
[----:B------:R-:W1:Y:S06]  /*5680*/  LDSM.16.M88.4 R84, [R222+0x1c800] ;  /* 0x01c80000de54783b */ /* 0x000e6c0000000200 */
[----:B------:R-:W4:Y:S01]  /*5690*/  LDSM.16.M88.4 R100, [R223+0xc000] ;  /* 0x00c00000df64783b */ /* 0x000f220000000200 */
[C---:B---3--:R-:W-:Y:S08]  /*56a0*/  HMMA.16816.F32 R4, R92.reuse, R108, R4 ;  /* 0x0000006c5c04723c */ /* 0x048ff00000001804 */
[C---:B------:R-:W-:Y:S01]  /*56b0*/  HMMA.16816.F32 R8, R92.reuse, R110, R8 ;  /* 0x0000006e5c08723c */ /* 0x040fe20000001808 */
[----:B------:R-:W-:Y:S07]  /*56c0*/  LDSM.16.M88.4 R108, [R227+0x1e000] ;  /* 0x01e00000e36c783b */ /* 0x000fee0000000200 */
[C---:B--2---:R-:W-:Y:S08]  /*56d0*/  HMMA.16816.F32 R12, R92.reuse, R88, R12 ;  /* 0x000000585c0c723c */ /* 0x044ff0000000180c */
        /* <DEDUP_REMOVED lines=10> */
[C---:B----4-:R-:W-:Y:S08]  /*5780*/  HMMA.16816.F32 R4, R100.reuse, R104, R4 ;  /* 0x000000686404723c */ /* 0x050ff00000001804 */
        /* <DEDUP_REMOVED lines=13> */
[C---:B------:R-:W-:Y:S05]  /*5860*/  HMMA.16816.F32 R4, R96.reuse, R112, R4 ;  /* 0x000000706004723c */ /* 0x040fea0000001804 */
[----:B------:R-:W-:Y:S03]  /*5870*/  LEA R112, R219, UR5, 0x1 ;  /* 0x00000005db707c11 */ /* 0x000fe6000f8e08ff */
[C---:B------:R-:W-:Y:S03]  /*5880*/  HMMA.16816.F32 R8, R96.reuse, R114, R8 ;  /* 0x000000726008723c */ /* 0x040fe60000001808 */
[----:B------:R-:W-:Y:S05]  /*5890*/  IADD3 R112, PT, PT, R216, R112, RZ ;  /* 0x00000070d8707210 */ /* 0x000fea0007ffe0ff */
        /* <DEDUP_REMOVED lines=46> */
[----:B------:R-:W-:Y:S01]  /*5b80*/  FMUL.FTZ R14, R204, R14 ;  /* 0x0000000ecc0e7220 */ /* 0x000fe20000410000 */
[----:B------:R-:W-:Y:S01]  /*5b90*/  F2FP.F16.F32.PACK_AB R4, R5, R4 ;  /* 0x000000040504723e */ /* 0x000fe200000000ff */
[----:B------:R-:W-:Y:S01]  /*5ba0*/  FMUL.FTZ R13, R13, R128 ;  /* 0x000000800d0d7220 */ /* 0x000fe20000410000 */
[----:B------:R-:W-:Y:S01]  /*5bb0*/  F2FP.F16.F32.PACK_AB R6, R7, R6 ;  /* 0x000000060706723e */ /* 0x000fe200000000ff */
        /* <DEDUP_REMOVED lines=20> */
[----:B------:R-:W-:Y:S02]  /*5d00*/  F2FP.F16.F32.PACK_AB R18, R19, R18 ;  /* 0x000000121312723e */ /* 0x000fe400000000ff */
[----:B------:R-:W-:Y:S03]  /*5d10*/  LEA R230, R219, UR4, 0x1 ;  /* 0x00000004dbe67c11 */ /* 0x000fe6000f8e08ff */
[----:B------:R-:W-:Y:S01]  /*5d20*/  STS [R199+-0x2000], R12 ;  /* 0xffe0000cc7007388 */ /* 0x000fe20000000800 */
[----:B------:R-:W-:Y:S05]  /*5d30*/  LEA R229, R220, UR4, 0x1 ;  /* 0x00000004dce57c11 */ /* 0x000fea000f8e08ff */
        /* <DEDUP_REMOVED lines=157> */
.L_x_1263:
        /* <DEDUP_REMOVED lines=435> */
.L_x_1264:
        /* <DEDUP_REMOVED lines=229> */
.L_x_1266:
[----:B------:R-:W3:Y:S01]  /*9090*/  LDCU.64 UR10, c[0x0][0x5c0] ;  /* 0x0000b800ff0a77ac */ /* 0x000ee20008000a00 */
[----:B------:R-:W-:-:S04]  /*90a0*/  UIADD3 UR8, UPT, UPT, UR37, UR41, URZ ;  /* 0x0000002925087290 */ /* 0x000fc8000fffe0ff */
[----:B---3--:R-:W-:Y:S02]  /*90b0*/  UIMAD.WIDE.U32 UR16, UR8, UR10, URZ ;  /* 0x0000000a081072a5 */ /* 0x008fe4000f8e00ff */
[----:B------:R-:W-:-:S04]  /*90c0*/  UIMAD UR8, UR8, UR11, URZ ;  /* 0x0000000b080872a4 */ /* 0x000fc8000f8e02ff */
[----:B------:R-:W-:-:S06]  /*90d0*/  UIADD3 UR8, UPT, UPT, UR17, UR8, URZ ;  /* 0x0000000811087290 */ /* 0x000fcc000fffe0ff */
[----:B-1----:R-:W-:Y:S02]  /*90e0*/  MOV R11, UR8 ;  /* 0x00000008000b7c02 */ /* 0x002fe40008000f00 */
.L_x_1267:
        /* <DEDUP_REMOVED lines=12> */
.L_x_1268:
[----:B------:R-:W1:Y:S01]  /*91b0*/  LDCU.64 UR8, c[0x0][0x5c8] ;  /* 0x0000b900ff0877ac */ /* 0x000e620008000a00 */
[----:B------:R-:W-:-:S04]  /*91c0*/  UIADD3 UR12, UPT, UPT, UR37, UR41, URZ ;  /* 0x00000029250c7290 */ /* 0x000fc8000fffe0ff */
[----:B-1----:R-:W-:Y:S02]  /*91d0*/  UIMAD.WIDE.U32 UR28, UR12, UR8, URZ ;  /* 0x000000080c1c72a5 */ /* 0x002fe4000f8e00ff */
[----:B------:R-:W-:-:S04]  /*91e0*/  UIMAD UR12, UR12, UR9, URZ ;  /* 0x000000090c0c72a4 */ /* 0x000fc8000f8e02ff */
[----:B------:R-:W-:-:S06]  /*91f0*/  UIADD3 UR12, UPT, UPT, UR29, UR12, URZ ;  /* 0x0000000c1d0c7290 */ /* 0x000fcc000fffe0ff */
[----:B------:R-:W-:-:S07]  /*9200*/  MOV R10, UR12 ;  /* 0x0000000c000a7c02 */ /* 0x000fce0008000f00 */
.L_x_1269:
        /* <DEDUP_REMOVED lines=57> */
.L_x_1271:
[----:B------:R-:W-:Y:S05]  /*95a0*/  BSYNC.RECONVERGENT B0 ;  /* 0x0000000000007941 */ /* 0x000fea0003800200 */
.L_x_1270:
        /* <DEDUP_REMOVED lines=21> */
.L_x_1273:
[----:B------:R-:W-:Y:S05]  /*9700*/  BSYNC.RECONVERGENT B0 ;  /* 0x0000000000007941 */ /* 0x000fea0003800200 */
.L_x_1272:
        /* <DEDUP_REMOVED lines=26> */
.L_x_1275:
[----:B------:R-:W-:Y:S05]  /*98b0*/  BSYNC.RECONVERGENT B0 ;  /* 0x0000000000007941 */ /* 0x000fea0003800200 */
.L_x_1274:
        /* <DEDUP_REMOVED lines=18> */
.L_x_1242:
[----:B------:R-:W-:Y:S05]  /*99e0*/  BSYNC.RECONVERGENT B1 ;  /* 0x0000000000017941 */ /* 0x000fea0003800200 */
.L_x_1220:
        /* <DEDUP_REMOVED lines=11> */
.L_x_1277:
        /* <DEDUP_REMOVED lines=14> */
.L_x_2512:


//--------------------- .text._ZN5flash44flash_bwd_dq_dk_dv_loop_seqk_parallel_kernelI23Flash_bwd_kernel_traitsILi256ELi64ELi64ELi8ELi4ELi2ELi2ELb0ELb1EN7cutlass6half_tE19Flash_kernel_traitsILi256ELi64ELi64ELi8ES3_EELb1ELb0ELb1ELb0ELb0ELb0ELb0EEEvNS_16Flash_bwd_paramsE --------------------------
	.section	.text._ZN5flash44flash_bwd_dq_dk_dv_loop_seqk_parallel_kernelI23Flash_bwd_kernel_traitsILi256ELi64ELi64ELi8ELi4ELi2ELi2ELb0ELb1EN7cutlass6half_tE19Flash_kernel_traitsILi256ELi64ELi64ELi8ES3_EELb1ELb0ELb1ELb0ELb0ELb0ELb0EEEvNS_16Flash_bwd_paramsE,"ax",@progbits
	.align	128
        .global         _ZN5flash44flash_bwd_dq_dk_dv_loop_seqk_parallel_kernelI23Flash_bwd_kernel_traitsILi256ELi64ELi64ELi8ELi4ELi2ELi2ELb0ELb1EN7cutlass6half_tE19Flash_kernel_traitsILi256ELi64ELi64ELi8ES3_EELb1ELb0ELb1ELb0ELb0ELb0ELb0EEEvNS_16Flash_bwd_paramsE
        .type           _ZN5flash44flash_bwd_dq_dk_dv_loop_seqk_parallel_kernelI23Flash_bwd_kernel_traitsILi256ELi64ELi64ELi8ELi4ELi2ELi2ELb0ELb1EN7cutlass6half_tE19Flash_kernel_traitsILi256ELi64ELi64ELi8ES3_EELb1ELb0ELb1ELb0ELb0ELb0ELb0EEEvNS_16Flash_bwd_paramsE,@function
        .size           _ZN5flash44flash_bwd_dq_dk_dv_loop_seqk_parallel_kernelI23Flash_bwd_kernel_traitsILi256ELi64ELi64ELi8ELi4ELi2ELi2ELb0ELb1EN7cutlass6half_tE19Flash_kernel_traitsILi256ELi64ELi64ELi8ES3_EELb1ELb0ELb1ELb0ELb0ELb0ELb0EEEvNS_16Flash_bwd_paramsE,(.L_x_2513 - _ZN5flash44flash_bwd_dq_dk_dv_loop_seqk_parallel_kernelI23Flash_bwd_kernel_traitsILi256ELi64ELi64ELi8ELi4ELi2ELi2ELb0ELb1EN7cutlass6half_tE19Flash_kernel_traitsILi256ELi64ELi64ELi8ES3_EELb1ELb0ELb1ELb0ELb0ELb0ELb0EEEvNS_16Flash_bwd_paramsE)
        .other          _ZN5flash44flash_bwd_dq_dk_dv_loop_seqk_parallel_kernelI23Flash_bwd_kernel_traitsILi256ELi64ELi64ELi8ELi4ELi2ELi2ELb0ELb1EN7cutlass6half_tE19Flash_kernel_traitsILi256ELi64ELi64ELi8ES3_EELb1ELb0ELb1ELb0ELb0ELb0ELb0EEEvNS_16Flash_bwd_paramsE,@"STO_CUDA_ENTRY STV_DEFAULT"
_ZN5flash44flash_bwd_dq_dk_dv_loop_seqk_parallel_kernelI23Flash_bwd_kernel_traitsILi256ELi64ELi64ELi8ELi4ELi2ELi2ELb0ELb1EN7cutlass6half_tE19Flash_kernel_traitsILi256ELi64ELi64ELi8ES3_EELb1ELb0ELb1ELb0ELb0ELb0ELb0EEEvNS_16Flash_bwd_paramsE:
.text._ZN5flash44flash_bwd_dq_dk_dv_loop_seqk_parallel_kernelI23Flash_bwd_kernel_traitsILi256ELi64ELi64ELi8ELi4ELi2ELi2ELb0ELb1EN7cutlass6half_tE19Flash_kernel_traitsILi256ELi64ELi64ELi8ES3_EELb1ELb0ELb1ELb0ELb0ELb0ELb0EEEvNS_16Flash_bwd_paramsE:
        /* <DEDUP_REMOVED lines=49> */
.L_x_1336:
        /* <DEDUP_REMOVED lines=19> */
[----:B----4-:R-:W-:Y:S01]  /*0440*/  IMAD.U32 R4, RZ, RZ, UR14 ;  /* 0x0000000eff047e24 */ /* 0x010fe2000f8e00ff */
        /* <DEDUP_REMOVED lines=32> */
.L_x_1278:
        /* <DEDUP_REMOVED lines=44> */
.L_x_1280:
[----:B------:R-:W1:Y:S01]  /*0910*/  LDCU.64 UR14, c[0x0][0x3b8] ;  /* 0x00007700ff0e77ac */ /* 0x000e620008000a00 */
[----:B------:R-:W-:-:S04]  /*0920*/  UIADD3 UR8, UPT, UPT, UR37, UR39, URZ ;  /* 0x0000002725087290 */ /* 0x000fc8000fffe0ff */
[----:B-1----:R-:W-:Y:S02]  /*0930*/  UIMAD.WIDE.U32 UR10, UR8, UR14, URZ ;  /* 0x0000000e080a72a5 */ /* 0x002fe4000f8e00ff */
[----:B------:R-:W-:-:S04]  /*0940*/  UIMAD UR8, UR8, UR15, URZ ;  /* 0x0000000f080872a4 */ /* 0x000fc8000f8e02ff */
[----:B------:R-:W-:Y:S01]  /*0950*/  UIADD3 UR8, UPT, UPT, UR11, UR8, URZ ;  /* 0x000000080b087290 */ /* 0x000fe2000fffe0ff */
[----:B------:R-:W-:-:S05]  /*0960*/  UMOV UR52, UR10 ;  /* 0x0000000a00347c82 */ /* 0x000fca0008000000 */
[----:B------:R-:W-:Y:S02]  /*0970*/  MOV R7, UR8 ;  /* 0x0000000800077c02 */ /* 0x000fe40008000f00 */
.L_x_1281:
        /* <DEDUP_REMOVED lines=41> */
.L_x_1282:
[----:B------:R-:W1:Y:S01]  /*0c10*/  LDCU.64 UR12, c[0x0][0x3c0] ;  /* 0x00007800ff0c77ac */ /* 0x000e620008000a00 */
[----:B------:R-:W-:-:S04]  /*0c20*/  UIADD3 UR8, UPT, UPT, UR37, UR39, URZ ;  /* 0x0000002725087290 */ /* 0x000fc8000fffe0ff */
[----:B-1----:R-:W-:Y:S02]  /*0c30*/  UIMAD.WIDE.U32 UR48, UR8, UR12, URZ ;  /* 0x0000000c083072a5 */ /* 0x002fe4000f8e00ff */
[----:B------:R-:W-:-:S04]  /*0c40*/  UIMAD UR8, UR8, UR13, URZ ;  /* 0x0000000d080872a4 */ /* 0x000fc8000f8e02ff */
[----:B------:R-:W-:-:S06]  /*0c50*/  UIADD3 UR8, UPT, UPT, UR49, UR8, URZ ;  /* 0x0000000831087290 */ /* 0x000fcc000fffe0ff */
[----:B------:R-:W-:-:S07]  /*0c60*/  MOV R8, UR8 ;  /* 0x0000000800087c02 */ /* 0x000fce0008000f00 */
.L_x_1283:
        /* <DEDUP_REMOVED lines=27> */
.L_x_1284:
[----:B------:R-:W-:Y:S02]  /*0e20*/  UIMAD.WIDE.U32 UR56, UR66, UR16, URZ ;  /* 0x00000010423872a5 */ /* 0x000fe4000f8e00ff */
[----:B------:R-:W-:-:S04]  /*0e30*/  UIMAD UR8, UR67, UR16, URZ ;  /* 0x00000010430872a4 */ /* 0x000fc8000f8e02ff */
[----:B------:R-:W-:Y:S02]  /*0e40*/  UIADD3 UR8, UPT, UPT, UR57, UR8, URZ ;  /* 0x0000000839087290 */ /* 0x000fe4000fffe0ff */
.L_x_1285:
        /* <DEDUP_REMOVED lines=20> */
.L_x_1286:
[----:B------:R-:W1:Y:S01]  /*0f90*/  LDCU UR58, c[0x0][0x434] ;  /* 0x00008680ff3a77ac */ /* 0x000e620008000800 */
[----:B------:R-:W-:-:S04]  /*0fa0*/  UIMAD UR10, UR24, UR44, UR23 ;  /* 0x0000002c180a72a4 */ /* 0x000fc8000f8e0217 */
[----:B-1----:R-:W-:Y:S02]  /*0fb0*/  UIMAD UR58, UR10, UR58, URZ ;  /* 0x0000003a0a3a72a4 */ /* 0x002fe4000f8e02ff */
.L_x_1287:
        /* <DEDUP_REMOVED lines=11> */
.L_x_1288:
[----:B------:R-:W1:Y:S01]  /*1070*/  LDCU UR57, c[0x0][0x444] ;  /* 0x00008880ff3977ac */ /* 0x000e620008000800 */
[----:B------:R-:W-:-:S04]  /*1080*/  UIMAD UR10, UR24, UR44, UR23 ;  /* 0x0000002c180a72a4 */ /* 0x000fc8000f8e0217 */
[----:B-1----:R-:W-:-:S12]  /*1090*/  UIMAD UR57, UR10, UR57, URZ ;  /* 0x000000390a3972a4 */ /* 0x002fd8000f8e02ff */
.L_x_1289:
        /* <DEDUP_REMOVED lines=8> */
[----:B------:R-:W-:Y:S02]  /*1120*/  ULEA UR57, UR49, UR57, 0x6 ;  /* 0x0000003931397291 */ /* 0x000fe4000f8e30ff */
[----:B------:R-:W-:-:S02]  /*1130*/  UIADD3.X UR55, UPT, UPT, UR55, UR8, UR10, UP1, UP0 ;  /* 0x0000000837377290 */ /* 0x000fc40008fe040a */
[----:B------:R-:W-:Y:S02]  /*1140*/  ULEA UR58, UR49, UR58, 0x6 ;  /* 0x0000003a313a7291 */ /* 0x000fe4000f8e30ff */
[----:B-1----:R-:W-:-:S04]  /*1150*/  UIADD3 UR47, UPT, UPT, UR36, UR47, URZ ;  /* 0x0000002f242f7290 */ /* 0x002fc8000fffe0ff */
[----:B------:R-:W-:-:S04]  /*1160*/  UIADD3 UR9, UPT, UPT, UR42, -0x40, -UR47 ;  /* 0xffffffc02a097890 */ /* 0x000fc8000fffe82f */
[----:B------:R-:W-:Y:S01]  /*1170*/  USHF.R.S32.HI UR8, URZ, 0x1f, UR9 ;  /* 0x0000001fff087899 */ /* 0x000fe20008011409 */
[----:B---3--:R-:W-:-:S03]  /*1180*/  IMAD R12, R2, UR53, RZ ;  /* 0x00000035020c7c24 */ /* 0x008fc6000f8e02ff */
[----:B------:R-:W-:Y:S01]  /*1190*/  ULEA.HI UR8, UR8, UR9, URZ, 0x6 ;  /* 0x0000000908087291 */ /* 0x000fe2000f8f30ff */
[----:B--2---:R-:W-:-:S03]  /*11a0*/  IMAD.SHL.U32 R4, R0, 0x8, RZ ;  /* 0x0000000800047824 */ /* 0x004fc600078e00ff */
[----:B------:R-:W-:Y:S01]  /*11b0*/  USHF.R.S32.HI UR45, URZ, 0x6, UR8 ;  /* 0x00000006ff2d7899 */ /* 0x000fe20008011408 */
[----:B------:R-:W-:Y:S02]  /*11c0*/  LOP3.LUT R239, R0, 0x1f, RZ, 0xc0, !PT ;  /* 0x0000001f00ef7812 */ /* 0x000fe400078ec0ff */
[----:B------:R-:W-:Y:S01]  /*11d0*/  LOP3.LUT R18, R4, 0x38, RZ, 0xc0, !PT ;  /* 0x0000003804127812 */ /* 0x000fe200078ec0ff */
[----:B------:R-:W-:-:S03]  /*11e0*/  UISETP.LT.AND UP0, UPT, URZ, UR45, UPT ;  /* 0x0000002dff00728c */ /* 0x000fc6000bf01270 */
[----:B------:R-:W1:Y:S01]  /*11f0*/  LDCU.128 UR8, c[0x0][0x590] ;  /* 0x0000b200ff0877ac */ /* 0x000e620008000c00 */
[----:B------:R-:W-:Y:S01]  /*1200*/  IADD3 R10, P0, PT, R18, UR62, RZ ;  /* 0x0000003e120a7c10 */ /* 0x000fe2000ff1e0ff */
[----:B------:R-:W-:Y:S01]  /*1210*/  IMAD.WIDE.U32 R14, R2, UR51, R18 ;  /* 0x00000033020e7c25 */ /* 0x000fe2000f8e0012 */
[----:B------:R-:W-:-:S03]  /*1220*/  USEL UR45, URZ, UR45, !UP0 ;  /* 0x0000002dff2d7287 */ /* 0x000fc6000c000000 */
[----:B------:R-:W-:Y:S01]  /*1230*/  IMAD.X R11, RZ, RZ, UR17, P0 ;  /* 0x00000011ff0b7e24 */ /* 0x000fe200080e06ff */
[----:B------:R-:W2:Y:S01]  /*1240*/  LDCU.64 UR62, c[0x0][0x420] ;  /* 0x00008400ff3e77ac */ /* 0x000ea20008000a00 */
[----:B------:R-:W-:Y:S02]  /*1250*/  UISETP.GT.AND UP0, UPT, UR46, UR45, UPT ;  /* 0x0000002d2e00728c */ /* 0x000fe4000bf04270 */
[----:B-1----:R-:W-:Y:S01]  /*1260*/  UIMAD UR16, UR53, UR8, URZ ;  /* 0x00000008351072a4 */ /* 0x002fe2000f8e02ff */
[----:B------:R-:W-:Y:S01]  /*1270*/  IMAD.U32 R9, RZ, RZ, UR8 ;  /* 0x00000008ff097e24 */ /* 0x000fe2000f8e00ff */
[----:B------:R-:W-:Y:S01]  /*1280*/  MOV R16, UR10 ;  /* 0x0000000a00107c02 */ /* 0x000fe20008000f00 */
[----:B------:R-:W-:Y:S02]  /*1290*/  UIMAD UR53, UR44, UR60, URZ ;  /* 0x0000003c2c3572a4 */ /* 0x000fe4000f8e02ff */
[----:B------:R-:W-:Y:S01]  /*12a0*/  UIMAD UR16, UR51, UR9, UR16 ;  /* 0x00000009331072a4 */ /* 0x000fe2000f8e0210 */
[----:B------:R-:W-:Y:S01]  /*12b0*/  IMAD.WIDE.U32 R10, R9, UR51, R10 ;  /* 0x00000033090a7c25 */ /* 0x000fe2000f8e000a */
[----:B------:R-:W1:Y:S03]  /*12c0*/  LDCU.64 UR60, c[0x0][0x5e8] ;  /* 0x0000bd00ff3c77ac */ /* 0x000e660008000a00 */
[----:B------:R-:W-:Y:S01]  /*12d0*/  IMAD.U32 R9, RZ, RZ, UR11 ;  /* 0x0000000bff097e24 */ /* 0x000fe2000f8e00ff */
[----:B------:R-:W3:Y:S01]  /*12e0*/  LDCU.64 UR10, c[0x0][0x550] ;  /* 0x0000aa00ff0a77ac */ /* 0x000ee20008000a00 */
[----:B------:R-:W-:-:S02]  /*12f0*/  VIADD R11, R11, UR16 ;  /* 0x000000100b0b7c36 */ /* 0x000fc40008000000 */
[----:B------:R-:W-:Y:S02]  /*1300*/  IMAD.WIDE.U32 R16, R16, UR23, R10 ;  /* 0x0000001710107c25 */ /* 0x000fe4000f8e000a */
[----:B------:R-:W4:Y:S02]  /*1310*/  LDCU.64 UR16, c[0x0][0x3c8] ;  /* 0x00007900ff1077ac */ /* 0x000f240008000a00 */
[----:B------:R-:W5:Y:S01]  /*1320*/  LDC.64 R10, c[0x0][0x5f8] ;  /* 0x00017e00ff0a7b82 */ /* 0x000f620000000a00 */
[----:B------:R-:W-:Y:S02]  /*1330*/  IMAD R17, R9, UR23, R17 ;  /* 0x0000001709117c24 */ /* 0x000fe4000f8e0211 */
[----:B------:R-:W-:Y:S01]  /*1340*/  IMAD R9, R3, UR51, R12 ;  /* 0x0000003303097c24 */ /* 0x000fe2000f8e020c */
[----:B------:R-:W-:Y:S01]  /*1350*/  IADD3 R12, P0, PT, R14, UR54, RZ ;  /* 0x000000360e0c7c10 */ /* 0x000fe2000ff1e0ff */
[----:B------:R-:W-:Y:S01]  /*1360*/  USHF.L.U32 UR51, UR8, 0x5, URZ ;  /* 0x0000000508337899 */ /* 0x000fe200080006ff */
[----:B------:R-:W-:-:S02]  /*1370*/  SHF.R.U32.HI R14, RZ, 0x3, R0 ;  /* 0x00000003ff0e7819 */ /* 0x000fc40000011600 */
[----:B------:R-:W-:Y:S01]  /*1380*/  IADD3.X R13, PT, PT, R15, UR50, R9, P0, !PT ;  /* 0x000000320f0d7c10 */ /* 0x000fe200087fe409 */
[----:B------:R-:W-:Y:S01]  /*1390*/  USHF.L.U64.HI UR50, UR8, 0x5, UR9 ;  /* 0x0000000508327899 */ /* 0x000fe20008010209 */
[----:B------:R-:W-:Y:S01]  /*13a0*/  LOP3.LUT R15, R18, 0x40, RZ, 0xfc, !PT ;  /* 0x00000040120f7812 */ /* 0x000fe200078efcff */
[----:B------:R-:W-:-:S04]  /*13b0*/  IMAD.WIDE.U32 R16, R14, UR8, R16 ;  /* 0x000000080e107c25 */ /* 0x000fc8000f8e0010 */
[----:B------:R-:W-:Y:S01]  /*13c0*/  IMAD R9, R14, UR9, R17 ;  /* 0x000000090e097c24 */ /* 0x000fe2000f8e0211 */
[----:B------:R-:W2:Y:S01]  /*13d0*/  LDCU.64 UR8, c[0x0][0x380] ;  /* 0x00007000ff0877ac */ /* 0x000ea20008000a00 */
[----:B----4-:R-:W-:Y:S01]  /*13e0*/  IMAD.U32 R20, RZ, RZ, UR16 ;  /* 0x00000010ff147e24 */ /* 0x010fe2000f8e00ff */
[----:B---3--:R-:W-:-:S03]  /*13f0*/  LEA R246, P2, R16, UR10, 0x1 ;  /* 0x0000000a10f67c11 */ /* 0x008fc6000f8408ff */
[----:B------:R-:W-:Y:S01]  /*1400*/  IMAD.WIDE.U32 R20, R20, UR23, R12 ;  /* 0x0000001714147c25 */ /* 0x000fe2000f8e000c */
[----:B------:R-:W-:Y:S02]  /*1410*/  SHF.R.U32.HI R12, RZ, 0x5, R0 ;  /* 0x00000005ff0c7819 */ /* 0x000fe40000011600 */
[----:B------:R-:W-:Y:S01]  /*1420*/  MOV R13, UR17 ;  /* 0x00000011000d7c02 */ /* 0x000fe20008000f00 */
[----:B-----5:R-:W-:Y:S01]  /*1430*/  IMAD.WIDE.U32 R22, R10, UR21, RZ ;  /* 0x000000150a167c25 */ /* 0x020fe2000f8e00ff */
[----:B------:R-:W3:Y:S01]  /*1440*/  LDCU.64 UR16, c[0x0][0x570] ;  /* 0x0000ae00ff1077ac */ /* 0x000ee20008000a00 */
[----:B------:R-:W-:Y:S02]  /*1450*/  LEA.HI.X R247, R16, UR11, R9, 0x1, P2 ;  /* 0x0000000b10f77c11 */ /* 0x000fe400090f0c09 */
[----:B------:R-:W-:Y:S01]  /*1460*/  IMAD R10, R12, UR53, R239 ;  /* 0x000000350c0a7c24 */ /* 0x000fe2000f8e02ef */
[----:B------:R-:W-:Y:S01]  /*1470*/  SEL R12, R22, RZ, P3 ;  /* 0x000000ff160c7207 */ /* 0x000fe20001800000 */
[----:B------:R-:W-:Y:S01]  /*1480*/  IMAD R11, R11, UR21, R23 ;  /* 0x000000150b0b7c24 */ /* 0x000fe2000f8e0217 */
[----:B------:R-:W-:Y:S01]  /*1490*/  USHF.L.U32 UR53, UR53, 0x6, URZ ;  /* 0x0000000635357899 */ /* 0x000fe200080006ff */
[----:B------:R-:W-:Y:S01]  /*14a0*/  IMAD R17, R13, UR23, R21 ;  /* 0x000000170d117c24 */ /* 0x000fe2000f8e0215 */
[----:B------:R-:W-:Y:S01]  /*14b0*/  IADD3 R12, P1, P0, R10, UR56, R12 ;  /* 0x000000380a0c7c10 */ /* 0x000fe2000f83e00c */
[----:B------:R-:W-:Y:S01]  /*14c0*/  IMAD.MOV.U32 R16, RZ, RZ, R20 ;  /* 0x000000ffff107224 */ /* 0x000fe200078e0014 */
[----:B------:R-:W-:Y:S01]  /*14d0*/  SHF.R.S32.HI R10, RZ, 0x1f, R10 ;  /* 0x0000001fff0a7819 */ /* 0x000fe2000001140a */
[----:B-1----:R-:W-:Y:S01]  /*14e0*/  UIMAD.WIDE UR10, UR57, 0x4, UR60 ;  /* 0x00000004390a78a5 */ /* 0x002fe2000f8e023c */
[----:B------:R-:W-:Y:S01]  /*14f0*/  SEL R11, R11, RZ, P3 ;  /* 0x000000ff0b0b7207 */ /* 0x000fe20001800000 */
[C---:B------:R-:W-:Y:S01]  /*1500*/  IMAD.WIDE.U32 R16, R14.reuse, R2, R16 ;  /* 0x000000020e107225 */ /* 0x040fe200078e0010 */
[----:B------:R-:W-:-:S02]  /*1510*/  IADD3 R20, PT, PT, R14, 0x20, RZ ;  /* 0x000000200e147810 */ /* 0x000fc40007ffe0ff */
[----:B------:R-:W-:Y:S01]  /*1520*/  IADD3.X R11, PT, PT, R10, UR55, R11, P1, P0 ;  /* 0x000000370a0b7c10 */ /* 0x000fe20008fe040b */
[----:B------:R-:W-:Y:S01]  /*1530*/  IMAD.U32 R10, RZ, RZ, UR53 ;  /* 0x00000035ff0a7e24 */ /* 0x000fe2000f8e00ff */
[----:B------:R-:W-:Y:S01]  /*1540*/  IADD3 R12, P0, PT, R12, UR53, RZ ;  /* 0x000000350c0c7c10 */ /* 0x000fe2000ff1e0ff */
[----:B------:R-:W-:Y:S01]  /*1550*/  IMAD R9, R14, R3, R17 ;  /* 0x000000030e097224 */ /* 0x000fe200078e0211 */
[----:B--2---:R-:W-:Y:S02]  /*1560*/  LEA R248, P1, R16, UR8, 0x1 ;  /* 0x0000000810f87c11 */ /* 0x004fe4000f8208ff */
[----:B------:R-:W-:Y:S02]  /*1570*/  LEA.HI.X.SX32 R10, R10, R11, 0x1, P0 ;  /* 0x0000000b0a0a7211 */ /* 0x000fe400000f0eff */
[----:B---3--:R-:W-:Y:S02]  /*1580*/  LEA R244, P0, R12, UR16, 0x2 ;  /* 0x000000100cf47c11 */ /* 0x008fe4000f8010ff */
[----:B------:R-:W-:-:S02]  /*1590*/  LEA.HI.X R249, R16, UR9, R9, 0x1, P1 ;  /* 0x0000000910f97c11 */ /* 0x000fc400088f0c09 */
[----:B------:R-:W-:Y:S01]  /*15a0*/  LEA.HI.X R245, R12, UR17, R10, 0x2, P0 ;  /* 0x000000110cf57c11 */ /* 0x000fe200080f140a */
[----:B------:R-:W-:Y:S01]  /*15b0*/  UIMAD.WIDE UR16, UR58, 0x4, UR62 ;  /* 0x000000043a1078a5 */ /* 0x000fe2000f8e023e */
[----:B------:R-:W-:Y:S02]  /*15c0*/  IADD3 R10, P0, PT, R14, 0x20, RZ ;  /* 0x000000200e0a7810 */ /* 0x000fe40007f1e0ff */
[C---:B------:R-:W-:Y:S01]  /*15d0*/  SHF.L.U64.HI R3, R2.reuse, 0x5, R3 ;  /* 0x0000000502037819 */ /* 0x040fe20000010203 */
[----:B------:R-:W-:Y:S01]  /*15e0*/  IMAD.SHL.U32 R2, R2, 0x20, RZ ;  /* 0x0000002002027824 */ /* 0x000fe200078e00ff */
[C---:B------:R-:W-:Y:S01]  /*15f0*/  LOP3.LUT R17, R18.reuse, 0xc0, RZ, 0xfc, !PT ;  /* 0x000000c012117812 */ /* 0x040fe200078efcff */
        /* <DEDUP_REMOVED lines=16> */
.L_x_1291:
[----:B------:R-:W1:Y:S01]  /*1700*/  LDCU.64 UR12, c[0x0][0x5c0] ;  /* 0x0000b800ff0c77ac */ /* 0x000e620008000a00 */
[----:B------:R-:W-:-:S04]  /*1710*/  UIADD3 UR8, UPT, UPT, UR37, UR39, URZ ;  /* 0x0000002725087290 */ /* 0x000fc8000fffe0ff */
[----:B-1----:R-:W-:Y:S02]  /*1720*/  UIMAD.WIDE.U32 UR16, UR8, UR12, URZ ;  /* 0x0000000c081072a5 */ /* 0x002fe4000f8e00ff */
[----:B------:R-:W-:-:S04]  /*1730*/  UIMAD UR8, UR8, UR13, URZ ;  /* 0x0000000d080872a4 */ /* 0x000fc8000f8e02ff */
[----:B------:R-:W-:-:S06]  /*1740*/  UIADD3 UR8, UPT, UPT, UR17, UR8, URZ ;  /* 0x0000000811087290 */ /* 0x000fcc000fffe0ff */
[----:B------:R-:W-:Y:S02]  /*1750*/  MOV R2, UR8 ;  /* 0x0000000800027c02 */ /* 0x000fe40008000f00 */
.L_x_1292:
        /* <DEDUP_REMOVED lines=13> */
.L_x_1293:
[----:B------:R-:W1:Y:S01]  /*1830*/  LDCU.64 UR10, c[0x0][0x5c8] ;  /* 0x0000b900ff0a77ac */ /* 0x000e620008000a00 */
[----:B------:R-:W-:-:S04]  /*1840*/  UIADD3 UR37, UPT, UPT, UR37, UR39, URZ ;  /* 0x0000002725257290 */ /* 0x000fc8000fffe0ff */
[----:B-1----:R-:W-:Y:S02]  /*1850*/  UIMAD.WIDE.U32 UR14, UR37, UR10, URZ ;  /* 0x0000000a250e72a5 */ /* 0x002fe4000f8e00ff */
[----:B------:R-:W-:-:S04]  /*1860*/  UIMAD UR37, UR37, UR11, URZ ;  /* 0x0000000b252572a4 */ /* 0x000fc8000f8e02ff */
[----:B------:R-:W-:-:S06]  /*1870*/  UIADD3 UR37, UPT, UPT, UR15, UR37, URZ ;  /* 0x000000250f257290 */ /* 0x000fcc000fffe0ff */
[----:B------:R-:W-:-:S07]  /*1880*/  MOV R0, UR37 ;  /* 0x0000002500007c02 */ /* 0x000fce0008000f00 */
.L_x_1294:
        /* <DEDUP_REMOVED lines=32> */
.L_x_1296:
[----:B------:R-:W-:Y:S05]  /*1a90*/  BSYNC.RECONVERGENT B0 ;  /* 0x0000000000007941 */ /* 0x000fea0003800200 */
.L_x_1295:
        /* <DEDUP_REMOVED lines=19> */
.L_x_1298:
[----:B------:R-:W-:Y:S05]  /*1bd0*/  BSYNC.RECONVERGENT B0 ;  /* 0x0000000000007941 */ /* 0x000fea0003800200 */
.L_x_1297:
        /* <DEDUP_REMOVED lines=29> */
.L_x_1300:
[----:B------:R-:W-:Y:S05]  /*1db0*/  BSYNC.RECONVERGENT B0 ;  /* 0x0000000000007941 */ /* 0x000fea0003800200 */
.L_x_1299:
        /* <DEDUP_REMOVED lines=20> */
.L_x_1290:
        /* <DEDUP_REMOVED lines=35> */
.L_x_1303:
[----:B------:R2:W-:Y:S04]  /*2130*/  STS.128 [R13+0x8000], RZ ;  /* 0x008000ff0d007388 */ /* 0x0005e80000000c00 */
[----:B------:R2:W-:Y:S04]  /*2140*/  STS.128 [R13+0xa000], RZ ;  /* 0x00a000ff0d007388 */ /* 0x0005e80000000c00 */
[----:B------:R2:W-:Y:S04]  /*2150*/  STS.128 [R13+0xc000], RZ ;  /* 0x00c000ff0d007388 */ /* 0x0005e80000000c00 */
[----:B------:R2:W-:Y:S02]  /*2160*/  STS.128 [R13+0xe000], RZ ;  /* 0x00e000ff0d007388 */ /* 0x0005e40000000c00 */
.L_x_1304:
[----:B------:R-:W-:Y:S05]  /*2170*/  BSYNC.RECONVERGENT B0 ;  /* 0x0000000000007941 */ /* 0x000fea0003800200 */
.L_x_1302:
        /* <DEDUP_REMOVED lines=37> */
.L_x_1306:
[----:B------:R-:W-:Y:S05]  /*23d0*/  BSYNC.RECONVERGENT B0 ;  /* 0x0000000000007941 */ /* 0x000fea0003800200 */
.L_x_1305:
        /* <DEDUP_REMOVED lines=28> */
.L_x_1308:
[----:B------:R1:W-:Y:S04]  /*25a0*/  STS.128 [R13], RZ ;  /* 0x000000ff0d007388 */ /* 0x0003e80000000c00 */
[----:B------:R1:W-:Y:S04]  /*25b0*/  STS.128 [R13+0x2000], RZ ;  /* 0x002000ff0d007388 */ /* 0x0003e80000000c00 */
[----:B------:R1:W-:Y:S04]  /*25c0*/  STS.128 [R13+0x4000], RZ ;  /* 0x004000ff0d007388 */ /* 0x0003e80000000c00 */
[----:B------:R1:W-:Y:S02]  /*25d0*/  STS.128 [R13+0x6000], RZ ;  /* 0x006000ff0d007388 */ /* 0x0003e40000000c00 */
.L_x_1309:
[----:B------:R-:W-:Y:S05]  /*25e0*/  BSYNC.RECONVERGENT B0 ;  /* 0x0000000000007941 */ /* 0x000fea0003800200 */
.L_x_1307:
        /* <DEDUP_REMOVED lines=46> */
.L_x_1311:
[----:B------:R-:W-:Y:S05]  /*28d0*/  BSYNC.RECONVERGENT B0 ;  /* 0x0000000000007941 */ /* 0x000fea0003800200 */
.L_x_1310:
[----:B------:R-:W2:Y:S01]  /*28e0*/  LDCU.64 UR8, c[0x0][0x3d0] ;  /* 0x00007a00ff0877ac */ /* 0x000ea20008000a00 */
[----:B------:R-:W-:Y:S01]  /*28f0*/  MOV R2, UR14 ;  /* 0x0000000e00027c02 */ /* 0x000fe20008000f00 */
[----:B------:R-:W-:Y:S01]  /*2900*/  BSSY.RECONVERGENT B0, `(.L_x_1312) ;  /* 0x0000032000007945 */ /* 0x000fe20003800200 */
[----:B------:R-:W-:Y:S02]  /*2910*/  UIADD3 UR46, UPT, UPT, -UR30, UR36, URZ ;  /* 0x000000241e2e7290 */ /* 0x000fe4000fffe1ff */
[----:B------:R-:W-:Y:S01]  /*2920*/  UIMAD UR53, UR27, UR14, URZ ;  /* 0x0000000e1b3572a4 */ /* 0x000fe2000f8e02ff */
[----:B------:R-:W-:-:S03]  /*2930*/  IMAD.WIDE.U32 R2, R2, UR30, R18 ;  /* 0x0000001e02027c25 */ /* 0x000fc6000f8e0012 */
[----:B------:R-:W-:Y:S01]  /*2940*/  UIMAD UR53, UR30, UR15, UR53 ;  /* 0x0000000f1e3572a4 */ /* 0x000fe2000f8e0235 */
[----:B------:R-:W-:Y:S02]  /*2950*/  ISETP.GE.AND P6, PT, R14, UR46, PT ;  /* 0x0000002e0e007c0c */ /* 0x000fe4000bfc6270 */
[----:B-1--4-:R-:W-:-:S04]  /*2960*/  IADD3 R22, P0, PT, R2, UR52, RZ ;  /* 0x0000003402167c10 */ /* 0x012fc8000ff1e0ff */
        /* <DEDUP_REMOVED lines=39> */
.L_x_1313:
[----:B------:R2:W-:Y:S04]  /*2be0*/  STS.128 [R13+0x10000], RZ ;  /* 0x010000ff0d007388 */ /* 0x0005e80000000c00 */
[----:B------:R2:W-:Y:S04]  /*2bf0*/  STS.128 [R13+0x12000], RZ ;  /* 0x012000ff0d007388 */ /* 0x0005e80000000c00 */
[----:B------:R2:W-:Y:S04]  /*2c00*/  STS.128 [R13+0x14000], RZ ;  /* 0x014000ff0d007388 */ /* 0x0005e80000000c00 */
[----:B------:R2:W-:Y:S02]  /*2c10*/  STS.128 [R13+0x16000], RZ ;  /* 0x016000ff0d007388 */ /* 0x0005e40000000c00 */
.L_x_1314:
[----:B------:R-:W-:Y:S05]  /*2c20*/  BSYNC.RECONVERGENT B0 ;  /* 0x0000000000007941 */ /* 0x000fea0003800200 */
.L_x_1312:
        /* <DEDUP_REMOVED lines=41> */
.L_x_1316:
[----:B------:R-:W-:Y:S05]  /*2ec0*/  BSYNC.RECONVERGENT B0 ;  /* 0x0000000000007941 */ /* 0x000fea0003800200 */
.L_x_1315:
[----:B------:R-:W2:Y:S01]  /*2ed0*/  LDCU.64 UR8, c[0x0][0x3d8] ;  /* 0x00007b00ff0877ac */ /* 0x000ea20008000a00 */
[----:B-1----:R-:W-:Y:S01]  /*2ee0*/  MOV R2, UR12 ;  /* 0x0000000c00027c02 */ /* 0x002fe20008000f00 */
        /* <DEDUP_REMOVED lines=44> */
.L_x_1318:
[----:B------:R1:W-:Y:S04]  /*31b0*/  STS.128 [R13+0x18000], RZ ;  /* 0x018000ff0d007388 */ /* 0x0003e80000000c00 */
[----:B------:R1:W-:Y:S04]  /*31c0*/  STS.128 [R13+0x1a000], RZ ;  /* 0x01a000ff0d007388 */ /* 0x0003e80000000c00 */
[----:B------:R1:W-:Y:S04]  /*31d0*/  STS.128 [R13+0x1c000], RZ ;  /* 0x01c000ff0d007388 */ /* 0x0003e80000000c00 */
[----:B------:R1:W-:Y:S02]  /*31e0*/  STS.128 [R13+0x1e000], RZ ;  /* 0x01e000ff0d007388 */ /* 0x0003e40000000c00 */
.L_x_1319:
[----:B------:R-:W-:Y:S05]  /*31f0*/  BSYNC.RECONVERGENT B0 ;  /* 0x0000000000007941 */ /* 0x000fea0003800200 */
.L_x_1317:
[----:B------:R-:W3:Y:S01]  /*3200*/  LDC.64 R2, c[0x0][0x528] ;  /* 0x00014a00ff027b82 */ /* 0x000ee20000000a00 */
[----:B------:R-:W1:Y:S01]  /*3210*/  LDCU UR14, c[0x0][0x440] ;  /* 0x00008800ff0e77ac */ /* 0x000e620008000800 */
[----:B------:R-:W1:Y:S01]  /*3220*/  LDCU UR15, c[0x0][0x504] ;  /* 0x0000a080ff0f77ac */ /* 0x000e620008000800 */
[----:B---3--:R3:W5:Y:S04]  /*3230*/  LDG.E.64 R20, desc[UR34][R2.64+0x8] ;  /* 0x0000082202147981 */ /* 0x008768000c1e1b00 */
[----:B------:R-:W5:Y:S01]  /*3240*/  LDG.E.64 R2, desc[UR34][R2.64] ;  /* 0x0000002202027981 */ /* 0x000f62000c1e1b00 */
[----:B--2---:R-:W-:Y:S01]  /*3250*/  SHF.L.U32 R7, R0, 0x6, RZ ;  /* 0x0000000600077819 */ /* 0x004fe200000006ff */
[----:B------:R-:W-:Y:S02]  /*3260*/  BSSY.RECONVERGENT B0, `(.L_x_1320) ;  /* 0x0000028000007945 */ /* 0x000fe40003800200 */
[----:B------:R3:W-:Y:S01]  /*3270*/  @P5 STS.128 [R13+0x19000], RZ ;  /* 0x019000ff0d005388 */ /* 0x0007e20000000c00 */
[----:B------:R-:W-:-:S03]  /*3280*/  LOP3.LUT R6, R7, 0x1c0, RZ, 0xc0, !PT ;  /* 0x000001c007067812 */ /* 0x000fc600078ec0ff */
[----:B------:R3:W-:Y:S04]  /*3290*/  @P5 STS.128 [R13+0x1b000], RZ ;  /* 0x01b000ff0d005388 */ /* 0x0007e80000000c00 */
[----:B------:R3:W-:Y:S04]  /*32a0*/  @P5 STS.128 [R13+0x1d000], RZ ;  /* 0x01d000ff0d005388 */ /* 0x0007e80000000c00 */
[----:B------:R3:W-:Y:S01]  /*32b0*/  @P5 STS.128 [R13+0x1f000], RZ ;  /* 0x01f000ff0d005388 */ /* 0x0007e20000000c00 */
[----:B-1----:R-:W-:Y:S05]  /*32c0*/  @P5 BRA `(.L_x_1321) ;  /* 0x0000000000845947 */ /* 0x002fea0003800000 */
        /* <DEDUP_REMOVED lines=33> */
.L_x_1321:
[----:B------:R-:W-:Y:S05]  /*34e0*/  BSYNC.RECONVERGENT B0 ;  /* 0x0000000000007941 */ /* 0x000fea0003800200 */
.L_x_1320:
[----:B------:R-:W-:Y:S01]  /*34f0*/  UIMAD UR12, UR24, UR44, UR23 ;  /* 0x0000002c180c72a4 */ /* 0x000fe2000f8e0217 */
[----:B-1----:R-:W-:Y:S01]  /*3500*/  IMAD.SHL.U32 R9, R0, 0x20, RZ ;  /* 0x0000002000097824 */ /* 0x002fe200078e00ff */
[----:B------:R-:W-:Y:S01]  /*3510*/  LOP3.LUT R6, R6, 0x38, R4, 0xf8, !PT ;  /* 0x0000003806067812 */ /* 0x000fe200078ef804 */
[C---:B------:R-:W-:Y:S01]  /*3520*/  IMAD.SHL.U32 R5, R0.reuse, 0x10, RZ ;  /* 0x0000001000057824 */ /* 0x040fe200078e00ff */
[----:B------:R-:W-:Y:S01]  /*3530*/  USHF.L.U32 UR12, UR12, 0x5, URZ ;  /* 0x000000050c0c7899 */ /* 0x000fe200080006ff */
[----:B------:R-:W-:Y:S01]  /*3540*/  LOP3.LUT R7, R7, 0x200, RZ, 0xc0, !PT ;  /* 0x0000020007077812 */ /* 0x000fe200078ec0ff */
[----:B------:R-:W0:Y:S01]  /*3550*/  LDGDEPBAR ;  /* 0x00000000000079af */ /* 0x000e220000000000 */
[----:B------:R-:W-:Y:S01]  /*3560*/  LOP3.LUT R8, R9, 0x200, RZ, 0xc0, !PT ;  /* 0x0000020009087812 */ /* 0x000fe200078ec0ff */
[----:B------:R-:W-:Y:S01]  /*3570*/  USHF.R.S32.HI UR24, URZ, 0x1f, UR12 ;  /* 0x0000001fff187899 */ /* 0x000fe2000801140c */
[----:B------:R-:W-:Y:S01]  /*3580*/  R2P PR, R0, 0x6 ;  /* 0x0000000600007804 */ /* 0x000fe20000000000 */
[----:B------:R-:W-:Y:S01]  /*3590*/  IMAD.MOV.U32 R224, RZ, RZ, 0x40 ;  /* 0x00000040ffe07424 */ /* 0x000fe200078e00ff */
[----:B-----5:R-:W-:Y:S01]  /*35a0*/  IADD3 R239, P3, P0, R20, UR12, R239 ;  /* 0x0000000c14ef7c10 */ /* 0x020fe2000f87e0ef */
[----:B------:R-:W-:Y:S01]  /*35b0*/  IMAD.SHL.U32 R4, R0, 0x2, RZ ;  /* 0x0000000200047824 */ /* 0x000fe200078e00ff */
[----:B------:R-:W-:Y:S01]  /*35c0*/  LOP3.LUT R5, R8, 0x3800, R5, 0xf8, !PT ;  /* 0x0000380008057812 */ /* 0x000fe200078ef805 */
[----:B------:R-:W-:Y:S01]  /*35d0*/  IMAD.U32 R237, RZ, RZ, UR38 ;  /* 0x00000026ffed7e24 */ /* 0x000fe2000f8e00ff */
[----:B------:R-:W-:-:S02]  /*35e0*/  LOP3.LUT R227, R6, 0x8, R0, 0x78, !PT ;  /* 0x0000000806e37812 */ /* 0x000fc400078e7800 */
[----:B------:R-:W-:Y:S02]  /*35f0*/  CS2R R190, SRZ ;  /* 0x0000000000be7805 */ /* 0x000fe4000001ff00 */
[----:B------:R-:W-:Y:S02]  /*3600*/  LOP3.LUT R7, R7, 0xc00, R9, 0xf8, !PT ;  /* 0x00000c0007077812 */ /* 0x000fe400078ef809 */
[----:B------:R-:W-:Y:S02]  /*3610*/  CS2R R188, SRZ ;  /* 0x0000000000bc7805 */ /* 0x000fe4000001ff00 */
[----:B------:R-:W-:Y:S02]  /*3620*/  LOP3.LUT R228, R6, 0x8, R12, 0x78, !PT ;  /* 0x0000000806e47812 */ /* 0x000fe400078e780c */
[----:B------:R-:W-:Y:S02]  /*3630*/  CS2R R194, SRZ ;  /* 0x0000000000c27805 */ /* 0x000fe4000001ff00 */
[----:B------:R-:W-:Y:S01]  /*3640*/  IADD3.X R238, PT, PT, R21, UR24, RZ, P3, P0 ;  /* 0x0000001815ee7c10 */ /* 0x000fe20009fe04ff */
[----:B------:R-:W1:Y:S01]  /*3650*/  LDCU UR24, c[0x0][0x590] ;  /* 0x0000b200ff1877ac */ /* 0x000e620008000800 */
[----:B------:R-:W-:-:S02]  /*3660*/  LOP3.LUT R227, R5, R227, RZ, 0xfc, !PT ;  /* 0x000000e305e37212 */ /* 0x000fc400078efcff */
[----:B------:R-:W-:Y:S02]  /*3670*/  CS2R R192, SRZ ;  /* 0x0000000000c07805 */ /* 0x000fe4000001ff00 */
[----:B------:R-:W-:Y:S02]  /*3680*/  LOP3.LUT R228, R7, R228, RZ, 0xfc, !PT ;  /* 0x000000e407e47212 */ /* 0x000fe400078efcff */
[----:B------:R-:W-:Y:S02]  /*3690*/  CS2R R186, SRZ ;  /* 0x0000000000ba7805 */ /* 0x000fe4000001ff00 */
[----:B------:R-:W-:Y:S01]  /*36a0*/  R2UR UR30, R2 ;  /* 0x00000000021e72ca */ /* 0x000fe200000e0000 */
[----:B---3--:R-:W-:Y:S01]  /*36b0*/  IMAD.MOV.U32 R2, RZ, RZ, 0x20 ;  /* 0x00000020ff027424 */ /* 0x008fe200078e00ff */
[----:B------:R-:W-:Y:S02]  /*36c0*/  R2UR UR27, R3 ;  /* 0x00000000031b72ca */ /* 0x000fe400000e0000 */
[----:B------:R-:W-:-:S02]  /*36d0*/  CS2R R184, SRZ ;  /* 0x0000000000b87805 */ /* 0x000fc4000001ff00 */
[----:B------:R-:W-:Y:S02]  /*36e0*/  SEL R224, R224, 0xffffffc0, !P2 ;  /* 0xffffffc0e0e07807 */ /* 0x000fe40005000000 */
[----:B------:R-:W-:Y:S02]  /*36f0*/  CS2R R182, SRZ ;  /* 0x0000000000b67805 */ /* 0x000fe4000001ff00 */
[----:B------:R-:W-:Y:S02]  /*3700*/  LEA R227, R227, UR33, 0x1 ;  /* 0x00000021e3e37c11 */ /* 0x000fe4000f8e08ff */
[----:B------:R-:W-:Y:S02]  /*3710*/  CS2R R180, SRZ ;  /* 0x0000000000b47805 */ /* 0x000fe4000001ff00 */
[----:B------:R-:W-:Y:S02]  /*3720*/  LOP3.LUT R4, R4, 0x6, RZ, 0xc0, !PT ;  /* 0x0000000604047812 */ /* 0x000fe400078ec0ff */
[----:B------:R-:W-:-:S02]  /*3730*/  CS2R R174, SRZ ;  /* 0x0000000000ae7805 */ /* 0x000fc4000001ff00 */
[----:B------:R-:W-:Y:S01]  /*3740*/  LEA R228, R228, UR33, 0x1 ;  /* 0x00000021e4e47c11 */ /* 0x000fe2000f8e08ff */
[----:B------:R-:W-:Y:S01]  /*3750*/  IMAD.IADD R3, R224, 0x1, R227 ;  /* 0x00000001e0037824 */ /* 0x000fe200078e02e3 */
[----:B------:R-:W-:Y:S02]  /*3760*/  SEL R2, R2, 0xffffffe0, !P1 ;  /* 0xffffffe002027807 */ /* 0x000fe40004800000 */
[----:B------:R-:W-:Y:S02]  /*3770*/  CS2R R172, SRZ ;  /* 0x0000000000ac7805 */ /* 0x000fe4000001ff00 */
[----:B------:R-:W-:Y:S01]  /*3780*/  LOP3.LUT R4, R4, 0xe0, R11, 0xf8, !PT ;  /* 0x000000e004047812 */ /* 0x000fe200078ef80b */
[--C-:B------:R-:W-:Y:S01]  /*3790*/  IMAD.IADD R224, R224, 0x1, R228.reuse ;  /* 0x00000001e0e07824 */ /* 0x100fe200078e02e4 */
[----:B------:R-:W-:Y:S01]  /*37a0*/  CS2R R178, SRZ ;  /* 0x0000000000b27805 */ /* 0x000fe2000001ff00 */
[C---:B------:R-:W-:Y:S01]  /*37b0*/  IMAD.IADD R225, R2.reuse, 0x1, R227 ;  /* 0x0000000102e17824 */ /* 0x040fe200078e02e3 */
[----:B------:R-:W-:Y:S01]  /*37c0*/  CS2R R176, SRZ ;  /* 0x0000000000b07805 */ /* 0x000fe2000001ff00 */
[C---:B------:R-:W-:Y:S01]  /*37d0*/  IMAD.IADD R226, R2.reuse, 0x1, R228 ;  /* 0x0000000102e27824 */ /* 0x040fe200078e02e4 */
[----:B------:R-:W-:Y:S01]  /*37e0*/  CS2R R170, SRZ ;  /* 0x0000000000aa7805 */ /* 0x000fe2000001ff00 */
[----:B------:R-:W-:Y:S01]  /*37f0*/  IMAD.IADD R0, R2, 0x1, R3 ;  /* 0x0000000102007824 */ /* 0x000fe200078e0203 */
[----:B------:R-:W-:Y:S01]  /*3800*/  CS2R R168, SRZ ;  /* 0x0000000000a87805 */ /* 0x000fe2000001ff00 */
[----:B------:R-:W-:Y:S01]  /*3810*/  IMAD.U32 R237, R237, 0x40, R4 ;  /* 0x00000040eded7824 */ /* 0x000fe200078e0004 */
        /* <DEDUP_REMOVED lines=50> */
[----:B------:R-:W-:Y:S01]  /*3b40*/  IMAD.IADD R2, R2, 0x1, R224 ;  /* 0x0000000102027824 */ /* 0x000fe200078e02e0 */
[----:B------:R-:W2:Y:S01]  /*3b50*/  LDCU UR8, c[0x0][0x508] ;  /* 0x0000a100ff0877ac */ /* 0x000ea20008000800 */
[----:B------:R-:W3:Y:S01]  /*3b60*/  LDCU UR9, c[0x0][0x3e0] ;  /* 0x00007c00ff0977ac */ /* 0x000ee20008000800 */
[----:B------:R-:W2:Y:S01]  /*3b70*/  LDCU UR13, c[0x0][0x45c] ;  /* 0x00008b80ff0d77ac */ /* 0x000ea20008000800 */
[----:B------:R-:W2:Y:S01]  /*3b80*/  LDCU.U8 UR12, c[0x0][0x4f8] ;  /* 0x00009f00ff0c77ac */ /* 0x000ea20008000000 */
[----:B-1----:R-:W-:Y:S02]  /*3b90*/  USHF.L.U32 UR24, UR24, 0x6, URZ ;  /* 0x0000000618187899 */ /* 0x002fe400080006ff */
[----:B------:R-:W-:Y:S02]  /*3ba0*/  UIADD3 UR47, UPT, UPT, -UR47, UR42, URZ ;  /* 0x0000002a2f2f7290 */ /* 0x000fe4000fffe1ff */
        /* <DEDUP_REMOVED lines=11> */
[----:B--23--:R-:W-:-:S12]  /*3c60*/  UIADD3 UR46, UPT, UPT, UR27, 0x646e171e, URZ ;  /* 0x646e171e1b2e7890 */ /* 0x00cfd8000fffe0ff */
.L_x_1326:
[----:B------:R-:W0:Y:S01]  /*3c70*/  LDGDEPBAR ;  /* 0x00000000000079af */ /* 0x000e220000000000 */
[----:B------:R-:W-:Y:S04]  /*3c80*/  USHF.L.U32 UR44, UR49, 0x6, URZ ;  /* 0x00000006312c7899 */ /* 0x000fe800080006ff */
[----:B------:R-:W-:Y:S01]  /*3c90*/  UISETP.GE.AND UP0, UPT, UR44, UR47, UPT ;  /* 0x0000002f2c00728c */ /* 0x000fe2000bf06270 */
[----:B------:R-:W-:Y:S04]  /*3ca0*/  DEPBAR.LE SB0, 0x0 ;  /* 0x000080000000791a */ /* 0x000fe80000000000 */
[----:B------:R-:W-:Y:S06]  /*3cb0*/  BAR.SYNC.DEFER_BLOCKING 0x0 ;  /* 0x0000000000007b1d */ /* 0x000fec0000010000 */
[----:B------:R-:W-:Y:S04]  /*3cc0*/  LDSM.16.M88.4 R16, [R228] ;  /* 0x00000000e410783b */ /* 0x000fe80000000200 */
[----:B-1----:R-:W1:Y:S04]  /*3cd0*/  LDSM.16.M88.4 R8, [R227+0x10000] ;  /* 0x01000000e308783b */ /* 0x002e680000000200 */
[----:B------:R-:W4:Y:S04]  /*3ce0*/  LDSM.16.M88.4 R84, [R227+0x10800] ;  /* 0x01080000e354783b */ /* 0x000f280000000200 */
[----:B------:R-:W-:Y:S04]  /*3cf0*/  LDSM.16.M88.4 R88, [R226] ;  /* 0x00000000e258783b */ /* 0x000fe80000000200 */
[----:B------:R-:W2:Y:S04]  /*3d00*/  LDSM.16.M88.4 R92, [R225+0x10000] ;  /* 0x01000000e15c783b */ /* 0x000ea80000000200 */
[----:B------:R-:W3:Y:S04]  /*3d10*/  LDSM.16.M88.4 R96, [R225+0x10800] ;  /* 0x01080000e160783b */ /* 0x000ee80000000200 */
[----:B------:R-:W-:Y:S04]  /*3d20*/  LDSM.16.M88.4 R100, [R224] ;  /* 0x00000000e064783b */ /* 0x000fe80000000200 */
[----:B-----5:R-:W3:Y:S04]  /*3d30*/  LDSM.16.M88.4 R104, [R3+0x10000] ;  /* 0x010000000368783b */ /* 0x020ee80000000200 */
[----:B------:R-:W-:Y:S04]  /*3d40*/  LDSM.16.M88.4 R108, [R0+0x10000] ;  /* 0x01000000006c783b */ /* 0x000fe80000000200 */
[----:B------:R-:W-:Y:S01]  /*3d50*/  LDSM.16.M88.4 R112, [R227+0x12800] ;  /* 0x01280000e370783b */ /* 0x000fe20000000200 */
[C---:B-1----:R-:W-:Y:S08]  /*3d60*/  HMMA.16816.F32 R4, R16.reuse, R8, RZ ;  /* 0x000000081004723c */ /* 0x042ff000000018ff */
[C---:B------:R-:W-:Y:S08]  /*3d70*/  HMMA.16816.F32 R8, R16.reuse, R10, RZ ;  /* 0x0000000a1008723c */ /* 0x040ff000000018ff */
[C---:B----4-:R-:W-:Y:S08]  /*3d80*/  HMMA.16816.F32 R12, R16.reuse, R84, RZ ;  /* 0x00000054100c723c */ /* 0x050ff000000018ff */
[----:B------:R-:W-:Y:S01]  /*3d90*/  HMMA.16816.F32 R16, R16, R86, RZ ;  /* 0x000000561010723c */ /* 0x000fe200000018ff */
[----:B------:R-:W1:Y:S07]  /*3da0*/  LDSM.16.M88.4 R84, [R3+0x10800] ;  /* 0x010800000354783b */ /* 0x000e6e0000000200 */
[C---:B--2---:R-:W-:Y:S08]  /*3db0*/  HMMA.16816.F32 R4, R88.reuse, R92, R4 ;  /* 0x0000005c5804723c */ /* 0x044ff00000001804 */
[C---:B------:R-:W-:Y:S01]  /*3dc0*/  HMMA.16816.F32 R8, R88.reuse, R94, R8 ;  /* 0x0000005e5808723c */ /* 0x040fe20000001808 */
[----:B------:R-:W2:Y:S07]  /*3dd0*/  LDSM.16.M88.4 R92, [R2] ;  /* 0x00000000025c783b */ /* 0x000eae0000000200 */
[C---:B---3--:R-:W-:Y:S01]  /*3de0*/  HMMA.16816.F32 R12, R88.reuse, R96, R12 ;  /* 0x00000060580c723c */ /* 0x048fe2000000180c */
[----:B------:R-:W-:Y:S02]  /*3df0*/  IMAD.U32 R96, RZ, RZ, UR10 ;  /* 0x0000000aff607e24 */ /* 0x000fe4000f8e00ff */
[----:B------:R-:W-:Y:S03]  /*3e00*/  IMAD.U32 R97, RZ, RZ, UR11 ;  /* 0x0000000bff617e24 */ /* 0x000fe6000f8e00ff */
[C---:B------:R-:W-:Y:S02]  /*3e10*/  LEA R96, P0, R242.reuse, R96, 0x2 ;  /* 0x00000060f2607211 */ /* 0x040fe400078010ff */
[----:B------:R-:W-:Y:S01]  /*3e20*/  HMMA.16816.F32 R16, R88, R98, R16 ;  /* 0x000000625810723c */ /* 0x000fe20000001810 */
[----:B------:R-:W3:Y:S02]  /*3e30*/  LDSM.16.M88.4 R88, [R0+0x10800] ;  /* 0x010800000058783b */ /* 0x000ee40000000200 */
[----:B------:R-:W-:Y:S05]  /*3e40*/  LEA.HI.X R97, R242, R97, RZ, 0x2, P0 ;  /* 0x00000061f2617211 */ /* 0x000fea00000f14ff */
[C---:B------:R-:W-:Y:S01]  /*3e50*/  HMMA.16816.F32 R4, R100.reuse, R104, R4 ;  /* 0x000000686404723c */ /* 0x040fe20000001804 */
[----:B------:R-:W5:Y:S04]  /*3e60*/  LDG.E R123, desc[UR34][R96.64] ;  /* 0x00000022607b7981 */ /* 0x000f68000c1e1900 */
        /* <DEDUP_REMOVED lines=106> */
.L_x_1322:
        /* <DEDUP_REMOVED lines=82> */
.L_x_1323:
[----:B------:R-:W1:Y:S01]  /*4a30*/  S2R R229, SR_TID.X ;  /* 0x0000000000e57919 */ /* 0x000e620000002100 */
[----:B------:R-:W-:Y:S01]  /*4a40*/  IMAD.U32 R0, RZ, RZ, UR38 ;  /* 0x00000026ff007e24 */ /* 0x000fe2000f8e00ff */
[----:B------:R-:W-:Y:S01]  /*4a50*/  FSETP.NEU.FTZ.AND P1, PT, R241, -INF , PT ;  /* 0xff800000f100780b */ /* 0x000fe20003f3d000 */
[----:B------:R-:W-:Y:S01]  /*4a60*/  IMAD.WIDE.U32 R84, R239, -0x2daee0ad, RZ ;  /* 0xd2511f53ef547825 */ /* 0x000fe200078e00ff */
[----:B------:R-:W-:Y:S01]  /*4a70*/  FSETP.NEU.FTZ.AND P0, PT, R240, -INF , PT ;  /* 0xff800000f000780b */ /* 0x000fe20003f1d000 */
[----:B------:R-:W-:Y:S02]  /*4a80*/  UISETP.GT.AND UP0, UPT, UR49, UR45, UPT ;  /* 0x0000002d3100728c */ /* 0x000fe4000bf04270 */
[----:B------:R-:W-:Y:S02]  /*4a90*/  IMAD.U32 R2, RZ, RZ, UR49 ;  /* 0x00000031ff027e24 */ /* 0x000fe4000f8e00ff */
[----:B------:R-:W-:Y:S02]  /*4aa0*/  IMAD.MOV.U32 R124, RZ, RZ, 0x10 ;  /* 0x00000010ff7c7424 */ /* 0x000fe400078e00ff */
[----:B------:R-:W-:Y:S02]  /*4ab0*/  IMAD.MOV.U32 R232, RZ, RZ, 0x20 ;  /* 0x00000020ffe87424 */ /* 0x000fe400078e00ff */
[----:B------:R-:W-:Y:S03]  /*4ac0*/  IMAD.MOV.U32 R233, RZ, RZ, 0x40 ;  /* 0x00000040ffe97424 */ /* 0x000fe600078e00ff */
[----:B------:R-:W-:Y:S04]  /*4ad0*/  @UP0 UIADD3 UR44, UP1, UPT, UR16, -0x100, URZ ;  /* 0xffffff00102c0890 */ /* 0x000fe8000ff3e0ff */
[----:B------:R-:W-:Y:S02]  /*4ae0*/  @UP0 UIADD3.X UR42, UPT, UPT, UR17, -0x1, URZ, UP1, !UPT ;  /* 0xffffffff112a0890 */ /* 0x000fe40008ffe4ff */
[----:B------:R-:W-:Y:S04]  /*4af0*/  @UP0 UIADD3 UR10, UP1, UPT, UR10, -0x100, URZ ;  /* 0xffffff000a0a0890 */ /* 0x000fe8000ff3e0ff */
[----:B------:R-:W-:Y:S01]  /*4b00*/  @UP0 UIADD3.X UR11, UPT, UPT, UR11, -0x1, URZ, UP1, !UPT ;  /* 0xffffffff0b0b0890 */ /* 0x000fe20008ffe4ff */
[--C-:B-1----:R-:W-:Y:S01]  /*4b10*/  SHF.R.U32.HI R86, RZ, 0x7, R229.reuse ;  /* 0x00000007ff567819 */ /* 0x102fe200000116e5 */
[C---:B------:R-:W-:Y:S01]  /*4b20*/  IMAD.SHL.U32 R118, R229.reuse, 0x2, RZ ;  /* 0x00000002e5767824 */ /* 0x040fe200078e00ff */
[--C-:B------:R-:W-:Y:S01]  /*4b30*/  SHF.R.U32.HI R3, RZ, 0x5, R229.reuse ;  /* 0x00000005ff037819 */ /* 0x100fe200000116e5 */
[----:B------:R-:W-:Y:S01]  /*4b40*/  IMAD.SHL.U32 R120, R229, 0x20, RZ ;  /* 0x00000020e5787824 */ /* 0x000fe200078e00ff */
[----:B------:R-:W-:Y:S01]  /*4b50*/  SHF.R.U32.HI R126, RZ, 0x2, R229 ;  /* 0x00000002ff7e7819 */ /* 0x000fe200000116e5 */
[----:B------:R-:W-:Y:S01]  /*4b60*/  IMAD R0, R0, 0x2, R86 ;  /* 0x0000000200007824 */ /* 0x000fe200078e0256 */
[----:B------:R-:W-:Y:S01]  /*4b70*/  LOP3.LUT R3, R3, 0x3, RZ, 0xc0, !PT ;  /* 0x0000000303037812 */ /* 0x000fe200078ec0ff */
[C---:B------:R-:W-:Y:S01]  /*4b80*/  IMAD.SHL.U32 R117, R229.reuse, 0x40, RZ ;  /* 0x00000040e5757824 */ /* 0x040fe200078e00ff */
[----:B------:R-:W-:Y:S01]  /*4b90*/  LOP3.LUT R227, R120, 0x200, RZ, 0xc0, !PT ;  /* 0x0000020078e37812 */ /* 0x000fe200078ec0ff */
[----:B------:R-:W-:Y:S01]  /*4ba0*/  IMAD.SHL.U32 R230, R229, 0x8, RZ ;  /* 0x00000008e5e67824 */ /* 0x000fe200078e00ff */
[----:B------:R-:W-:Y:S01]  /*4bb0*/  LOP3.LUT R0, R0, UR27, R85, 0x96, !PT ;  /* 0x0000001b00007c12 */ /* 0x000fe2000f8e9655 */
[----:B------:R-:W-:Y:S02]  /*4bc0*/  IMAD R2, R2, 0x4, R3 ;  /* 0x0000000402027824 */ /* 0x000fe400078e0203 */
[----:B------:R-:W-:Y:S01]  /*4bd0*/  FMUL.FTZ R85, R241, 1.4426950216293334961 ;  /* 0x3fb8aa3bf1557820 */ /* 0x000fe20000410000 */
[----:B------:R-:W-:Y:S01]  /*4be0*/  LOP3.LUT P2, RZ, R229, 0x8, RZ, 0xc0, !PT ;  /* 0x00000008e5ff7812 */ /* 0x000fe2000784c0ff */
[----:B------:R-:W-:Y:S01]  /*4bf0*/  IMAD.WIDE.U32 R2, R2, -0x326172a9, RZ ;  /* 0xcd9e8d5702027825 */ /* 0x000fe200078e00ff */
[----:B------:R-:W-:Y:S02]  /*4c00*/  LOP3.LUT R116, R117, 0x1c0, RZ, 0xc0, !PT ;  /* 0x000001c075747812 */ /* 0x000fe400078ec0ff */
[----:B------:R-:W-:Y:S01]  /*4c10*/  FSEL R85, R85, RZ, P1 ;  /* 0x000000ff55557208 */ /* 0x000fe20000800000 */
[----:B------:R-:W-:Y:S01]  /*4c20*/  IMAD.WIDE.U32 R86, R0, -0x326172a9, RZ ;  /* 0xcd9e8d5700567825 */ /* 0x000fe200078e00ff */
[----:B------:R-:W-:Y:S03]  /*4c30*/  LOP3.LUT R88, R238, UR30, R3, 0x96, !PT ;  /* 0x0000001eee587c12 */ /* 0x000fe6000f8e9603 */
[----:B------:R-:W-:Y:S01]  /*4c40*/  FMUL.FTZ R0, R240, 1.4426950216293334961 ;  /* 0x3fb8aa3bf0007820 */ /* 0x000fe20000410000 */
[----:B------:R-:W-:Y:S01]  /*4c50*/  FFMA.FTZ R16, R16, UR13, -R85 ;  /* 0x0000000d10107c23 */ /* 0x000fe20008010855 */
[----:B------:R-:W-:Y:S01]  /*4c60*/  LOP3.LUT R2, R2, UR61, R87, 0x96, !PT ;  /* 0x0000003d02027c12 */ /* 0x000fe2000f8e9657 */
[----:B------:R-:W-:Y:S04]  /*4c70*/  IMAD.WIDE.U32 R88, R88, -0x2daee0ad, RZ ;  /* 0xd2511f5358587825 */ /* 0x000fe800078e00ff */
[--C-:B------:R-:W-:Y:S01]  /*4c80*/  FFMA.FTZ R17, R17, UR13, -R85.reuse ;  /* 0x0000000d11117c23 */ /* 0x100fe20008010855 */
[----:B------:R-:W1:Y:S01]  /*4c90*/  MUFU.EX2 R201, R16 ;  /* 0x0000001000c97308 */ /* 0x000e620000000800 */
[----:B------:R-:W-:Y:S01]  /*4ca0*/  FFMA.FTZ R9, R9, UR13, -R85 ;  /* 0x0000000d09097c23 */ /* 0x000fe20008010855 */
[----:B------:R-:W-:Y:S01]  /*4cb0*/  IMAD.WIDE.U32 R2, R2, -0x2daee0ad, RZ ;  /* 0xd2511f5302027825 */ /* 0x000fe200078e00ff */
[----:B------:R-:W-:Y:S07]  /*4cc0*/  LOP3.LUT R84, R84, UR60, R89, 0x96, !PT ;  /* 0x0000003c54547c12 */ /* 0x000fee000f8e9659 */
[----:B------:R-:W2:Y:S01]  /*4cd0*/  MUFU.EX2 R200, R17 ;  /* 0x0000001100c87308 */ /* 0x000ea20000000800 */
[--C-:B------:R-:W-:Y:S01]  /*4ce0*/  FFMA.FTZ R13, R13, UR13, -R85.reuse ;  /* 0x0000000d0d0d7c23 */ /* 0x100fe20008010855 */
[----:B------:R-:W-:Y:S01]  /*4cf0*/  FFMA.FTZ R12, R12, UR13, -R85 ;  /* 0x0000000d0c0c7c23 */ /* 0x000fe20008010855 */
[----:B------:R-:W-:Y:S01]  /*4d00*/  LOP3.LUT R88, R88, UR58, R3, 0x96, !PT ;  /* 0x0000003a58587c12 */ /* 0x000fe2000f8e9603 */
[----:B------:R-:W-:Y:S04]  /*4d10*/  IMAD.WIDE.U32 R90, R84, -0x326172a9, RZ ;  /* 0xcd9e8d57545a7825 */ /* 0x000fe800078e00ff */
[--C-:B------:R-:W-:Y:S02]  /*4d20*/  FFMA.FTZ R8, R8, UR13, -R85.reuse ;  /* 0x0000000d08087c23 */ /* 0x100fe40008010855 */
[----:B------:R3:W4:Y:S01]  /*4d30*/  MUFU.EX2 R203, R12 ;  /* 0x0000000c00cb7308 */ /* 0x0007220000000800 */
[----:B------:R-:W-:Y:S01]  /*4d40*/  FFMA.FTZ R4, R4, UR13, -R85 ;  /* 0x0000000d04047c23 */ /* 0x000fe20008010855 */
[----:B------:R-:W-:Y:S01]  /*4d50*/  IMAD.WIDE.U32 R88, R88, -0x326172a9, RZ ;  /* 0xcd9e8d5758587825 */ /* 0x000fe200078e00ff */
[----:B------:R-:W-:Y:S07]  /*4d60*/  LOP3.LUT R86, R86, UR59, R91, 0x96, !PT ;  /* 0x0000003b56567c12 */ /* 0x000fee000f8e965b */
[----:B------:R2:W-:Y:S01]  /*4d70*/  MUFU.EX2 R204, R9 ;  /* 0x0000000900cc7308 */ /* 0x0005e20000000800 */
[----:B------:R-:W-:Y:S01]  /*4d80*/  FFMA.FTZ R5, R5, UR13, -R85 ;  /* 0x0000000d05057c23 */ /* 0x000fe20008010855 */
[----:B------:R-:W-:Y:S02]  /*4d90*/  LOP3.LUT R3, R118, 0x38, RZ, 0xc0, !PT ;  /* 0x0000003876037812 */ /* 0x000fe400078ec0ff */
[----:B------:R-:W-:Y:S01]  /*4da0*/  LOP3.LUT R87, R90, UR57, R89, 0x96, !PT ;  /* 0x000000395a577c12 */ /* 0x000fe2000f8e9659 */
[----:B------:R-:W-:Y:S01]  /*4db0*/  IMAD.WIDE.U32 R84, R86, -0x2daee0ad, RZ ;  /* 0xd2511f5356547825 */ /* 0x000fe200078e00ff */
[----:B------:R-:W-:Y:S04]  /*4dc0*/  LOP3.LUT R126, R3, 0x20, R126, 0x78, !PT ;  /* 0x00000020037e7812 */ /* 0x000fe800078e787e */
[----:B------:R4:W4:Y:S01]  /*4dd0*/  MUFU.EX2 R205, R8 ;  /* 0x0000000800cd7308 */ /* 0x0009220000000800 */
[----:B------:R-:W-:Y:S01]  /*4de0*/  FSEL R0, R0, RZ, P0 ;  /* 0x000000ff00007208 */ /* 0x000fe20000000000 */
[----:B------:R-:W-:Y:S01]  /*4df0*/  IMAD.WIDE.U32 R86, R87, -0x2daee0ad, RZ ;  /* 0xd2511f5357567825 */ /* 0x000fe200078e00ff */
[----:B------:R-:W-:Y:S07]  /*4e00*/  LOP3.LUT R90, R2, UR56, R85, 0x96, !PT ;  /* 0x00000038025a7c12 */ /* 0x000fee000f8e9655 */
[----:B------:R-:W-:Y:S01]  /*4e10*/  MUFU.EX2 R207, R4 ;  /* 0x0000000400cf7308 */ /* 0x000fe20000000800 */
[----:B------:R-:W-:Y:S01]  /*4e20*/  LOP3.LUT R116, R116, 0x38, R230, 0xf8, !PT ;  /* 0x0000003874747812 */ /* 0x000fe200078ef8e6 */
[----:B------:R-:W-:Y:S01]  /*4e30*/  IMAD.SHL.U32 R2, R229, 0x10, RZ ;  /* 0x00000010e5027824 */ /* 0x000fe200078e00ff */
[----:B------:R-:W-:Y:S01]  /*4e40*/  LOP3.LUT R84, R84, UR54, R87, 0x96, !PT ;  /* 0x0000003654547c12 */ /* 0x000fe2000f8e9657 */
[----:B------:R-:W-:Y:S04]  /*4e50*/  IMAD.WIDE.U32 R90, R90, -0x326172a9, RZ ;  /* 0xcd9e8d575a5a7825 */ /* 0x000fe800078e00ff */
[----:B------:R-:W-:Y:S02]  /*4e60*/  FFMA.FTZ R10, R10, UR13, -R0 ;  /* 0x0000000d0a0a7c23 */ /* 0x000fe40008010800 */
[----:B------:R-:W-:Y:S01]  /*4e70*/  MUFU.EX2 R206, R5 ;  /* 0x0000000500ce7308 */ /* 0x000fe20000000800 */
[--C-:B------:R-:W-:Y:S01]  /*4e80*/  LOP3.LUT R227, R227, 0x3800, R2.reuse, 0xf8, !PT ;  /* 0x00003800e3e37812 */ /* 0x100fe200078ef802 */
[----:B------:R-:W-:Y:S01]  /*4e90*/  IMAD.WIDE.U32 R84, R84, -0x326172a9, RZ ;  /* 0xcd9e8d5754547825 */ /* 0x000fe200078e00ff */
[----:B------:R-:W-:Y:S07]  /*4ea0*/  LOP3.LUT R3, R88, UR55, R91, 0x96, !PT ;  /* 0x0000003758037c12 */ /* 0x000fee000f8e965b */
[----:B------:R-:W-:Y:S01]  /*4eb0*/  MUFU.EX2 R197, R10 ;  /* 0x0000000a00c57308 */ /* 0x000fe20000000800 */
[----:B------:R-:W-:Y:S01]  /*4ec0*/  LOP3.LUT R126, R126, 0x1c0, R2, 0xf8, !PT ;  /* 0x000001c07e7e7812 */ /* 0x000fe200078ef802 */
[--C-:B------:R-:W-:Y:S01]  /*4ed0*/  FFMA.FTZ R11, R11, UR13, -R0.reuse ;  /* 0x0000000d0b0b7c23 */ /* 0x100fe20008010800 */
[----:B------:R-:W-:Y:S01]  /*4ee0*/  LOP3.LUT R2, R120, 0xc00, RZ, 0xc0, !PT ;  /* 0x00000c0078027812 */ /* 0x000fe200078ec0ff */
[----:B------:R-:W-:Y:S01]  /*4ef0*/  FFMA.FTZ R18, R18, UR13, -R0 ;  /* 0x0000000d12127c23 */ /* 0x000fe20008010800 */
[----:B------:R-:W-:Y:S01]  /*4f00*/  LOP3.LUT R85, R90, UR53, R85, 0x96, !PT ;  /* 0x000000355a557c12 */ /* 0x000fe2000f8e9655 */
[----:B------:R-:W-:Y:S01]  /*4f10*/  IMAD.WIDE.U32 R90, R3, -0x2daee0ad, RZ ;  /* 0xd2511f53035a7825 */ /* 0x000fe200078e00ff */
[----:B------:R-:W-:Y:S03]  /*4f20*/  LOP3.LUT R87, R2, 0x6, R118, 0xf8, !PT ;  /* 0x0000000602577812 */ /* 0x000fe600078ef876 */
[----:B------:R-:W-:Y:S01]  /*4f30*/  MUFU.EX2 R196, R11 ;  /* 0x0000000b00c47308 */ /* 0x000fe20000000800 */
[--C-:B------:R-:W-:Y:S01]  /*4f40*/  FFMA.FTZ R19, R19, UR13, -R0.reuse ;  /* 0x0000000d13137c23 */ /* 0x100fe20008010800 */
[----:B------:R-:W-:Y:S01]  /*4f50*/  IMAD.WIDE.U32 R88, R85, -0x2daee0ad, RZ ;  /* 0xd2511f5355587825 */ /* 0x000fe200078e00ff */
[----:B------:R-:W-:Y:S07]  /*4f60*/  LOP3.LUT R126, R87, R126, RZ, 0xfc, !PT ;  /* 0x0000007e577e7212 */ /* 0x000fee00078efcff */
[----:B------:R-:W-:Y:S01]  /*4f70*/  MUFU.EX2 R202, R13 ;  /* 0x0000000d00ca7308 */ /* 0x000fe20000000800 */
[----:B------:R-:W-:Y:S01]  /*4f80*/  LOP3.LUT R87, R86, UR52, R91, 0x96, !PT ;  /* 0x0000003456577c12 */ /* 0x000fe2000f8e965b */
[--C-:B------:R-:W-:Y:S01]  /*4f90*/  FFMA.FTZ R7, R7, UR13, -R0.reuse ;  /* 0x0000000d07077c23 */ /* 0x100fe20008010800 */
[----:B------:R-:W-:Y:S01]  /*4fa0*/  PRMT R86, R88, 0x7770, RZ ;  /* 0x0000777058567816 */ /* 0x000fe200000000ff */
[--C-:B------:R-:W-:Y:S01]  /*4fb0*/  FFMA.FTZ R6, R6, UR13, -R0.reuse ;  /* 0x0000000d06067c23 */ /* 0x100fe20008010800 */
[----:B------:R-:W-:Y:S01]  /*4fc0*/  PRMT R85, R88, 0x7771, RZ ;  /* 0x0000777158557816 */ /* 0x000fe200000000ff */
[--C-:B------:R-:W-:Y:S01]  /*4fd0*/  FFMA.FTZ R15, R15, UR13, -R0.reuse ;  /* 0x0000000d0f0f7c23 */ /* 0x100fe20008010800 */
[----:B------:R-:W-:Y:S01]  /*4fe0*/  FFMA.FTZ R14, R14, UR13, -R0 ;  /* 0x0000000d0e0e7c23 */ /* 0x000fe20008010800 */
[----:B------:R-:W-:Y:S02]  /*4ff0*/  LOP3.LUT R0, R90, UR46, R89, 0x96, !PT ;  /* 0x0000002e5a007c12 */ /* 0x000fe4000f8e9659 */
[----:B------:R-:W-:Y:S01]  /*5000*/  MUFU.EX2 R198, R7 ;  /* 0x0000000700c67308 */ /* 0x000fe20000000800 */
[----:B------:R-:W-:Y:S01]  /*5010*/  ISETP.LE.U32.AND P0, PT, R86, UR12, PT ;  /* 0x0000000c56007c0c */ /* 0x000fe2000bf03070 */
[----:B------:R-:W-:Y:S01]  /*5020*/  IMAD.WIDE.U32 R86, R87, -0x326172a9, RZ ;  /* 0xcd9e8d5757567825 */ /* 0x000fe200078e00ff */
[----:B------:R-:W-:Y:S07]  /*5030*/  ISETP.GT.U32.AND P6, PT, R85, UR12, PT ;  /* 0x0000000c55007c0c */ /* 0x000fee000bfc4070 */
[----:B------:R-:W-:Y:S01]  /*5040*/  MUFU.EX2 R199, R6 ;  /* 0x0000000600c77308 */ /* 0x000fe20000000800 */
[----:B------:R-:W-:Y:S02]  /*5050*/  LOP3.LUT R85, R0, 0xff, RZ, 0xc0, !PT ;  /* 0x000000ff00557812 */ /* 0x000fe400078ec0ff */
[----:B---3--:R-:W-:Y:S07]  /*5060*/  PRMT R12, R86, 0x7770, RZ ;  /* 0x00007770560c7816 */ /* 0x008fee00000000ff */
[----:B------:R-:W-:Y:S01]  /*5070*/  MUFU.EX2 R130, R15 ;  /* 0x0000000f00827308 */ /* 0x000fe20000000800 */
[----:B------:R-:W-:Y:S02]  /*5080*/  ISETP.LE.U32.AND P1, PT, R85, UR12, PT ;  /* 0x0000000c55007c0c */ /* 0x000fe4000bf23070 */
[----:B------:R-:W-:Y:S07]  /*5090*/  ISETP.LE.U32.AND P3, PT, R12, UR12, PT ;  /* 0x0000000c0c007c0c */ /* 0x000fee000bf63070 */
[----:B------:R-:W-:Y:S01]  /*50a0*/  MUFU.EX2 R131, R14 ;  /* 0x0000000e00837308 */ /* 0x000fe20000000800 */
[----:B------:R-:W-:Y:S01]  /*50b0*/  PRMT R3, R88, 0x7772, RZ ;  /* 0x0000777258037816 */ /* 0x000fe200000000ff */
[----:B-1----:R-:W-:Y:S01]  /*50c0*/  @!P0 FADD.FTZ R201, -R201, -RZ ;  /* 0x800000ffc9c98221 */ /* 0x002fe20000010100 */
[----:B------:R-:W-:Y:S07]  /*50d0*/  LEA R127, R126, UR5, 0x1 ;  /* 0x000000057e7f7c11 */ /* 0x000fee000f8e08ff */
[----:B------:R-:W1:Y:S01]  /*50e0*/  MUFU.EX2 R129, R18 ;  /* 0x0000001200817308 */ /* 0x000e620000000800 */
[----:B--2---:R-:W-:Y:S01]  /*50f0*/  PRMT R9, R86, 0x7771, RZ ;  /* 0x0000777156097816 */ /* 0x004fe200000000ff */
[----:B------:R-:W-:Y:S01]  /*5100*/  @P6 FADD.FTZ R200, -R200, -RZ ;  /* 0x800000ffc8c86221 */ /* 0x000fe20000010100 */
[----:B------:R-:W-:Y:S01]  /*5110*/  ISETP.GT.U32.AND P5, PT, R3, UR12, PT ;  /* 0x0000000c03007c0c */ /* 0x000fe2000bfa4070 */
[C---:B------:R-:W-:Y:S01]  /*5120*/  VIADD R125, R127.reuse, 0x20 ;  /* 0x000000207f7d7836 */ /* 0x040fe20000000000 */
[----:B----4-:R-:W-:Y:S01]  /*5130*/  PRMT R8, R86, 0x7772, RZ ;  /* 0x0000777256087816 */ /* 0x010fe200000000ff */
[----:B------:R-:W-:Y:S01]  /*5140*/  @P2 VIADD R125, R127, 0xffffffe0 ;  /* 0xffffffe07f7d2836 */ /* 0x000fe20000000000 */
[----:B------:R-:W-:Y:S01]  /*5150*/  LOP3.LUT R3, R84, UR48, R87, 0x96, !PT ;  /* 0x0000003054037c12 */ /* 0x000fe2000f8e9657 */
[----:B------:R-:W-:Y:S01]  /*5160*/  @!P1 FADD.FTZ R203, -R203, -RZ ;  /* 0x800000ffcbcb9221 */ /* 0x000fe20000010100 */
[----:B------:R-:W-:Y:S01]  /*5170*/  PRMT R86, R86, 0x7773, RZ ;  /* 0x0000777356567816 */ /* 0x000fe200000000ff */
[----:B------:R-:W-:Y:S01]  /*5180*/  @!P3 FADD.FTZ R205, -R205, -RZ ;  /* 0x800000ffcdcdb221 */ /* 0x000fe20000010100 */
[----:B------:R-:W-:Y:S01]  /*5190*/  ISETP.GT.U32.AND P2, PT, R8, UR12, PT ;  /* 0x0000000c08007c0c */ /* 0x000fe2000bf44070 */
[----:B------:R-:W2:Y:S01]  /*51a0*/  MUFU.EX2 R128, R19 ;  /* 0x0000001300807308 */ /* 0x000ea20000000800 */
[----:B------:R-:W-:Y:S02]  /*51b0*/  ISETP.GT.U32.AND P1, PT, R86, UR12, PT ;  /* 0x0000000c56007c0c */ /* 0x000fe4000bf24070 */
[--C-:B------:R-:W-:Y:S01]  /*51c0*/  SHF.R.U32.HI R8, RZ, 0x18, R3.reuse ;  /* 0x00000018ff087819 */ /* 0x100fe20000011603 */
[----:B-1----:R-:W-:Y:S01]  /*51d0*/  @P5 FADD.FTZ R129, -R129, -RZ ;  /* 0x800000ff81815221 */ /* 0x002fe20000010100 */
[----:B------:R-:W-:Y:S02]  /*51e0*/  ISETP.GT.U32.AND P4, PT, R9, UR12, PT ;  /* 0x0000000c09007c0c */ /* 0x000fe4000bf84070 */
[----:B------:R-:W-:Y:S02]  /*51f0*/  ISETP.LE.U32.AND P3, PT, R8, UR12, PT ;  /* 0x0000000c08007c0c */ /* 0x000fe4000bf63070 */
[C---:B------:R-:W-:Y:S02]  /*5200*/  LOP3.LUT R8, R3.reuse, 0xff, RZ, 0xc0, !PT ;  /* 0x000000ff03087812 */ /* 0x040fe400078ec0ff */
[----:B------:R-:W-:Y:S01]  /*5210*/  LOP3.LUT R4, R3, 0xffff, RZ, 0xc0, !PT ;  /* 0x0000ffff03047812 */ /* 0x000fe200078ec0ff */
[----:B------:R-:W-:Y:S01]  /*5220*/  @P2 FADD.FTZ R197, -R197, -RZ ;  /* 0x800000ffc5c52221 */ /* 0x000fe20000010100 */
[----:B------:R-:W-:Y:S01]  /*5230*/  PRMT R3, R3, 0x7632, R3 ;  /* 0x0000763203037816 */ /* 0x000fe20000000003 */
[----:B------:R-:W-:Y:S01]  /*5240*/  @P1 FADD.FTZ R196, -R196, -RZ ;  /* 0x800000ffc4c41221 */ /* 0x000fe20000010100 */
[----:B------:R-:W-:Y:S02]  /*5250*/  SHF.R.U32.HI R4, RZ, 0x8, R4 ;  /* 0x00000008ff047819 */ /* 0x000fe40000011604 */
[----:B------:R-:W-:Y:S01]  /*5260*/  LOP3.LUT R3, R3, 0xff, RZ, 0xc0, !PT ;  /* 0x000000ff03037812 */ /* 0x000fe200078ec0ff */
[----:B------:R-:W-:Y:S01]  /*5270*/  @P4 FADD.FTZ R204, -R204, -RZ ;  /* 0x800000ffcccc4221 */ /* 0x000fe20000010100 */
[----:B------:R-:W-:Y:S01]  /*5280*/  LOP3.LUT R4, R4, 0xffff, RZ, 0xc0, !PT ;  /* 0x0000ffff04047812 */ /* 0x000fe200078ec0ff */
[----:B------:R-:W-:Y:S01]  /*5290*/  @!P3 FADD.FTZ R198, -R198, -RZ ;  /* 0x800000ffc6c6b221 */ /* 0x000fe20000010100 */
[----:B------:R-:W-:Y:S02]  /*52a0*/  ISETP.LE.U32.AND P1, PT, R3, UR12, PT ;  /* 0x0000000c03007c0c */ /* 0x000fe4000bf23070 */
[----:B------:R-:W-:Y:S02]  /*52b0*/  ISETP.LE.U32.AND P4, PT, R8, UR12, PT ;  /* 0x0000000c08007c0c */ /* 0x000fe4000bf83070 */
[----:B------:R-:W-:Y:S02]  /*52c0*/  ISETP.LE.U32.AND P3, PT, R4, UR12, PT ;  /* 0x0000000c04007c0c */ /* 0x000fe4000bf63070 */
[----:B------:R-:W-:Y:S02]  /*52d0*/  LOP3.LUT R2, R116, 0x8, R229, 0x78, !PT ;  /* 0x0000000874027812 */ /* 0x000fe400078e78e5 */
[--C-:B------:R-:W-:Y:S02]  /*52e0*/  SHF.R.U32.HI R3, RZ, 0x18, R0.reuse ;  /* 0x00000018ff037819 */ /* 0x100fe40000011600 */
[----:B------:R-:W-:Y:S02]  /*52f0*/  LOP3.LUT R227, R227, R2, RZ, 0xfc, !PT ;  /* 0x00000002e3e37212 */ /* 0x000fe400078efcff */
[----:B------:R-:W-:Y:S01]  /*5300*/  LOP3.LUT R7, R0, 0xffff, RZ, 0xc0, !PT ;  /* 0x0000ffff00077812 */ /* 0x000fe200078ec0ff */
[----:B------:R-:W-:Y:S01]  /*5310*/  @!P1 FADD.FTZ R199, -R199, -RZ ;  /* 0x800000ffc7c79221 */ /* 0x000fe20000010100 */
[----:B------:R-:W-:Y:S01]  /*5320*/  PRMT R2, R88, 0x7773, RZ ;  /* 0x0000777358027816 */ /* 0x000fe200000000ff */
[----:B------:R-:W-:Y:S01]  /*5330*/  @!P4 FADD.FTZ R207, -R207, -RZ ;  /* 0x800000ffcfcfc221 */ /* 0x000fe20000010100 */
[----:B------:R-:W-:Y:S01]  /*5340*/  PRMT R0, R0, 0x7632, R0 ;  /* 0x0000763200007816 */ /* 0x000fe20000000000 */
[----:B------:R-:W-:Y:S01]  /*5350*/  @!P3 FADD.FTZ R206, -R206, -RZ ;  /* 0x800000ffceceb221 */ /* 0x000fe20000010100 */
[----:B------:R-:W-:Y:S02]  /*5360*/  ISETP.GT.U32.AND P4, PT, R2, UR12, PT ;  /* 0x0000000c02007c0c */ /* 0x000fe4000bf84070 */
[----:B------:R-:W-:Y:S02]  /*5370*/  LOP3.LUT R0, R0, 0xff, RZ, 0xc0, !PT ;  /* 0x000000ff00007812 */ /* 0x000fe400078ec0ff */
[----:B------:R-:W-:Y:S02]  /*5380*/  F2FP.RELU.F16.F32.PACK_AB R2, R198, R199 ;  /* 0x000000c7c602723e */ /* 0x000fe400000008ff */
[----:B------:R-:W-:Y:S02]  /*5390*/  LEA R126, R126, UR4, 0x1 ;  /* 0x000000047e7e7c11 */ /* 0x000fe4000f8e08ff */
[----:B------:R-:W-:Y:S02]  /*53a0*/  ISETP.LE.U32.AND P3, PT, R0, UR12, PT ;  /* 0x0000000c00007c0c */ /* 0x000fe4000bf63070 */
[----:B------:R-:W-:Y:S01]  /*53b0*/  F2FP.RELU.F16.F32.PACK_AB R0, R206, R207 ;  /* 0x000000cfce00723e */ /* 0x000fe200000008ff */
[----:B------:R1:W-:Y:S01]  /*53c0*/  STS [R126+0x22400], R2 ;  /* 0x022400027e007388 */ /* 0x0003e20000000800 */
[----:B------:R-:W-:Y:S01]  /*53d0*/  SHF.R.U32.HI R7, RZ, 0x8, R7 ;  /* 0x00000008ff077819 */ /* 0x000fe20000011607 */
[----:B--2---:R-:W-:Y:S01]  /*53e0*/  @P4 FADD.FTZ R128, -R128, -RZ ;  /* 0x800000ff80804221 */ /* 0x004fe20000010100 */
[----:B------:R-:W-:Y:S01]  /*53f0*/  LOP3.LUT P1, RZ, R229, 0x4, RZ, 0xc0, !PT ;  /* 0x00000004e5ff7812 */ /* 0x000fe2000782c0ff */
[----:B------:R2:W-:Y:S01]  /*5400*/  STS [R126+0x22000], R0 ;  /* 0x022000007e007388 */ /* 0x0005e20000000800 */
[----:B------:R-:W-:Y:S02]  /*5410*/  LOP3.LUT R7, R7, 0xffff, RZ, 0xc0, !PT ;  /* 0x0000ffff07077812 */ /* 0x000fe400078ec0ff */
[----:B------:R-:W-:Y:S02]  /*5420*/  SEL R124, R124, 0xfffffff0, !P1 ;  /* 0xfffffff07c7c7807 */ /* 0x000fe40004800000 */
[----:B------:R-:W-:Y:S01]  /*5430*/  ISETP.LE.U32.AND P2, PT, R7, UR12, PT ;  /* 0x0000000c07007c0c */ /* 0x000fe2000bf43070 */
[----:B------:R-:W-:Y:S01]  /*5440*/  @!P3 FADD.FTZ R131, -R131, -RZ ;  /* 0x800000ff8383b221 */ /* 0x000fe20000010100 */
[----:B------:R-:W-:Y:S01]  /*5450*/  LOP3.LUT R122, R117, 0x200, RZ, 0xc0, !PT ;  /* 0x00000200757a7812 */ /* 0x000fe200078ec0ff */
[----:B------:R-:W-:Y:S01]  /*5460*/  IMAD.IADD R127, R127, 0x1, R124 ;  /* 0x000000017f7f7824 */ /* 0x000fe200078e027c */
[----:B------:R-:W-:Y:S01]  /*5470*/  SHF.R.U32.HI R231, RZ, 0x1, R229 ;  /* 0x00000001ffe77819 */ /* 0x000fe200000116e5 */
[----:B------:R-:W-:Y:S01]  /*5480*/  IMAD.IADD R124, R124, 0x1, R125 ;  /* 0x000000017c7c7824 */ /* 0x000fe200078e027d */
[----:B------:R-:W-:Y:S02]  /*5490*/  LOP3.LUT R228, R122, 0xc00, R120, 0xf8, !PT ;  /* 0x00000c007ae47812 */ /* 0x000fe400078ef878 */
[----:B------:R-:W-:Y:S02]  /*54a0*/  LOP3.LUT R121, R116, 0x8, R231, 0x78, !PT ;  /* 0x0000000874797812 */ /* 0x000fe400078e78e7 */
[----:B------:R-:W-:Y:S02]  /*54b0*/  LEA R227, R227, UR4, 0x1 ;  /* 0x00000004e3e37c11 */ /* 0x000fe4000f8e08ff */
[----:B------:R-:W-:Y:S01]  /*54c0*/  LOP3.LUT R228, R228, R121, RZ, 0xfc, !PT ;  /* 0x00000079e4e47212 */ /* 0x000fe200078efcff */
[----:B------:R-:W-:Y:S01]  /*54d0*/  @!P2 FADD.FTZ R202, -R202, -RZ ;  /* 0x800000ffcacaa221 */ /* 0x000fe20000010100 */
[----:B------:R-:W-:Y:S02]  /*54e0*/  ISETP.LE.U32.AND P2, PT, R3, UR12, PT ;  /* 0x0000000c03007c0c */ /* 0x000fe4000bf43070 */
[----:B------:R-:W-:Y:S02]  /*54f0*/  F2FP.RELU.F16.F32.PACK_AB R3, R204, R205 ;  /* 0x000000cdcc03723e */ /* 0x000fe400000008ff */
[----:B-1----:R-:W-:Y:S02]  /*5500*/  F2FP.RELU.F16.F32.PACK_AB R2, R196, R197 ;  /* 0x000000c5c402723e */ /* 0x002fe400000008ff */
[----:B--2---:R-:W-:Y:S01]  /*5510*/  F2FP.RELU.F16.F32.PACK_AB R0, R202, R203 ;  /* 0x000000cbca00723e */ /* 0x004fe200000008ff */
[----:B------:R1:W-:Y:S01]  /*5520*/  STS [R127], R3 ;  /* 0x000000037f007388 */ /* 0x0003e20000000800 */
[----:B------:R-:W-:Y:S02]  /*5530*/  LEA R228, R228, UR4, 0x1 ;  /* 0x00000004e4e47c11 */ /* 0x000fe4000f8e08ff */
[----:B------:R-:W-:Y:S01]  /*5540*/  LOP3.LUT P0, RZ, R229, 0x2, RZ, 0xc0, !PT ;  /* 0x00000002e5ff7812 */ /* 0x000fe2000780c0ff */
[----:B------:R2:W-:Y:S01]  /*5550*/  STS [R127+0x400], R2 ;  /* 0x000400027f007388 */ /* 0x0005e20000000800 */
[----:B------:R-:W-:Y:S01]  /*5560*/  SEL R233, R233, 0xffffffc0, !P1 ;  /* 0xffffffc0e9e97807 */ /* 0x000fe20004800000 */
[----:B------:R-:W-:Y:S01]  /*5570*/  @!P2 FADD.FTZ R130, -R130, -RZ ;  /* 0x800000ff8282a221 */ /* 0x000fe20000010100 */
[----:B------:R-:W-:Y:S01]  /*5580*/  SEL R232, R232, 0xffffffe0, !P0 ;  /* 0xffffffe0e8e87807 */ /* 0x000fe20004000000 */
[----:B------:R3:W-:Y:S01]  /*5590*/  STS [R125], R0 ;  /* 0x000000007d007388 */ /* 0x0007e20000000800 */
[----:B------:R-:W-:Y:S01]  /*55a0*/  LOP3.LUT R234, R118, 0x20, RZ, 0xc0, !PT ;  /* 0x0000002076ea7812 */ /* 0x000fe200078ec0ff */
[--C-:B------:R-:W-:Y:S01]  /*55b0*/  IMAD.IADD R224, R233, 0x1, R228.reuse ;  /* 0x00000001e9e07824 */ /* 0x100fe200078e02e4 */
[----:B------:R-:W-:Y:S01]  /*55c0*/  FSETP.GE.FTZ.AND P2, PT, R207, RZ, PT ;  /* 0x000000ffcf00720b */ /* 0x000fe20003f56000 */
[----:B------:R-:W-:Y:S01]  /*55d0*/  IMAD.IADD R226, R232, 0x1, R228 ;  /* 0x00000001e8e27824 */ /* 0x000fe200078e02e4 */
[----:B------:R-:W-:Y:S01]  /*55e0*/  FSETP.GE.FTZ.AND P0, PT, R206, RZ, PT ;  /* 0x000000ffce00720b */ /* 0x000fe20003f16000 */
[--C-:B------:R-:W-:Y:S01]  /*55f0*/  IMAD.IADD R225, R232, 0x1, R227.reuse ;  /* 0x00000001e8e17824 */ /* 0x100fe200078e02e3 */
[----:B------:R-:W-:Y:S02]  /*5600*/  FSETP.GE.FTZ.AND P3, PT, R204, RZ, PT ;  /* 0x000000ffcc00720b */ /* 0x000fe40003f76000 */
[----:B------:R-:W-:Y:S02]  /*5610*/  FSETP.GE.FTZ.AND P4, PT, R205, RZ, PT ;  /* 0x000000ffcd00720b */ /* 0x000fe40003f96000 */
[----:B------:R-:W-:Y:S02]  /*5620*/  LOP3.LUT R236, R122, 0x400, R120, 0xf8, !PT ;  /* 0x000004007aec7812 */ /* 0x000fe400078ef878 */
[----:B------:R-:W-:Y:S02]  /*5630*/  LOP3.LUT R243, R230, 0x38, RZ, 0xc0, !PT ;  /* 0x00000038e6f37812 */ /* 0x000fe400078ec0ff */
[----:B------:R-:W-:Y:S02]  /*5640*/  LOP3.LUT R236, R236, R121, RZ, 0xfc, !PT ;  /* 0x00000079ecec7212 */ /* 0x000fe400078efcff */
[----:B-1----:R-:W-:Y:S02]  /*5650*/  F2FP.RELU.F16.F32.PACK_AB R3, R130, R131 ;  /* 0x000000838203723e */ /* 0x002fe400000008ff */
[----:B------:R-:W-:Y:S02]  /*5660*/  LEA R236, R236, UR4, 0x1 ;  /* 0x00000004ecec7c11 */ /* 0x000fe4000f8e08ff */
[----:B--2---:R-:W-:Y:S01]  /*5670*/  F2FP.RELU.F16.F32.PACK_AB R2, R200, R201 ;  /* 0x000000c9c802723e */ /* 0x004fe200000008ff */
[----:B------:R1:W-:Y:S01]  /*5680*/  STS [R125+0x400], R3 ;  /* 0x000400037d007388 */ /* 0x0003e20000000800 */
[----:B---3--:R-:W-:Y:S03]  /*5690*/  F2FP.RELU.F16.F32.PACK_AB R0, R128, R129 ;  /* 0x000000818000723e */ /* 0x008fe600000008ff */
[----:B------:R2:W-:Y:S04]  /*56a0*/  STS [R124], R2 ;  /* 0x000000027c007388 */ /* 0x0005e80000000800 */
[----:B------:R3:W-:Y:S04]  /*56b0*/  STS [R124+0x400], R0 ;  /* 0x000400007c007388 */ /* 0x0007e80000000800 */
[----:B------:R-:W-:Y:S08]  /*56c0*/  LDSM.16.M88.4 R16, [R228+0x8000] ;  /* 0x00800000e410783b */ /* 0x000ff00000000200 */
[----:B------:R-:W4:Y:S01]  /*56d0*/  LDSM.16.M88.4 R8, [R227+0x18000] ;  /* 0x01800000e308783b */ /* 0x000f220000000200 */
[----:B-1----:R-:W-:Y:S07]  /*56e0*/  IMAD.IADD R3, R233, 0x1, R227 ;  /* 0x00000001e9037824 */ /* 0x002fee00078e02e3 */
[----:B------:R-:W1:Y:S01]  /*56f0*/  LDSM.16.M88.4 R84, [R227+0x18800] ;  /* 0x01880000e354783b */ /* 0x000e620000000200 */
[C---:B--2---:R-:W-:Y:S02]  /*5700*/  IMAD.IADD R2, R232.reuse, 0x1, R224 ;  /* 0x00000001e8027824 */ /* 0x044fe400078e02e0 */
[----:B---3--:R-:W-:Y:S05]  /*5710*/  IMAD.IADD R0, R232, 0x1, R3 ;  /* 0x00000001e8007824 */ /* 0x008fea00078e0203 */
[----:B------:R-:W-:Y:S08]  /*5720*/  LDSM.16.M88.4 R88, [R226+0x8000] ;  /* 0x00800000e258783b */ /* 0x000ff00000000200 */
[----:B------:R-:W2:Y:S08]  /*5730*/  LDSM.16.M88.4 R92, [R225+0x18000] ;  /* 0x01800000e15c783b */ /* 0x000eb00000000200 */
[----:B------:R-:W3:Y:S01]  /*5740*/  LDSM.16.M88.4 R96, [R225+0x18800] ;  /* 0x01880000e160783b */ /* 0x000ee20000000200 */
[C---:B----4-:R-:W-:Y:S07]  /*5750*/  HMMA.16816.F32 R4, R16.reuse, R8, RZ ;  /* 0x000000081004723c */ /* 0x050fee00000018ff */
[----:B------:R-:W-:Y:S01]  /*5760*/  LDSM.16.M88.4 R100, [R224+0x8000] ;  /* 0x00800000e064783b */ /* 0x000fe20000000200 */
[C---:B------:R-:W-:Y:S07]  /*5770*/  HMMA.16816.F32 R8, R16.reuse, R10, RZ ;  /* 0x0000000a1008723c */ /* 0x040fee00000018ff */
[----:B------:R-:W4:Y:S01]  /*5780*/  LDSM.16.M88.4 R104, [R3+0x18000] ;  /* 0x018000000368783b */ /* 0x000f220000000200 */
[C---:B-1----:R-:W-:Y:S07]  /*5790*/  HMMA.16816.F32 R12, R16.reuse, R84, RZ ;  /* 0x00000054100c723c */ /* 0x042fee00000018ff */
[----:B------:R-:W-:Y:S01]  /*57a0*/  LDSM.16.M88.4 R108, [R2+0x8000] ;  /* 0x00800000026c783b */ /* 0x000fe20000000200 */
[----:B------:R-:W-:Y:S07]  /*57b0*/  HMMA.16816.F32 R16, R16, R86, RZ ;  /* 0x000000561010723c */ /* 0x000fee00000018ff */
[----:B------:R-:W1:Y:S01]  /*57c0*/  LDSM.16.M88.4 R84, [R3+0x18800] ;  /* 0x018800000354783b */ /* 0x000e620000000200 */
[C---:B--2---:R-:W-:Y:S07]  /*57d0*/  HMMA.16816.F32 R4, R88.reuse, R92, R4 ;  /* 0x0000005c5804723c */ /* 0x044fee0000001804 */
[----:B------:R-:W2:Y:S01]  /*57e0*/  LDSM.16.M88.4 R112, [R0+0x18000] ;  /* 0x018000000070783b */ /* 0x000ea20000000200 */
[C---:B------:R-:W-:Y:S07]  /*57f0*/  HMMA.16816.F32 R8, R88.reuse, R94, R8 ;  /* 0x0000005e5808723c */ /* 0x040fee0000001808 */
[----:B------:R-:W-:Y:S01]  /*5800*/  LDSM.16.M88.4 R92, [R228+0xa000] ;  /* 0x00a00000e45c783b */ /* 0x000fe20000000200 */
[C---:B---3--:R-:W-:Y:S08]  /*5810*/  HMMA.16816.F32 R12, R88.reuse, R96, R12 ;  /* 0x00000060580c723c */ /* 0x048ff0000000180c */
[----:B------:R-:W-:Y:S01]  /*5820*/  HMMA.16816.F32 R16, R88, R98, R16 ;  /* 0x000000625810723c */ /* 0x000fe20000001810 */
[----:B------:R-:W3:Y:S07]  /*5830*/  LDSM.16.M88.4 R88, [R0+0x18800] ;  /* 0x018800000058783b */ /* 0x000eee0000000200 */
[C---:B----4-:R-:W-:Y:S01]  /*5840*/  HMMA.16816.F32 R4, R100.reuse, R104, R4 ;  /* 0x000000686404723c */ /* 0x050fe20000001804 */
[----:B------:R-:W4:Y:S07]  /*5850*/  LDSM.16.M88.4 R96, [R227+0x1a000] ;  /* 0x01a00000e360783b */ /* 0x000f2e0000000200 */
[C---:B------:R-:W-:Y:S01]  /*5860*/  HMMA.16816.F32 R8, R100.reuse, R106, R8 ;  /* 0x0000006a6408723c */ /* 0x040fe20000001808 */
[----:B------:R-:W-:Y:S07]  /*5870*/  LDSM.16.M88.4 R104, [R225+0x1a000] ;  /* 0x01a00000e168783b */ /* 0x000fee0000000200 */
[C---:B-1----:R-:W-:Y:S08]  /*5880*/  HMMA.16816.F32 R12, R100.reuse, R84, R12 ;  /* 0x00000054640c723c */ /* 0x042ff0000000180c */
[----:B------:R-:W-:Y:S01]  /*5890*/  HMMA.16816.F32 R16, R100, R86, R16 ;  /* 0x000000566410723c */ /* 0x000fe20000001810 */
[----:B------:R-:W1:Y:S07]  /*58a0*/  LDSM.16.M88.4 R84, [R227+0x1a800] ;  /* 0x01a80000e354783b */ /* 0x000e6e0000000200 */
[C---:B--2---:R-:W-:Y:S01]  /*58b0*/  HMMA.16816.F32 R4, R108.reuse, R112, R4 ;  /* 0x000000706c04723c */ /* 0x044fe20000001804 */
[----:B------:R-:W2:Y:S07]  /*58c0*/  LDSM.16.M88.4 R100, [R226+0xa000] ;  /* 0x00a00000e264783b */ /* 0x000eae0000000200 */
[C---:B------:R-:W-:Y:S01]  /*58d0*/  HMMA.16816.F32 R8, R108.reuse, R114, R8 ;  /* 0x000000726c08723c */ /* 0x040fe20000001808 */
[----:B------:R-:W-:Y:S07]  /*58e0*/  LDSM.16.M88.4 R112, [R3+0x1a000] ;  /* 0x01a000000370783b */ /* 0x000fee0000000200 */
        /* <DEDUP_REMOVED lines=68> */
[C---:B------:R-:W-:Y:S08]  /*5d30*/  HMMA.16816.F32 R8, R92.reuse, R98, R8 ;  /* 0x000000625c08723c */ /* 0x040ff00000001808 */
[C---:B---3--:R-:W-:Y:S08]  /*5d40*/  HMMA.16816.F32 R12, R92.reuse, R88, R12 ;  /* 0x000000585c0c723c */ /* 0x048ff0000000180c */
[----:B------:R-:W-:Y:S01]  /*5d50*/  HMMA.16816.F32 R16, R92, R90, R16 ;  /* 0x0000005a5c10723c */ /* 0x000fe20000001810 */
[----:B------:R-:W3:Y:S07]  /*5d60*/  LDSM.16.M88.4 R88, [R0+0x1e800] ;  /* 0x01e800000058783b */ /* 0x000eee0000000200 */
[C---:B----4-:R-:W-:Y:S08]  /*5d70*/  HMMA.16816.F32 R4, R100.reuse, R104, R4 ;  /* 0x000000686404723c */ /* 0x050ff00000001804 */
[C---:B------:R-:W-:Y:S08]  /*5d80*/  HMMA.16816.F32 R8, R100.reuse, R106, R8 ;  /* 0x0000006a6408723c */ /* 0x040ff00000001808 */
[C---:B-1----:R-:W-:Y:S03]  /*5d90*/  HMMA.16816.F32 R12, R100.reuse, R84, R12 ;  /* 0x00000054640c723c */ /* 0x042fe6000000180c */
[----:B------:R-:W-:Y:S04]  /*5da0*/  SHF.R.U32.HI R84, RZ, 0x3, R229 ;  /* 0x00000003ff547819 */ /* 0x000fe800000116e5 */
[----:B------:R-:W-:Y:S01]  /*5db0*/  LOP3.LUT R234, R234, 0x18, R84, 0xf8, !PT ;  /* 0x00000018eaea7812 */ /* 0x000fe200078ef854 */
[----:B------:R-:W-:Y:S03]  /*5dc0*/  HMMA.16816.F32 R16, R100, R86, R16 ;  /* 0x000000566410723c */ /* 0x000fe60000001810 */
[--C-:B------:R-:W-:Y:S02]  /*5dd0*/  LOP3.LUT R234, R234, 0x1c0, R117.reuse, 0xf8, !PT ;  /* 0x000001c0eaea7812 */ /* 0x100fe400078ef875 */
[----:B------:R-:W-:Y:S02]  /*5de0*/  LOP3.LUT R84, R231, 0x10, RZ, 0xc0, !PT ;  /* 0x00000010e7547812 */ /* 0x000fe400078ec0ff */
[----:B------:R-:W-:Y:S01]  /*5df0*/  LOP3.LUT R234, R234, 0x38, R230, 0x78, !PT ;  /* 0x00000038eaea7812 */ /* 0x000fe200078e78e6 */
[C---:B--2---:R-:W-:Y:S05]  /*5e00*/  HMMA.16816.F32 R4, R108.reuse, R112, R4 ;  /* 0x000000706c04723c */ /* 0x044fea0000001804 */
[----:B------:R-:W-:Y:S02]  /*5e10*/  LOP3.LUT R234, R234, 0x200, R117, 0xf8, !PT ;  /* 0x00000200eaea7812 */ /* 0x000fe400078ef875 */
[----:B------:R-:W-:Y:S01]  /*5e20*/  LOP3.LUT R84, R84, 0x8, R229, 0xf8, !PT ;  /* 0x0000000854547812 */ /* 0x000fe200078ef8e5 */
[C---:B------:R-:W-:Y:S03]  /*5e30*/  HMMA.16816.F32 R8, R108.reuse, R114, R8 ;  /* 0x000000726c08723c */ /* 0x040fe60000001808 */
[----:B------:R-:W-:Y:S02]  /*5e40*/  LEA R234, R234, UR4, 0x1 ;  /* 0x00000004eaea7c11 */ /* 0x000fe4000f8e08ff */
[----:B------:R-:W-:Y:S03]  /*5e50*/  LOP3.LUT R116, R84, R116, RZ, 0x3c, !PT ;  /* 0x0000007454747212 */ /* 0x000fe600078e3cff */
[C---:B---3--:R-:W-:Y:S03]  /*5e60*/  HMMA.16816.F32 R12, R108.reuse, R88, R12 ;  /* 0x000000586c0c723c */ /* 0x048fe6000000180c */
[C---:B-----5:R-:W-:Y:S01]  /*5e70*/  FADD.FTZ R84, -R123.reuse, R4 ;  /* 0x000000047b547221 */ /* 0x060fe20000010100 */
[----:B------:R-:W-:Y:S01]  /*5e80*/  FADD.FTZ R4, -R123, R5 ;  /* 0x000000057b047221 */ /* 0x000fe20000010100 */
[C---:B------:R-:W-:Y:S01]  /*5e90*/  FADD.FTZ R7, -R119.reuse, R7 ;  /* 0x0000000777077221 */ /* 0x040fe20000010100 */
[----:B------:R-:W-:Y:S01]  /*5ea0*/  LOP3.LUT R116, R116, 0x200, R120, 0xf8, !PT ;  /* 0x0000020074747812 */ /* 0x000fe200078ef878 */
[----:B------:R-:W-:Y:S01]  /*5eb0*/  FADD.FTZ R6, -R119, R6 ;  /* 0x0000000677067221 */ /* 0x000fe20000010100 */
[----:B------:R-:W-:Y:S03]  /*5ec0*/  HMMA.16816.F32 R16, R108, R90, R16 ;  /* 0x0000005a6c10723c */ /* 0x000fe60000001810 */
[-C--:B------:R-:W-:Y:S01]  /*5ed0*/  FSEL R4, R4, R123.reuse, P0 ;  /* 0x0000007b04047208 */ /* 0x080fe20000000000 */
[----:B------:R-:W-:Y:S01]  /*5ee0*/  FADD.FTZ R9, -R123, R9 ;  /* 0x000000097b097221 */ /* 0x000fe20000010100 */
[----:B------:R-:W-:Y:S01]  /*5ef0*/  FSETP.GE.FTZ.AND P0, PT, R198, RZ, PT ;  /* 0x000000ffc600720b */ /* 0x000fe20003f16000 */
[----:B------:R-:W-:Y:S01]  /*5f00*/  FADD.FTZ R11, -R119, R11 ;  /* 0x0000000b770b7221 */ /* 0x000fe20000010100 */
[----:B------:R-:W-:Y:S01]  /*5f10*/  FSEL R5, R84, R123, P2 ;  /* 0x0000007b54057208 */ /* 0x000fe20001000000 */
[----:B------:R-:W-:Y:S01]  /*5f20*/  FADD.FTZ R8, -R123, R8 ;  /* 0x000000087b087221 */ /* 0x000fe20000010100 */
[----:B------:R-:W-:Y:S01]  /*5f30*/  FSEL R7, R7, R119, P0 ;  /* 0x0000007707077208 */ /* 0x000fe20000000000 */
[----:B------:R-:W-:Y:S01]  /*5f40*/  FADD.FTZ R10, -R119, R10 ;  /* 0x0000000a770a7221 */ /* 0x000fe20000010100 */
[----:B------:R-:W-:Y:S01]  /*5f50*/  FSETP.GE.FTZ.AND P0, PT, R196, RZ, PT ;  /* 0x000000ffc400720b */ /* 0x000fe20003f16000 */
        /* <DEDUP_REMOVED lines=8> */
[----:B------:R-:W-:Y:S01]  /*5fe0*/  FMUL.FTZ R5, R207, R5 ;  /* 0x00000005cf057220 */ /* 0x000fe20000410000 */
[----:B------:R-:W-:Y:S01]  /*5ff0*/  FSETP.GE.FTZ.AND P0, PT, R130, RZ, PT ;  /* 0x000000ff8200720b */ /* 0x000fe20003f16000 */
[----:B------:R-:W-:Y:S01]  /*6000*/  FMUL.FTZ R7, R198, R7 ;  /* 0x00000007c6077220 */ /* 0x000fe20000410000 */
[----:B------:R-:W-:Y:S01]  /*6010*/  FSEL R6, R6, R119, P2 ;  /* 0x0000007706067208 */ /* 0x000fe20001000000 */
[----:B------:R-:W-:Y:S01]  /*6020*/  FMUL.FTZ R4, R206, R4 ;  /* 0x00000004ce047220 */ /* 0x000fe20000410000 */
[----:B------:R-:W-:Y:S01]  /*6030*/  FSETP.GE.FTZ.AND P2, PT, R197, RZ, PT ;  /* 0x000000ffc500720b */ /* 0x000fe20003f56000 */
[----:B------:R-:W-:Y:S01]  /*6040*/  FADD.FTZ R16, -R123, R16 ;  /* 0x000000107b107221 */ /* 0x000fe20000010100 */
[----:B------:R-:W-:Y:S01]  /*6050*/  FSEL R12, R12, R123, P3 ;  /* 0x0000007b0c0c7208 */ /* 0x000fe20001800000 */
[----:B------:R-:W-:Y:S01]  /*6060*/  FMUL.FTZ R6, R199, R6 ;  /* 0x00000006c7067220 */ /* 0x000fe20000410000 */
        /* <DEDUP_REMOVED lines=8> */
[----:B------:R-:W-:Y:S01]  /*60f0*/  FSEL R10, R10, R119, P2 ;  /* 0x000000770a0a7208 */ /* 0x000fe20001000000 */
[----:B------:R-:W-:Y:S01]  /*6100*/  FMUL.FTZ R12, R203, R12 ;  /* 0x0000000ccb0c7220 */ /* 0x000fe20000410000 */
[----:B------:R-:W-:Y:S01]  /*6110*/  FSETP.GE.FTZ.AND P4, PT, R202, RZ, PT ;  /* 0x000000ffca00720b */ /* 0x000fe20003f96000 */
[----:B------:R-:W-:Y:S01]  /*6120*/  FMUL.FTZ R8, R205, R8 ;  /* 0x00000008cd087220 */ /* 0x000fe20000410000 */
[----:B------:R-:W-:Y:S01]  /*6130*/  FSETP.GE.FTZ.AND P2, PT, R131, RZ, PT ;  /* 0x000000ff8300720b */ /* 0x000fe20003f56000 */
[----:B------:R-:W-:Y:S01]  /*6140*/  FMUL.FTZ R10, R197, R10 ;  /* 0x0000000ac50a7220 */ /* 0x000fe20000410000 */
[----:B------:R-:W-:Y:S02]  /*6150*/  FSEL R13, R13, R123, P4 ;  /* 0x0000007b0d0d7208 */ /* 0x000fe40002000000 */
[----:B------:R-:W-:Y:S02]  /*6160*/  FSEL R14, R14, R119, P2 ;  /* 0x000000770e0e7208 */ /* 0x000fe40001000000 */
[----:B------:R-:W-:Y:S01]  /*6170*/  FSETP.GE.FTZ.AND P4, PT, R201, RZ, PT ;  /* 0x000000ffc900720b */ /* 0x000fe20003f96000 */
[----:B------:R-:W-:Y:S01]  /*6180*/  FMUL.FTZ R13, R202, R13 ;  /* 0x0000000dca0d7220 */ /* 0x000fe20000410000 */
[----:B------:R-:W-:Y:S01]  /*6190*/  FSETP.GE.FTZ.AND P2, PT, R129, RZ, PT ;  /* 0x000000ff8100720b */ /* 0x000fe20003f56000 */
[----:B------:R-:W-:Y:S01]  /*61a0*/  FMUL.FTZ R14, R131, R14 ;  /* 0x0000000e830e7220 */ /* 0x000fe20000410000 */
[----:B------:R-:W-:Y:S02]  /*61b0*/  F2FP.F16.F32.PACK_AB R4, R4, R5 ;  /* 0x000000050404723e */ /* 0x000fe400000000ff */
[----:B------:R-:W-:Y:S02]  /*61c0*/  F2FP.F16.F32.PACK_AB R6, R7, R6 ;  /* 0x000000060706723e */ /* 0x000fe400000000ff */
[----:B------:R-:W-:Y:S01]  /*61d0*/  FSEL R16, R16, R123, P4 ;  /* 0x0000007b10107208 */ /* 0x000fe20002000000 */
[----:B------:R-:W-:Y:S01]  /*61e0*/  @P3 FADD.FTZ R123, -R123, R17 ;  /* 0x000000117b7b3221 */ /* 0x000fe20000010100 */
[----:B------:R-:W-:Y:S01]  /*61f0*/  FSEL R18, R18, R119, P2 ;  /* 0x0000007712127208 */ /* 0x000fe20001000000 */
[----:B------:R-:W-:Y:S01]  /*6200*/  @P0 FADD.FTZ R119, -R119, R19 ;  /* 0x0000001377770221 */ /* 0x000fe20000010100 */
[----:B------:R-:W-:Y:S01]  /*6210*/  F2FP.F16.F32.PACK_AB R8, R9, R8 ;  /* 0x000000080908723e */ /* 0x000fe200000000ff */
[----:B------:R-:W-:Y:S01]  /*6220*/  STS [R126+0x20000], R4 ;  /* 0x020000047e007388 */ /* 0x000fe20000000800 */
[----:B------:R-:W-:Y:S01]  /*6230*/  F2FP.F16.F32.PACK_AB R10, R11, R10 ;  /* 0x0000000a0b0a723e */ /* 0x000fe200000000ff */
[----:B------:R-:W-:Y:S01]  /*6240*/  FMUL.FTZ R119, R128, R119 ;  /* 0x0000007780777220 */ /* 0x000fe20000410000 */
[----:B------:R-:W-:Y:S01]  /*6250*/  FMUL.FTZ R16, R201, R16 ;  /* 0x00000010c9107220 */ /* 0x000fe20000410000 */
[----:B------:R-:W-:Y:S01]  /*6260*/  STS [R126+0x20400], R6 ;  /* 0x020400067e007388 */ /* 0x000fe20000000800 */
[----:B------:R-:W-:Y:S01]  /*6270*/  FMUL.FTZ R123, R200, R123 ;  /* 0x0000007bc87b7220 */ /* 0x000fe20000410000 */
[----:B------:R-:W-:Y:S01]  /*6280*/  FMUL.FTZ R18, R129, R18 ;  /* 0x0000001281127220 */ /* 0x000fe20000410000 */
[----:B------:R-:W-:Y:S01]  /*6290*/  F2FP.F16.F32.PACK_AB R12, R13, R12 ;  /* 0x0000000c0d0c723e */ /* 0x000fe200000000ff */
[----:B------:R-:W-:Y:S01]  /*62a0*/  STS [R127+-0x2000], R8 ;  /* 0xffe000087f007388 */ /* 0x000fe20000000800 */
[----:B------:R-:W-:Y:S02]  /*62b0*/  F2FP.F16.F32.PACK_AB R14, R15, R14 ;  /* 0x0000000e0f0e723e */ /* 0x000fe400000000ff */
[----:B------:R-:W-:Y:S01]  /*62c0*/  F2FP.F16.F32.PACK_AB R16, R123, R16 ;  /* 0x000000107b10723e */ /* 0x000fe200000000ff */
[----:B------:R-:W-:Y:S01]  /*62d0*/  STS [R127+-0x1c00], R10 ;  /* 0xffe4000a7f007388 */ /* 0x000fe20000000800 */
[----:B------:R-:W-:Y:S02]  /*62e0*/  F2FP.F16.F32.PACK_AB R18, R119, R18 ;  /* 0x000000127712723e */ /* 0x000fe400000000ff */
[C---:B------:R-:W-:Y:S01]  /*62f0*/  LEA R235, R116.reuse, UR4, 0x1 ;  /* 0x0000000474eb7c11 */ /* 0x040fe2000f8e08ff */
[----:B------:R-:W-:Y:S01]  /*6300*/  STS [R125+-0x2000], R12 ;  /* 0xffe0000c7d007388 */ /* 0x000fe20000000800 */
[----:B------:R-:W-:Y:S03]  /*6310*/  LEA R112, R116, UR5, 0x1 ;  /* 0x0000000574707c11 */ /* 0x000fe6000f8e08ff */
[----:B------:R-:W-:Y:S02]  /*6320*/  STS [R125+-0x1c00], R14 ;  /* 0xffe4000e7d007388 */ /* 0x000fe40000000800 */
[----:B------:R-:W-:Y:S02]  /*6330*/  IMAD.IADD R112, R233, 0x1, R112 ;  /* 0x00000001e9707824 */ /* 0x000fe400078e0270 */
[----:B------:R-:W-:Y:S04]  /*6340*/  STS [R124+-0x2000], R16 ;  /* 0xffe000107c007388 */ /* 0x000fe80000000800 */
[----:B------:R-:W-:Y:S01]  /*6350*/  STS [R124+-0x1c00], R18 ;  /* 0xffe400127c007388 */ /* 0x000fe20000000800 */
[----:B------:R-:W-:Y:S06]  /*6360*/  BAR.SYNC.DEFER_BLOCKING 0x0 ;  /* 0x0000000000007b1d */ /* 0x000fec0000010000 */
[----:B------:R-:W-:Y:S08]  /*6370*/  LDSM.16.MT88.4 R4, [R235+0x22000] ;  /* 0x02200000eb04783b */ /* 0x000ff00000004200 */
[----:B------:R-:W1:Y:S08]  /*6380*/  LDSM.16.MT88.4 R8, [R234+0x8000] ;  /* 0x00800000ea08783b */ /* 0x000e700000004200 */
[----:B------:R-:W2:Y:S08]  /*6390*/  LDSM.16.MT88.4 R12, [R112] ;  /* 0x00000000700c783b */ /* 0x000eb00000004200 */
[----:B------:R-:W3:Y:S08]  /*63a0*/  LDSM.16.MT88.4 R16, [R234+0xa000] ;  /* 0x00a00000ea10783b */ /* 0x000ef00000004200 */
[----:B------:R-:W4:Y:S08]  /*63b0*/  LDSM.16.MT88.4 R84, [R234+0xc000] ;  /* 0x00c00000ea54783b */ /* 0x000f300000004200 */
[----:B------:R-:W4:Y:S01]  /*63c0*/  LDSM.16.MT88.4 R88, [R234+0xe000] ;  /* 0x00e00000ea58783b */ /* 0x000f220000004200 */
        /* <DEDUP_REMOVED lines=47> */
[----:B------:R-:W3:Y:S07]  /*66c0*/  LDSM.16.MT88.4 R100, [R234+0xb800] ;  /* 0x00b80000ea64783b */ /* 0x000eee0000004200 */
[----:B------:R-:W-:Y:S01]  /*66d0*/  HMMA.16816.F32 R80, R92, R10, R80 ;  /* 0x0000000a5c50723c */ /* 0x000fe20000001850 */
[----:B------:R-:W3:Y:S07]  /*66e0*/  LDSM.16.MT88.4 R8, [R234+0xf800] ;  /* 0x00f80000ea08783b */ /* 0x000eee0000004200 */
        /* <DEDUP_REMOVED lines=16> */
[----:B------:R-:W-:Y:S08]  /*67f0*/  HMMA.16816.F32 R80, R4, R98, R80 ;  /* 0x000000620450723c */ /* 0x000ff00000001850 */
        /* <DEDUP_REMOVED lines=80> */
.L_x_1324:
[----:B------:R-:W-:Y:S01]  /*6d00*/  LDSM.16.M88.4 R128, [R236+0x20000] ;  /* 0x02000000ec80783b */ /* 0x000fe20000000200 */
[--C-:B------:R-:W-:Y:S01]  /*6d10*/  IMAD.IADD R208, R232, 0x1, R236.reuse ;  /* 0x00000001e8d07824 */ /* 0x100fe200078e02ec */
[----:B------:R-:W-:Y:S01]  /*6d20*/  PLOP3.LUT P2, PT, PT, PT, UP0, 0x80, 0x8 ;  /* 0x000000000008781c */ /* 0x000fe20003f4f008 */
[----:B------:R-:W-:Y:S01]  /*6d30*/  IMAD.IADD R233, R233, 0x1, R236 ;  /* 0x00000001e9e97824 */ /* 0x000fe200078e02ec */
[----:B------:R-:W1:Y:S04]  /*6d40*/  LDSM.16.MT88.4 R16, [R234+0x10000] ;  /* 0x01000000ea10783b */ /* 0x000e680000004200 */
[----:B------:R-:W2:Y:S04]  /*6d50*/  LDSM.16.M88.4 R124, [R236+0x21000] ;  /* 0x02100000ec7c783b */ /* 0x000ea80000000200 */
[----:B------:R-:W3:Y:S03]  /*6d60*/  LDSM.16.MT88.4 R96, [R234+0x12000] ;  /* 0x01200000ea60783b */ /* 0x000ee60000004200 */
[----:B------:R-:W-:Y:S01]  /*6d70*/  @P2 LOP3.LUT R231, R231, 0x30, RZ, 0xc0, !PT ;  /* 0x00000030e7e72812 */ /* 0x000fe200078ec0ff */
[----:B------:R-:W4:Y:S04]  /*6d80*/  LDSM.16.MT88.4 R112, [R234+0x14000] ;  /* 0x01400000ea70783b */ /* 0x000f280000004200 */
[----:B------:R-:W4:Y:S04]  /*6d90*/  LDSM.16.MT88.4 R196, [R234+0x16000] ;  /* 0x01600000eac4783b */ /* 0x000f280000004200 */
[----:B------:R-:W-:Y:S04]  /*6da0*/  LDSM.16.M88.4 R200, [R208+0x20000] ;  /* 0x02000000d0c8783b */ /* 0x000fe80000000200 */
[----:B------:R-:W4:Y:S04]  /*6db0*/  LDSM.16.MT88.4 R204, [R234+0x10800] ;  /* 0x01080000eacc783b */ /* 0x000f280000004200 */
[----:B------:R-:W4:Y:S04]  /*6dc0*/  LDSM.16.M88.4 R208, [R208+0x21000] ;  /* 0x02100000d0d0783b */ /* 0x000f280000000200 */
[----:B------:R-:W4:Y:S04]  /*6dd0*/  LDSM.16.MT88.4 R212, [R234+0x12800] ;  /* 0x01280000ead4783b */ /* 0x000f280000004200 */
[----:B------:R-:W4:Y:S01]  /*6de0*/  LDSM.16.MT88.4 R216, [R234+0x14800] ;  /* 0x01480000ead8783b */ /* 0x000f220000004200 */
[-C--:B-1----:R-:W-:Y:S03]  /*6df0*/  HMMA.16816.F32 R4, R128, R16.reuse, RZ ;  /* 0x000000108004723c */ /* 0x082fe600000018ff */
[----:B------:R-:W1:Y:S04]  /*6e00*/  LDSM.16.MT88.4 R220, [R234+0x16800] ;  /* 0x01680000eadc783b */ /* 0x000e680000004200 */
[----:B------:R-:W-:Y:S01]  /*6e10*/  STL.64 [R1], R2 ;  /* 0x0000000201007387 */ /* 0x000fe20000100a00 */
        /* <DEDUP_REMOVED lines=25> */
[----:B------:R-:W3:Y:S07]  /*6fb0*/  LDSM.16.M88.4 R212, [R233+0x21000] ;  /* 0x02100000e9d4783b */ /* 0x000eee0000000200 */
[-C--:B------:R-:W-:Y:S08]  /*6fc0*/  HMMA.16816.F32 R100, R200, R216.reuse, R100 ;  /* 0x000000d8c864723c */ /* 0x080ff00000001864 */
[C---:B------:R-:W-:Y:S08]  /*6fd0*/  HMMA.16816.F32 R104, R208.reuse, R216, R104 ;  /* 0x000000d8d068723c */ /* 0x040ff00000001868 */
[-C--:B------:R-:W-:Y:S08]  /*6fe0*/  HMMA.16816.F32 R108, R208, R218.reuse, R108 ;  /* 0x000000dad06c723c */ /* 0x080ff0000000186c */
[C---:B------:R-:W-:Y:S01]  /*6ff0*/  HMMA.16816.F32 R112, R200.reuse, R218, R112 ;  /* 0x000000dac870723c */ /* 0x040fe20000001870 */
[----:B------:R-:W4:Y:S07]  /*7000*/  LDSM.16.MT88.4 R216, [R234+0x13000] ;  /* 0x01300000ead8783b */ /* 0x000f2e0000004200 */
[-C--:B-1----:R-:W-:Y:S08]  /*7010*/  HMMA.16816.F32 R116, R200, R220.reuse, R116 ;  /* 0x000000dcc874723c */ /* 0x082ff00000001874 */
[C---:B------:R-:W-:Y:S01]  /*7020*/  HMMA.16816.F32 R120, R208.reuse, R220, R120 ;  /* 0x000000dcd078723c */ /* 0x040fe20000001878 */
[----:B------:R-:W1:Y:S07]  /*7030*/  LDC R220, c[0x0][0x44c] ;  /* 0x00011300ffdc7b82 */ /* 0x000e6e0000000800 */
[-C--:B------:R-:W-:Y:S01]  /*7040*/  HMMA.16816.F32 R124, R208, R222.reuse, R124 ;  /* 0x000000ded07c723c */ /* 0x080fe2000000187c */
[----:B------:R-:W4:Y:S07]  /*7050*/  LDSM.16.MT88.4 R208, [R234+0x15000] ;  /* 0x01500000ead0783b */ /* 0x000f2e0000004200 */
[----:B------:R-:W-:Y:S01]  /*7060*/  HMMA.16816.F32 R128, R200, R222, R128 ;  /* 0x000000dec880723c */ /* 0x000fe20000001880 */
[----:B------:R-:W4:Y:S07]  /*7070*/  LDSM.16.MT88.4 R200, [R234+0x17000] ;  /* 0x01700000eac8783b */ /* 0x000f2e0000004200 */
[-C--:B--2---:R-:W-:Y:S05]  /*7080*/  HMMA.16816.F32 R4, R196, R204.reuse, R4 ;  /* 0x000000ccc404723c */ /* 0x084fea0000001804 */
[----:B-1----:R-:W-:Y:S03]  /*7090*/  IMAD R220, R220, UR9, RZ ;  /* 0x00000009dcdc7c24 */ /* 0x002fe6000f8e02ff */
[C---:B---3--:R-:W-:Y:S08]  /*70a0*/  HMMA.16816.F32 R8, R212.reuse, R204, R8 ;  /* 0x000000ccd408723c */ /* 0x048ff00000001808 */
[-C--:B------:R-:W-:Y:S08]  /*70b0*/  HMMA.16816.F32 R12, R212, R206.reuse, R12 ;  /* 0x000000ced40c723c */ /* 0x080ff0000000180c */
[C---:B------:R-:W-:Y:S08]  /*70c0*/  HMMA.16816.F32 R16, R196.reuse, R206, R16 ;  /* 0x000000cec410723c */ /* 0x040ff00000001810 */
[-C--:B----4-:R-:W-:Y:S08]  /*70d0*/  HMMA.16816.F32 R84, R196, R216.reuse, R84 ;  /* 0x000000d8c454723c */ /* 0x090ff00000001854 */
[C---:B------:R-:W-:Y:S04]  /*70e0*/  HMMA.16816.F32 R88, R212.reuse, R216, R88 ;  /* 0x000000d8d458723c */ /* 0x040fe80000001858 */
[----:B------:R-:W-:Y:S04]  /*70f0*/  IMAD.IADD R216, R232, 0x1, R233 ;  /* 0x00000001e8d87824 */ /* 0x000fe800078e02e9 */
[-C--:B------:R-:W-:Y:S01]  /*7100*/  HMMA.16816.F32 R92, R212, R218.reuse, R92 ;  /* 0x000000dad45c723c */ /* 0x080fe2000000185c */
[----:B------:R-:W-:Y:S07]  /*7110*/  LDSM.16.M88.4 R204, [R216+0x20000] ;  /* 0x02000000d8cc783b */ /* 0x000fee0000000200 */
[C---:B------:R-:W-:Y:S01]  /*7120*/  HMMA.16816.F32 R96, R196.reuse, R218, R96 ;  /* 0x000000dac460723c */ /* 0x040fe20000001860 */
[----:B------:R-:W-:Y:S07]  /*7130*/  LDSM.16.M88.4 R216, [R216+0x21000] ;  /* 0x02100000d8d8783b */ /* 0x000fee0000000200 */
[-C--:B------:R-:W-:Y:S08]  /*7140*/  HMMA.16816.F32 R100, R196, R208.reuse, R100 ;  /* 0x000000d0c464723c */ /* 0x080ff00000001864 */
[C---:B------:R-:W-:Y:S08]  /*7150*/  HMMA.16816.F32 R104, R212.reuse, R208, R104 ;  /* 0x000000d0d468723c */ /* 0x040ff00000001868 */
[-C--:B------:R-:W-:Y:S08]  /*7160*/  HMMA.16816.F32 R108, R212, R210.reuse, R108 ;  /* 0x000000d2d46c723c */ /* 0x080ff0000000186c */
[C---:B------:R-:W-:Y:S01]  /*7170*/  HMMA.16816.F32 R112, R196.reuse, R210, R112 ;  /* 0x000000d2c470723c */ /* 0x040fe20000001870 */
[----:B------:R-:W1:Y:S07]  /*7180*/  LDSM.16.MT88.4 R208, [R234+0x11800] ;  /* 0x01180000ead0783b */ /* 0x000e6e0000004200 */
[-C--:B------:R-:W-:Y:S08]  /*7190*/  HMMA.16816.F32 R116, R196, R200.reuse, R116 ;  /* 0x000000c8c474723c */ /* 0x080ff00000001874 */
[C---:B------:R-:W-:Y:S04]  /*71a0*/  HMMA.16816.F32 R120, R212.reuse, R200, R120 ;  /* 0x000000c8d478723c */ /* 0x040fe80000001878 */
[----:B------:R-:W-:Y:S04]  /*71b0*/  IMAD.U32 R200, R220, -0x40, RZ ;  /* 0xffffffc0dcc87824 */ /* 0x000fe800078e00ff */
[-C--:B------:R-:W-:Y:S01]  /*71c0*/  HMMA.16816.F32 R124, R212, R202.reuse, R124 ;  /* 0x000000cad47c723c */ /* 0x080fe2000000187c */
[----:B------:R-:W2:Y:S02]  /*71d0*/  LDSM.16.MT88.4 R212, [R234+0x13800] ;  /* 0x01380000ead4783b */ /* 0x000ea40000004200 */
[C---:B------:R-:W-:Y:S04]  /*71e0*/  LEA R244, P0, R200.reuse, R244, 0x2 ;  /* 0x000000f4c8f47211 */ /* 0x040fe800078010ff */
[----:B------:R-:W-:Y:S01]  /*71f0*/  LEA.HI.X.SX32 R245, R200, R245, 0x2, P0 ;  /* 0x000000f5c8f57211 */ /* 0x000fe200000f16ff */
[----:B------:R-:W-:Y:S01]  /*7200*/  HMMA.16816.F32 R128, R196, R202, R128 ;  /* 0x000000cac480723c */ /* 0x000fe20000001880 */
[----:B------:R-:W3:Y:S03]  /*7210*/  LDSM.16.MT88.4 R196, [R234+0x15800] ;  /* 0x01580000eac4783b */ /* 0x000ee60000004200 */
[----:B------:R-:W-:Y:S04]  /*7220*/  IMAD.SHL.U32 R200, R220, 0x8, RZ ;  /* 0x00000008dcc87824 */ /* 0x000fe800078e00ff */
[-C--:B-1----:R-:W-:Y:S05]  /*7230*/  HMMA.16816.F32 R4, R204, R208.reuse, R4 ;  /* 0x000000d0cc04723c */ /* 0x082fea0000001804 */
[C---:B------:R-:W-:Y:S03]  /*7240*/  LEA R222, P0, R200.reuse, R244, 0x2 ;  /* 0x000000f4c8de7211 */ /* 0x040fe600078010ff */
[C---:B------:R-:W-:Y:S04]  /*7250*/  HMMA.16816.F32 R8, R216.reuse, R208, R8 ;  /* 0x000000d0d808723c */ /* 0x040fe80000001808 */
[----:B------:R-:W-:Y:S02]  /*7260*/  LEA.HI.X.SX32 R223, R200, R245, 0x2, P0 ;  /* 0x000000f5c8df7211 */ /* 0x000fe400000f16ff */
[----:B------:R-:W1:Y:S01]  /*7270*/  LDSM.16.MT88.4 R200, [R234+0x17800] ;  /* 0x01780000eac8783b */ /* 0x000e620000004200 */
[C---:B------:R-:W-:Y:S01]  /*7280*/  LEA R232, P0, R220.reuse, R222, 0x5 ;  /* 0x000000dedce87211 */ /* 0x040fe200078028ff */
[-C--:B------:R-:W-:Y:S03]  /*7290*/  HMMA.16816.F32 R12, R216, R210.reuse, R12 ;  /* 0x000000d2d80c723c */ /* 0x080fe6000000180c */
[C---:B------:R-:W-:Y:S02]  /*72a0*/  LEA.HI.X.SX32 R233, R220.reuse, R223, 0x5, P0 ;  /* 0x000000dfdce97211 */ /* 0x040fe400000f2eff */
[C---:B------:R-:W-:Y:S03]  /*72b0*/  LEA R208, P0, R220.reuse, R232, 0x5 ;  /* 0x000000e8dcd07211 */ /* 0x040fe600078028ff */
[C---:B------:R-:W-:Y:S04]  /*72c0*/  HMMA.16816.F32 R16, R204.reuse, R210, R16 ;  /* 0x000000d2cc10723c */ /* 0x040fe80000001810 */
[C---:B------:R-:W-:Y:S02]  /*72d0*/  LEA.HI.X.SX32 R209, R220.reuse, R233, 0x5, P0 ;  /* 0x000000e9dcd17211 */ /* 0x040fe400000f2eff */
[C---:B------:R-:W-:Y:S02]  /*72e0*/  LEA R210, P0, R220.reuse, R208, 0x5 ;  /* 0x000000d0dcd27211 */ /* 0x040fe400078028ff */
        /* <DEDUP_REMOVED lines=16> */
[-C--:B-1----:R-:W-:Y:S03]  /*73f0*/  HMMA.16816.F32 R116, R204, R200.reuse, R116 ;  /* 0x000000c8cc74723c */ /* 0x082fe60000001874 */
        /* <DEDUP_REMOVED lines=9> */
[C---:B------:R-:W-:Y:S02]  /*7490*/  LEA.HI.X.SX32 R219, R220.reuse, R201, 0x5, P0 ;  /* 0x000000c9dcdb7211 */ /* 0x040fe400000f2eff */
        /* <DEDUP_REMOVED lines=10> */
[----:B------:R1:W5:Y:S01]  /*7540*/  @P2 LDG.E R240, desc[UR34][R202.64+-0xe0] ;  /* 0xffff2022caf02981 */ /* 0x000362000c1e1900 */
[C---:B------:R-:W-:Y:S03]  /*7550*/  LEA R206, P0, R220.reuse, R204, 0x5 ;  /* 0x000000ccdcce7211 */ /* 0x040fe600078028ff */
[----:B------:R-:W-:Y:S01]  /*7560*/  REDG.E.ADD.F32.FTZ.RN.STRONG.GPU desc[UR34][R244.64], R4 ;  /* 0x00000004f40079a6 */ /* 0x000fe2000c12f322 */
[C---:B------:R-:W-:Y:S03]  /*7570*/  LEA.HI.X.SX32 R207, R220.reuse, R205, 0x5, P0 ;  /* 0x000000cddccf7211 */ /* 0x040fe600000f2eff */
        /* <DEDUP_REMOVED lines=11> */
[----:B------:R2:W-:Y:S01]  /*7630*/  REDG.E.ADD.F32.FTZ.RN.STRONG.GPU desc[UR34][R244.64+0x80], R16 ;  /* 0x00008010f40079a6 */ /* 0x0005e2000c12f322 */
        /* <DEDUP_REMOVED lines=15> */
[----:B------:R4:W-:Y:S02]  /*7730*/  REDG.E.ADD.F32.FTZ.RN.STRONG.GPU desc[UR34][R206.64+0x80], R15 ;  /* 0x0000800fce0079a6 */ /* 0x0009e4000c12f322 */
[C---:B------:R-:W-:Y:S02]  /*7740*/  IMAD.WIDE R210, R220.reuse, -0xc0, R6 ;  /* 0xffffff40dcd27825 */ /* 0x040fe400078e0206 */
[----:B------:R-:W-:Y:S01]  /*7750*/  REDG.E.ADD.F32.FTZ.RN.STRONG.GPU desc[UR34][R244.64+0x100], R84 ;  /* 0x00010054f40079a6 */ /* 0x000fe2000c12f322 */
[C---:B------:R-:W-:Y:S03]  /*7760*/  LEA R212, P0, R220.reuse, R210, 0x5 ;  /* 0x000000d2dcd47211 */ /* 0x040fe600078028ff */
[----:B------:R4:W-:Y:S01]  /*7770*/  REDG.E.ADD.F32.FTZ.RN.STRONG.GPU desc[UR34][R2.64+0x100], R85 ;  /* 0x00010055020079a6 */ /* 0x0009e2000c12f322 */
[C---:B------:R-:W-:Y:S03]  /*7780*/  LEA.HI.X.SX32 R213, R220.reuse, R211, 0x5, P0 ;  /* 0x000000d3dcd57211 */ /* 0x040fe600000f2eff */
[----:B------:R4:W-:Y:S01]  /*7790*/  REDG.E.ADD.F32.FTZ.RN.STRONG.GPU desc[UR34][R202.64+0x100], R86 ;  /* 0x00010056ca0079a6 */ /* 0x0009e2000c12f322 */
[C---:B------:R-:W-:Y:S03]  /*77a0*/  LEA R8, P0, R220.reuse, R212, 0x5 ;  /* 0x000000d4dc087211 */ /* 0x040fe600078028ff */
[----:B------:R-:W-:Y:S01]  /*77b0*/  REDG.E.ADD.F32.FTZ.RN.STRONG.GPU desc[UR34][R222.64+0x100], R87 ;  /* 0x00010057de0079a6 */ /* 0x000fe2000c12f322 */
[C---:B------:R-:W-:Y:S02]  /*77c0*/  LEA.HI.X.SX32 R9, R220.reuse, R213, 0x5, P0 ;  /* 0x000000d5dc097211 */ /* 0x040fe400000f2eff */
[C---:B-1----:R-:W-:Y:S01]  /*77d0*/  LEA R214, P0, R220.reuse, R8, 0x5 ;  /* 0x00000008dcd67211 */ /* 0x042fe200078028ff */
        /* <DEDUP_REMOVED lines=10> */
[C---:B--2---:R-:W-:Y:S03]  /*7880*/  LEA R16, P0, R220.reuse, R10, 0x5 ;  /* 0x0000000adc107211 */ /* 0x044fe600078028ff */
        /* <DEDUP_REMOVED lines=19> */
[C---:B----4-:R-:W-:Y:S01]  /*79c0*/  LEA R216, P0, R220.reuse, R218, 0x5 ;  /* 0x000000dadcd87211 */ /* 0x050fe200078028ff */
        /* <DEDUP_REMOVED lines=111> */
[C---:B------:R-:W-:Y:S08]  /*80c0*/  HMMA.16816.F32 R136, R100.reuse, R96, R136 ;  /* 0x000000606488723c */ /* 0x040ff00000001888 */
[-C--:B------:R-:W-:Y:S08]  /*80d0*/  HMMA.16816.F32 R140, R100, R98.reuse, R140 ;  /* 0x00000062648c723c */ /* 0x080ff0000000188c */
[C---:B------:R-:W-:Y:S01]  /*80e0*/  HMMA.16816.F32 R144, R92.reuse, R98, R144 ;  /* 0x000000625c90723c */ /* 0x040fe20000001890 */
[----:B------:R-:W4:Y:S07]  /*80f0*/  LDSM.16.MT88.4 R96, [R234+0x7000] ;  /* 0x00700000ea60783b */ /* 0x000f2e0000004200 */
[-C--:B--2---:R-:W-:Y:S08]  /*8100*/  HMMA.16816.F32 R148, R92, R104.reuse, R148 ;  /* 0x000000685c94723c */ /* 0x084ff00000001894 */
        /* <DEDUP_REMOVED lines=33> */
[-C--:B--2---:R-:W-:Y:S05]  /*8320*/  HMMA.16816.F32 R132, R104, R108.reuse, R132 ;  /* 0x0000006c6884723c */ /* 0x084fea0000001884 */
        /* <DEDUP_REMOVED lines=78> */
.L_x_1325:
[----:B------:R-:W-:Y:S02]  /*8810*/  UISETP.GT.AND UP0, UPT, UR49, UR45, UPT ;  /* 0x0000002d3100728c */ /* 0x000fe4000bf04270 */
[----:B------:R-:W-:Y:S07]  /*8820*/  UIADD3 UR49, UPT, UPT, UR49, -0x1, URZ ;  /* 0xffffffff31317890 */ /* 0x000fee000fffe0ff */
[----:B------:R-:W-:Y:S05]  /*8830*/  BRA.U UP0, `(.L_x_1326) ;  /* 0xffffffb5000c7547 */ /* 0x000fea000b83ffff */
[----:B------:R-:W2:Y:S01]  /*8840*/  S2R R0, SR_TID.X ;  /* 0x0000000000007919 */ /* 0x000ea20000002100 */
[C---:B-----5:R-:W-:Y:S01]  /*8850*/  SHF.L.U32 R2, R229.reuse, 0x4, RZ ;  /* 0x00000004e5027819 */ /* 0x060fe200000006ff */
        /* <DEDUP_REMOVED lines=8> */
[----:B------:R-:W-:Y:S01]  /*88e0*/  UMOV UR24, UR18 ;  /* 0x0000001200187c82 */ /* 0x000fe20008000000 */
[----:B------:R-:W-:-:S02]  /*88f0*/  UISETP.NE.AND UP1, UPT, UR39, -0x1, UPT ;  /* 0xffffffff2700788c */ /* 0x000fc4000bf25270 */
        /* <DEDUP_REMOVED lines=235> */
[----:B------:R-:W3:Y:S01]  /*97b0*/  @UP0 LDCU.64 UR10, c[0x0][0x5c0] ;  /* 0x0000b800ff0a07ac */ /* 0x000ee20008000a00 */
        /* <DEDUP_REMOVED lines=15> */
[----:B------:R-:W-:Y:S01]  /*98b0*/  F2FP.F16.F32.PACK_AB R78, R79, R78 ;  /* 0x0000004e4f4e723e */ /* 0x000fe200000000ff */
[----:B---3--:R-:W-:-:S02]  /*98c0*/  @UP0 UIMAD.WIDE.U32 UR8, UR16, UR10, URZ ;  /* 0x0000000a100802a5 */ /* 0x008fc4000f8e00ff */
[----:B------:R2:W-:Y:S01]  /*98d0*/  STS [R2+0x1c000], R52 ;  /* 0x01c0003402007388 */ /* 0x0005e20000000800 */
[----:B------:R-:W-:-:S03]  /*98e0*/  @UP0 UIMAD UR16, UR16, UR11, URZ ;  /* 0x0000000b101002a4 */ /* 0x000fc6000f8e02ff */
[----:B------:R2:W-:Y:S01]  /*98f0*/  STS [R2+0x1c400], R54 ;  /* 0x01c4003602007388 */ /* 0x0005e20000000800 */
[----:B------:R-:W-:Y:S01]  /*9900*/  @UP0 UIADD3 UR16, UPT, UPT, UR9, UR16, URZ ;  /* 0x0000001009100290 */ /* 0x000fe2000fffe0ff */
[----:B------:R-:W-:Y:S02]  /*9910*/  @UP0 UMOV UR30, UR8 ;  /* 0x00000008001e0c82 */ /* 0x000fe40008000000 */
        /* <DEDUP_REMOVED lines=26> */
.L_x_1327:
        /* <DEDUP_REMOVED lines=10> */
[----:B-1----:R-:W-:Y:S01]  /*9b60*/  MOV R10, UR13 ;  /* 0x0000000d000a7c02 */ /* 0x002fe20008000f00 */
[----:B------:R-:W-:Y:S06]  /*9b70*/  BRA `(.L_x_1329) ;  /* 0x0000000000187947 */ /* 0x000fec0003800000 */
.L_x_1328:
[----:B------:R-:W3:Y:S01]  /*9b80*/  LDCU.64 UR8, c[0x0][0x5c8] ;  /* 0x0000b900ff0877ac */ /* 0x000ee20008000a00 */
[----:B------:R-:W-:-:S04]  /*9b90*/  UIADD3 UR12, UPT, UPT, UR37, UR39, URZ ;  /* 0x00000027250c7290 */ /* 0x000fc8000fffe0ff */
[----:B---3--:R-:W-:Y:S02]  /*9ba0*/  UIMAD.WIDE.U32 UR42, UR12, UR8, URZ ;  /* 0x000000080c2a72a5 */ /* 0x008fe4000f8e00ff */
[----:B------:R-:W-:-:S04]  /*9bb0*/  UIMAD UR12, UR12, UR9, URZ ;  /* 0x000000090c0c72a4 */ /* 0x000fc8000f8e02ff */
[----:B------:R-:W-:-:S06]  /*9bc0*/  UIADD3 UR12, UPT, UPT, UR43, UR12, URZ ;  /* 0x0000000c2b0c7290 */ /* 0x000fcc000fffe0ff */
[----:B-1----:R-:W-:-:S07]  /*9bd0*/  MOV R10, UR12 ;  /* 0x0000000c000a7c02 */ /* 0x002fce0008000f00 */
.L_x_1329:
        /* <DEDUP_REMOVED lines=59> */
.L_x_1331:
[----:B------:R-:W-:Y:S05]  /*9f90*/  BSYNC.RECONVERGENT B0 ;  /* 0x0000000000007941 */ /* 0x000fea0003800200 */
.L_x_1330:
        /* <DEDUP_REMOVED lines=21> */
.L_x_1333:
[----:B------:R-:W-:Y:S05]  /*a0f0*/  BSYNC.RECONVERGENT B0 ;  /* 0x0000000000007941 */ /* 0x000fea0003800200 */
.L_x_1332:
        /* <DEDUP_REMOVED lines=26> */
.L_x_1335:
[----:B------:R-:W-:Y:S05]  /*a2a0*/  BSYNC.RECONVERGENT B0 ;  /* 0x0000000000007941 */ /* 0x000fea0003800200 */
.L_x_1334:
        /* <DEDUP_REMOVED lines=18> */
.L_x_1301:
[----:B------:R-:W-:Y:S05]  /*a3d0*/  BSYNC.RECONVERGENT B1 ;  /* 0x0000000000017941 */ /* 0x000fea0003800200 */
.L_x_1279:
        /* <DEDUP_REMOVED lines=11> */
.L_x_1337:
        /* <DEDUP_REMOVED lines=15> */
.L_x_2513:


//--------------------- .text._ZN5flash44flash_bwd_dq_dk_dv_loop_seqk_parallel_kernelI23Flash_bwd_kernel_traitsILi256ELi64ELi64ELi8ELi4ELi2ELi2ELb0ELb1EN7cutlass6half_tE19Flash_kernel_traitsILi256ELi64ELi64ELi8ES3_EELb0ELb0ELb1ELb0ELb0ELb0ELb1EEEvNS_16Flash_bwd_paramsE --------------------------
	.section	.text._ZN5flash44flash_bwd_dq_dk_dv_loop_seqk_parallel_kernelI23Flash_bwd_kernel_traitsILi256ELi64ELi64ELi8ELi4ELi2ELi2ELb0ELb1EN7cutlass6half_tE19Flash_kernel_traitsILi256ELi64ELi64ELi8ES3_EELb0ELb0ELb1ELb0ELb0ELb0ELb1EEEvNS_16Flash_bwd_paramsE,"ax",@progbits
	.align	128
        .global         _ZN5flash44flash_bwd_dq_dk_dv_loop_seqk_parallel_kernelI23Flash_bwd_kernel_traitsILi256ELi64ELi64ELi8ELi4ELi2ELi2ELb0ELb1EN7cutlass6half_tE19Flash_kernel_traitsILi256ELi64ELi64ELi8ES3_EELb0ELb0ELb1ELb0ELb0ELb0ELb1EEEvNS_16Flash_bwd_paramsE
        .type           _ZN5flash44flash_bwd_dq_dk_dv_loop_seqk_parallel_kernelI23Flash_bwd_kernel_traitsILi256ELi64ELi64ELi8ELi4ELi2ELi2ELb0ELb1EN7cutlass6half_tE19Flash_kernel_traitsILi256ELi64ELi64ELi8ES3_EELb0ELb0ELb1ELb0ELb0ELb0ELb1EEEvNS_16Flash_bwd_paramsE,@function
        .size           _ZN5flash44flash_bwd_dq_dk_dv_loop_seqk_parallel_kernelI23Flash_bwd_kernel_traitsILi256ELi64ELi64ELi8ELi4ELi2ELi2ELb0ELb1EN7cutlass6half_tE19Flash_kernel_traitsILi256ELi64ELi64ELi8ES3_EELb0ELb0ELb1ELb0ELb0ELb0ELb1EEEvNS_16Flash_bwd_paramsE,(.L_x_2514 - _ZN5flash44flash_bwd_dq_dk_dv_loop_seqk_parallel_kernelI23Flash_bwd_kernel_traitsILi256ELi64ELi64ELi8ELi4ELi2ELi2ELb0ELb1EN7cutlass6half_tE19Flash_kernel_traitsILi256ELi64ELi64ELi8ES3_EELb0ELb0ELb1ELb0ELb0ELb0ELb1EEEvNS_16Flash_bwd_paramsE)
        .other          _ZN5flash44flash_bwd_dq_dk_dv_loop_seqk_parallel_kernelI23Flash_bwd_kernel_traitsILi256ELi64ELi64ELi8ELi4ELi2ELi2ELb0ELb1EN7cutlass6half_tE19Flash_kernel_traitsILi256ELi64ELi64ELi8ES3_EELb0ELb0ELb1ELb0ELb0ELb0ELb1EEEvNS_16Flash_bwd_paramsE,@"STO_CUDA_ENTRY STV_DEFAULT"
_ZN5flash44flash_bwd_dq_dk_dv_loop_seqk_parallel_kernelI23Flash_bwd_kernel_traitsILi256ELi64ELi64ELi8ELi4ELi2ELi2ELb0ELb1EN7cutlass6half_tE19Flash_kernel_traitsILi256ELi64ELi64ELi8ES3_EELb0ELb0ELb1ELb0ELb0ELb0ELb1EEEvNS_16Flash_bwd_paramsE:
.text._ZN5flash44flash_bwd_dq_dk_dv_loop_seqk_parallel_kernelI23Flash_bwd_kernel_traitsILi256ELi64ELi64ELi8ELi4ELi2ELi2ELb0ELb1EN7cutlass6half_tE19Flash_kernel_traitsILi256ELi64ELi64ELi8ES3_EELb0ELb0ELb1ELb0ELb0ELb0ELb1EEEvNS_16Flash_bwd_paramsE:
        /* <DEDUP_REMOVED lines=49> */
.L_x_1396:
        /* <DEDUP_REMOVED lines=52> */
.L_x_1338:
        /* <DEDUP_REMOVED lines=44> */
.L_x_1340:
[----:B------:R-:W1:Y:S01]  /*0910*/  LDCU.64 UR14, c[0x0][0x3b8] ;  /* 0x00007700ff0e77ac */ /* 0x000e620008000a00 */
[----:B------:R-:W-:-:S04]  /*0920*/  UIADD3 UR8, UPT, UPT, UR36, UR40, URZ ;  /* 0x0000002824087290 */ /* 0x000fc8000fffe0ff */
[----:B-1----:R-:W-:Y:S02]  /*0930*/  UIMAD.WIDE.U32 UR10, UR8, UR14, URZ ;  /* 0x0000000e080a72a5 */ /* 0x002fe4000f8e00ff */
[----:B------:R-:W-:-:S04]  /*0940*/  UIMAD UR8, UR8, UR15, URZ ;  /* 0x0000000f080872a4 */ /* 0x000fc8000f8e02ff */
[----:B------:R-:W-:Y:S01]  /*0950*/  UIADD3 UR8, UPT, UPT, UR11, UR8, URZ ;  /* 0x000000080b087290 */ /* 0x000fe2000fffe0ff */
[----:B------:R-:W-:-:S05]  /*0960*/  UMOV UR52, UR10 ;  /* 0x0000000a00347c82 */ /* 0x000fca0008000000 */
[----:B------:R-:W-:Y:S02]  /*0970*/  MOV R5, UR8 ;  /* 0x0000000800057c02 */ /* 0x000fe40008000f00 */
.L_x_1341:
        /* <DEDUP_REMOVED lines=42> */
.L_x_1342:
[----:B------:R-:W1:Y:S01]  /*0c20*/  LDCU.64 UR12, c[0x0][0x3c0] ;  /* 0x00007800ff0c77ac */ /* 0x000e620008000a00 */
[----:B------:R-:W-:-:S04]  /*0c30*/  UIADD3 UR8, UPT, UPT, UR36, UR40, URZ ;  /* 0x0000002824087290 */ /* 0x000fc8000fffe0ff */
[----:B-1----:R-:W-:Y:S02]  /*0c40*/  UIMAD.WIDE.U32 UR46, UR8, UR12, URZ ;  /* 0x0000000c082e72a5 */ /* 0x002fe4000f8e00ff */
[----:B------:R-:W-:-:S04]  /*0c50*/  UIMAD UR8, UR8, UR13, URZ ;  /* 0x0000000d080872a4 */ /* 0x000fc8000f8e02ff */
[----:B------:R-:W-:-:S06]  /*0c60*/  UIADD3 UR8, UPT, UPT, UR47, UR8, URZ ;  /* 0x000000082f087290 */ /* 0x000fcc000fffe0ff */
[----:B------:R-:W-:-:S07]  /*0c70*/  MOV R6, UR8 ;  /* 0x0000000800067c02 */ /* 0x000fce0008000f00 */
.L_x_1343:
        /* <DEDUP_REMOVED lines=27> */
.L_x_1344:
[----:B------:R-:W-:Y:S02]  /*0e30*/  UIMAD.WIDE.U32 UR56, UR66, UR17, URZ ;  /* 0x00000011423872a5 */ /* 0x000fe4000f8e00ff */
[----:B------:R-:W-:-:S04]  /*0e40*/  UIMAD UR8, UR67, UR17, URZ ;  /* 0x00000011430872a4 */ /* 0x000fc8000f8e02ff */
[----:B------:R-:W-:Y:S02]  /*0e50*/  UIADD3 UR8, UPT, UPT, UR57, UR8, URZ ;  /* 0x0000000839087290 */ /* 0x000fe4000fffe0ff */
.L_x_1345:
        /* <DEDUP_REMOVED lines=20> */
.L_x_1346:
[----:B------:R-:W1:Y:S01]  /*0fa0*/  LDCU UR58, c[0x0][0x434] ;  /* 0x00008680ff3a77ac */ /* 0x000e620008000800 */
[----:B------:R-:W-:-:S04]  /*0fb0*/  UIMAD UR10, UR42, UR16, UR23 ;  /* 0x000000102a0a72a4 */ /* 0x000fc8000f8e0217 */
[----:B-1----:R-:W-:Y:S02]  /*0fc0*/  UIMAD UR58, UR10, UR58, URZ ;  /* 0x0000003a0a3a72a4 */ /* 0x002fe4000f8e02ff */
.L_x_1347:
        /* <DEDUP_REMOVED lines=11> */
.L_x_1348:
[----:B------:R-:W1:Y:S01]  /*1080*/  LDCU UR57, c[0x0][0x444] ;  /* 0x00008880ff3977ac */ /* 0x000e620008000800 */
[----:B------:R-:W-:-:S04]  /*1090*/  UIMAD UR10, UR42, UR16, UR23 ;  /* 0x000000102a0a72a4 */ /* 0x000fc8000f8e0217 */
[----:B-1----:R-:W-:-:S12]  /*10a0*/  UIMAD UR57, UR10, UR57, URZ ;  /* 0x000000390a3972a4 */ /* 0x002fd8000f8e02ff */
.L_x_1349:
        /* <DEDUP_REMOVED lines=103> */
.L_x_1351:
[----:B------:R-:W1:Y:S01]  /*1720*/  LDCU.64 UR12, c[0x0][0x5c0] ;  /* 0x0000b800ff0c77ac */ /* 0x000e620008000a00 */
[----:B------:R-:W-:-:S04]  /*1730*/  UIADD3 UR8, UPT, UPT, UR36, UR40, URZ ;  /* 0x0000002824087290 */ /* 0x000fc8000fffe0ff */
[----:B-1----:R-:W-:Y:S02]  /*1740*/  UIMAD.WIDE.U32 UR16, UR8, UR12, URZ ;  /* 0x0000000c081072a5 */ /* 0x002fe4000f8e00ff */
[----:B------:R-:W-:-:S04]  /*1750*/  UIMAD UR8, UR8, UR13, URZ ;  /* 0x0000000d080872a4 */ /* 0x000fc8000f8e02ff */
[----:B------:R-:W-:-:S06]  /*1760*/  UIADD3 UR8, UPT, UPT, UR17, UR8, URZ ;  /* 0x0000000811087290 */ /* 0x000fcc000fffe0ff */
[----:B------:R-:W-:Y:S02]  /*1770*/  MOV R3, UR8 ;  /* 0x0000000800037c02 */ /* 0x000fe40008000f00 */
.L_x_1352:
        /* <DEDUP_REMOVED lines=13> */
.L_x_1353:
[----:B------:R-:W1:Y:S01]  /*1850*/  LDCU.64 UR10, c[0x0][0x5c8] ;  /* 0x0000b900ff0a77ac */ /* 0x000e620008000a00 */
[----:B------:R-:W-:-:S04]  /*1860*/  UIADD3 UR36, UPT, UPT, UR36, UR40, URZ ;  /* 0x0000002824247290 */ /* 0x000fc8000fffe0ff */
[----:B-1----:R-:W-:Y:S02]  /*1870*/  UIMAD.WIDE.U32 UR14, UR36, UR10, URZ ;  /* 0x0000000a240e72a5 */ /* 0x002fe4000f8e00ff */
[----:B------:R-:W-:-:S04]  /*1880*/  UIMAD UR36, UR36, UR11, URZ ;  /* 0x0000000b242472a4 */ /* 0x000fc8000f8e02ff */
[----:B------:R-:W-:-:S06]  /*1890*/  UIADD3 UR36, UPT, UPT, UR15, UR36, URZ ;  /* 0x000000240f247290 */ /* 0x000fcc000fffe0ff */
[----:B------:R-:W-:-:S07]  /*18a0*/  MOV R0, UR36 ;  /* 0x0000002400007c02 */ /* 0x000fce0008000f00 */
.L_x_1354:
        /* <DEDUP_REMOVED lines=32> */
.L_x_1356:
[----:B------:R-:W-:Y:S05]  /*1ab0*/  BSYNC.RECONVERGENT B0 ;  /* 0x0000000000007941 */ /* 0x000fea0003800200 */
.L_x_1355:
        /* <DEDUP_REMOVED lines=19> */
.L_x_1358:
[----:B------:R-:W-:Y:S05]  /*1bf0*/  BSYNC.RECONVERGENT B0 ;  /* 0x0000000000007941 */ /* 0x000fea0003800200 */
.L_x_1357:
        /* <DEDUP_REMOVED lines=29> */
.L_x_1360:
[----:B------:R-:W-:Y:S05]  /*1dd0*/  BSYNC.RECONVERGENT B0 ;  /* 0x0000000000007941 */ /* 0x000fea0003800200 */
.L_x_1359:
        /* <DEDUP_REMOVED lines=20> */
.L_x_1350:
        /* <DEDUP_REMOVED lines=35> */
.L_x_1363:
[----:B------:R2:W-:Y:S04]  /*2150*/  STS.128 [R14+0x8000], RZ ;  /* 0x008000ff0e007388 */ /* 0x0005e80000000c00 */
[----:B------:R2:W-:Y:S04]  /*2160*/  STS.128 [R14+0xa000], RZ ;  /* 0x00a000ff0e007388 */ /* 0x0005e80000000c00 */
[----:B------:R2:W-:Y:S04]  /*2170*/  STS.128 [R14+0xc000], RZ ;  /* 0x00c000ff0e007388 */ /* 0x0005e80000000c00 */
[----:B------:R2:W-:Y:S02]  /*2180*/  STS.128 [R14+0xe000], RZ ;  /* 0x00e000ff0e007388 */ /* 0x0005e40000000c00 */
.L_x_1364:
[----:B------:R-:W-:Y:S05]  /*2190*/  BSYNC.RECONVERGENT B0 ;  /* 0x0000000000007941 */ /* 0x000fea0003800200 */
.L_x_1362:
        /* <DEDUP_REMOVED lines=37> */
.L_x_1366:
[----:B------:R-:W-:Y:S05]  /*23f0*/  BSYNC.RECONVERGENT B0 ;  /* 0x0000000000007941 */ /* 0x000fea0003800200 */
.L_x_1365:
        /* <DEDUP_REMOVED lines=28> */
.L_x_1368:
[----:B------:R1:W-:Y:S04]  /*25c0*/  STS.128 [R14], RZ ;  /* 0x000000ff0e007388 */ /* 0x0003e80000000c00 */
[----:B------:R1:W-:Y:S04]  /*25d0*/  STS.128 [R14+0x2000], RZ ;  /* 0x002000ff0e007388 */ /* 0x0003e80000000c00 */
[----:B------:R1:W-:Y:S04]  /*25e0*/  STS.128 [R14+0x4000], RZ ;  /* 0x004000ff0e007388 */ /* 0x0003e80000000c00 */
[----:B------:R1:W-:Y:S02]  /*25f0*/  STS.128 [R14+0x6000], RZ ;  /* 0x006000ff0e007388 */ /* 0x0003e40000000c00 */
.L_x_1369:
[----:B------:R-:W-:Y:S05]  /*2600*/  BSYNC.RECONVERGENT B0 ;  /* 0x0000000000007941 */ /* 0x000fea0003800200 */
.L_x_1367:
        /* <DEDUP_REMOVED lines=46> */
.L_x_1371:
[----:B------:R-:W-:Y:S05]  /*28f0*/  BSYNC.RECONVERGENT B0 ;  /* 0x0000000000007941 */ /* 0x000fea0003800200 */
.L_x_1370:
        /* <DEDUP_REMOVED lines=48> */
.L_x_1373:
[----:B------:R2:W-:Y:S04]  /*2c00*/  STS.128 [R14+0x10000], RZ ;  /* 0x010000ff0e007388 */ /* 0x0005e80000000c00 */
[----:B------:R2:W-:Y:S04]  /*2c10*/  STS.128 [R14+0x12000], RZ ;  /* 0x012000ff0e007388 */ /* 0x0005e80000000c00 */
[----:B------:R2:W-:Y:S04]  /*2c20*/  STS.128 [R14+0x14000], RZ ;  /* 0x014000ff0e007388 */ /* 0x0005e80000000c00 */
[----:B------:R2:W-:Y:S02]  /*2c30*/  STS.128 [R14+0x16000], RZ ;  /* 0x016000ff0e007388 */ /* 0x0005e40000000c00 */
.L_x_1374:
[----:B------:R-:W-:Y:S05]  /*2c40*/  BSYNC.RECONVERGENT B0 ;  /* 0x0000000000007941 */ /* 0x000fea0003800200 */
.L_x_1372:
        /* <DEDUP_REMOVED lines=40> */
.L_x_1376:
[----:B------:R-:W-:Y:S05]  /*2ed0*/  BSYNC.RECONVERGENT B0 ;  /* 0x0000000000007941 */ /* 0x000fea0003800200 */
.L_x_1375:
        /* <DEDUP_REMOVED lines=46> */
.L_x_1378:
[----:B------:R2:W-:Y:S04]  /*31c0*/  STS.128 [R14+0x18000], RZ ;  /* 0x018000ff0e007388 */ /* 0x0005e80000000c00 */
[----:B------:R2:W-:Y:S04]  /*31d0*/  STS.128 [R14+0x1a000], RZ ;  /* 0x01a000ff0e007388 */ /* 0x0005e80000000c00 */
[----:B------:R2:W-:Y:S04]  /*31e0*/  STS.128 [R14+0x1c000], RZ ;  /* 0x01c000ff0e007388 */ /* 0x0005e80000000c00 */
[----:B------:R2:W-:Y:S02]  /*31f0*/  STS.128 [R14+0x1e000], RZ ;  /* 0x01e000ff0e007388 */ /* 0x0005e40000000c00 */
.L_x_1379:
[----:B------:R-:W-:Y:S05]  /*3200*/  BSYNC.RECONVERGENT B0 ;  /* 0x0000000000007941 */ /* 0x000fea0003800200 */
.L_x_1377:
[----:B------:R1:W-:Y:S01]  /*3210*/  @P5 STS.128 [R14+0x19000], RZ ;  /* 0x019000ff0e005388 */ /* 0x0003e20000000c00 */
[----:B------:R-:W-:Y:S01]  /*3220*/  SHF.L.U32 R4, R7, 0x6, RZ ;  /* 0x0000000607047819 */ /* 0x000fe200000006ff */
[----:B------:R-:W1:Y:S01]  /*3230*/  LDCU UR14, c[0x0][0x440] ;  /* 0x00008800ff0e77ac */ /* 0x000e620008000800 */
[----:B------:R-:W-:Y:S01]  /*3240*/  BSSY.RECONVERGENT B0, `(.L_x_1380) ;  /* 0x0000028000007945 */ /* 0x000fe20003800200 */
[----:B------:R1:W-:Y:S01]  /*3250*/  @P5 STS.128 [R14+0x1b000], RZ ;  /* 0x01b000ff0e005388 */ /* 0x0003e20000000c00 */
[----:B------:R-:W-:Y:S01]  /*3260*/  LOP3.LUT R3, R4, 0x1c0, RZ, 0xc0, !PT ;  /* 0x000001c004037812 */ /* 0x000fe200078ec0ff */
[----:B------:R-:W1:Y:S02]  /*3270*/  LDCU UR15, c[0x0][0x504] ;  /* 0x0000a080ff0f77ac */ /* 0x000e640008000800 */
        /* <DEDUP_REMOVED lines=36> */
.L_x_1381:
[----:B-1----:R-:W-:Y:S05]  /*34c0*/  BSYNC.RECONVERGENT B0 ;  /* 0x0000000000007941 */ /* 0x002fea0003800200 */
.L_x_1380:
        /* <DEDUP_REMOVED lines=13> */
[----:B------:R-:W-:Y:S01]  /*35a0*/  LOP3.LUT R232, R3, 0x8, R13, 0x78, !PT ;  /* 0x0000000803e87812 */ /* 0x000fe200078e780d */
[----:B------:R-:W-:Y:S01]  /*35b0*/  IMAD.MOV.U32 R3, RZ, RZ, 0x20 ;  /* 0x00000020ff037424 */ /* 0x000fe200078e00ff */
[----:B------:R-:W-:-:S02]  /*35c0*/  R2P PR, R7, 0x6 ;  /* 0x0000000607007804 */ /* 0x000fc40000000000 */
[----:B------:R-:W-:Y:S02]  /*35d0*/  CS2R R190, SRZ ;  /* 0x0000000000be7805 */ /* 0x000fe4000001ff00 */
[----:B------:R-:W-:Y:S02]  /*35e0*/  LOP3.LUT R231, R2, R231, RZ, 0xfc, !PT ;  /* 0x000000e702e77212 */ /* 0x000fe400078efcff */
[----:B------:R-:W-:Y:S02]  /*35f0*/  CS2R R188, SRZ ;  /* 0x0000000000bc7805 */ /* 0x000fe4000001ff00 */
[----:B------:R-:W-:Y:S02]  /*3600*/  LOP3.LUT R232, R4, R232, RZ, 0xfc, !PT ;  /* 0x000000e804e87212 */ /* 0x000fe400078efcff */
[----:B------:R-:W-:Y:S02]  /*3610*/  CS2R R194, SRZ ;  /* 0x0000000000c27805 */ /* 0x000fe4000001ff00 */
[----:B------:R-:W-:-:S02]  /*3620*/  LOP3.LUT R0, R0, 0x6, RZ, 0xc0, !PT ;  /* 0x0000000600007812 */ /* 0x000fc400078ec0ff */
[----:B------:R-:W-:Y:S02]  /*3630*/  CS2R R192, SRZ ;  /* 0x0000000000c07805 */ /* 0x000fe4000001ff00 */
[----:B------:R-:W-:Y:S02]  /*3640*/  SEL R228, R228, 0xffffffc0, !P2 ;  /* 0xffffffc0e4e47807 */ /* 0x000fe40005000000 */
[----:B------:R-:W-:Y:S02]  /*3650*/  CS2R R186, SRZ ;  /* 0x0000000000ba7805 */ /* 0x000fe4000001ff00 */
[----:B------:R-:W-:Y:S02]  /*3660*/  LEA R231, R231, UR34, 0x1 ;  /* 0x00000022e7e77c11 */ /* 0x000fe4000f8e08ff */
[----:B------:R-:W-:Y:S02]  /*3670*/  CS2R R184, SRZ ;  /* 0x0000000000b87805 */ /* 0x000fe4000001ff00 */
[----:B------:R-:W-:-:S02]  /*3680*/  LEA R232, R232, UR34, 0x1 ;  /* 0x00000022e8e87c11 */ /* 0x000fc4000f8e08ff */
[----:B------:R-:W-:Y:S02]  /*3690*/  CS2R R182, SRZ ;  /* 0x0000000000b67805 */ /* 0x000fe4000001ff00 */
[----:B------:R-:W-:Y:S01]  /*36a0*/  LOP3.LUT R0, R0, 0xe0, R12, 0xf8, !PT ;  /* 0x000000e000007812 */ /* 0x000fe200078ef80c */
[C---:B------:R-:W-:Y:S01]  /*36b0*/  IMAD.IADD R2, R228.reuse, 0x1, R231 ;  /* 0x00000001e4027824 */ /* 0x040fe200078e02e7 */
        /* <DEDUP_REMOVED lines=70> */
.L_x_1386:
[----:B------:R-:W0:Y:S01]  /*3b20*/  LDGDEPBAR ;  /* 0x00000000000079af */ /* 0x000e220000000000 */
[----:B------:R-:W-:Y:S04]  /*3b30*/  USHF.L.U32 UR41, UR48, 0x6, URZ ;  /* 0x0000000630297899 */ /* 0x000fe800080006ff */
[----:B------:R-:W-:Y:S01]  /*3b40*/  UISETP.GE.AND UP0, UPT, UR41, UR47, UPT ;  /* 0x0000002f2900728c */ /* 0x000fe2000bf06270 */
[----:B------:R-:W-:Y:S04]  /*3b50*/  DEPBAR.LE SB0, 0x0 ;  /* 0x000080000000791a */ /* 0x000fe80000000000 */
[----:B------:R-:W-:Y:S06]  /*3b60*/  BAR.SYNC.DEFER_BLOCKING 0x0 ;  /* 0x0000000000007b1d */ /* 0x000fec0000010000 */
[----:B------:R-:W-:Y:S05]  /*3b70*/  LDSM.16.M88.4 R16, [R232] ;  /* 0x00000000e810783b */ /* 0x000fea0000000200 */
[----:B-12---:R-:W1:Y:S05]  /*3b80*/  LDSM.16.M88.4 R8, [R231+0x10000] ;  /* 0x01000000e708783b */ /* 0x006e6a0000000200 */
[----:B------:R-:W3:Y:S05]  /*3b90*/  LDSM.16.M88.4 R84, [R231+0x10800] ;  /* 0x01080000e754783b */ /* 0x000eea0000000200 */
[----:B------:R-:W-:Y:S05]  /*3ba0*/  LDSM.16.M88.4 R88, [R230] ;  /* 0x00000000e658783b */ /* 0x000fea0000000200 */
[----:B------:R-:W2:Y:S05]  /*3bb0*/  LDSM.16.M88.4 R92, [R229+0x10000] ;  /* 0x01000000e55c783b */ /* 0x000eaa0000000200 */
[----:B------:R-:W2:Y:S05]  /*3bc0*/  LDSM.16.M88.4 R96, [R229+0x10800] ;  /* 0x01080000e560783b */ /* 0x000eaa0000000200 */
[----:B------:R-:W-:Y:S05]  /*3bd0*/  LDSM.16.M88.4 R100, [R228] ;  /* 0x00000000e464783b */ /* 0x000fea0000000200 */
[----:B-----5:R-:W2:Y:S05]  /*3be0*/  LDSM.16.M88.4 R104, [R2+0x10000] ;  /* 0x010000000268783b */ /* 0x020eaa0000000200 */
[----:B------:R-:W-:Y:S01]  /*3bf0*/  LDSM.16.M88.4 R108, [R3] ;  /* 0x00000000036c783b */ /* 0x000fe20000000200 */
[C---:B-1----:R-:W-:Y:S04]  /*3c00*/  HMMA.16816.F32 R4, R16.reuse, R8, RZ ;  /* 0x000000081004723c */ /* 0x042fe800000018ff */
[----:B------:R-:W-:Y:S04]  /*3c10*/  LDSM.16.M88.4 R112, [R0+0x10000] ;  /* 0x010000000070783b */ /* 0x000fe80000000200 */
[C---:B------:R-:W-:Y:S08]  /*3c20*/  HMMA.16816.F32 R8, R16.reuse, R10, RZ ;  /* 0x0000000a1008723c */ /* 0x040ff000000018ff */
[C---:B---34-:R-:W-:Y:S08]  /*3c30*/  HMMA.16816.F32 R12, R16.reuse, R84, RZ ;  /* 0x00000054100c723c */ /* 0x058ff000000018ff */
[----:B------:R-:W-:Y:S01]  /*3c40*/  HMMA.16816.F32 R16, R16, R86, RZ ;  /* 0x000000561010723c */ /* 0x000fe200000018ff */
[----:B------:R-:W1:Y:S07]  /*3c50*/  LDSM.16.M88.4 R84, [R2+0x10800] ;  /* 0x010800000254783b */ /* 0x000e6e0000000200 */
[C---:B--2---:R-:W-:Y:S08]  /*3c60*/  HMMA.16816.F32 R4, R88.reuse, R92, R4 ;  /* 0x0000005c5804723c */ /* 0x044ff00000001804 */
[C---:B------:R-:W-:Y:S01]  /*3c70*/  HMMA.16816.F32 R8, R88.reuse, R94, R8 ;  /* 0x0000005e5808723c */ /* 0x040fe20000001808 */
[----:B------:R-:W-:Y:S07]  /*3c80*/  LDSM.16.M88.4 R92, [R232+0x2000] ;  /* 0x00200000e85c783b */ /* 0x000fee0000000200 */
[C---:B------:R-:W-:Y:S08]  /*3c90*/  HMMA.16816.F32 R12, R88.reuse, R96, R12 ;  /* 0x00000060580c723c */ /* 0x040ff0000000180c */
        /* <DEDUP_REMOVED lines=12> */
[----:B------:R-:W4:Y:S07]  /*3d60*/  LDSM.16.M88.4 R112, [R229+0x12800] ;  /* 0x01280000e570783b */ /* 0x000f2e0000000200 */
[C---:B--2---:R-:W-:Y:S08]  /*3d70*/  HMMA.16816.F32 R12, R108.reuse, R88, R12 ;  /* 0x000000586c0c723c */ /* 0x044ff0000000180c */
[----:B------:R-:W-:Y:S01]  /*3d80*/  HMMA.16816.F32 R16, R108, R90, R16 ;  /* 0x0000005a6c10723c */ /* 0x000fe20000001810 */
[----:B------:R-:W-:Y:S01]  /*3d90*/  LDSM.16.M88.4 R88, [R228+0x2000] ;  /* 0x00200000e458783b */ /* 0x000fe20000000200 */
[----:B------:R-:W-:Y:S02]  /*3da0*/  MOV R108, UR10 ;  /* 0x0000000a006c7c02 */ /* 0x000fe40008000f00 */
[----:B------:R-:W-:Y:S02]  /*3db0*/  MOV R109, UR11 ;  /* 0x0000000b006d7c02 */ /* 0x000fe40008000f00 */
[C---:B------:R-:W-:Y:S02]  /*3dc0*/  LEA R116, P0, R242.reuse, R108, 0x2 ;  /* 0x0000006cf2747211 */ /* 0x040fe400078010ff */
[C---:B---3--:R-:W-:Y:S05]  /*3dd0*/  HMMA.16816.F32 R4, R92.reuse, R96, R4 ;  /* 0x000000605c04723c */ /* 0x048fea0000001804 */
[----:B------:R-:W-:Y:S02]  /*3de0*/  LEA.HI.X R117, R242, R109, RZ, 0x2, P0 ;  /* 0x0000006df2757211 */ /* 0x000fe400000f14ff */
[----:B------:R-:W-:Y:S01]  /*3df0*/  LDSM.16.M88.4 R108, [R232+0x4000] ;  /* 0x00400000e86c783b */ /* 0x000fe20000000200 */
[C---:B------:R-:W-:Y:S04]  /*3e00*/  HMMA.16816.F32 R8, R92.reuse, R98, R8 ;  /* 0x000000625c08723c */ /* 0x040fe80000001808 */
[----:B------:R-:W2:Y:S04]  /*3e10*/  LDSM.16.M88.4 R96, [R2+0x12000] ;  /* 0x012000000260783b */ /* 0x000ea80000000200 */
[C---:B-1----:R-:W-:Y:S01]  /*3e20*/  HMMA.16816.F32 R12, R92.reuse, R84, R12 ;  /* 0x000000545c0c723c */ /* 0x042fe2000000180c */
[----:B-----5:R1:W5:Y:S05]  /*3e30*/  LDG.E R124, desc[UR32][R116.64] ;  /* 0x00000020747c7981 */ /* 0x02036a000c1e1900 */
[----:B------:R1:W5:Y:S02]  /*3e40*/  LDG.E R123, desc[UR32][R116.64+0x20] ;  /* 0x00002020747b7981 */ /* 0x000364000c1e1900 */
[----:B------:R-:W-:Y:S03]  /*3e50*/  HMMA.16816.F32 R16, R92, R86, R16 ;  /* 0x000000565c10723c */ /* 0x000fe60000001810 */
[----:B------:R-:W3:Y:S05]  /*3e60*/  LDSM.16.M88.4 R84, [R2+0x12800] ;  /* 0x012800000254783b */ /* 0x000eea0000000200 */
[----:B------:R-:W-:Y:S01]  /*3e70*/  LDSM.16.M88.4 R92, [R3+0x2000] ;  /* 0x00200000035c783b */ /* 0x000fe20000000200 */
[C---:B----4-:R-:W-:Y:S08]  /*3e80*/  HMMA.16816.F32 R4, R100.reuse, R104, R4 ;  /* 0x000000686404723c */ /* 0x050ff00000001804 */
[C---:B------:R-:W-:Y:S01]  /*3e90*/  HMMA.16816.F32 R8, R100.reuse, R106, R8 ;  /* 0x0000006a6408723c */ /* 0x040fe20000001808 */
[----:B------:R-:W4:Y:S07]  /*3ea0*/  LDSM.16.M88.4 R104, [R0+0x12000] ;  /* 0x012000000068783b */ /* 0x000f2e0000000200 */
        /* <DEDUP_REMOVED lines=54> */
[C---:B------:R-:W-:Y:S08]  /*4210*/  HMMA.16816.F32 R8, R100.reuse, R106, R8 ;  /* 0x0000006a6408723c */ /* 0x040ff00000001808 */
[C---:B-1----:R-:W-:Y:S08]  /*4220*/  HMMA.16816.F32 R12, R100.reuse, R88, R12 ;  /* 0x00000058640c723c */ /* 0x042ff0000000180c */
[----:B------:R-:W-:Y:S08]  /*4230*/  HMMA.16816.F32 R16, R100, R90, R16 ;  /* 0x0000005a6410723c */ /* 0x000ff00000001810 */
[C---:B------:R-:W-:Y:S08]  /*4240*/  HMMA.16816.F32 R4, R108.reuse, R112, R4 ;  /* 0x000000706c04723c */ /* 0x040ff00000001804 */
[C---:B------:R-:W-:Y:S08]  /*4250*/  HMMA.16816.F32 R8, R108.reuse, R114, R8 ;  /* 0x000000726c08723c */ /* 0x040ff00000001808 */
[C---:B--2---:R-:W-:Y:S08]  /*4260*/  HMMA.16816.F32 R12, R108.reuse, R84, R12 ;  /* 0x000000546c0c723c */ /* 0x044ff0000000180c */
[----:B------:R-:W-:Y:S01]  /*4270*/  HMMA.16816.F32 R16, R108, R86, R16 ;  /* 0x000000566c10723c */ /* 0x000fe20000001810 */
[----:B------:R-:W1:Y:S07]  /*4280*/  LDSM.16.M88.4 R84, [R0+0x16800] ;  /* 0x016800000054783b */ /* 0x000e6e0000000200 */
[C---:B---3--:R-:W-:Y:S08]  /*4290*/  HMMA.16816.F32 R4, R92.reuse, R96, R4 ;  /* 0x000000605c04723c */ /* 0x048ff00000001804 */
[C---:B------:R-:W-:Y:S11]  /*42a0*/  HMMA.16816.F32 R8, R92.reuse, R98, R8 ;  /* 0x000000625c08723c */ /* 0x040ff60000001808 */
        /* <DEDUP_REMOVED lines=9> */
[----:B------:R2:W4:Y:S01]  /*4340*/  MUFU.TANH R126, R5 ;  /* 0x00000005007e7308 */ /* 0x0005220000002400 */
[C---:B-1----:R-:W-:Y:S09]  /*4350*/  HMMA.16816.F32 R12, R92.reuse, R84, R12 ;  /* 0x000000545c0c723c */ /* 0x042ff2000000180c */
[----:B------:R2:W1:Y:S01]  /*4360*/  MUFU.TANH R127, R6 ;  /* 0x00000006007f7308 */ /* 0x0004620000002400 */
[----:B------:R-:W-:Y:S09]  /*4370*/  HMMA.16816.F32 R16, R92, R86, R16 ;  /* 0x000000565c10723c */ /* 0x000ff20000001810 */
[----:B------:R2:W1:Y:S01]  /*4380*/  MUFU.TANH R128, R7 ;  /* 0x0000000700807308 */ /* 0x0004620000002400 */
[----:B------:R-:W-:Y:S01]  /*4390*/  FMUL.FTZ R12, R12, UR13 ;  /* 0x0000000d0c0c7c20 */ /* 0x000fe20008410000 */
[----:B------:R-:W-:Y:S01]  /*43a0*/  FMUL.FTZ R13, R13, UR13 ;  /* 0x0000000d0d0d7c20 */ /* 0x000fe20008410000 */
[----:B------:R-:W-:Y:S07]  /*43b0*/  FMUL.FTZ R14, R14, UR13 ;  /* 0x0000000d0e0e7c20 */ /* 0x000fee0008410000 */
[----:B------:R2:W1:Y:S01]  /*43c0*/  MUFU.TANH R129, R8 ;  /* 0x0000000800817308 */ /* 0x0004620000002400 */
[----:B------:R-:W-:Y:S01]  /*43d0*/  FMUL.FTZ R15, R15, UR13 ;  /* 0x0000000d0f0f7c20 */ /* 0x000fe20008410000 */
[----:B------:R-:W-:Y:S01]  /*43e0*/  FMUL.FTZ R16, R16, UR13 ;  /* 0x0000000d10107c20 */ /* 0x000fe20008410000 */
[----:B------:R-:W-:Y:S01]  /*43f0*/  FMUL.FTZ R17, R17, UR13 ;  /* 0x0000000d11117c20 */ /* 0x000fe20008410000 */
[----:B------:R-:W-:Y:S06]  /*4400*/  FMUL.FTZ R18, R18, UR13 ;  /* 0x0000000d12127c20 */ /* 0x000fec0008410000 */
[----:B------:R2:W1:Y:S01]  /*4410*/  MUFU.TANH R130, R9 ;  /* 0x0000000900827308 */ /* 0x0004620000002400 */
[----:B------:R-:W-:Y:S09]  /*4420*/  FMUL.FTZ R19, R19, UR13 ;  /* 0x0000000d13137c20 */ /* 0x000ff20008410000 */
[----:B------:R2:W1:Y:S10]  /*4430*/  MUFU.TANH R131, R10 ;  /* 0x0000000a00837308 */ /* 0x0004740000002400 */
        /* <DEDUP_REMOVED lines=8> */
[----:B------:R2:W1:Y:S01]  /*44c0*/  MUFU.TANH R213, R19 ;  /* 0x0000001300d57308 */ /* 0x0004620000002400 */
[----:B---34-:R-:W-:Y:S05]  /*44d0*/  BRA.U !UP0, `(.L_x_1382) ;  /* 0x0000000108747547 */ /* 0x018fea000b800000 */
[----:B-1----:R-:W-:Y:S01]  /*44e0*/  MOV R3, R213 ;  /* 0x000000d500037202 */ /* 0x002fe20000000f00 */
[----:B------:R-:W-:Y:S01]  /*44f0*/  USHF.L.U32 UR29, UR37, 0x6, URZ ;  /* 0x00000006251d7899 */ /* 0x000fe200080006ff */
[----:B--2---:R-:W-:Y:S01]  /*4500*/  MOV R6, R203 ;  /* 0x000000cb00067202 */ /* 0x004fe20000000f00 */
[----:B------:R-:W-:Y:S01]  /*4510*/  IMAD.MOV.U32 R7, RZ, RZ, R201 ;  /* 0x000000ffff077224 */ /* 0x000fe200078e00c9 */
[----:B------:R-:W-:Y:S01]  /*4520*/  MOV R4, R200 ;  /* 0x000000c800047202 */ /* 0x000fe20000000f00 */
[----:B------:R-:W-:Y:S01]  /*4530*/  IMAD.MOV.U32 R5, RZ, RZ, R199 ;  /* 0x000000ffff057224 */ /* 0x000fe200078e00c7 */
[----:B------:R-:W-:Y:S01]  /*4540*/  UIADD3 UR42, UPT, UPT, UR29, 0x40, URZ ;  /* 0x000000401d2a7890 */ /* 0x000fe2000fffe0ff */
[----:B------:R-:W-:Y:S01]  /*4550*/  MOV R8, R198 ;  /* 0x000000c600087202 */ /* 0x000fe20000000f00 */
[----:B------:R-:W-:Y:S01]  /*4560*/  IMAD.MOV.U32 R9, RZ, RZ, R197 ;  /* 0x000000ffff097224 */ /* 0x000fe200078e00c5 */
[----:B------:R-:W-:Y:S01]  /*4570*/  UIADD3 UR29, UPT, UPT, UR29, UR43, URZ ;  /* 0x0000002b1d1d7290 */ /* 0x000fe2000fffe0ff */
[----:B------:R-:W-:Y:S01]  /*4580*/  MOV R10, R196 ;  /* 0x000000c4000a7202 */ /* 0x000fe20000000f00 */
[----:B------:R-:W-:Y:S01]  /*4590*/  IMAD.MOV.U32 R11, RZ, RZ, R131 ;  /* 0x000000ffff0b7224 */ /* 0x000fe200078e0083 */
[----:B------:R-:W-:Y:S01]  /*45a0*/  MOV R12, R130 ;  /* 0x00000082000c7202 */ /* 0x000fe20000000f00 */
[----:B------:R-:W-:Y:S01]  /*45b0*/  UIADD3 UR29, UPT, UPT, UR29, 0x40, URZ ;  /* 0x000000401d1d7890 */ /* 0x000fe2000fffe0ff */
[----:B------:R-:W-:Y:S01]  /*45c0*/  IMAD.U32 R0, RZ, RZ, UR42 ;  /* 0x0000002aff007e24 */ /* 0x000fe2000f8e00ff */
[----:B------:R-:W-:Y:S01]  /*45d0*/  UIADD3 UR42, UPT, UPT, UR41, 0x40, URZ ;  /* 0x00000040292a7890 */ /* 0x000fe2000fffe0ff */
[----:B------:R-:W-:Y:S01]  /*45e0*/  MOV R13, R128 ;  /* 0x00000080000d7202 */ /* 0x000fe20000000f00 */
[----:B------:R-:W-:Y:S01]  /*45f0*/  IMAD.MOV.U32 R2, RZ, RZ, R129 ;  /* 0x000000ffff027224 */ /* 0x000fe200078e0081 */
[----:B------:R-:W-:Y:S01]  /*4600*/  UIADD3 UR29, UPT, UPT, UR29, UR15, -UR35 ;  /* 0x0000000f1d1d7290 */ /* 0x000fe2000fffe823 */
[----:B------:R-:W-:Y:S01]  /*4610*/  ISETP.LT.AND P0, PT, R0, UR35, PT ;  /* 0x0000002300007c0c */ /* 0x000fe2000bf01270 */
[----:B------:R-:W-:Y:S01]  /*4620*/  IMAD.MOV.U32 R0, RZ, RZ, R204 ;  /* 0x000000ffff007224 */ /* 0x000fe200078e00cc */
[----:B------:R-:W-:Y:S01]  /*4630*/  MOV R16, R126 ;  /* 0x0000007e00107202 */ /* 0x000fe20000000f00 */
[----:B------:R-:W-:Y:S01]  /*4640*/  UIADD3 UR29, UPT, UPT, UR29, -0x40, URZ ;  /* 0xffffffc01d1d7890 */ /* 0x000fe2000fffe0ff */
[----:B------:R-:W-:Y:S02]  /*4650*/  IMAD.MOV.U32 R14, RZ, RZ, R127 ;  /* 0x000000ffff0e7224 */ /* 0x000fe400078e007f */
[----:B------:R-:W-:Y:S01]  /*4660*/  IMAD.MOV.U32 R15, RZ, RZ, R125 ;  /* 0x000000ffff0f7224 */ /* 0x000fe200078e007d */
[----:B------:R-:W-:Y:S06]  /*4670*/  UISETP.GE.AND UP0, UPT, UR42, UR29, UPT ;  /* 0x0000001d2a00728c */ /* 0x000fec000bf06270 */
[----:B------:R-:W-:Y:S11]  /*4680*/  PLOP3.LUT P1, PT, PT, PT, UP0, 0x80, 0x8 ;  /* 0x000000000008781c */ /* 0x000ff60003f2f008 */
[----:B------:R-:W-:Y:S02]  /*4690*/  @!UPT UIADD3 URZ, UPT, UPT, URZ, URZ, URZ ;  /* 0x000000fffffff290 */ /* 0x000fe4000fffe0ff */
[----:B------:R-:W-:Y:S05]  /*46a0*/  @!P1 BRA P0, `(.L_x_1383) ;  /* 0x0000000400489947 */ /* 0x000fea0000000000 */
.L_x_1382:
[----:B------:R-:W-:Y:S01]  /*46b0*/  UIADD3 UR29, UPT, UPT, UR35, UR9, -UR43 ;  /* 0x00000009231d7290 */ /* 0x000fe2000fffe82b */
[----:B------:R-:W-:Y:S02]  /*46c0*/  VIADD R0, R242, UR41 ;  /* 0x00000029f2007c36 */ /* 0x000fe40008000000 */
[----:B------:R-:W-:Y:S02]  /*46d0*/  IMAD.MOV.U32 R89, RZ, RZ, 0x1 ;  /* 0x00000001ff597424 */ /* 0x000fe400078e00ff */
[----:B--2---:R-:W-:Y:S02]  /*46e0*/  IMAD.MOV.U32 R17, RZ, RZ, 0x9 ;  /* 0x00000009ff117424 */ /* 0x004fe400078e00ff */
[----:B------:R-:W-:Y:S01]  /*46f0*/  VIADD R2, R0, UR29 ;  /* 0x0000001d00027c36 */ /* 0x000fe20008000000 */
[----:B------:R-:W-:Y:S01]  /*4700*/  UIADD3 UR29, UPT, UPT, UR35, -UR15, -UR43 ;  /* 0x8000000f231d7290 */ /* 0x000fe2000fffe82b */
[C---:B------:R-:W-:Y:S02]  /*4710*/  VIADD R88, R239.reuse, 0x1 ;  /* 0x00000001ef587836 */ /* 0x040fe40000000000 */
[C---:B------:R-:W-:Y:S01]  /*4720*/  VIADD R87, R239.reuse, 0x8 ;  /* 0x00000008ef577836 */ /* 0x040fe20000000000 */
[C---:B------:R-:W-:Y:S01]  /*4730*/  VIADDMNMX R89, R2.reuse, R89, UR35, PT ;  /* 0x0000002302597e46 */ /* 0x040fe2000b800159 */
[C---:B------:R-:W-:Y:S01]  /*4740*/  VIADD R18, R239.reuse, 0x19 ;  /* 0x00000019ef127836 */ /* 0x040fe20000000000 */
[----:B------:R-:W-:Y:S01]  /*4750*/  VIADDMNMX R17, R2, R17, UR35, PT ;  /* 0x0000002302117e46 */ /* 0x000fe2000b800111 */
[----:B------:R-:W-:Y:S02]  /*4760*/  VIADD R0, R0, UR29 ;  /* 0x0000001d00007c36 */ /* 0x000fe40008000000 */
[C---:B------:R-:W-:Y:S02]  /*4770*/  VIADD R86, R239.reuse, 0x9 ;  /* 0x00000009ef567836 */ /* 0x040fe40000000000 */
[C---:B------:R-:W-:Y:S01]  /*4780*/  VIADD R85, R239.reuse, 0x10 ;  /* 0x00000010ef557836 */ /* 0x040fe20000000000 */
[----:B------:R-:W-:Y:S01]  /*4790*/  VIMNMX R2, PT, PT, RZ, R0, !PT ;  /* 0x00000000ff027248 */ /* 0x000fe20007fe0100 */
[C---:B------:R-:W-:Y:S01]  /*47a0*/  VIADD R84, R239.reuse, 0x11 ;  /* 0x00000011ef547836 */ /* 0x040fe20000000000 */
[----:B------:R-:W-:Y:S01]  /*47b0*/  VIADDMNMX R0, R0, 0x8, RZ, !PT ;  /* 0x0000000800007846 */ /* 0x000fe200078001ff */
[C---:B------:R-:W-:Y:S01]  /*47c0*/  VIADD R19, R239.reuse, 0x18 ;  /* 0x00000018ef137836 */ /* 0x040fe20000000000 */
[-C--:B------:R-:W-:Y:S02]  /*47d0*/  ISETP.GE.AND P1, PT, R239, R2.reuse, PT ;  /* 0x00000002ef00720c */ /* 0x080fe40003f26270 */
[-C--:B------:R-:W-:Y:S02]  /*47e0*/  ISETP.GE.AND P0, PT, R88, R2.reuse, PT ;  /* 0x000000025800720c */ /* 0x080fe40003f06270 */
[----:B------:R-:W-:Y:S02]  /*47f0*/  FSEL R15, R125, -INF , P1 ;  /* 0xff8000007d0f7808 */ /* 0x000fe40000800000 */
[-C--:B------:R-:W-:Y:S02]  /*4800*/  ISETP.GE.AND P6, PT, R87, R2.reuse, PT ;  /* 0x000000025700720c */ /* 0x080fe40003fc6270 */
[-C--:B------:R-:W-:Y:S02]  /*4810*/  ISETP.GE.AND P1, PT, R18, R2.reuse, PT ;  /* 0x000000021200720c */ /* 0x080fe40003f26270 */
[----:B------:R-:W-:Y:S02]  /*4820*/  FSEL R16, R126, -INF , P0 ;  /* 0xff8000007e107808 */ /* 0x000fe40000000000 */
[-C--:B------:R-:W-:Y:S02]  /*4830*/  ISETP.GE.AND P5, PT, R86, R2.reuse, PT ;  /* 0x000000025600720c */ /* 0x080fe40003fa6270 */
[-C--:B------:R-:W-:Y:S02]  /*4840*/  ISETP.GE.AND P4, PT, R85, R2.reuse, PT ;  /* 0x000000025500720c */ /* 0x080fe40003f86270 */
[-C--:B------:R-:W-:Y:S02]  /*4850*/  ISETP.GE.AND P3, PT, R84, R2.reuse, PT ;  /* 0x000000025400720c */ /* 0x080fe40003f66270 */
[----:B------:R-:W-:Y:S02]  /*4860*/  ISETP.GE.AND P2, PT, R19, R2, PT ;  /* 0x000000021300720c */ /* 0x000fe40003f46270 */
[-C--:B------:R-:W-:Y:S02]  /*4870*/  ISETP.GE.AND P0, PT, R239, R0.reuse, PT ;  /* 0x00000000ef00720c */ /* 0x080fe40003f06270 */
[----:B-1----:R-:W-:Y:S02]  /*4880*/  FSEL R2, R129, -INF , P6 ;  /* 0xff80000081027808 */ /* 0x002fe40003000000 */
[----:B------:R-:W-:Y:S02]  /*4890*/  FSEL R6, R203, -INF , P1 ;  /* 0xff800000cb067808 */ /* 0x000fe40000800000 */
        /* <DEDUP_REMOVED lines=51> */
.L_x_1383:
[----:B------:R-:W1:Y:S01]  /*4bd0*/  S2R R234, SR_TID.X ;  /* 0x0000000000ea7919 */ /* 0x000e620000002100 */
[C---:B------:R-:W-:Y:S01]  /*4be0*/  FMUL.FTZ R216, R240.reuse, 1.4426950216293334961 ;  /* 0x3fb8aa3bf0d87820 */ /* 0x040fe20000410000 */
[----:B------:R-:W-:Y:S01]  /*4bf0*/  FSETP.NEU.FTZ.AND P0, PT, R240, -INF , PT ;  /* 0xff800000f000780b */ /* 0x000fe20003f1d000 */
[C---:B------:R-:W-:Y:S01]  /*4c00*/  FMUL.FTZ R219, R241.reuse, 1.4426950216293334961 ;  /* 0x3fb8aa3bf1db7820 */ /* 0x040fe20000410000 */
[----:B------:R-:W-:Y:S01]  /*4c10*/  FSETP.NEU.FTZ.AND P1, PT, R241, -INF , PT ;  /* 0xff800000f100780b */ /* 0x000fe20003f3d000 */
[----:B------:R-:W-:Y:S01]  /*4c20*/  FFMA.FTZ R126, -R126, R126, 1 ;  /* 0x3f8000007e7e7423 */ /* 0x000fe2000001017e */
[----:B------:R-:W-:Y:S01]  /*4c30*/  FSEL R216, R216, RZ, P0 ;  /* 0x000000ffd8d87208 */ /* 0x000fe20000000000 */
[----:B------:R-:W-:Y:S01]  /*4c40*/  FFMA.FTZ R128, -R128, R128, 1 ;  /* 0x3f80000080807423 */ /* 0x000fe20000010180 */
[----:B------:R-:W-:Y:S01]  /*4c50*/  FSEL R219, R219, RZ, P1 ;  /* 0x000000ffdbdb7208 */ /* 0x000fe20000800000 */
[----:B------:R-:W-:Y:S01]  /*4c60*/  FMUL.FTZ R126, R126, UR13 ;  /* 0x0000000d7e7e7c20 */ /* 0x000fe20008410000 */
[----:B------:R-:W-:Y:S01]  /*4c70*/  MOV R202, 0x10 ;  /* 0x0000001000ca7802 */ /* 0x000fe20000000f00 */
        /* <DEDUP_REMOVED lines=14> */
[----:B------:R-:W2:Y:S01]  /*4d60*/  MUFU.EX2 R224, R224 ;  /* 0x000000e000e07308 */ /* 0x000ea20000000800 */
[--C-:B------:R-:W-:Y:S01]  /*4d70*/  FFMA.FTZ R218, R4, UR12, -R216.reuse ;  /* 0x0000000c04da7c23 */ /* 0x100fe200080108d8 */
[----:B------:R-:W-:Y:S01]  /*4d80*/  FFMA.FTZ R216, R3, UR12, -R216 ;  /* 0x0000000c03d87c23 */ /* 0x000fe200080108d8 */
[--C-:B------:R-:W-:Y:S07]  /*4d90*/  FFMA.FTZ R221, R7, UR12, -R219.reuse ;  /* 0x0000000c07dd7c23 */ /* 0x100fee00080108db */
[----:B------:R-:W-:Y:S01]  /*4da0*/  MUFU.EX2 R222, R222 ;  /* 0x000000de00de7308 */ /* 0x000fe20000000800 */
[----:B------:R-:W-:Y:S01]  /*4db0*/  FFMA.FTZ R219, R6, UR12, -R219 ;  /* 0x0000000c06db7c23 */ /* 0x000fe200080108db */
[----:B------:R-:W-:Y:S01]  /*4dc0*/  MOV R235, 0x20 ;  /* 0x0000002000eb7802 */ /* 0x000fe20000000f00 */
[----:B------:R-:W-:Y:S07]  /*4dd0*/  FMUL.FTZ R128, R128, UR13 ;  /* 0x0000000d80807c20 */ /* 0x000fee0008410000 */
[----:B------:R-:W-:Y:S01]  /*4de0*/  MUFU.EX2 R212, R212 ;  /* 0x000000d400d47308 */ /* 0x000fe20000000800 */
[----:B------:R-:W-:Y:S01]  /*4df0*/  MOV R220, 0x40 ;  /* 0x0000004000dc7802 */ /* 0x000fe20000000f00 */
[----:B------:R-:W-:Y:S01]  /*4e00*/  FFMA.FTZ R130, -R130, R130, 1 ;  /* 0x3f80000082827423 */ /* 0x000fe20000010182 */
[----:B------:R-:W-:Y:S07]  /*4e10*/  FFMA.FTZ R196, -R196, R196, 1 ;  /* 0x3f800000c4c47423 */ /* 0x000fee00000101c4 */
[----:B------:R-:W3:Y:S01]  /*4e20*/  MUFU.EX2 R211, R211 ;  /* 0x000000d300d37308 */ /* 0x000ee20000000800 */
[----:B------:R-:W-:Y:S01]  /*4e30*/  FFMA.FTZ R198, -R198, R198, 1 ;  /* 0x3f800000c6c67423 */ /* 0x000fe200000101c6 */
[----:B------:R-:W-:Y:S01]  /*4e40*/  FMUL.FTZ R130, R130, UR13 ;  /* 0x0000000d82827c20 */ /* 0x000fe20008410000 */
[----:B------:R-:W-:Y:S07]  /*4e50*/  FMUL.FTZ R196, R196, UR13 ;  /* 0x0000000dc4c47c20 */ /* 0x000fee0008410000 */
[----:B------:R-:W-:Y:S01]  /*4e60*/  MUFU.EX2 R208, R208 ;  /* 0x000000d000d07308 */ /* 0x000fe20000000800 */
[----:B------:R-:W-:Y:S01]  /*4e70*/  FMUL.FTZ R198, R198, UR13 ;  /* 0x0000000dc6c67c20 */ /* 0x000fe20008410000 */
[----:B------:R-:W-:Y:S01]  /*4e80*/  FFMA.FTZ R200, -R200, R200, 1 ;  /* 0x3f800000c8c87423 */ /* 0x000fe200000101c8 */
[----:B------:R-:W-:Y:S07]  /*4e90*/  FFMA.FTZ R203, -R203, R203, 1 ;  /* 0x3f800000cbcb7423 */ /* 0x000fee00000101cb */
[----:B------:R-:W4:Y:S01]  /*4ea0*/  MUFU.EX2 R207, R207 ;  /* 0x000000cf00cf7308 */ /* 0x000f220000000800 */
        /* <DEDUP_REMOVED lines=24> */
[----:B------:R-:W-:Y:S01]  /*5030*/  UISETP.GT.AND UP0, UPT, UR48, UR44, UPT ;  /* 0x0000002c3000728c */ /* 0x000fe2000bf04270 */
[----:B------:R-:W-:Y:S01]  /*5040*/  FMUL.FTZ R201, R201, UR13 ;  /* 0x0000000dc9c97c20 */ /* 0x000fe20008410000 */
[----:B------:R-:W-:Y:S07]  /*5050*/  FMUL.FTZ R204, R204, UR13 ;  /* 0x0000000dcccc7c20 */ /* 0x000fee0008410000 */
[----:B------:R-:W-:Y:S10]  /*5060*/  MUFU.EX2 R217, R217 ;  /* 0x000000d900d97308 */ /* 0x000ff40000000800 */
[----:B------:R-:W4:Y:S01]  /*5070*/  MUFU.EX2 R216, R216 ;  /* 0x000000d800d87308 */ /* 0x000f220000000800 */
[----:B------:R-:W-:Y:S04]  /*5080*/  @UP0 UIADD3 UR41, UP1, UPT, UR16, -0x100, URZ ;  /* 0xffffff0010290890 */ /* 0x000fe8000ff3e0ff */
[----:B------:R-:W-:Y:S02]  /*5090*/  @UP0 UIADD3.X UR29, UPT, UPT, UR17, -0x1, URZ, UP1, !UPT ;  /* 0xffffffff111d0890 */ /* 0x000fe40008ffe4ff */
[----:B------:R-:W-:Y:S04]  /*50a0*/  @UP0 UIADD3 UR10, UP1, UPT, UR10, -0x100, URZ ;  /* 0xffffff000a0a0890 */ /* 0x000fe8000ff3e0ff */
[----:B------:R-:W-:Y:S01]  /*50b0*/  @UP0 UIADD3.X UR11, UPT, UPT, UR11, -0x1, URZ, UP1, !UPT ;  /* 0xffffffff0b0b0890 */ /* 0x000fe20008ffe4ff */
[C---:B-1----:R-:W-:Y:S02]  /*50c0*/  SHF.L.U32 R119, R234.reuse, 0x1, RZ ;  /* 0x00000001ea777819 */ /* 0x042fe400000006ff */
[C---:B------:R-:W-:Y:S02]  /*50d0*/  SHF.L.U32 R121, R234.reuse, 0x5, RZ ;  /* 0x00000005ea797819 */ /* 0x040fe400000006ff */
[----:B------:R-:W-:Y:S02]  /*50e0*/  SHF.R.U32.HI R14, RZ, 0x2, R234 ;  /* 0x00000002ff0e7819 */ /* 0x000fe400000116ea */
[----:B------:R-:W-:Y:S02]  /*50f0*/  LOP3.LUT R13, R119, 0x38, RZ, 0xc0, !PT ;  /* 0x00000038770d7812 */ /* 0x000fe400078ec0ff */
[----:B------:R-:W-:Y:S02]  /*5100*/  SHF.L.U32 R215, R234, 0x4, RZ ;  /* 0x00000004ead77819 */ /* 0x000fe400000006ff */
[----:B------:R-:W-:Y:S02]  /*5110*/  LOP3.LUT R231, R121, 0x200, RZ, 0xc0, !PT ;  /* 0x0000020079e77812 */ /* 0x000fe400078ec0ff */
[----:B------:R-:W-:Y:S02]  /*5120*/  LOP3.LUT R2, R13, 0x20, R14, 0x78, !PT ;  /* 0x000000200d027812 */ /* 0x000fe400078e780e */
[--C-:B------:R-:W-:Y:S02]  /*5130*/  LOP3.LUT R231, R231, 0x3800, R215.reuse, 0xf8, !PT ;  /* 0x00003800e7e77812 */ /* 0x100fe400078ef8d7 */
[----:B------:R-:W-:Y:S02]  /*5140*/  LOP3.LUT R215, R2, 0x1c0, R215, 0xf8, !PT ;  /* 0x000001c002d77812 */ /* 0x000fe400078ef8d7 */
[----:B------:R-:W-:Y:S02]  /*5150*/  LOP3.LUT R2, R121, 0xc00, RZ, 0xc0, !PT ;  /* 0x00000c0079027812 */ /* 0x000fe400078ec0ff */
[----:B--2---:R-:W-:Y:S02]  /*5160*/  F2FP.F16.F32.PACK_AB R0, R224, R225 ;  /* 0x000000e1e000723e */ /* 0x004fe400000000ff */
[----:B------:R-:W-:Y:S02]  /*5170*/  LOP3.LUT R2, R2, 0x6, R119, 0xf8, !PT ;  /* 0x0000000602027812 */ /* 0x000fe400078ef877 */
[----:B------:R-:W-:Y:S02]  /*5180*/  SHF.L.U32 R118, R234, 0x6, RZ ;  /* 0x00000006ea767819 */ /* 0x000fe400000006ff */
[----:B------:R-:W-:Y:S02]  /*5190*/  LOP3.LUT R215, R2, R215, RZ, 0xfc, !PT ;  /* 0x000000d702d77212 */ /* 0x000fe400078efcff */
[----:B------:R-:W-:Y:S02]  /*51a0*/  LOP3.LUT P0, RZ, R234, 0x8, RZ, 0xc0, !PT ;  /* 0x00000008eaff7812 */ /* 0x000fe4000780c0ff */
[C---:B------:R-:W-:Y:S02]  /*51b0*/  LEA R214, R215.reuse, UR4, 0x1 ;  /* 0x00000004d7d67c11 */ /* 0x040fe4000f8e08ff */
[----:B------:R-:W-:Y:S02]  /*51c0*/  LOP3.LUT R116, R118, 0x1c0, RZ, 0xc0, !PT ;  /* 0x000001c076747812 */ /* 0x000fe400078ec0ff */
[C---:B------:R-:W-:Y:S01]  /*51d0*/  SHF.L.U32 R233, R234.reuse, 0x3, RZ ;  /* 0x00000003eae97819 */ /* 0x040fe200000006ff */
[----:B------:R1:W-:Y:S01]  /*51e0*/  STS [R214+0x22000], R0 ;  /* 0x02200000d6007388 */ /* 0x0003e20000000800 */
[----:B------:R-:W-:Y:S02]  /*51f0*/  LOP3.LUT P1, RZ, R234, 0x4, RZ, 0xc0, !PT ;  /* 0x00000004eaff7812 */ /* 0x000fe4000782c0ff */
[----:B------:R-:W-:Y:S02]  /*5200*/  LOP3.LUT R116, R116, 0x38, R233, 0xf8, !PT ;  /* 0x0000003874747812 */ /* 0x000fe400078ef8e9 */
[----:B------:R-:W-:Y:S02]  /*5210*/  LEA R215, R215, UR5, 0x1 ;  /* 0x00000005d7d77c11 */ /* 0x000fe4000f8e08ff */
[--C-:B------:R-:W-:Y:S02]  /*5220*/  LOP3.LUT R2, R116, 0x8, R234.reuse, 0x78, !PT ;  /* 0x0000000874027812 */ /* 0x100fe400078e78ea */
[----:B------:R-:W-:Y:S02]  /*5230*/  SEL R202, R202, 0xfffffff0, !P1 ;  /* 0xfffffff0caca7807 */ /* 0x000fe40004800000 */
[C---:B------:R-:W-:Y:S02]  /*5240*/  IADD3 R205, PT, PT, R215.reuse, 0x20, RZ ;  /* 0x00000020d7cd7810 */ /* 0x040fe40007ffe0ff */
[----:B------:R-:W-:Y:S02]  /*5250*/  @P0 IADD3 R205, PT, PT, R215, -0x20, RZ ;  /* 0xffffffe0d7cd0810 */ /* 0x000fe40007ffe0ff */
[----:B------:R-:W-:Y:S02]  /*5260*/  LOP3.LUT R231, R231, R2, RZ, 0xfc, !PT ;  /* 0x00000002e7e77212 */ /* 0x000fe400078efcff */
[----:B---3--:R-:W-:Y:S02]  /*5270*/  F2FP.F16.F32.PACK_AB R3, R211, R212 ;  /* 0x000000d4d303723e */ /* 0x008fe400000000ff */
[----:B----4-:R-:W-:Y:S02]  /*5280*/  F2FP.F16.F32.PACK_AB R2, R207, R208 ;  /* 0x000000d0cf02723e */ /* 0x010fe400000000ff */
[----:B------:R-:W-:Y:S02]  /*5290*/  IADD3 R215, PT, PT, R215, R202, RZ ;  /* 0x000000cad7d77210 */ /* 0x000fe40007ffe0ff */
[----:B------:R-:W-:Y:S02]  /*52a0*/  LOP3.LUT R122, R118, 0x200, RZ, 0xc0, !PT ;  /* 0x00000200767a7812 */ /* 0x000fe400078ec0ff */
[----:B-1----:R-:W-:Y:S02]  /*52b0*/  F2FP.F16.F32.PACK_AB R0, R222, R223 ;  /* 0x000000dfde00723e */ /* 0x002fe400000000ff */
[--C-:B------:R-:W-:Y:S02]  /*52c0*/  SHF.R.U32.HI R117, RZ, 0x1, R234.reuse ;  /* 0x00000001ff757819 */ /* 0x100fe400000116ea */
[----:B------:R-:W-:Y:S01]  /*52d0*/  LOP3.LUT R232, R122, 0xc00, R121, 0xf8, !PT ;  /* 0x00000c007ae87812 */ /* 0x000fe200078ef879 */
[----:B------:R1:W-:Y:S01]  /*52e0*/  STS [R214+0x22400], R0 ;  /* 0x02240000d6007388 */ /* 0x0003e20000000800 */
[----:B------:R-:W-:Y:S02]  /*52f0*/  LOP3.LUT R120, R116, 0x8, R117, 0x78, !PT ;  /* 0x0000000874787812 */ /* 0x000fe400078e7875 */
[----:B------:R-:W-:Y:S03]  /*5300*/  IADD3 R202, PT, PT, R202, R205, RZ ;  /* 0x000000cdcaca7210 */ /* 0x000fe60007ffe0ff */
[----:B------:R2:W-:Y:S01]  /*5310*/  STS [R215], R3 ;  /* 0x00000003d7007388 */ /* 0x0005e20000000800 */
[----:B------:R-:W-:Y:S02]  /*5320*/  LOP3.LUT R232, R232, R120, RZ, 0xfc, !PT ;  /* 0x00000078e8e87212 */ /* 0x000fe400078efcff */
[----:B------:R-:W-:Y:S03]  /*5330*/  LEA R231, R231, UR4, 0x1 ;  /* 0x00000004e7e77c11 */ /* 0x000fe6000f8e08ff */
[----:B------:R3:W-:Y:S01]  /*5340*/  STS [R215+0x400], R2 ;  /* 0x00040002d7007388 */ /* 0x0007e20000000800 */
[----:B------:R-:W-:Y:S02]  /*5350*/  LEA R232, R232, UR4, 0x1 ;  /* 0x00000004e8e87c11 */ /* 0x000fe4000f8e08ff */
[----:B------:R-:W-:Y:S02]  /*5360*/  LOP3.LUT P0, RZ, R234, 0x2, RZ, 0xc0, !PT ;  /* 0x00000002eaff7812 */ /* 0x000fe4000780c0ff */
[----:B------:R-:W-:Y:S02]  /*5370*/  SEL R220, R220, 0xffffffc0, !P1 ;  /* 0xffffffc0dcdc7807 */ /* 0x000fe40004800000 */
[----:B------:R-:W-:Y:S02]  /*5380*/  SEL R235, R235, 0xffffffe0, !P0 ;  /* 0xffffffe0ebeb7807 */ /* 0x000fe40004000000 */
[-C--:B------:R-:W-:Y:S02]  /*5390*/  IADD3 R228, PT, PT, R220, R232.reuse, RZ ;  /* 0x000000e8dce47210 */ /* 0x080fe40007ffe0ff */
[----:B------:R-:W-:Y:S02]  /*53a0*/  IADD3 R230, PT, PT, R235, R232, RZ ;  /* 0x000000e8ebe67210 */ /* 0x000fe40007ffe0ff */
[----:B------:R-:W-:Y:S02]  /*53b0*/  IADD3 R229, PT, PT, R231, R235, RZ ;  /* 0x000000ebe7e57210 */ /* 0x000fe40007ffe0ff */
[----:B------:R-:W-:Y:S02]  /*53c0*/  LOP3.LUT R119, R119, 0x20, RZ, 0xc0, !PT ;  /* 0x0000002077777812 */ /* 0x000fe400078ec0ff */
[----:B-1----:R-:W-:Y:S02]  /*53d0*/  F2FP.F16.F32.PACK_AB R0, R209, R210 ;  /* 0x000000d2d100723e */ /* 0x002fe400000000ff */
[----:B------:R-:W-:Y:S02]  /*53e0*/  LOP3.LUT R117, R117, 0x10, RZ, 0xc0, !PT ;  /* 0x0000001075757812 */ /* 0x000fe400078ec0ff */
[----:B--2---:R-:W-:Y:S01]  /*53f0*/  F2FP.F16.F32.PACK_AB R3, R218, R206 ;  /* 0x000000ceda03723e */ /* 0x004fe200000000ff */
[----:B------:R1:W-:Y:S01]  /*5400*/  STS [R205], R0 ;  /* 0x00000000cd007388 */ /* 0x0003e20000000800 */
[----:B------:R-:W-:Y:S02]  /*5410*/  LOP3.LUT R238, R122, 0x400, R121, 0xf8, !PT ;  /* 0x000004007aee7812 */ /* 0x000fe400078ef879 */
[----:B---3--:R-:W-:Y:S03]  /*5420*/  F2FP.F16.F32.PACK_AB R2, R219, R221 ;  /* 0x000000dddb02723e */ /* 0x008fe600000000ff */
[----:B------:R2:W-:Y:S01]  /*5430*/  STS [R205+0x400], R3 ;  /* 0x00040003cd007388 */ /* 0x0005e20000000800 */
[----:B------:R-:W-:Y:S02]  /*5440*/  LOP3.LUT R238, R238, R120, RZ, 0xfc, !PT ;  /* 0x00000078eeee7212 */ /* 0x000fe400078efcff */
[----:B------:R-:W-:Y:S03]  /*5450*/  LOP3.LUT R243, R233, 0x38, RZ, 0xc0, !PT ;  /* 0x00000038e9f37812 */ /* 0x000fe600078ec0ff */
[----:B------:R3:W-:Y:S01]  /*5460*/  STS [R202], R2 ;  /* 0x00000002ca007388 */ /* 0x0007e20000000800 */
[----:B------:R-:W-:Y:S02]  /*5470*/  LEA R238, R238, UR4, 0x1 ;  /* 0x00000004eeee7c11 */ /* 0x000fe4000f8e08ff */
[----:B-1----:R-:W-:Y:S02]  /*5480*/  F2FP.F16.F32.PACK_AB R0, R216, R217 ;  /* 0x000000d9d800723e */ /* 0x002fe400000000ff */
[C---:B--2---:R-:W-:Y:S03]  /*5490*/  IADD3 R3, PT, PT, R235.reuse, R228, RZ ;  /* 0x000000e4eb037210 */ /* 0x044fe60007ffe0ff */
[----:B------:R1:W-:Y:S01]  /*54a0*/  STS [R202+0x400], R0 ;  /* 0x00040000ca007388 */ /* 0x0003e20000000800 */
[----:B---3--:R-:W-:Y:S05]  /*54b0*/  IADD3 R2, PT, PT, R220, R231, RZ ;  /* 0x000000e7dc027210 */ /* 0x008fea0007ffe0ff */
[----:B------:R-:W-:Y:S06]  /*54c0*/  LDSM.16.M88.4 R16, [R232+0x8000] ;  /* 0x00800000e810783b */ /* 0x000fec0000000200 */
[----:B------:R-:W2:Y:S06]  /*54d0*/  LDSM.16.M88.4 R8, [R231+0x18000] ;  /* 0x01800000e708783b */ /* 0x000eac0000000200 */
[----:B------:R-:W3:Y:S06]  /*54e0*/  LDSM.16.M88.4 R84, [R231+0x18800] ;  /* 0x01880000e754783b */ /* 0x000eec0000000200 */
[----:B------:R-:W-:Y:S01]  /*54f0*/  LDSM.16.M88.4 R88, [R230+0x8000] ;  /* 0x00800000e658783b */ /* 0x000fe20000000200 */
[----:B-1----:R-:W-:Y:S05]  /*5500*/  IADD3 R0, PT, PT, R235, R2, RZ ;  /* 0x00000002eb007210 */ /* 0x002fea0007ffe0ff */
        /* <DEDUP_REMOVED lines=106> */
[----:B------:R-:W-:Y:S02]  /*5bb0*/  LOP3.LUT R236, R84, 0x1c0, R118, 0xf8, !PT ;  /* 0x000001c054ec7812 */ /* 0x000fe400078ef876 */
[----:B------:R-:W-:Y:S02]  /*5bc0*/  LOP3.LUT R84, R117, 0x8, R234, 0xf8, !PT ;  /* 0x0000000875547812 */ /* 0x000fe400078ef8ea */
[----:B------:R-:W-:Y:S01]  /*5bd0*/  LOP3.LUT R236, R236, 0x38, R233, 0x78, !PT ;  /* 0x00000038ecec7812 */ /* 0x000fe200078e78e9 */
[C---:B------:R-:W-:Y:S05]  /*5be0*/  HMMA.16816.F32 R4, R108.reuse, R112, R4 ;  /* 0x000000706c04723c */ /* 0x040fea0000001804 */
[----:B------:R-:W-:Y:S02]  /*5bf0*/  LOP3.LUT R116, R84, R116, RZ, 0x3c, !PT ;  /* 0x0000007454747212 */ /* 0x000fe400078e3cff */
[----:B------:R-:W-:Y:S01]  /*5c00*/  LOP3.LUT R236, R236, 0x200, R118, 0xf8, !PT ;  /* 0x00000200ecec7812 */ /* 0x000fe200078ef876 */
[C---:B------:R-:W-:Y:S03]  /*5c10*/  HMMA.16816.F32 R8, R108.reuse, R114, R8 ;  /* 0x000000726c08723c */ /* 0x040fe60000001808 */
[----:B------:R-:W-:Y:S02]  /*5c20*/  LOP3.LUT R116, R116, 0x200, R121, 0xf8, !PT ;  /* 0x0000020074747812 */ /* 0x000fe400078ef879 */
[----:B------:R-:W-:Y:S02]  /*5c30*/  LEA R236, R236, UR4, 0x1 ;  /* 0x00000004ecec7c11 */ /* 0x000fe4000f8e08ff */
[C---:B------:R-:W-:Y:S01]  /*5c40*/  LEA R237, R116.reuse, UR4, 0x1 ;  /* 0x0000000474ed7c11 */ /* 0x040fe2000f8e08ff */
[C---:B-1----:R-:W-:Y:S03]  /*5c50*/  HMMA.16816.F32 R12, R108.reuse, R88, R12 ;  /* 0x000000586c0c723c */ /* 0x042fe6000000180c */
[----:B------:R-:W-:Y:S01]  /*5c60*/  LEA R112, R116, UR5, 0x1 ;  /* 0x0000000574707c11 */ /* 0x000fe2000f8e08ff */
[C---:B-----5:R-:W-:Y:S01]  /*5c70*/  FADD.FTZ R5, -R124.reuse, R5 ;  /* 0x000000057c057221 */ /* 0x060fe20000010100 */
[C---:B------:R-:W-:Y:S01]  /*5c80*/  FADD.FTZ R7, -R123.reuse, R7 ;  /* 0x000000077b077221 */ /* 0x040fe20000010100 */
[----:B------:R-:W-:Y:S01]  /*5c90*/  FADD.FTZ R4, -R124, R4 ;  /* 0x000000047c047221 */ /* 0x000fe20000010100 */
[----:B------:R-:W-:Y:S01]  /*5ca0*/  IADD3 R112, PT, PT, R220, R112, RZ ;  /* 0x00000070dc707210 */ /* 0x000fe20007ffe0ff */
[----:B------:R-:W-:Y:S03]  /*5cb0*/  HMMA.16816.F32 R16, R108, R90, R16 ;  /* 0x0000005a6c10723c */ /* 0x000fe60000001810 */
        /* <DEDUP_REMOVED lines=27> */
[----:B------:R-:W-:Y:S01]  /*5e70*/  FADD.FTZ R17, -R124, R17 ;  /* 0x000000117c117221 */ /* 0x000fe20000010100 */
[C---:B------:R-:W-:Y:S01]  /*5e80*/  FADD.FTZ R19, -R123.reuse, R19 ;  /* 0x000000137b137221 */ /* 0x040fe20000010100 */
[----:B------:R-:W-:Y:S01]  /*5e90*/  FMUL.FTZ R12, R210, R12 ;  /* 0x0000000cd20c7220 */ /* 0x000fe20000410000 */
[----:B------:R-:W-:Y:S01]  /*5ea0*/  FMUL.FTZ R14, R206, R14 ;  /* 0x0000000ece0e7220 */ /* 0x000fe20000410000 */
[----:B------:R-:W-:Y:S01]  /*5eb0*/  FADD.FTZ R16, -R124, R16 ;  /* 0x000000107c107221 */ /* 0x000fe20000010100 */
[----:B------:R-:W-:Y:S01]  /*5ec0*/  FADD.FTZ R18, -R123, R18 ;  /* 0x000000127b127221 */ /* 0x000fe20000010100 */
        /* <DEDUP_REMOVED lines=182> */
.L_x_1384:
        /* <DEDUP_REMOVED lines=434> */
.L_x_1385:
        /* <DEDUP_REMOVED lines=232> */
.L_x_1387:
        /* <DEDUP_REMOVED lines=14> */
.L_x_1388:
[----:B------:R-:W3:Y:S01]  /*94b0*/  LDCU.64 UR8, c[0x0][0x5c8] ;  /* 0x0000b900ff0877ac */ /* 0x000ee20008000a00 */
[----:B------:R-:W-:-:S04]  /*94c0*/  UIADD3 UR12, UPT, UPT, UR36, UR40, URZ ;  /* 0x00000028240c7290 */ /* 0x000fc8000fffe0ff */
[----:B---3--:R-:W-:Y:S02]  /*94d0*/  UIMAD.WIDE.U32 UR14, UR12, UR8, URZ ;  /* 0x000000080c0e72a5 */ /* 0x008fe4000f8e00ff */
[----:B------:R-:W-:-:S04]  /*94e0*/  UIMAD UR12, UR12, UR9, URZ ;  /* 0x000000090c0c72a4 */ /* 0x000fc8000f8e02ff */
[----:B------:R-:W-:Y:S01]  /*94f0*/  UIADD3 UR12, UPT, UPT, UR15, UR12, URZ ;  /* 0x0000000c0f0c7290 */ /* 0x000fe2000fffe0ff */
[----:B------:R-:W-:-:S05]  /*9500*/  UMOV UR36, UR14 ;  /* 0x0000000e00247c82 */ /* 0x000fca0008000000 */
[----:B-1----:R-:W-:-:S07]  /*9510*/  MOV R10, UR12 ;  /* 0x0000000c000a7c02 */ /* 0x002fce0008000f00 */
.L_x_1389:
        /* <DEDUP_REMOVED lines=59> */
.L_x_1391:
[----:B------:R-:W-:Y:S05]  /*98d0*/  BSYNC.RECONVERGENT B0 ;  /* 0x0000000000007941 */ /* 0x000fea0003800200 */
.L_x_1390:
        /* <DEDUP_REMOVED lines=21> */
.L_x_1393:
[----:B------:R-:W-:Y:S05]  /*9a30*/  BSYNC.RECONVERGENT B0 ;  /* 0x0000000000007941 */ /* 0x000fea0003800200 */
.L_x_1392:
        /* <DEDUP_REMOVED lines=26> */
.L_x_1395:
[----:B------:R-:W-:Y:S05]  /*9be0*/  BSYNC.RECONVERGENT B0 ;  /* 0x0000000000007941 */ /* 0x000fea0003800200 */
.L_x_1394:
        /* <DEDUP_REMOVED lines=18> */
.L_x_1361:
[----:B------:R-:W-:Y:S05]  /*9d10*/  BSYNC.RECONVERGENT B1 ;  /* 0x0000000000017941 */ /* 0x000fea0003800200 */
.L_x_1339:
        /* <DEDUP_REMOVED lines=11> */
.L_x_1397:
        /* <DEDUP_REMOVED lines=11> */
.L_x_2514:


//--------------------- .text._ZN5flash44flash_bwd_dq_dk_dv_loop_seqk_parallel_kernelI23Flash_bwd_kernel_traitsILi256ELi64ELi64ELi8ELi4ELi2ELi2ELb0ELb1EN7cutlass6half_tE19Flash_kernel_traitsILi256ELi64ELi64ELi8ES3_EELb1ELb0ELb0ELb0ELb0ELb1ELb0EEEvNS_16Flash_bwd_paramsE --------------------------
	.section	.text._ZN5flash44flash_bwd_dq_dk_dv_loop_seqk_parallel_kernelI23Flash_bwd_kernel_traitsILi256ELi64ELi64ELi8ELi4ELi2ELi2ELb0ELb1EN7cutlass6half_tE19Flash_kernel_traitsILi256ELi64ELi64ELi8ES3_EELb1ELb0ELb0ELb0ELb0ELb1ELb0EEEvNS_16Flash_bwd_paramsE,"ax",@progbits
	.align	128
        .global         _ZN5flash44flash_bwd_dq_dk_dv_loop_seqk_parallel_kernelI23Flash_bwd_kernel_traitsILi256ELi64ELi64ELi8ELi4ELi2ELi2ELb0ELb1EN7cutlass6half_tE19Flash_kernel_traitsILi256ELi64ELi64ELi8ES3_EELb1ELb0ELb0ELb0ELb0ELb1ELb0EEEvNS_16Flash_bwd_paramsE
        .type           _ZN5flash44flash_bwd_dq_dk_dv_loop_seqk_parallel_kernelI23Flash_bwd_kernel_traitsILi256ELi64ELi64ELi8ELi4ELi2ELi2ELb0ELb1EN7cutlass6half_tE19Flash_kernel_traitsILi256ELi64ELi64ELi8ES3_EELb1ELb0ELb0ELb0ELb0ELb1ELb0EEEvNS_16Flash_bwd_paramsE,@function
        .size           _ZN5flash44flash_bwd_dq_dk_dv_loop_seqk_parallel_kernelI23Flash_bwd_kernel_traitsILi256ELi64ELi64ELi8ELi4ELi2ELi2ELb0ELb1EN7cutlass6half_tE19Flash_kernel_traitsILi256ELi64ELi64ELi8ES3_EELb1ELb0ELb0ELb0ELb0ELb1ELb0EEEvNS_16Flash_bwd_paramsE,(.L_x_2515 - _ZN5flash44flash_bwd_dq_dk_dv_loop_seqk_parallel_kernelI23Flash_bwd_kernel_traitsILi256ELi64ELi64ELi8ELi4ELi2ELi2ELb0ELb1EN7cutlass6half_tE19Flash_kernel_traitsILi256ELi64ELi64ELi8ES3_EELb1ELb0ELb0ELb0ELb0ELb1ELb0EEEvNS_16Flash_bwd_paramsE)
        .other          _ZN5flash44flash_bwd_dq_dk_dv_loop_seqk_parallel_kernelI23Flash_bwd_kernel_traitsILi256ELi64ELi64ELi8ELi4ELi2ELi2ELb0ELb1EN7cutlass6half_tE19Flash_kernel_traitsILi256ELi64ELi64ELi8ES3_EELb1ELb0ELb0ELb0ELb0ELb1ELb0EEEvNS_16Flash_bwd_paramsE,@"STO_CUDA_ENTRY STV_DEFAULT"
_ZN5flash44flash_bwd_dq_dk_dv_loop_seqk_parallel_kernelI23Flash_bwd_kernel_traitsILi256ELi64ELi64ELi8ELi4ELi2ELi2ELb0ELb1EN7cutlass6half_tE19Flash_kernel_traitsILi256ELi64ELi64ELi8ES3_EELb1ELb0ELb0ELb0ELb0ELb1ELb0EEEvNS_16Flash_bwd_paramsE:
.text._ZN5flash44flash_bwd_dq_dk_dv_loop_seqk_parallel_kernelI23Flash_bwd_kernel_traitsILi256ELi64ELi64ELi8ELi4ELi2ELi2ELb0ELb1EN7cutlass6half_tE19Flash_kernel_traitsILi256ELi64ELi64ELi8ES3_EELb1ELb0ELb0ELb0ELb0ELb1ELb0EEEvNS_16Flash_bwd_paramsE:
        /* <DEDUP_REMOVED lines=48> */
.L_x_1435:
        /* <DEDUP_REMOVED lines=19> */
[----:B---3--:R-:W-:Y:S01]  /*0430*/  IMAD.U32 R4, RZ, RZ, UR14 ;  /* 0x0000000eff047e24 */ /* 0x008fe2000f8e00ff */
        /* <DEDUP_REMOVED lines=32> */
.L_x_1398:
        /* <DEDUP_REMOVED lines=33> */
.L_x_1400:
[----:B------:R-:W1:Y:S01]  /*0850*/  LDCU.64 UR14, c[0x0][0x3b8] ;  /* 0x00007700ff0e77ac */ /* 0x000e620008000a00 */
[----:B------:R-:W-:-:S04]  /*0860*/  UIADD3 UR8, UPT, UPT, UR40, UR41, URZ ;  /* 0x0000002928087290 */ /* 0x000fc8000fffe0ff */
[----:B-1----:R-:W-:Y:S02]  /*0870*/  UIMAD.WIDE.U32 UR44, UR8, UR14, URZ ;  /* 0x0000000e082c72a5 */ /* 0x002fe4000f8e00ff */
[----:B------:R-:W-:-:S04]  /*0880*/  UIMAD UR8, UR8, UR15, URZ ;  /* 0x0000000f080872a4 */ /* 0x000fc8000f8e02ff */
[----:B------:R-:W-:-:S06]  /*0890*/  UIADD3 UR8, UPT, UPT, UR45, UR8, URZ ;  /* 0x000000082d087290 */ /* 0x000fcc000fffe0ff */
[----:B------:R-:W-:Y:S02]  /*08a0*/  MOV R13, UR8 ;  /* 0x00000008000d7c02 */ /* 0x000fe40008000f00 */
.L_x_1401:
        /* <DEDUP_REMOVED lines=43> */
.L_x_1402:
[----:B------:R-:W1:Y:S01]  /*0b60*/  LDCU.64 UR12, c[0x0][0x3c0] ;  /* 0x00007800ff0c77ac */ /* 0x000e620008000a00 */
[----:B------:R-:W-:-:S04]  /*0b70*/  UIADD3 UR8, UPT, UPT, UR40, UR41, URZ ;  /* 0x0000002928087290 */ /* 0x000fc8000fffe0ff */
[----:B-1----:R-:W-:Y:S02]  /*0b80*/  UIMAD.WIDE.U32 UR10, UR8, UR12, URZ ;  /* 0x0000000c080a72a5 */ /* 0x002fe4000f8e00ff */
[----:B------:R-:W-:-:S04]  /*0b90*/  UIMAD UR8, UR8, UR13, URZ ;  /* 0x0000000d080872a4 */ /* 0x000fc8000f8e02ff */
[----:B------:R-:W-:Y:S01]  /*0ba0*/  UIADD3 UR8, UPT, UPT, UR11, UR8, URZ ;  /* 0x000000080b087290 */ /* 0x000fe2000fffe0ff */
[----:B------:R-:W-:-:S05]  /*0bb0*/  UMOV UR46, UR10 ;  /* 0x0000000a002e7c82 */ /* 0x000fca0008000000 */
[----:B------:R-:W-:-:S07]  /*0bc0*/  MOV R6, UR8 ;  /* 0x0000000800067c02 */ /* 0x000fce0008000f00 */
.L_x_1403:
        /* <DEDUP_REMOVED lines=28> */
.L_x_1404:
[----:B------:R-:W-:Y:S02]  /*0d90*/  UIMAD.WIDE.U32 UR10, UR62, UR16, URZ ;  /* 0x000000103e0a72a5 */ /* 0x000fe4000f8e00ff */
[----:B------:R-:W-:-:S04]  /*0da0*/  UIMAD UR8, UR63, UR16, URZ ;  /* 0x000000103f0872a4 */ /* 0x000fc8000f8e02ff */
[----:B------:R-:W-:-:S12]  /*0db0*/  UIADD3 UR8, UPT, UPT, UR11, UR8, URZ ;  /* 0x000000080b087290 */ /* 0x000fd8000fffe0ff */
.L_x_1405:
        /* <DEDUP_REMOVED lines=20> */
.L_x_1406:
[----:B------:R-:W1:Y:S01]  /*0f00*/  LDCU UR55, c[0x0][0x434] ;  /* 0x00008680ff3777ac */ /* 0x000e620008000800 */
[----:B------:R-:W-:-:S04]  /*0f10*/  UIMAD UR9, UR24, UR45, UR23 ;  /* 0x0000002d180972a4 */ /* 0x000fc8000f8e0217 */
[----:B-1----:R-:W-:Y:S02]  /*0f20*/  UIMAD UR55, UR9, UR55, URZ ;  /* 0x00000037093772a4 */ /* 0x002fe4000f8e02ff */
.L_x_1407:
        /* <DEDUP_REMOVED lines=11> */
.L_x_1408:
[----:B------:R-:W1:Y:S01]  /*0fe0*/  LDCU UR54, c[0x0][0x444] ;  /* 0x00008880ff3677ac */ /* 0x000e620008000800 */
[----:B------:R-:W-:-:S04]  /*0ff0*/  UIMAD UR9, UR24, UR45, UR23 ;  /* 0x0000002d180972a4 */ /* 0x000fc8000f8e0217 */
[----:B-1----:R-:W-:-:S12]  /*1000*/  UIMAD UR54, UR9, UR54, URZ ;  /* 0x00000036093672a4 */ /* 0x002fd8000f8e02ff */
.L_x_1409:
[----:B------:R-:W1:Y:S01]  /*1010*/  S2R R0, SR_TID.X ;  /* 0x0000000000007919 */ /* 0x000e620000002100 */
[----:B------:R-:W-:Y:S01]  /*1020*/  USHF.R.S32.HI UR9, URZ, 0x1f, UR53 ;  /* 0x0000001fff097899 */ /* 0x000fe20008011435 */
[----:B------:R-:W2:Y:S01]  /*1030*/  LDC.64 R2, c[0x0][0x3b0] ;  /* 0x0000ec00ff027b82 */ /* 0x000ea20000000a00 */
[----:B------:R-:W-:Y:S01]  /*1040*/  UIADD3 UR53, UP1, UP0, UR60, UR10, UR53 ;  /* 0x0000000a3c357290 */ /* 0x000fe2000f83e035 */
[----:B------:R-:W-:Y:S01]  /*1050*/  MOV R21, RZ ;  /* 0x000000ff00157202 */ /* 0x000fe20000000f00 */
[----:B------:R-:W-:Y:S01]  /*1060*/  UIMAD UR56, UR45, UR56, URZ ;  /* 0x000000382d3872a4 */ /* 0x000fe2000f8e02ff */
[----:B------:R-:W-:Y:S01]  /*1070*/  BSSY.RECONVERGENT B1, `(.L_x_1399) ;  /* 0x00007db000017945 */ /* 0x000fe20003800200 */
[----:B------:R-:W-:Y:S02]  /*1080*/  UIADD3.X UR52, UPT, UPT, UR52, UR8, UR9, UP1, UP0 ;  /* 0x0000000834347290 */ /* 0x000fe40008fe0409 */
[----:B------:R-:W-:Y:S02]  /*1090*/  UISETP.GT.AND UP0, UPT, UR43, URZ, UPT ;  /* 0x000000ff2b00728c */ /* 0x000fe4000bf04270 */
[----:B------:R-:W-:Y:S01]  /*10a0*/  ULEA UR54, UR48, UR54, 0x6 ;  /* 0x0000003630367291 */ /* 0x000fe2000f8e30ff */
[----:B------:R-:W3:Y:S01]  /*10b0*/  LDCU.128 UR8, c[0x0][0x590] ;  /* 0x0000b200ff0877ac */ /* 0x000ee20008000c00 */
[----:B------:R-:W-:Y:S01]  /*10c0*/  ULEA UR55, UR48, UR55, 0x6 ;  /* 0x0000003730377291 */ /* 0x000fe2000f8e30ff */
[----:B--2---:R-:W-:Y:S01]  /*10d0*/  IMAD R11, R2, UR51, RZ ;  /* 0x00000033020b7c24 */ /* 0x004fe2000f8e02ff */
[----:B---3--:R-:W-:Y:S01]  /*10e0*/  UIMAD UR16, UR51, UR8, URZ ;  /* 0x00000008331072a4 */ /* 0x008fe2000f8e02ff */
[----:B-1----:R-:W-:Y:S01]  /*10f0*/  IMAD.SHL.U32 R10, R0, 0x8, RZ ;  /* 0x00000008000a7824 */ /* 0x002fe200078e00ff */
[----:B------:R-:W-:Y:S01]  /*1100*/  SHF.R.U32.HI R12, RZ, 0x3, R0 ;  /* 0x00000003ff0c7819 */ /* 0x000fe20000011600 */
[----:B------:R-:W-:Y:S01]  /*1110*/  IMAD.U32 R5, RZ, RZ, UR8 ;  /* 0x00000008ff057e24 */ /* 0x000fe2000f8e00ff */
[----:B------:R-:W-:Y:S01]  /*1120*/  UIMAD UR16, UR49, UR9, UR16 ;  /* 0x00000009311072a4 */ /* 0x000fe2000f8e0210 */
[----:B------:R-:W-:Y:S01]  /*1130*/  IMAD.U32 R16, RZ, RZ, UR10 ;  /* 0x0000000aff107e24 */ /* 0x000fe2000f8e00ff */
[----:B------:R-:W-:-:S02]  /*1140*/  LOP3.LUT R20, R10, 0x38, RZ, 0xc0, !PT ;  /* 0x000000380a147812 */ /* 0x000fc400078ec0ff */
[----:B------:R-:W-:Y:S02]  /*1150*/  LOP3.LUT R248, R0, 0x1f, RZ, 0xc0, !PT ;  /* 0x0000001f00f87812 */ /* 0x000fe400078ec0ff */
[----:B------:R-:W-:Y:S01]  /*1160*/  IADD3 R8, P0, PT, R20, UR58, RZ ;  /* 0x0000003a14087c10 */ /* 0x000fe2000ff1e0ff */
[----:B------:R-:W-:Y:S01]  /*1170*/  IMAD.WIDE.U32 R14, R2, UR49, R20 ;  /* 0x00000031020e7c25 */ /* 0x000fe2000f8e0014 */
[----:B------:R-:W1:Y:S03]  /*1180*/  LDCU.64 UR58, c[0x0][0x420] ;  /* 0x00008400ff3a77ac */ /* 0x000e660008000a00 */
[----:B------:R-:W-:Y:S01]  /*1190*/  IMAD.X R9, RZ, RZ, UR17, P0 ;  /* 0x00000011ff097e24 */ /* 0x000fe200080e06ff */
[----:B------:R-:W-:Y:S01]  /*11a0*/  IADD3 R14, P0, PT, R14, UR50, RZ ;  /* 0x000000320e0e7c10 */ /* 0x000fe2000ff1e0ff */
[----:B------:R-:W2:Y:S01]  /*11b0*/  LDCU.64 UR50, c[0x0][0x5e8] ;  /* 0x0000bd00ff3277ac */ /* 0x000ea20008000a00 */
[----:B------:R-:W-:-:S04]  /*11c0*/  IMAD.WIDE.U32 R8, R5, UR49, R8 ;  /* 0x0000003105087c25 */ /* 0x000fc8000f8e0008 */
[----:B------:R-:W-:Y:S01]  /*11d0*/  IMAD.U32 R5, RZ, RZ, UR11 ;  /* 0x0000000bff057e24 */ /* 0x000fe2000f8e00ff */
[----:B------:R-:W-:Y:S01]  /*11e0*/  IADD3 R9, PT, PT, R9, UR16, RZ ;  /* 0x0000001009097c10 */ /* 0x000fe2000fffe0ff */
[----:B------:R-:W3:Y:S02]  /*11f0*/  LDCU.64 UR16, c[0x0][0x3c8] ;  /* 0x00007900ff1077ac */ /* 0x000ee40008000a00 */
[----:B------:R-:W-:Y:S01]  /*1200*/  IMAD.WIDE.U32 R16, R16, UR23, R8 ;  /* 0x0000001710107c25 */ /* 0x000fe2000f8e0008 */
[----:B------:R-:W4:Y:S02]  /*1210*/  LDCU.64 UR10, c[0x0][0x550] ;  /* 0x0000aa00ff0a77ac */ /* 0x000f240008000a00 */
[----:B------:R-:W5:Y:S01]  /*1220*/  LDC.64 R8, c[0x0][0x5f8] ;  /* 0x00017e00ff087b82 */ /* 0x000f620000000a00 */
[----:B------:R-:W-:Y:S02]  /*1230*/  IMAD R17, R5, UR23, R17 ;  /* 0x0000001705117c24 */ /* 0x000fe4000f8e0211 */
[----:B------:R-:W-:Y:S01]  /*1240*/  IMAD R5, R3, UR49, R11 ;  /* 0x0000003103057c24 */ /* 0x000fe2000f8e020b */
[----:B------:R-:W-:Y:S01]  /*1250*/  SHF.R.U32.HI R11, RZ, 0x5, R0 ;  /* 0x00000005ff0b7819 */ /* 0x000fe20000011600 */
[----:B------:R-:W-:Y:S01]  /*1260*/  IMAD.WIDE.U32 R16, R12, UR8, R16 ;  /* 0x000000080c107c25 */ /* 0x000fe2000f8e0010 */
[----:B------:R-:W-:-:S02]  /*1270*/  USHF.L.U32 UR49, UR8, 0x5, URZ ;  /* 0x0000000508317899 */ /* 0x000fc400080006ff */
[----:B------:R-:W-:Y:S01]  /*1280*/  IADD3.X R15, PT, PT, R15, UR47, R5, P0, !PT ;  /* 0x0000002f0f0f7c10 */ /* 0x000fe200087fe405 */
[----:B------:R-:W-:Y:S01]  /*1290*/  USHF.L.U64.HI UR47, UR8, 0x5, UR9 ;  /* 0x00000005082f7899 */ /* 0x000fe20008010209 */
[----:B------:R-:W-:Y:S01]  /*12a0*/  ISETP.NE.AND P0, PT, RZ, UR57, PT ;  /* 0x00000039ff007c0c */ /* 0x000fe2000bf05270 */
[----:B---3--:R-:W-:Y:S02]  /*12b0*/  IMAD.U32 R18, RZ, RZ, UR16 ;  /* 0x00000010ff127e24 */ /* 0x008fe4000f8e00ff */
[----:B------:R-:W-:Y:S01]  /*12c0*/  IMAD R5, R12, UR9, R17 ;  /* 0x000000090c057c24 */ /* 0x000fe2000f8e0211 */
[----:B------:R-:W3:Y:S01]  /*12d0*/  LDCU.64 UR8, c[0x0][0x380] ;  /* 0x00007000ff0877ac */ /* 0x000ee20008000a00 */
[----:B------:R-:W-:Y:S01]  /*12e0*/  IMAD.WIDE.U32 R18, R18, UR23, R14 ;  /* 0x0000001712127c25 */ /* 0x000fe2000f8e000e */
[----:B----4-:R-:W-:-:S03]  /*12f0*/  LEA R242, P3, R16, UR10, 0x1 ;  /* 0x0000000a10f27c11 */ /* 0x010fc6000f8608ff */
[----:B------:R-:W-:Y:S01]  /*1300*/  IMAD.U32 R15, RZ, RZ, UR17 ;  /* 0x00000011ff0f7e24 */ /* 0x000fe2000f8e00ff */
[----:B------:R-:W4:Y:S01]  /*1310*/  LDCU.64 UR16, c[0x0][0x570] ;  /* 0x0000ae00ff1077ac */ /* 0x000f220008000a00 */
[----:B------:R-:W-:Y:S01]  /*1320*/  LEA.HI.X R243, R16, UR11, R5, 0x1, P3 ;  /* 0x0000000b10f37c11 */ /* 0x000fe200098f0c05 */
[----:B-----5:R-:W-:Y:S01]  /*1330*/  IMAD.WIDE.U32 R22, R8, UR21, RZ ;  /* 0x0000001508167c25 */ /* 0x020fe2000f8e00ff */
[----:B------:R-:W-:Y:S01]  /*1340*/  MOV R16, R18 ;  /* 0x0000001200107202 */ /* 0x000fe20000000f00 */
[----:B--2---:R-:W-:Y:S02]  /*1350*/  UIMAD.WIDE UR10, UR54, 0x4, UR50 ;  /* 0x00000004360a78a5 */ /* 0x004fe4000f8e0232 */
[----:B------:R-:W-:Y:S01]  /*1360*/  IMAD R8, R11, UR56, R248 ;  /* 0x000000380b087c24 */ /* 0x000fe2000f8e02f8 */
[----:B------:R-:W-:Y:S01]  /*1370*/  SEL R14, R22, RZ, P0 ;  /* 0x000000ff160e7207 */ /* 0x000fe20000000000 */
[----:B------:R-:W-:Y:S01]  /*1380*/  IMAD R9, R9, UR21, R23 ;  /* 0x0000001509097c24 */ /* 0x000fe2000f8e0217 */
[----:B------:R-:W-:Y:S01]  /*1390*/  USHF.L.U32 UR56, UR56, 0x6, URZ ;  /* 0x0000000638387899 */ /* 0x000fe200080006ff */
[----:B------:R-:W-:Y:S01]  /*13a0*/  IMAD R17, R15, UR23, R19 ;  /* 0x000000170f117c24 */ /* 0x000fe2000f8e0213 */
[----:B------:R-:W-:Y:S01]  /*13b0*/  IADD3 R14, P2, P1, R8, UR53, R14 ;  /* 0x00000035080e7c10 */ /* 0x000fe2000f95e00e */
[----:B-1----:R-:W-:Y:S01]  /*13c0*/  UIMAD.WIDE UR50, UR55, 0x4, UR58 ;  /* 0x00000004373278a5 */ /* 0x002fe2000f8e023a */
[----:B------:R-:W-:Y:S01]  /*13d0*/  SHF.R.S32.HI R8, RZ, 0x1f, R8 ;  /* 0x0000001fff087819 */ /* 0x000fe20000011408 */
[----:B------:R-:W-:Y:S01]  /*13e0*/  IMAD.WIDE.U32 R16, R12, R2, R16 ;  /* 0x000000020c107225 */ /* 0x000fe200078e0010 */
[----:B------:R-:W-:-:S03]  /*13f0*/  SEL R9, R9, RZ, P0 ;  /* 0x000000ff09097207 */ /* 0x000fc60000000000 */
[----:B------:R-:W-:Y:S01]  /*1400*/  IMAD R5, R12, R3, R17 ;  /* 0x000000030c057224 */ /* 0x000fe200078e0211 */
[----:B------:R-:W-:Y:S01]  /*1410*/  IADD3.X R9, PT, PT, R8, UR52, R9, P2, P1 ;  /* 0x0000003408097c10 */ /* 0x000fe200097e2409 */
[----:B------:R-:W-:Y:S01]  /*1420*/  IMAD.U32 R8, RZ, RZ, UR56 ;  /* 0x00000038ff087e24 */ /* 0x000fe2000f8e00ff */
[----:B------:R-:W-:Y:S02]  /*1430*/  IADD3 R14, P1, PT, R14, UR56, RZ ;  /* 0x000000380e0e7c10 */ /* 0x000fe4000ff3e0ff */
[----:B---3--:R-:W-:Y:S02]  /*1440*/  LEA R244, P2, R16, UR8, 0x1 ;  /* 0x0000000810f47c11 */ /* 0x008fe4000f8408ff */
[----:B------:R-:W-:Y:S02]  /*1450*/  LEA.HI.X.SX32 R8, R8, R9, 0x1, P1 ;  /* 0x0000000908087211 */ /* 0x000fe400008f0eff */
[----:B----4-:R-:W-:Y:S01]  /*1460*/  LEA R236, P1, R14, UR16, 0x2 ;  /* 0x000000100eec7c11 */ /* 0x010fe2000f8210ff */
[----:B------:R-:W-:Y:S01]  /*1470*/  UMOV UR16, UR10 ;  /* 0x0000000a00107c82 */ /* 0x000fe20008000000 */
[----:B------:R-:W-:Y:S01]  /*1480*/  LEA.HI.X R245, R16, UR9, R5, 0x1, P2 ;  /* 0x0000000910f57c11 */ /* 0x000fe200090f0c05 */
[----:B------:R-:W-:Y:S01]  /*1490*/  IMAD.SHL.U32 R5, R2, 0x20, RZ ;  /* 0x0000002002057824 */ /* 0x000fe200078e00ff */
[----:B------:R-:W-:Y:S01]  /*14a0*/  LEA.HI.X R237, R14, UR17, R8, 0x2, P1 ;  /* 0x000000110eed7c11 */ /* 0x000fe200088f1408 */
[----:B------:R-:W-:Y:S01]  /*14b0*/  UMOV UR17, UR11 ;  /* 0x0000000b00117c82 */ /* 0x000fe20008000000 */
[----:B------:R-:W-:-:S02]  /*14c0*/  IADD3 R18, P1, PT, R12, 0x20, RZ ;  /* 0x000000200c127810 */ /* 0x000fc40007f3e0ff */
[----:B------:R-:W-:Y:S02]  /*14d0*/  SHF.L.U64.HI R3, R2, 0x5, R3 ;  /* 0x0000000502037819 */ /* 0x000fe40000010203 */
        /* <DEDUP_REMOVED lines=16> */
.L_x_1411:
[----:B------:R-:W1:Y:S01]  /*15e0*/  LDCU.64 UR12, c[0x0][0x5c0] ;  /* 0x0000b800ff0c77ac */ /* 0x000e620008000a00 */
[----:B------:R-:W-:-:S04]  /*15f0*/  UIADD3 UR8, UPT, UPT, UR40, UR41, URZ ;  /* 0x0000002928087290 */ /* 0x000fc8000fffe0ff */
[----:B-1----:R-:W-:Y:S02]  /*1600*/  UIMAD.WIDE.U32 UR16, UR8, UR12, URZ ;  /* 0x0000000c081072a5 */ /* 0x002fe4000f8e00ff */
[----:B------:R-:W-:-:S04]  /*1610*/  UIMAD UR8, UR8, UR13, URZ ;  /* 0x0000000d080872a4 */ /* 0x000fc8000f8e02ff */
[----:B------:R-:W-:-:S06]  /*1620*/  UIADD3 UR8, UPT, UPT, UR17, UR8, URZ ;  /* 0x0000000811087290 */ /* 0x000fcc000fffe0ff */
[----:B------:R-:W-:Y:S02]  /*1630*/  MOV R0, UR8 ;  /* 0x0000000800007c02 */ /* 0x000fe40008000f00 */
.L_x_1412:
        /* <DEDUP_REMOVED lines=13> */
.L_x_1413:
[----:B------:R-:W1:Y:S01]  /*1710*/  LDCU.64 UR10, c[0x0][0x5c8] ;  /* 0x0000b900ff0a77ac */ /* 0x000e620008000a00 */
[----:B------:R-:W-:-:S04]  /*1720*/  UIADD3 UR40, UPT, UPT, UR40, UR41, URZ ;  /* 0x0000002928287290 */ /* 0x000fc8000fffe0ff */
[----:B-1----:R-:W-:Y:S02]  /*1730*/  UIMAD.WIDE.U32 UR14, UR40, UR10, URZ ;  /* 0x0000000a280e72a5 */ /* 0x002fe4000f8e00ff */
[----:B------:R-:W-:-:S04]  /*1740*/  UIMAD UR40, UR40, UR11, URZ ;  /* 0x0000000b282872a4 */ /* 0x000fc8000f8e02ff */
[----:B------:R-:W-:-:S06]  /*1750*/  UIADD3 UR40, UPT, UPT, UR15, UR40, URZ ;  /* 0x000000280f287290 */ /* 0x000fcc000fffe0ff */
[----:B------:R-:W-:-:S07]  /*1760*/  MOV R3, UR40 ;  /* 0x0000002800037c02 */ /* 0x000fce0008000f00 */
.L_x_1414:
        /* <DEDUP_REMOVED lines=27> */
.L_x_1416:
[----:B------:R-:W-:Y:S05]  /*1920*/  BSYNC.RECONVERGENT B0 ;  /* 0x0000000000007941 */ /* 0x000fea0003800200 */
.L_x_1415:
        /* <DEDUP_REMOVED lines=15> */
.L_x_1418:
[----:B------:R-:W-:Y:S05]  /*1a20*/  BSYNC.RECONVERGENT B0 ;  /* 0x0000000000007941 */ /* 0x000fea0003800200 */
.L_x_1417:
        /* <DEDUP_REMOVED lines=24> */
.L_x_1420:
[----:B------:R-:W-:Y:S05]  /*1bb0*/  BSYNC.RECONVERGENT B0 ;  /* 0x0000000000007941 */ /* 0x000fea0003800200 */
.L_x_1419:
        /* <DEDUP_REMOVED lines=14> */
.L_x_1410:
[----:B------:R-:W-:Y:S01]  /*1ca0*/  IMAD.U32 R9, RZ, RZ, UR14 ;  /* 0x0000000eff097e24 */ /* 0x000fe2000f8e00ff */
[----:B------:R-:W1:Y:S01]  /*1cb0*/  LDCU.64 UR10, c[0x0][0x3d0] ;  /* 0x00007a00ff0a77ac */ /* 0x000e620008000a00 */
[----:B------:R-:W-:Y:S02]  /*1cc0*/  IMAD.U32 R14, RZ, RZ, UR12 ;  /* 0x0000000cff0e7e24 */ /* 0x000fe4000f8e00ff */
[----:B------:R-:W-:Y:S01]  /*1cd0*/  IMAD.U32 R28, RZ, RZ, UR49 ;  /* 0x00000031ff1c7e24 */ /* 0x000fe2000f8e00ff */
[----:B------:R-:W2:Y:S01]  /*1ce0*/  LDCU.64 UR8, c[0x0][0x3d8] ;  /* 0x00007b00ff0877ac */ /* 0x000ea20008000a00 */
[----:B------:R-:W-:Y:S01]  /*1cf0*/  IMAD.WIDE.U32 R16, R9, UR30, R20 ;  /* 0x0000001e09107c25 */ /* 0x000fe2000f8e0014 */
[----:B------:R-:W-:-:S03]  /*1d00*/  UIMAD UR52, UR48, -0x40, UR43 ;  /* 0xffffffc0303478a4 */ /* 0x000fc6000f8e022b */
[----:B------:R-:W-:Y:S01]  /*1d10*/  IMAD.WIDE.U32 R14, R14, UR30, R20 ;  /* 0x0000001e0e0e7c25 */ /* 0x000fe2000f8e0014 */
[----:B------:R-:W-:Y:S01]  /*1d20*/  UIMAD UR53, UR27, UR14, URZ ;  /* 0x0000000e1b3572a4 */ /* 0x000fe2000f8e02ff */
[----:B------:R-:W-:Y:S01]  /*1d30*/  IADD3 R16, P1, PT, R16, UR44, RZ ;  /* 0x0000002c10107c10 */ /* 0x000fe2000ff3e0ff */
[----:B------:R-:W-:Y:S01]  /*1d40*/  UIMAD UR27, UR27, UR12, URZ ;  /* 0x0000000c1b1b72a4 */ /* 0x000fe2000f8e02ff */
[----:B------:R-:W-:Y:S01]  /*1d50*/  IMAD.U32 R9, RZ, RZ, UR49 ;  /* 0x00000031ff097e24 */ /* 0x000fe2000f8e00ff */
[----:B------:R-:W-:Y:S01]  /*1d60*/  UIMAD UR53, UR30, UR15, UR53 ;  /* 0x0000000f1e3572a4 */ /* 0x000fe2000f8e0235 */
[----:B------:R-:W-:Y:S01]  /*1d70*/  ISETP.GE.AND P4, PT, R8, UR52, PT ;  /* 0x0000003408007c0c */ /* 0x000fe2000bf86270 */
[----:B------:R-:W-:Y:S01]  /*1d80*/  UIADD3 UR43, UPT, UPT, -UR30, UR36, URZ ;  /* 0x000000241e2b7290 */ /* 0x000fe2000fffe1ff */
[----:B------:R-:W-:Y:S01]  /*1d90*/  @P0 BAR.SYNC.DEFER_BLOCKING 0x0 ;  /* 0x0000000000000b1d */ /* 0x000fe20000010000 */
[----:B------:R-:W-:Y:S01]  /*1da0*/  UIMAD UR27, UR30, UR13, UR27 ;  /* 0x0000000d1e1b72a4 */ /* 0x000fe2000f8e021b */
[----:B-1----:R-:W-:Y:S01]  /*1db0*/  IMAD R24, R7, UR10, RZ ;  /* 0x0000000a07187c24 */ /* 0x002fe2000f8e02ff */
[----:B------:R-:W-:-:S02]  /*1dc0*/  IADD3.X R17, PT, PT, R13, UR53, R17, P1, !PT ;  /* 0x000000350d117c10 */ /* 0x000fc40008ffe411 */
[----:B------:R-:W-:Y:S01]  /*1dd0*/  IADD3 R14, P1, PT, R14, UR46, RZ ;  /* 0x0000002e0e0e7c10 */ /* 0x000fe2000ff3e0ff */
[----:B--2---:R-:W-:Y:S01]  /*1de0*/  IMAD R20, R7, UR8, RZ ;  /* 0x0000000807147c24 */ /* 0x004fe2000f8e02ff */
[----:B------:R-:W-:Y:S01]  /*1df0*/  ISETP.GE.AND P2, PT, R8, UR43, PT ;  /* 0x0000002b08007c0c */ /* 0x000fe2000bf46270 */
[----:B------:R-:W-:Y:S01]  /*1e00*/  IMAD R24, R4, UR11, R24 ;  /* 0x0000000b04187c24 */ /* 0x000fe2000f8e0218 */
[----:B------:R-:W-:Y:S01]  /*1e10*/  IADD3.X R15, PT, PT, R6, UR27, R15, P1, !PT ;  /* 0x0000001b060f7c10 */ /* 0x000fe20008ffe40f */
[----:B------:R-:W-:Y:S01]  /*1e20*/  IMAD.WIDE.U32 R16, R4, UR10, R16 ;  /* 0x0000000a04107c25 */ /* 0x000fe2000f8e0010 */
[----:B------:R-:W-:Y:S02]  /*1e30*/  ISETP.GE.AND P3, PT, R12, UR43, PT ;  /* 0x0000002b0c007c0c */ /* 0x000fe4000bf66270 */
[----:B------:R-:W-:Y:S01]  /*1e40*/  SHF.R.U32.HI R234, RZ, 0x2, R0 ;  /* 0x00000002ffea7819 */ /* 0x000fe20000011600 */
[C---:B------:R-:W-:Y:S01]  /*1e50*/  IMAD R20, R4.reuse, UR9, R20 ;  /* 0x0000000904147c24 */ /* 0x040fe2000f8e0214 */
[C---:B------:R-:W-:Y:S01]  /*1e60*/  @!P4 LEA R26, P1, R5.reuse, R244, 0x1 ;  /* 0x000000f4051ac211 */ /* 0x040fe200078208ff */
[----:B------:R-:W-:Y:S01]  /*1e70*/  IMAD.WIDE.U32 R6, R4, UR8, R14 ;  /* 0x0000000804067c25 */ /* 0x000fe2000f8e000e */
[----:B------:R-:W-:Y:S01]  /*1e80*/  @!P4 LEA R28, P5, R28, R242, 0x1 ;  /* 0x000000f21c1cc211 */ /* 0x000fe200078a08ff */
[----:B------:R-:W1:Y:S01]  /*1e90*/  S2R R214, SR_TID.X ;  /* 0x0000000000d67919 */ /* 0x000e620000002100 */
[----:B------:R-:W-:Y:S01]  /*1ea0*/  @!P4 LEA.HI.X R27, R5, R245, R3, 0x1, P1 ;  /* 0x000000f5051bc211 */ /* 0x000fe200008f0c03 */
[----:B------:R-:W-:Y:S01]  /*1eb0*/  IMAD.U32 R8, RZ, RZ, UR47 ;  /* 0x0000002fff087e24 */ /* 0x000fe2000f8e00ff */
[----:B------:R-:W-:Y:S01]  /*1ec0*/  LOP3.LUT R3, R10, 0x1f8, RZ, 0xc0, !PT ;  /* 0x000001f80a037812 */ /* 0x000fe200078ec0ff */
[----:B------:R-:W-:Y:S01]  /*1ed0*/  IMAD.IADD R25, R17, 0x1, R24 ;  /* 0x0000000111197824 */ /* 0x000fe200078e0218 */
[----:B------:R-:W2:Y:S01]  /*1ee0*/  @!P2 LDC.64 R4, c[0x0][0x388] ;  /* 0x0000e200ff04ab82 */ /* 0x000ea20000000a00 */
[----:B------:R-:W-:Y:S01]  /*1ef0*/  IMAD.IADD R21, R7, 0x1, R20 ;  /* 0x0000000107157824 */ /* 0x000fe200078e0214 */
[----:B------:R-:W-:Y:S01]  /*1f00*/  @!P4 LEA.HI.X R29, R9, R243, R8, 0x1, P5 ;  /* 0x000000f3091dc211 */ /* 0x000fe200028f0c08 */
[----:B------:R-:W-:Y:S01]  /*1f10*/  @!P2 IMAD.MOV.U32 R22, RZ, RZ, R16 ;  /* 0x000000ffff16a224 */ /* 0x000fe200078e0010 */
[----:B------:R-:W-:Y:S01]  /*1f20*/  LOP3.LUT R3, R3, 0x38, R0, 0x78, !PT ;  /* 0x0000003803037812 */ /* 0x000fe200078e7800 */
[----:B------:R-:W-:Y:S01]  /*1f30*/  @!P2 IMAD.MOV.U32 R23, RZ, RZ, R25 ;  /* 0x000000ffff17a224 */ /* 0x000fe200078e0019 */
[----:B------:R-:W-:Y:S01]  /*1f40*/  ISETP.GE.AND P5, PT, R12, UR52, PT ;  /* 0x000000340c007c0c */ /* 0x000fe2000bfa6270 */
[C---:B------:R-:W-:Y:S01]  /*1f50*/  @!P2 IMAD R14, R2.reuse, UR14, RZ ;  /* 0x0000000e020eac24 */ /* 0x040fe2000f8e02ff */
[----:B------:R-:W3:Y:S01]  /*1f60*/  @!P3 LDC.64 R8, c[0x0][0x388] ;  /* 0x0000e200ff08bb82 */ /* 0x000ee20000000a00 */
[----:B------:R-:W-:-:S02]  /*1f70*/  @!P2 IMAD R13, R2, UR12, RZ ;  /* 0x0000000c020dac24 */ /* 0x000fc4000f8e02ff */
[----:B------:R-:W-:Y:S02]  /*1f80*/  IMAD.MOV.U32 R233, RZ, RZ, 0x7f800000 ;  /* 0x7f800000ffe97424 */ /* 0x000fe400078e00ff */
[----:B------:R-:W-:Y:S02]  /*1f90*/  IMAD.MOV.U32 R232, RZ, RZ, 0x7f800000 ;  /* 0x7f800000ffe87424 */ /* 0x000fe400078e00ff */
[----:B------:R-:W-:Y:S01]  /*1fa0*/  IMAD.SHL.U32 R224, R0, 0x40, RZ ;  /* 0x0000004000e07824 */ /* 0x000fe200078e00ff */
[----:B------:R-:W-:Y:S01]  /*1fb0*/  UIMAD UR9, UR24, UR45, UR23 ;  /* 0x0000002d180972a4 */ /* 0x000fe2000f8e0217 */
[----:B------:R-:W-:Y:S01]  /*1fc0*/  @!P2 IMAD.MOV.U32 R7, RZ, RZ, R21 ;  /* 0x000000ffff07a224 */ /* 0x000fe200078e0015 */
[----:B------:R-:W4:Y:S01]  /*1fd0*/  LDC R235, c[0x0][0x44c] ;  /* 0x00011300ffeb7b82 */ /* 0x000f220000000800 */
[----:B------:R-:W-:Y:S01]  /*1fe0*/  @!P3 IMAD.MOV.U32 R24, RZ, RZ, R16 ;  /* 0x000000ffff18b224 */ /* 0x000fe200078e0010 */
[----:B------:R-:W-:Y:S01]  /*1ff0*/  LOP3.LUT R16, R3, 0x1e00, R10, 0xf8, !PT ;  /* 0x00001e0003107812 */ /* 0x000fe200078ef80a */
[----:B------:R-:W-:-:S02]  /*2000*/  @!P2 IMAD R14, R18, UR15, R14 ;  /* 0x0000000f120eac24 */ /* 0x000fc4000f8e020e */
[----:B------:R-:W-:Y:S01]  /*2010*/  IMAD.SHL.U32 R223, R0, 0x10, RZ ;  /* 0x0000001000df7824 */ /* 0x000fe200078e00ff */
[----:B------:R-:W-:Y:S01]  /*2020*/  LEA R16, R16, UR33, 0x1 ;  /* 0x0000002110107c11 */ /* 0x000fe2000f8e08ff */
[C---:B------:R-:W-:Y:S01]  /*2030*/  @!P2 IMAD R13, R18.reuse, UR13, R13 ;  /* 0x0000000d120dac24 */ /* 0x040fe2000f8e020d */
[----:B------:R-:W1:Y:S01]  /*2040*/  @!P2 LDC.64 R2, c[0x0][0x390] ;  /* 0x0000e400ff02ab82 */ /* 0x000e620000000a00 */
[----:B------:R-:W-:-:S04]  /*2050*/  @!P2 IMAD.WIDE.U32 R22, R18, UR14, R22 ;  /* 0x0000000e1216ac25 */ /* 0x000fc8000f8e0016 */
[----:B------:R-:W-:Y:S01]  /*2060*/  IMAD.MOV.U32 R220, RZ, RZ, 0x40 ;  /* 0x00000040ffdc7424 */ /* 0x000fe200078e00ff */
[----:B--2---:R-:W-:Y:S01]  /*2070*/  @!P2 LEA R4, P0, R22, R4, 0x1 ;  /* 0x000000041604a211 */ /* 0x004fe200078008ff */
[--C-:B------:R-:W-:Y:S01]  /*2080*/  @!P3 IMAD.MOV.U32 R20, RZ, RZ, R6.reuse ;  /* 0x000000ffff14b224 */ /* 0x100fe200078e0006 */
[----:B------:R-:W-:Y:S01]  /*2090*/  @!PT LDS RZ, [RZ] ;  /* 0x00000000fffff984 */ /* 0x000fe20000000800 */
[----:B------:R-:W-:Y:S01]  /*20a0*/  @!PT LDS RZ, [RZ] ;  /* 0x00000000fffff984 */ /* 0x000fe20000000800 */
[----:B------:R-:W-:Y:S01]  /*20b0*/  @!PT LDS RZ, [RZ] ;  /* 0x00000000fffff984 */ /* 0x000fe20000000800 */
[----:B------:R-:W-:Y:S01]  /*20c0*/  @!P5 LDGSTS.E.BYPASS.LTC128B.128 [R16+0x8000], desc[UR34][R242.64] ;  /* 0x08000000f210dfae */ /* 0x000fe2000b981a22 */
[----:B------:R-:W-:-:S04]  /*20d0*/  @!P2 IMAD.WIDE.U32 R18, R18, UR12, R6 ;  /* 0x0000000c1212ac25 */ /* 0x000fc8000f8e0006 */
[----:B------:R-:W-:Y:S01]  /*20e0*/  IMAD.MOV.U32 R219, RZ, RZ, 0x20 ;  /* 0x00000020ffdb7424 */ /* 0x000fe200078e00ff */
[----:B------:R-:W2:Y:S01]  /*20f0*/  @!P3 LDC.64 R6, c[0x0][0x390] ;  /* 0x0000e400ff06bb82 */ /* 0x000ea20000000a00 */
[----:B------:R-:W-:Y:S01]  /*2100*/  @!P3 IMAD.WIDE.U32 R24, R12, UR14, R24 ;  /* 0x0000000e0c18bc25 */ /* 0x000fe2000f8e0018 */
[----:B------:R-:W-:Y:S01]  /*2110*/  @!P5 LDGSTS.E.BYPASS.LTC128B.128 [R16+0xa000], desc[UR34][R242.64+0x80] ;  /* 0x0a000080f210dfae */ /* 0x000fe2000b981a22 */
[----:B------:R-:W-:Y:S02]  /*2120*/  LOP3.LUT R11, R11, 0x3, RZ, 0xc0, !PT ;  /* 0x000000030b0b7812 */ /* 0x000fe400078ec0ff */
[----:B------:R-:W-:Y:S01]  /*2130*/  IMAD.MOV.U32 R212, RZ, RZ, 0x40 ;  /* 0x00000040ffd47424 */ /* 0x000fe200078e00ff */
[----:B---3--:R-:W-:Y:S01]  /*2140*/  @!P3 LEA R8, P1, R24, R8, 0x1 ;  /* 0x000000081808b211 */ /* 0x008fe200078208ff */
[----:B------:R-:W-:Y:S01]  /*2150*/  @!P3 IMAD R15, R12, UR15, R25 ;  /* 0x0000000f0c0fbc24 */ /* 0x000fe2000f8e0219 */
[----:B------:R-:W-:Y:S01]  /*2160*/  @!P5 LDGSTS.E.BYPASS.LTC128B.128 [R16+0xc000], desc[UR34][R242.64+0x100] ;  /* 0x0c000100f210dfae */ /* 0x000fe2000b981a22 */
[----:B------:R-:W-:-:S02]  /*2170*/  @!P2 IMAD.IADD R14, R23, 0x1, R14 ;  /* 0x00000001170ea824 */ /* 0x000fc400078e020e */
[----:B------:R-:W-:Y:S01]  /*2180*/  IMAD.MOV.U32 R246, RZ, RZ, 0x10 ;  /* 0x00000010fff67424 */ /* 0x000fe200078e00ff */
[----:B------:R-:W-:Y:S01]  /*2190*/  @!P3 LEA.HI.X R9, R24, R9, R15, 0x1, P1 ;  /* 0x000000091809b211 */ /* 0x000fe200008f0c0f */
[----:B------:R-:W-:Y:S01]  /*21a0*/  @!P3 IMAD.WIDE.U32 R20, R12, UR12, R20 ;  /* 0x0000000c0c14bc25 */ /* 0x000fe2000f8e0014 */
[----:B------:R-:W-:Y:S01]  /*21b0*/  @!P2 LEA.HI.X R5, R22, R5, R14, 0x1, P0 ;  /* 0x000000051605a211 */ /* 0x000fe200000f0c0e */
[----:B------:R-:W-:Y:S01]  /*21c0*/  @!P5 LDGSTS.E.BYPASS.LTC128B.128 [R16+0xe000], desc[UR34][R242.64+0x180] ;  /* 0x0e000180f210dfae */ /* 0x000fe2000b981a22 */
[----:B-1----:R-:W-:Y:S01]  /*21d0*/  @!P2 LEA R2, P0, R18, R2, 0x1 ;  /* 0x000000021202a211 */ /* 0x002fe200078008ff */
[----:B------:R-:W-:Y:S02]  /*21e0*/  @!P3 IMAD R12, R12, UR13, R21 ;  /* 0x0000000d0c0cbc24 */ /* 0x000fe4000f8e0215 */
[----:B------:R-:W-:Y:S01]  /*21f0*/  IMAD.U32 R231, RZ, RZ, UR42 ;  /* 0x0000002affe77e24 */ /* 0x000fe2000f8e00ff */
[----:B------:R1:W-:Y:S01]  /*2200*/  @P5 STS.128 [R16+0x8000], RZ ;  /* 0x008000ff10005388 */ /* 0x0003e20000000c00 */
[----:B------:R-:W-:Y:S01]  /*2210*/  @!P2 IMAD.IADD R13, R19, 0x1, R13 ;  /* 0x00000001130da824 */ /* 0x000fe200078e020d */
[----:B------:R-:W-:Y:S01]  /*2220*/  UIADD3 UR30, UPT, UPT, UR30, 0x40, URZ ;  /* 0x000000401e1e7890 */ /* 0x000fe2000fffe0ff */
[----:B--2---:R-:W-:Y:S01]  /*2230*/  @!P3 LEA R6, P1, R20, R6, 0x1 ;  /* 0x000000061406b211 */ /* 0x004fe200078208ff */
[----:B------:R1:W-:Y:S02]  /*2240*/  @P5 STS.128 [R16+0xa000], RZ ;  /* 0x00a000ff10005388 */ /* 0x0003e40000000c00 */
[----:B------:R-:W-:-:S02]  /*2250*/  @!P2 LEA.HI.X R3, R18, R3, R13, 0x1, P0 ;  /* 0x000000031203a211 */ /* 0x000fc400000f0c0d */
[----:B------:R-:W-:Y:S02]  /*2260*/  CS2R R190, SRZ ;  /* 0x0000000000be7805 */ /* 0x000fe4000001ff00 */
[----:B------:R-:W-:Y:S01]  /*2270*/  @!P3 LEA.HI.X R7, R20, R7, R12, 0x1, P1 ;  /* 0x000000071407b211 */ /* 0x000fe200008f0c0c */
[----:B------:R1:W-:Y:S01]  /*2280*/  @P5 STS.128 [R16+0xc000], RZ ;  /* 0x00c000ff10005388 */ /* 0x0003e20000000c00 */
[----:B------:R-:W2:Y:S01]  /*2290*/  LDC.64 R12, c[0x0][0x528] ;  /* 0x00014a00ff0c7b82 */ /* 0x000ea20000000a00 */
        /* <DEDUP_REMOVED lines=79> */
[----:B------:R-:W-:Y:S01]  /*2790*/  CS2R R32, SRZ ;  /* 0x0000000000207805 */ /* 0x000fe2000001ff00 */
[----:B------:R-:W3:Y:S01]  /*27a0*/  LDCU UR8, c[0x0][0x3e0] ;  /* 0x00007c00ff0877ac */ /* 0x000ee20008000800 */
[----:B------:R1:W-:Y:S01]  /*27b0*/  @P4 STS.128 [R16+0x5000], RZ ;  /* 0x005000ff10004388 */ /* 0x0003e20000000c00 */
[----:B------:R-:W1:Y:S03]  /*27c0*/  LDCU UR10, c[0x0][0x45c] ;  /* 0x00008b80ff0a77ac */ /* 0x000e660008000800 */
[----:B------:R1:W-:Y:S04]  /*27d0*/  @P4 STS.128 [R16+0x7000], RZ ;  /* 0x007000ff10004388 */ /* 0x0003e80000000c00 */
[----:B------:R-:W-:Y:S01]  /*27e0*/  @!PT LDS RZ, [RZ] ;  /* 0x00000000fffff984 */ /* 0x000fe20000000800 */
[----:B------:R-:W-:Y:S01]  /*27f0*/  @!PT LDS RZ, [RZ] ;  /* 0x00000000fffff984 */ /* 0x000fe20000000800 */
[----:B------:R-:W-:Y:S01]  /*2800*/  @!PT LDS RZ, [RZ] ;  /* 0x00000000fffff984 */ /* 0x000fe20000000800 */
[----:B------:R-:W-:Y:S04]  /*2810*/  @!P4 LDGSTS.E.BYPASS.LTC128B.128 [R16+0x1000], desc[UR34][R26.64] ;  /* 0x010000001a10cfae */ /* 0x000fe8000b981a22 */
[----:B------:R-:W-:Y:S04]  /*2820*/  @!P4 LDGSTS.E.BYPASS.LTC128B.128 [R16+0x3000], desc[UR34][R26.64+0x80] ;  /* 0x030000801a10cfae */ /* 0x000fe8000b981a22 */
[----:B------:R-:W-:Y:S04]  /*2830*/  @!P4 LDGSTS.E.BYPASS.LTC128B.128 [R16+0x5000], desc[UR34][R26.64+0x100] ;  /* 0x050001001a10cfae */ /* 0x000fe8000b981a22 */
[----:B------:R-:W-:Y:S04]  /*2840*/  @!P4 LDGSTS.E.BYPASS.LTC128B.128 [R16+0x7000], desc[UR34][R26.64+0x180] ;  /* 0x070001801a10cfae */ /* 0x000fe8000b981a22 */
[----:B------:R-:W-:Y:S04]  /*2850*/  @!P3 LDGSTS.E.BYPASS.LTC128B.128 [R16+0x10000], desc[UR34][R8.64] ;  /* 0x100000000810bfae */ /* 0x000fe8000b981a22 */
[----:B------:R-:W-:Y:S04]  /*2860*/  @!P3 LDGSTS.E.BYPASS.LTC128B.128 [R16+0x12000], desc[UR34][R8.64+0x80] ;  /* 0x120000800810bfae */ /* 0x000fe8000b981a22 */
[----:B------:R-:W-:Y:S04]  /*2870*/  @!P3 LDGSTS.E.BYPASS.LTC128B.128 [R16+0x14000], desc[UR34][R8.64+0x100] ;  /* 0x140001000810bfae */ /* 0x000fe8000b981a22 */
[----:B------:R-:W-:Y:S04]  /*2880*/  @!P3 LDGSTS.E.BYPASS.LTC128B.128 [R16+0x16000], desc[UR34][R8.64+0x180] ;  /* 0x160001800810bfae */ /* 0x000fe8000b981a22 */
        /* <DEDUP_REMOVED lines=35> */
[----:B--2---:R-:W2:Y:S04]  /*2ac0*/  LDG.E.64 R8, desc[UR34][R12.64+0x8] ;  /* 0x000008220c087981 */ /* 0x004ea8000c1e1b00 */
[----:B------:R-:W3:Y:S01]  /*2ad0*/  LDG.E.64 R6, desc[UR34][R12.64] ;  /* 0x000000220c067981 */ /* 0x000ee2000c1e1b00 */
[----:B----4-:R-:W-:-:S04]  /*2ae0*/  SHF.R.U32.HI R2, RZ, 0x1, R0 ;  /* 0x00000001ff027819 */ /* 0x010fc80000011600 */
[----:B------:R-:W-:-:S04]  /*2af0*/  LOP3.LUT R3, R2, 0x30, RZ, 0xc0, !PT ;  /* 0x0000003002037812 */ /* 0x000fc800078ec0ff */
[----:B------:R-:W-:-:S04]  /*2b00*/  LOP3.LUT R234, R3, 0x7, R234, 0xf8, !PT ;  /* 0x0000000703ea7812 */ /* 0x000fc800078ef8ea */
[C---:B------:R-:W-:Y:S01]  /*2b10*/  ISETP.GE.AND P1, PT, R234.reuse, UR52, PT ;  /* 0x00000034ea007c0c */ /* 0x040fe2000bf26270 */
[----:B------:R-:W-:-:S05]  /*2b20*/  VIADD R3, R234, 0x8 ;  /* 0x00000008ea037836 */ /* 0x000fca0000000000 */
[----:B------:R-:W-:Y:S01]  /*2b30*/  ISETP.GE.AND P0, PT, R3, UR52, PT ;  /* 0x0000003403007c0c */ /* 0x000fe2000bf06270 */
[----:B------:R-:W-:-:S04]  /*2b40*/  IMAD.MOV.U32 R3, RZ, RZ, 0x4 ;  /* 0x00000004ff037424 */ /* 0x000fc800078e00ff */
[----:B------:R-:W-:-:S04]  /*2b50*/  IMAD.WIDE.U32 R4, R234, R3, UR50 ;  /* 0x00000032ea047e25 */ /* 0x000fc8000f8e0003 */
[----:B------:R-:W-:Y:S01]  /*2b60*/  IMAD.SHL.U32 R3, R0, 0x20, RZ ;  /* 0x0000002000037824 */ /* 0x000fe200078e00ff */
[----:B------:R-:W5:Y:S04]  /*2b70*/  @!P1 LDG.E R233, desc[UR34][R4.64] ;  /* 0x0000002204e99981 */ /* 0x000f68000c1e1900 */
[----:B------:R4:W5:Y:S01]  /*2b80*/  @!P0 LDG.E R232, desc[UR34][R4.64+0x20] ;  /* 0x0000202204e88981 */ /* 0x000962000c1e1900 */
[----:B------:R-:W-:Y:S01]  /*2b90*/  IMAD.SHL.U32 R230, R214, 0x2, RZ ;  /* 0x00000002d6e67824 */ /* 0x000fe200078e00ff */
[----:B------:R-:W-:Y:S01]  /*2ba0*/  USHF.L.U32 UR9, UR9, 0x5, URZ ;  /* 0x0000000509097899 */ /* 0x000fe200080006ff */
[----:B------:R-:W-:Y:S01]  /*2bb0*/  R2P PR, R0, 0x6 ;  /* 0x0000000600007804 */ /* 0x000fe20000000000 */
[C---:B------:R-:W-:Y:S01]  /*2bc0*/  IMAD.SHL.U32 R213, R214.reuse, 0x40, RZ ;  /* 0x00000040d6d57824 */ /* 0x040fe200078e00ff */
[----:B------:R-:W-:Y:S01]  /*2bd0*/  SHF.R.U32.HI R229, RZ, 0x2, R214 ;  /* 0x00000002ffe57819 */ /* 0x000fe200000116d6 */
[----:B------:R-:W-:Y:S01]  /*2be0*/  USHF.R.S32.HI UR11, URZ, 0x1f, UR9 ;  /* 0x0000001fff0b7899 */ /* 0x000fe20008011409 */
[----:B------:R-:W-:Y:S01]  /*2bf0*/  IMAD.SHL.U32 R228, R214, 0x8, RZ ;  /* 0x00000008d6e47824 */ /* 0x000fe200078e00ff */
[----:B------:R-:W-:Y:S01]  /*2c00*/  SEL R220, R220, 0xffffffc0, !P2 ;  /* 0xffffffc0dcdc7807 */ /* 0x000fe20005000000 */
[C---:B------:R-:W-:Y:S01]  /*2c10*/  IMAD.SHL.U32 R240, R214.reuse, 0x10, RZ ;  /* 0x00000010d6f07824 */ /* 0x040fe200078e00ff */
[----:B------:R-:W-:Y:S01]  /*2c20*/  SEL R219, R219, 0xffffffe0, !P1 ;  /* 0xffffffe0dbdb7807 */ /* 0x000fe20004800000 */
[----:B------:R-:W-:Y:S01]  /*2c30*/  IMAD R231, R231, 0x4, R11 ;  /* 0x00000004e7e77824 */ /* 0x000fe200078e020b */
[----:B------:R-:W-:-:S02]  /*2c40*/  LOP3.LUT P1, RZ, R214, 0x4, RZ, 0xc0, !PT ;  /* 0x00000004d6ff7812 */ /* 0x000fc4000782c0ff */
[----:B------:R-:W-:Y:S02]  /*2c50*/  CS2R R28, SRZ ;  /* 0x00000000001c7805 */ /* 0x000fe4000001ff00 */
[----:B------:R-:W-:Y:S02]  /*2c60*/  CS2R R26, SRZ ;  /* 0x00000000001a7805 */ /* 0x000fe4000001ff00 */
[----:B------:R-:W-:Y:S02]  /*2c70*/  CS2R R24, SRZ ;  /* 0x0000000000187805 */ /* 0x000fe4000001ff00 */
[----:B------:R-:W-:Y:S02]  /*2c80*/  CS2R R22, SRZ ;  /* 0x0000000000167805 */ /* 0x000fe4000001ff00 */
[----:B------:R-:W-:Y:S02]  /*2c90*/  CS2R R20, SRZ ;  /* 0x0000000000147805 */ /* 0x000fe4000001ff00 */
[----:B------:R-:W-:Y:S01]  /*2ca0*/  LOP3.LUT P2, RZ, R214, 0x8, RZ, 0xc0, !PT ;  /* 0x00000008d6ff7812 */ /* 0x000fe2000784c0ff */
[----:B------:R-:W-:Y:S01]  /*2cb0*/  UISETP.GE.AND UP1, UPT, UR30, UR36, UPT ;  /* 0x000000241e00728c */ /* 0x000fe2000bf26270 */
[----:B------:R-:W-:-:S02]  /*2cc0*/  SHF.R.U32.HI R241, RZ, 0x7, R214 ;  /* 0x00000007fff17819 */ /* 0x000fc400000116d6 */
[----:B------:R-:W-:Y:S02]  /*2cd0*/  SEL R212, R212, 0xffffffc0, !P1 ;  /* 0xffffffc0d4d47807 */ /* 0x000fe40004800000 */
[----:B------:R-:W-:Y:S02]  /*2ce0*/  SEL R246, R246, 0xfffffff0, !P1 ;  /* 0xfffffff0f6f67807 */ /* 0x000fe40004800000 */
[C---:B----4-:R-:W-:Y:S02]  /*2cf0*/  LOP3.LUT R5, R224.reuse, 0x1c0, RZ, 0xc0, !PT ;  /* 0x000001c0e0057812 */ /* 0x050fe400078ec0ff */
[----:B------:R-:W-:Y:S02]  /*2d00*/  LOP3.LUT R4, R3, 0x200, RZ, 0xc0, !PT ;  /* 0x0000020003047812 */ /* 0x000fe400078ec0ff */
[----:B------:R-:W-:Y:S02]  /*2d10*/  LOP3.LUT R10, R5, 0x38, R10, 0xf8, !PT ;  /* 0x00000038050a7812 */ /* 0x000fe400078ef80a */
[----:B------:R-:W-:-:S02]  /*2d20*/  LOP3.LUT R224, R224, 0x200, RZ, 0xc0, !PT ;  /* 0x00000200e0e07812 */ /* 0x000fc400078ec0ff */
[----:B------:R-:W-:Y:S02]  /*2d30*/  LOP3.LUT R223, R4, 0x3800, R223, 0xf8, !PT ;  /* 0x0000380004df7812 */ /* 0x000fe400078ef8df */
[----:B------:R-:W-:Y:S02]  /*2d40*/  LOP3.LUT R0, R10, 0x8, R0, 0x78, !PT ;  /* 0x000000080a007812 */ /* 0x000fe400078e7800 */
[----:B------:R-:W-:Y:S02]  /*2d50*/  LOP3.LUT R224, R224, 0xc00, R3, 0xf8, !PT ;  /* 0x00000c00e0e07812 */ /* 0x000fe400078ef803 */
[----:B------:R-:W-:Y:S02]  /*2d60*/  SHF.R.U32.HI R4, RZ, 0x3, R214 ;  /* 0x00000003ff047819 */ /* 0x000fe400000116d6 */
[----:B------:R-:W-:Y:S02]  /*2d70*/  LOP3.LUT R3, R230, 0x20, RZ, 0xc0, !PT ;  /* 0x00000020e6037812 */ /* 0x000fe400078ec0ff */
[----:B------:R-:W-:-:S02]  /*2d80*/  LOP3.LUT R2, R10, 0x8, R2, 0x78, !PT ;  /* 0x000000080a027812 */ /* 0x000fc400078e7802 */
[----:B------:R-:W-:Y:S02]  /*2d90*/  LOP3.LUT R223, R223, R0, RZ, 0xfc, !PT ;  /* 0x00000000dfdf7212 */ /* 0x000fe400078efcff */
[----:B------:R-:W-:Y:S02]  /*2da0*/  SHF.R.U32.HI R0, RZ, 0x1, R214 ;  /* 0x00000001ff007819 */ /* 0x000fe400000116d6 */
[----:B------:R-:W-:Y:S01]  /*2db0*/  LOP3.LUT R4, R3, 0x18, R4, 0xf8, !PT ;  /* 0x0000001803047812 */ /* 0x000fe200078ef804 */
[----:B------:R-:W-:Y:S01]  /*2dc0*/  IMAD.SHL.U32 R3, R214, 0x20, RZ ;  /* 0x00000020d6037824 */ /* 0x000fe200078e00ff */
[----:B------:R-:W-:Y:S02]  /*2dd0*/  LOP3.LUT R224, R224, R2, RZ, 0xfc, !PT ;  /* 0x00000002e0e07212 */ /* 0x000fe400078efcff */
[----:B------:R-:W-:Y:S02]  /*2de0*/  LOP3.LUT R2, R213, 0x1c0, RZ, 0xc0, !PT ;  /* 0x000001c0d5027812 */ /* 0x000fe400078ec0ff */
[----:B------:R-:W-:-:S02]  /*2df0*/  LOP3.LUT R215, R0, 0x10, RZ, 0xc0, !PT ;  /* 0x0000001000d77812 */ /* 0x000fc400078ec0ff */
[----:B------:R-:W-:Y:S02]  /*2e00*/  LOP3.LUT R5, R230, 0x38, RZ, 0xc0, !PT ;  /* 0x00000038e6057812 */ /* 0x000fe400078ec0ff */
[----:B------:R-:W-:Y:S02]  /*2e10*/  LOP3.LUT R4, R4, 0x1c0, R213, 0xf8, !PT ;  /* 0x000001c004047812 */ /* 0x000fe400078ef8d5 */
[----:B------:R-:W-:Y:S02]  /*2e20*/  LOP3.LUT R2, R2, 0x38, R228, 0xf8, !PT ;  /* 0x0000003802027812 */ /* 0x000fe400078ef8e4 */
[----:B------:R-:W-:Y:S02]  /*2e30*/  LOP3.LUT R215, R215, 0x8, R214, 0xf8, !PT ;  /* 0x00000008d7d77812 */ /* 0x000fe400078ef8d6 */
[----:B------:R-:W-:Y:S02]  /*2e40*/  LOP3.LUT R238, R3, 0x200, RZ, 0xc0, !PT ;  /* 0x0000020003ee7812 */ /* 0x000fe400078ec0ff */
[----:B------:R-:W-:-:S02]  /*2e50*/  LOP3.LUT R5, R5, 0x20, R229, 0x78, !PT ;  /* 0x0000002005057812 */ /* 0x000fc400078e78e5 */
[----:B------:R-:W-:Y:S02]  /*2e60*/  LOP3.LUT R216, R4, 0x38, R228, 0x78, !PT ;  /* 0x0000003804d87812 */ /* 0x000fe400078e78e4 */
[----:B------:R-:W-:Y:S02]  /*2e70*/  LOP3.LUT R215, R215, R2, RZ, 0x3c, !PT ;  /* 0x00000002d7d77212 */ /* 0x000fe400078e3cff */
[----:B------:R-:W-:Y:S02]  /*2e80*/  LOP3.LUT R0, R2, 0x8, R0, 0x78, !PT ;  /* 0x0000000802007812 */ /* 0x000fe400078e7800 */
[----:B------:R-:W-:Y:S02]  /*2e90*/  LOP3.LUT R238, R238, 0x3800, R240, 0xf8, !PT ;  /* 0x00003800eeee7812 */ /* 0x000fe400078ef8f0 */
[----:B------:R-:W-:Y:S02]  /*2ea0*/  LOP3.LUT R2, R2, 0x8, R214, 0x78, !PT ;  /* 0x0000000802027812 */ /* 0x000fe400078e78d6 */
[----:B------:R-:W-:-:S02]  /*2eb0*/  LEA R223, R223, UR33, 0x1 ;  /* 0x00000021dfdf7c11 */ /* 0x000fc4000f8e08ff */
[----:B------:R-:W-:Y:S02]  /*2ec0*/  LOP3.LUT R240, R5, 0x1c0, R240, 0xf8, !PT ;  /* 0x000001c005f07812 */ /* 0x000fe400078ef8f0 */
[----:B------:R-:W-:Y:S01]  /*2ed0*/  LOP3.LUT R216, R216, 0x200, R213, 0xf8, !PT ;  /* 0x00000200d8d87812 */ /* 0x000fe200078ef8d5 */
[----:B------:R-:W-:Y:S01]  /*2ee0*/  IMAD.IADD R218, R220, 0x1, R223 ;  /* 0x00000001dcda7824 */ /* 0x000fe200078e02df */
[----:B------:R-:W-:Y:S01]  /*2ef0*/  LEA R224, R224, UR33, 0x1 ;  /* 0x00000021e0e07c11 */ /* 0x000fe2000f8e08ff */
[----:B------:R-:W-:Y:S01]  /*2f00*/  IMAD.IADD R221, R223, 0x1, R219 ;  /* 0x00000001dfdd7824 */ /* 0x000fe200078e02db */
[----:B------:R-:W-:Y:S01]  /*2f10*/  LOP3.LUT R5, R3, 0xc00, RZ, 0xc0, !PT ;  /* 0x00000c0003057812 */ /* 0x000fe200078ec0ff */
[----:B------:R-:W-:Y:S01]  /*2f20*/  IMAD.IADD R217, R219, 0x1, R218 ;  /* 0x00000001dbd97824 */ /* 0x000fe200078e02da */
[----:B------:R-:W-:Y:S01]  /*2f30*/  LOP3.LUT R213, R213, 0x200, RZ, 0xc0, !PT ;  /* 0x00000200d5d57812 */ /* 0x000fe200078ec0ff */
[----:B------:R-:W-:Y:S01]  /*2f40*/  IMAD.IADD R220, R220, 0x1, R224 ;  /* 0x00000001dcdc7824 */ /* 0x000fe200078e02e0 */
[----:B------:R-:W-:Y:S01]  /*2f50*/  LOP3.LUT R238, R238, R2, RZ, 0xfc, !PT ;  /* 0x00000002eeee7212 */ /* 0x000fe200078efcff */
[----:B------:R-:W-:Y:S01]  /*2f60*/  IMAD.MOV.U32 R2, RZ, RZ, 0x20 ;  /* 0x00000020ff027424 */ /* 0x000fe200078e00ff */
[----:B------:R-:W-:Y:S01]  /*2f70*/  LOP3.LUT R5, R5, 0x6, R230, 0xf8, !PT ;  /* 0x0000000605057812 */ /* 0x000fe200078ef8e6 */
[----:B------:R-:W-:Y:S01]  /*2f80*/  IMAD.IADD R222, R219, 0x1, R224 ;  /* 0x00000001dbde7824 */ /* 0x000fe200078e02e0 */
[----:B------:R-:W-:Y:S01]  /*2f90*/  LOP3.LUT R247, R213, 0xc00, R3, 0xf8, !PT ;  /* 0x00000c00d5f77812 */ /* 0x000fe200078ef803 */
[----:B------:R-:W-:Y:S01]  /*2fa0*/  IMAD.IADD R219, R219, 0x1, R220 ;  /* 0x00000001dbdb7824 */ /* 0x000fe200078e02dc */
[----:B------:R-:W-:-:S02]  /*2fb0*/  LOP3.LUT R240, R5, R240, RZ, 0xfc, !PT ;  /* 0x000000f005f07212 */ /* 0x000fc400078efcff */
[----:B------:R-:W-:Y:S02]  /*2fc0*/  LOP3.LUT R215, R215, 0x200, R3, 0xf8, !PT ;  /* 0x00000200d7d77812 */ /* 0x000fe400078ef803 */
[----:B------:R-:W-:Y:S02]  /*2fd0*/  LOP3.LUT R247, R247, R0, RZ, 0xfc, !PT ;  /* 0x00000000f7f77212 */ /* 0x000fe400078efcff */
[----:B--2---:R-:W-:Y:S01]  /*2fe0*/  IADD3 R248, P3, P0, R8, UR9, R248 ;  /* 0x0000000908f87c10 */ /* 0x004fe2000f87e0f8 */
[----:B------:R-:W2:Y:S03]  /*2ff0*/  LDCU.U8 UR9, c[0x0][0x4f8] ;  /* 0x00009f00ff0977ac */ /* 0x000ea60008000000 */
[----:B------:R-:W-:Y:S01]  /*3000*/  IADD3.X R239, PT, PT, R9, UR11, RZ, P3, P0 ;  /* 0x0000000b09ef7c10 */ /* 0x000fe20009fe04ff */
[----:B------:R-:W4:Y:S01]  /*3010*/  LDCU UR11, c[0x0][0x590] ;  /* 0x0000b200ff0b77ac */ /* 0x000f220008000800 */
[----:B---3--:R-:W-:Y:S01]  /*3020*/  R2UR UR54, R7 ;  /* 0x00000000073672ca */ /* 0x008fe200000e0000 */
[----:B------:R-:W-:Y:S01]  /*3030*/  IMAD.WIDE.U32 R248, R248, -0x2daee0ad, RZ ;  /* 0xd2511f53f8f87825 */ /* 0x000fe200078e00ff */
[----:B------:R-:W-:-:S02]  /*3040*/  R2UR UR55, R6 ;  /* 0x00000000063772ca */ /* 0x000fc400000e0000 */
[----:B------:R-:W-:-:S04]  /*3050*/  LOP3.LUT P0, RZ, R214, 0x2, RZ, 0xc0, !PT ;  /* 0x00000002d6ff7812 */ /* 0x000fc8000780c0ff */
[----:B------:R-:W-:-:S05]  /*3060*/  SEL R2, R2, 0xffffffe0, !P0 ;  /* 0xffffffe002027807 */ /* 0x000fca0004000000 */
[----:B------:R-:W-:Y:S02]  /*3070*/  UIADD3 UR52, UPT, UPT, UR54, -0x4498517b, URZ ;  /* 0xbb67ae8536347890 */ /* 0x000fe4000fffe0ff */
[----:B------:R-:W-:Y:S02]  /*3080*/  UIADD3 UR53, UPT, UPT, UR55, -0x61c88647, URZ ;  /* 0x9e3779b937357890 */ /* 0x000fe4000fffe0ff */
[----:B----4-:R-:W-:Y:S02]  /*3090*/  USHF.L.U32 UR11, UR11, 0x6, URZ ;  /* 0x000000060b0b7899 */ /* 0x010fe400080006ff */
[----:B------:R-:W-:Y:S02]  /*30a0*/  UIADD3 UR46, UPT, UPT, UR55, 0x3c6ef372, URZ ;  /* 0x3c6ef372372e7890 */ /* 0x000fe4000fffe0ff */
[----:B------:R-:W-:Y:S02]  /*30b0*/  UIADD3 UR45, UPT, UPT, UR54, 0x76cf5d0a, URZ ;  /* 0x76cf5d0a362d7890 */ /* 0x000fe4000fffe0ff */
[----:B------:R-:W-:-:S02]  /*30c0*/  UIADD3 UR44, UPT, UPT, UR55, -0x255992d5, URZ ;  /* 0xdaa66d2b372c7890 */ /* 0x000fc4000fffe0ff */
[----:B------:R-:W-:Y:S02]  /*30d0*/  UIADD3 UR43, UPT, UPT, UR54, 0x32370b8f, URZ ;  /* 0x32370b8f362b7890 */ /* 0x000fe4000fffe0ff */
[----:B------:R-:W-:Y:S02]  /*30e0*/  UIADD3 UR42, UPT, UPT, UR55, 0x78dde6e4, URZ ;  /* 0x78dde6e4372a7890 */ /* 0x000fe4000fffe0ff */
[----:B------:R-:W-:Y:S02]  /*30f0*/  UIADD3 UR30, UPT, UPT, UR54, -0x126145ec, URZ ;  /* 0xed9eba14361e7890 */ /* 0x000fe4000fffe0ff */
[----:B------:R-:W-:Y:S02]  /*3100*/  UIADD3 UR27, UPT, UPT, UR55, 0x1715609d, URZ ;  /* 0x1715609d371b7890 */ /* 0x000fe4000fffe0ff */
[----:B------:R-:W-:Y:S02]  /*3110*/  UIADD3 UR24, UPT, UPT, UR54, -0x56f99767, URZ ;  /* 0xa906689936187890 */ /* 0x000fe4000fffe0ff */
[----:B------:R-:W-:-:S02]  /*3120*/  UIADD3 UR15, UPT, UPT, UR55, -0x4ab325aa, URZ ;  /* 0xb54cda56370f7890 */ /* 0x000fc4000fffe0ff */
[----:B-12---:R-:W-:-:S12]  /*3130*/  UIADD3 UR14, UPT, UPT, UR54, 0x646e171e, URZ ;  /* 0x646e171e360e7890 */ /* 0x006fd8000fffe0ff */
.L_x_1424:
[----:B------:R-:W0:Y:S01]  /*3140*/  LDGDEPBAR ;  /* 0x00000000000079af */ /* 0x000e220000000000 */
[----:B------:R-:W-:Y:S01]  /*3150*/  IMAD.U32 R116, RZ, RZ, UR16 ;  /* 0x00000010ff747e24 */ /* 0x000fe2000f8e00ff */
[----:B------:R-:W-:Y:S01]  /*3160*/  LEA R226, R215, UR4, 0x1 ;  /* 0x00000004d7e27c11 */ /* 0x000fe2000f8e08ff */
[----:B------:R-:W-:Y:S01]  /*3170*/  IMAD.U32 R117, RZ, RZ, UR17 ;  /* 0x00000011ff757e24 */ /* 0x000fe2000f8e00ff */
[----:B------:R-:W-:Y:S01]  /*3180*/  LEA R225, R216, UR4, 0x1 ;  /* 0x00000004d8e17c11 */ /* 0x000fe2000f8e08ff */
[----:B------:R-:W-:Y:S01]  /*3190*/  VIADD R231, R231, 0xfffffffc ;  /* 0xfffffffce7e77836 */ /* 0x000fe20000000000 */
[----:B------:R-:W-:Y:S01]  /*31a0*/  LEA R197, R240, UR4, 0x1 ;  /* 0x00000004f0c57c11 */ /* 0x000fe2000f8e08ff */
[----:B------:R-:W-:Y:S01]  /*31b0*/  UISETP.NE.AND UP2, UPT, UR48, URZ, UPT ;  /* 0x000000ff3000728c */ /* 0x000fe2000bf45270 */
[----:B------:R-:W-:Y:S02]  /*31c0*/  PLOP3.LUT P3, PT, PT, PT, UP1, 0x80, 0x8 ;  /* 0x000000000008781c */ /* 0x000fe40003f6f018 */
[----:B------:R-:W-:Y:S02]  /*31d0*/  PLOP3.LUT P4, PT, PT, PT, UP1, 0x80, 0x8 ;  /* 0x000000000008781c */ /* 0x000fe40003f8f018 */
[----:B------:R-:W-:Y:S02]  /*31e0*/  PLOP3.LUT P0, PT, PT, PT, UP1, 0x80, 0x8 ;  /* 0x000000000008781c */ /* 0x000fe40003f0f018 */
[----:B------:R-:W-:Y:S02]  /*31f0*/  PLOP3.LUT P6, PT, PT, PT, UP1, 0x80, 0x8 ;  /* 0x000000000008781c */ /* 0x000fe40003fcf018 */
[----:B------:R-:W-:Y:S02]  /*3200*/  PLOP3.LUT P5, PT, PT, PT, UP1, 0x80, 0x8 ;  /* 0x000000000008781c */ /* 0x000fe40003faf018 */
[----:B------:R-:W-:Y:S01]  /*3210*/  LOP3.LUT R227, R213, 0x400, R3, 0xf8, !PT ;  /* 0x00000400d5e37812 */ /* 0x000fe200078ef803 */
[----:B------:R-:W-:Y:S03]  /*3220*/  @UP2 UIADD3 UR13, UP0, UPT, UR50, -0x100, URZ ;  /* 0xffffff00320d2890 */ /* 0x000fe6000ff1e0ff */
[----:B------:R-:W-:Y:S01]  /*3230*/  LOP3.LUT R227, R227, R0, RZ, 0xfc, !PT ;  /* 0x00000000e3e37212 */ /* 0x000fe200078efcff */
[----:B------:R-:W-:Y:S01]  /*3240*/  @UP2 UIADD3.X UR12, UPT, UPT, UR51, -0x1, URZ, UP0, !UPT ;  /* 0xffffffff330c2890 */ /* 0x000fe200087fe4ff */
[----:B------:R-:W-:Y:S04]  /*3250*/  DEPBAR.LE SB0, 0x0 ;  /* 0x000080000000791a */ /* 0x000fe80000000000 */
[----:B------:R-:W-:Y:S01]  /*3260*/  BAR.SYNC.DEFER_BLOCKING 0x0 ;  /* 0x0000000000007b1d */ /* 0x000fe20000010000 */
[----:B------:R-:W-:Y:S01]  /*3270*/  @UP2 UIADD3 UR16, UP0, UPT, UR16, -0x100, URZ ;  /* 0xffffff0010102890 */ /* 0x000fe2000ff1e0ff */
[----:B------:R-:W-:Y:S03]  /*3280*/  LEA R227, R227, UR4, 0x1 ;  /* 0x00000004e3e37c11 */ /* 0x000fe6000f8e08ff */
[----:B------:R-:W-:Y:S01]  /*3290*/  @UP2 UIADD3.X UR17, UPT, UPT, UR17, -0x1, URZ, UP0, !UPT ;  /* 0xffffffff11112890 */ /* 0x000fe200087fe4ff */
[----:B------:R-:W-:Y:S06]  /*32a0*/  LDSM.16.M88.4 R16, [R224] ;  /* 0x00000000e010783b */ /* 0x000fec0000000200 */
[----:B-1----:R-:W1:Y:S06]  /*32b0*/  LDSM.16.M88.4 R8, [R223+0x10000] ;  /* 0x01000000df08783b */ /* 0x002e6c0000000200 */
[----:B------:R-:W2:Y:S06]  /*32c0*/  LDSM.16.M88.4 R84, [R223+0x10800] ;  /* 0x01080000df54783b */ /* 0x000eac0000000200 */
[----:B------:R-:W-:Y:S06]  /*32d0*/  LDSM.16.M88.4 R88, [R222] ;  /* 0x00000000de58783b */ /* 0x000fec0000000200 */
[----:B------:R-:W3:Y:S06]  /*32e0*/  LDSM.16.M88.4 R92, [R221+0x10000] ;  /* 0x01000000dd5c783b */ /* 0x000eec0000000200 */
[----:B------:R-:W4:Y:S06]  /*32f0*/  LDSM.16.M88.4 R96, [R221+0x10800] ;  /* 0x01080000dd60783b */ /* 0x000f2c0000000200 */
[----:B------:R-:W-:Y:S06]  /*3300*/  LDSM.16.M88.4 R100, [R220] ;  /* 0x00000000dc64783b */ /* 0x000fec0000000200 */
[----:B------:R-:W4:Y:S01]  /*3310*/  LDSM.16.M88.4 R104, [R218+0x10000] ;  /* 0x01000000da68783b */ /* 0x000f220000000200 */
[C---:B-1----:R-:W-:Y:S05]  /*3320*/  HMMA.16816.F32 R4, R16.reuse, R8, RZ ;  /* 0x000000081004723c */ /* 0x042fea00000018ff */
[----:B------:R-:W-:Y:S03]  /*3330*/  LDSM.16.M88.4 R108, [R219] ;  /* 0x00000000db6c783b */ /* 0x000fe60000000200 */
        /* <DEDUP_REMOVED lines=67> */
[----:B------:R-:W-:Y:S01]  /*3770*/  LDSM.16.M88.4 R108, [R223+0x16000] ;  /* 0x01600000df6c783b */ /* 0x000fe20000000200 */
[C---:B---3--:R-:W-:Y:S08]  /*3780*/  HMMA.16816.F32 R4, R92.reuse, R96, R4 ;  /* 0x000000605c04723c */ /* 0x048ff00000001804 */
[C---:B------:R-:W-:Y:S01]  /*3790*/  HMMA.16816.F32 R8, R92.reuse, R98, R8 ;  /* 0x000000625c08723c */ /* 0x040fe20000001808 */
[----:B------:R3:W2:Y:S07]  /*37a0*/  LDSM.16.M88.4 R96, [R224+0x6000] ;  /* 0x00600000e060783b */ /* 0x0006ae0000000200 */
[C---:B-1----:R-:W-:Y:S08]  /*37b0*/  HMMA.16816.F32 R12, R92.reuse, R84, R12 ;  /* 0x000000545c0c723c */ /* 0x042ff0000000180c */
[----:B------:R-:W-:Y:S01]  /*37c0*/  HMMA.16816.F32 R16, R92, R86, R16 ;  /* 0x000000565c10723c */ /* 0x000fe20000001810 */
[----:B------:R1:W1:Y:S06]  /*37d0*/  LDSM.16.M88.4 R84, [R223+0x16800] ;  /* 0x01680000df54783b */ /* 0x00026c0000000200 */
[----:B------:R1:W-:Y:S01]  /*37e0*/  LDSM.16.M88.4 R92, [R222+0x6000] ;  /* 0x00600000de5c783b */ /* 0x0003e20000000200 */
[C---:B----4-:R-:W-:Y:S05]  /*37f0*/  HMMA.16816.F32 R4, R100.reuse, R104, R4 ;  /* 0x000000686404723c */ /* 0x050fea0000001804 */
[----:B---3--:R-:W-:Y:S03]  /*3800*/  LEA R224, R247, UR4, 0x1 ;  /* 0x00000004f7e07c11 */ /* 0x008fe6000f8e08ff */
[C---:B------:R-:W-:Y:S01]  /*3810*/  HMMA.16816.F32 R8, R100.reuse, R106, R8 ;  /* 0x0000006a6408723c */ /* 0x040fe20000001808 */
[----:B------:R-:W3:Y:S07]  /*3820*/  LDSM.16.M88.4 R104, [R221+0x16000] ;  /* 0x01600000dd68783b */ /* 0x000eee0000000200 */
[C---:B--2---:R-:W-:Y:S03]  /*3830*/  HMMA.16816.F32 R12, R100.reuse, R88, R12 ;  /* 0x00000058640c723c */ /* 0x044fe6000000180c */
[----:B-1----:R-:W-:Y:S01]  /*3840*/  LEA R223, R238, UR4, 0x1 ;  /* 0x00000004eedf7c11 */ /* 0x002fe2000f8e08ff */
[----:B------:R-:W-:Y:S04]  /*3850*/  IMAD.IADD R222, R2, 0x1, R224 ;  /* 0x0000000102de7824 */ /* 0x000fe800078e02e0 */
[----:B------:R-:W-:Y:S01]  /*3860*/  HMMA.16816.F32 R16, R100, R90, R16 ;  /* 0x0000005a6410723c */ /* 0x000fe20000001810 */
[----:B------:R1:W2:Y:S06]  /*3870*/  LDSM.16.M88.4 R88, [R221+0x16800] ;  /* 0x01680000dd58783b */ /* 0x0002ac0000000200 */
[----:B------:R4:W-:Y:S01]  /*3880*/  LDSM.16.M88.4 R100, [R220+0x6000] ;  /* 0x00600000dc64783b */ /* 0x0009e20000000200 */
[C---:B------:R-:W-:Y:S08]  /*3890*/  HMMA.16816.F32 R4, R96.reuse, R108, R4 ;  /* 0x0000006c6004723c */ /* 0x040ff00000001804 */
[C---:B------:R-:W-:Y:S01]  /*38a0*/  HMMA.16816.F32 R8, R96.reuse, R110, R8 ;  /* 0x0000006e6008723c */ /* 0x040fe20000001808 */
[----:B------:R2:W2:Y:S07]  /*38b0*/  LDSM.16.M88.4 R108, [R218+0x16000] ;  /* 0x01600000da6c783b */ /* 0x0004ae0000000200 */
[C---:B------:R-:W-:Y:S03]  /*38c0*/  HMMA.16816.F32 R12, R96.reuse, R84, R12 ;  /* 0x00000054600c723c */ /* 0x040fe6000000180c */
[----:B-1----:R-:W-:Y:S02]  /*38d0*/  IMAD.IADD R221, R223, 0x1, R2 ;  /* 0x00000001dfdd7824 */ /* 0x002fe400078e0202 */
[C---:B----4-:R-:W-:Y:S03]  /*38e0*/  IMAD.IADD R220, R212.reuse, 0x1, R224 ;  /* 0x00000001d4dc7824 */ /* 0x050fe600078e02e0 */
[----:B------:R-:W-:Y:S01]  /*38f0*/  HMMA.16816.F32 R16, R96, R86, R16 ;  /* 0x000000566010723c */ /* 0x000fe20000001810 */
[----:B------:R1:W-:Y:S06]  /*3900*/  LDSM.16.M88.4 R84, [R219+0x6000] ;  /* 0x00600000db54783b */ /* 0x0003ec0000000200 */
[----:B------:R-:W4:Y:S01]  /*3910*/  LDSM.16.M88.4 R96, [R217+0x16000] ;  /* 0x01600000d960783b */ /* 0x000f220000000200 */
        /* <DEDUP_REMOVED lines=9> */
[----:B------:R-:W-:Y:S01]  /*39b0*/  @P3 LOP3.LUT R88, R88, 0xe0, R229, 0xf8, !PT ;  /* 0x000000e058583812 */ /* 0x000fe200078ef8e5 */
[----:B------:R-:W-:Y:S01]  /*39c0*/  IMAD.WIDE.U32 R94, R231, -0x326172a9, RZ ;  /* 0xcd9e8d57e75e7825 */ /* 0x000fe200078e00ff */
[----:B------:R-:W-:Y:S03]  /*39d0*/  PLOP3.LUT P3, PT, PT, PT, UP1, 0x80, 0x8 ;  /* 0x000000000008781c */ /* 0x000fe60003f6f018 */
[C---:B------:R-:W-:Y:S05]  /*39e0*/  HMMA.16816.F32 R4, R100.reuse, R108, R4 ;  /* 0x0000006c6404723c */ /* 0x040fea0000001804 */
[----:B------:R-:W-:Y:S01]  /*39f0*/  @P4 IMAD R92, R92, 0x40, R88 ;  /* 0x000000405c5c4824 */ /* 0x000fe200078e0258 */
[----:B------:R-:W-:Y:S01]  /*3a00*/  PLOP3.LUT P4, PT, PT, PT, UP1, 0x80, 0x8 ;  /* 0x000000000008781c */ /* 0x000fe20003f8f018 */
[----:B------:R1:W2:Y:S01]  /*3a10*/  LDSM.16.M88.4 R88, [R217+0x16800] ;  /* 0x01680000d958783b */ /* 0x0002a20000000200 */
[C---:B------:R-:W-:Y:S03]  /*3a20*/  HMMA.16816.F32 R8, R100.reuse, R110, R8 ;  /* 0x0000006e6408723c */ /* 0x040fe60000001808 */
[C---:B------:R-:W-:Y:S01]  /*3a30*/  @P6 ISETP.GE.AND P6, PT, R92.reuse, UR36, PT ;  /* 0x000000245c006c0c */ /* 0x040fe2000bfc6270 */
[----:B------:R-:W-:Y:S01]  /*3a40*/  @P5 VIADD R93, R92, 0x1 ;  /* 0x000000015c5d5836 */ /* 0x000fe20000000000 */
[----:B------:R-:W-:Y:S03]  /*3a50*/  PLOP3.LUT P5, PT, PT, PT, UP1, 0x80, 0x8 ;  /* 0x000000000008781c */ /* 0x000fe60003faf018 */
[C---:B------:R-:W-:Y:S03]  /*3a60*/  HMMA.16816.F32 R12, R100.reuse, R112, R12 ;  /* 0x00000070640c723c */ /* 0x040fe6000000180c */
[----:B------:R-:W-:Y:S01]  /*3a70*/  @P3 ISETP.GE.AND P3, PT, R93, UR36, PT ;  /* 0x000000245d003c0c */ /* 0x000fe2000bf66270 */
[----:B------:R-:W-:Y:S04]  /*3a80*/  IMAD.U32 R93, RZ, RZ, UR37 ;  /* 0x00000025ff5d7e24 */ /* 0x000fe8000f8e00ff */
[----:B------:R-:W-:Y:S03]  /*3a90*/  HMMA.16816.F32 R16, R100, R114, R16 ;  /* 0x000000726410723c */ /* 0x000fe60000001810 */
[----:B------:R-:W-:Y:S02]  /*3aa0*/  IMAD R93, R93, 0x2, R241 ;  /* 0x000000025d5d7824 */ /* 0x000fe400078e02f1 */
[----:B-1----:R-:W-:Y:S03]  /*3ab0*/  IMAD.IADD R217, R2, 0x1, R218 ;  /* 0x0000000102d97824 */ /* 0x002fe600078e02da */
[C---:B----4-:R-:W-:Y:S05]  /*3ac0*/  HMMA.16816.F32 R4, R84.reuse, R96, R4 ;  /* 0x000000605404723c */ /* 0x050fea0000001804 */
[----:B------:R-:W-:Y:S03]  /*3ad0*/  LOP3.LUT R93, R93, UR54, R249, 0x96, !PT ;  /* 0x000000365d5d7c12 */ /* 0x000fe6000f8e96f9 */
[C---:B------:R-:W-:Y:S03]  /*3ae0*/  HMMA.16816.F32 R8, R84.reuse, R98, R8 ;  /* 0x000000625408723c */ /* 0x040fe60000001808 */
[----:B------:R-:W-:Y:S01]  /*3af0*/  IMAD.WIDE.U32 R100, R93, -0x326172a9, RZ ;  /* 0xcd9e8d575d647825 */ /* 0x000fe200078e00ff */
[----:B------:R-:W-:Y:S04]  /*3b00*/  LOP3.LUT R98, R239, UR55, R95, 0x96, !PT ;  /* 0x00000037ef627c12 */ /* 0x000fe8000f8e965f */
[C---:B--2---:R-:W-:Y:S03]  /*3b10*/  HMMA.16816.F32 R12, R84.reuse, R88, R12 ;  /* 0x00000058540c723c */ /* 0x044fe6000000180c */
[----:B------:R-:W-:Y:S01]  /*3b20*/  @P0 FSEL R4, R4, -INF , !P6 ;  /* 0xff80000004040808 */ /* 0x000fe20007000000 */
[----:B------:R-:W-:Y:S01]  /*3b30*/  IMAD.WIDE.U32 R98, R98, -0x2daee0ad, RZ ;  /* 0xd2511f5362627825 */ /* 0x000fe200078e00ff */
[----:B------:R-:W-:Y:S02]  /*3b40*/  PLOP3.LUT P0, PT, PT, PT, UP1, 0x80, 0x8 ;  /* 0x000000000008781c */ /* 0x000fe40003f0f018 */
[----:B------:R-:W-:Y:S01]  /*3b50*/  @P4 FSEL R6, R6, -INF , !P6 ;  /* 0xff80000006064808 */ /* 0x000fe20007000000 */
[----:B------:R-:W-:Y:S01]  /*3b60*/  HMMA.16816.F32 R16, R84, R90, R16 ;  /* 0x0000005a5410723c */ /* 0x000fe20000001810 */
[----:B------:R-:W-:Y:S02]  /*3b70*/  PLOP3.LUT P6, PT, PT, PT, UP1, 0x80, 0x8 ;  /* 0x000000000008781c */ /* 0x000fe40003fcf018 */
[----:B------:R-:W-:Y:S01]  /*3b80*/  PLOP3.LUT P4, PT, PT, PT, UP1, 0x80, 0x8 ;  /* 0x000000000008781c */ /* 0x000fe20003f8f018 */
[----:B-----5:R-:W-:Y:S01]  /*3b90*/  FMUL.FTZ R87, R233, 1.4426950216293334961 ;  /* 0x3fb8aa3be9577820 */ /* 0x020fe20000410000 */
[----:B------:R-:W-:Y:S02]  /*3ba0*/  @P5 FSEL R5, R5, -INF , !P3 ;  /* 0xff80000005055808 */ /* 0x000fe40005800000 */
[----:B------:R-:W-:Y:S02]  /*3bb0*/  PLOP3.LUT P5, PT, PT, PT, UP1, 0x80, 0x8 ;  /* 0x000000000008781c */ /* 0x000fe40003faf018 */
[----:B------:R-:W-:Y:S02]  /*3bc0*/  LOP3.LUT R96, R248, UR52, R99, 0x96, !PT ;  /* 0x00000034f8607c12 */ /* 0x000fe4000f8e9663 */
[----:B------:R-:W-:Y:S02]  /*3bd0*/  @P0 FSEL R7, R7, -INF , !P3 ;  /* 0xff80000007070808 */ /* 0x000fe40005800000 */
[----:B------:R-:W-:Y:S01]  /*3be0*/  PLOP3.LUT P0, PT, PT, PT, UP1, 0x80, 0x8 ;  /* 0x000000000008781c */ /* 0x000fe20003f0f018 */
[----:B------:R-:W-:Y:S01]  /*3bf0*/  @P6 VIADD R93, R92, 0x8 ;  /* 0x000000085c5d6836 */ /* 0x000fe20000000000 */
[----:B------:R-:W-:Y:S01]  /*3c00*/  PLOP3.LUT P3, PT, PT, PT, UP1, 0x80, 0x8 ;  /* 0x000000000008781c */ /* 0x000fe20003f6f018 */
[----:B------:R-:W-:Y:S01]  /*3c10*/  IMAD.WIDE.U32 R96, R96, -0x326172a9, RZ ;  /* 0xcd9e8d5760607825 */ /* 0x000fe200078e00ff */
[----:B------:R-:W-:Y:S02]  /*3c20*/  PLOP3.LUT P6, PT, PT, PT, UP1, 0x80, 0x8 ;  /* 0x000000000008781c */ /* 0x000fe40003fcf018 */
[----:B------:R-:W-:Y:S01]  /*3c30*/  @P4 ISETP.GE.AND P4, PT, R93, UR36, PT ;  /* 0x000000245d004c0c */ /* 0x000fe2000bf86270 */
[----:B------:R-:W-:Y:S01]  /*3c40*/  @P5 VIADD R95, R92, 0x9 ;  /* 0x000000095c5f5836 */ /* 0x000fe20000000000 */
[----:B------:R-:W-:Y:S02]  /*3c50*/  PLOP3.LUT P5, PT, PT, PT, UP1, 0x80, 0x8 ;  /* 0x000000000008781c */ /* 0x000fe40003faf018 */
[----:B------:R-:W-:Y:S02]  /*3c60*/  LOP3.LUT R94, R94, UR53, R101, 0x96, !PT ;  /* 0x000000355e5e7c12 */ /* 0x000fe4000f8e9665 */
[----:B------:R-:W-:Y:S02]  /*3c70*/  LOP3.LUT R93, R100, UR46, R97, 0x96, !PT ;  /* 0x0000002e645d7c12 */ /* 0x000fe4000f8e9661 */
[----:B------:R-:W-:Y:S01]  /*3c80*/  @P0 FSEL R8, R8, -INF , !P4 ;  /* 0xff80000008080808 */ /* 0x000fe20006000000 */
[----:B------:R-:W-:Y:S01]  /*3c90*/  IMAD.WIDE.U32 R100, R94, -0x2daee0ad, RZ ;  /* 0xd2511f535e647825 */ /* 0x000fe200078e00ff */
[----:B------:R-:W-:Y:S02]  /*3ca0*/  PLOP3.LUT P0, PT, PT, PT, UP1, 0x80, 0x8 ;  /* 0x000000000008781c */ /* 0x000fe40003f0f018 */
[----:B------:R-:W-:Y:S01]  /*3cb0*/  @P3 FSEL R10, R10, -INF , !P4 ;  /* 0xff8000000a0a3808 */ /* 0x000fe20006000000 */
[----:B------:R-:W-:Y:S01]  /*3cc0*/  IMAD.WIDE.U32 R102, R93, -0x2daee0ad, RZ ;  /* 0xd2511f535d667825 */ /* 0x000fe200078e00ff */
        /* <DEDUP_REMOVED lines=9> */
[----:B------:R-:W-:Y:S02]  /*3d60*/  LOP3.LUT R100, R100, UR43, R103, 0x96, !PT ;  /* 0x0000002b64647c12 */ /* 0x000fe4000f8e9667 */
[----:B------:R-:W-:Y:S02]  /*3d70*/  @P4 FSEL R11, R11, -INF , !P6 ;  /* 0xff8000000b0b4808 */ /* 0x000fe40007000000 */
[----:B------:R-:W-:Y:S01]  /*3d80*/  PLOP3.LUT P6, PT, PT, PT, UP1, 0x80, 0x8 ;  /* 0x000000000008781c */ /* 0x000fe20003fcf018 */
[----:B------:R-:W-:Y:S01]  /*3d90*/  IMAD.WIDE.U32 R100, R100, -0x326172a9, RZ ;  /* 0xcd9e8d5764647825 */ /* 0x000fe200078e00ff */
[----:B------:R-:W-:Y:S02]  /*3da0*/  @P3 ISETP.GE.AND P3, PT, R88, UR36, PT ;  /* 0x0000002458003c0c */ /* 0x000fe4000bf66270 */
[----:B------:R-:W-:Y:S02]  /*3db0*/  PLOP3.LUT P4, PT, PT, PT, UP1, 0x80, 0x8 ;  /* 0x000000000008781c */ /* 0x000fe40003f8f018 */
[----:B------:R-:W-:Y:S02]  /*3dc0*/  @P5 FSEL R12, R12, -INF , !P3 ;  /* 0xff8000000c0c5808 */ /* 0x000fe40005800000 */
[----:B------:R-:W-:Y:S02]  /*3dd0*/  @P0 FSEL R14, R14, -INF , !P3 ;  /* 0xff8000000e0e0808 */ /* 0x000fe40005800000 */
[----:B------:R-:W-:Y:S02]  /*3de0*/  PLOP3.LUT P5, PT, PT, PT, UP1, 0x80, 0x8 ;  /* 0x000000000008781c */ /* 0x000fe40003faf018 */
        /* <DEDUP_REMOVED lines=8> */
[----:B------:R-:W-:Y:S01]  /*3e70*/  IMAD.WIDE.U32 R96, R96, -0x2daee0ad, RZ ;  /* 0xd2511f5360607825 */ /* 0x000fe200078e00ff */
[----:B------:R-:W-:Y:S03]  /*3e80*/  LOP3.LUT R102, R102, UR30, R95, 0x96, !PT ;  /* 0x0000001e66667c12 */ /* 0x000fe6000f8e965f */
[----:B------:R-:W-:Y:S01]  /*3e90*/  @P5 VIADD R88, R92, 0x18 ;  /* 0x000000185c585836 */ /* 0x000fe20000000000 */
[----:B------:R-:W-:Y:S01]  /*3ea0*/  LOP3.LUT R93, R94, UR24, R97, 0x96, !PT ;  /* 0x000000185e5d7c12 */ /* 0x000fe2000f8e9661 */
[----:B------:R-:W-:Y:S01]  /*3eb0*/  @P0 VIADD R94, R92, 0x19 ;  /* 0x000000195c5e0836 */ /* 0x000fe20000000000 */
[----:B------:R-:W-:Y:S01]  /*3ec0*/  PLOP3.LUT P5, PT, PT, PT, UP1, 0x80, 0x8 ;  /* 0x000000000008781c */ /* 0x000fe20003faf018 */
[----:B------:R-:W-:Y:S01]  /*3ed0*/  IMAD.WIDE.U32 R102, R102, -0x326172a9, RZ ;  /* 0xcd9e8d5766667825 */ /* 0x000fe200078e00ff */
[----:B------:R-:W-:Y:S02]  /*3ee0*/  PLOP3.LUT P0, PT, PT, PT, UP1, 0x80, 0x8 ;  /* 0x000000000008781c */ /* 0x000fe40003f0f018 */
[----:B------:R-:W-:Y:S01]  /*3ef0*/  @P3 ISETP.GE.AND P3, PT, R88, UR36, PT ;  /* 0x0000002458003c0c */ /* 0x000fe2000bf66270 */
[----:B------:R-:W-:Y:S01]  /*3f00*/  IMAD.WIDE.U32 R92, R93, -0x326172a9, RZ ;  /* 0xcd9e8d575d5c7825 */ /* 0x000fe200078e00ff */
[----:B------:R-:W-:Y:S02]  /*3f10*/  LOP3.LUT R89, R100, UR27, R103, 0x96, !PT ;  /* 0x0000001b64597c12 */ /* 0x000fe4000f8e9667 */
[----:B------:R-:W-:Y:S02]  /*3f20*/  @P6 ISETP.GE.AND P6, PT, R94, UR36, PT ;  /* 0x000000245e006c0c */ /* 0x000fe4000bfc6270 */
[----:B------:R-:W-:Y:S01]  /*3f30*/  LOP3.LUT R88, R102, UR15, R93, 0x96, !PT ;  /* 0x0000000f66587c12 */ /* 0x000fe2000f8e965d */
[----:B------:R-:W-:Y:S01]  /*3f40*/  IMAD.WIDE.U32 R98, R89, -0x2daee0ad, RZ ;  /* 0xd2511f5359627825 */ /* 0x000fe200078e00ff */
[----:B------:R-:W-:Y:S02]  /*3f50*/  PRMT R95, R92, 0x7770, RZ ;  /* 0x000077705c5f7816 */ /* 0x000fe400000000ff */
[----:B------:R-:W-:Y:S02]  /*3f60*/  @P5 FSEL R13, R13, -INF , !P4 ;  /* 0xff8000000d0d5808 */ /* 0x000fe40006000000 */
[----:B------:R-:W-:Y:S02]  /*3f70*/  @P0 FSEL R15, R15, -INF , !P4 ;  /* 0xff8000000f0f0808 */ /* 0x000fe40006000000 */
[----:B------:R-:W-:Y:S02]  /*3f80*/  PLOP3.LUT P5, PT, PT, PT, UP1, 0x80, 0x8 ;  /* 0x000000000008781c */ /* 0x000fe40003faf018 */
[----:B------:R-:W-:Y:S02]  /*3f90*/  PLOP3.LUT P0, PT, PT, PT, UP1, 0x80, 0x8 ;  /* 0x000000000008781c */ /* 0x000fe40003f0f018 */
[----:B------:R-:W-:Y:S02]  /*3fa0*/  FSETP.NEU.FTZ.AND P4, PT, R233, -INF , PT ;  /* 0xff800000e900780b */ /* 0x000fe40003f9d000 */
[----:B------:R-:W-:Y:S02]  /*3fb0*/  LOP3.LUT R84, R88, 0xff, RZ, 0xc0, !PT ;  /* 0x000000ff58547812 */ /* 0x000fe400078ec0ff */
[----:B------:R-:W-:Y:S02]  /*3fc0*/  FSEL R87, R87, RZ, P4 ;  /* 0x000000ff57577208 */ /* 0x000fe40002000000 */
[----:B------:R-:W-:Y:S01]  /*3fd0*/  ISETP.LE.U32.AND P4, PT, R84, UR9, PT ;  /* 0x0000000954007c0c */ /* 0x000fe2000bf83070 */
[----:B------:R-:W-:Y:S01]  /*3fe0*/  FMUL.FTZ R84, R232, 1.4426950216293334961 ;  /* 0x3fb8aa3be8547820 */ /* 0x000fe20000410000 */
[----:B------:R-:W-:Y:S01]  /*3ff0*/  LOP3.LUT R86, R96, UR14, R99, 0x96, !PT ;  /* 0x0000000e60567c12 */ /* 0x000fe2000f8e9663 */
[--C-:B------:R-:W-:Y:S01]  /*4000*/  FFMA.FTZ R118, R4, UR10, -R87.reuse ;  /* 0x0000000a04767c23 */ /* 0x100fe20008010857 */
[----:B------:R-:W-:Y:S01]  /*4010*/  @P5 FSEL R16, R16, -INF , !P3 ;  /* 0xff80000010105808 */ /* 0x000fe20005800000 */
[--C-:B------:R-:W-:Y:S01]  /*4020*/  FFMA.FTZ R120, R5, UR10, -R87.reuse ;  /* 0x0000000a05787c23 */ /* 0x100fe20008010857 */
[----:B------:R-:W-:Y:S01]  /*4030*/  @P0 FSEL R18, R18, -INF , !P3 ;  /* 0xff80000012120808 */ /* 0x000fe20005800000 */
[--C-:B------:R-:W-:Y:S01]  /*4040*/  FFMA.FTZ R8, R8, UR10, -R87.reuse ;  /* 0x0000000a08087c23 */ /* 0x100fe20008010857 */
[----:B------:R-:W-:Y:S01]  /*4050*/  PLOP3.LUT P0, PT, PT, PT, UP1, 0x80, 0x8 ;  /* 0x000000000008781c */ /* 0x000fe20003f0f018 */
[----:B------:R-:W1:Y:S01]  /*4060*/  MUFU.EX2 R118, R118 ;  /* 0x0000007600767308 */ /* 0x000e620000000800 */
[----:B------:R-:W-:Y:S01]  /*4070*/  LOP3.LUT R96, R88, 0xffff, RZ, 0xc0, !PT ;  /* 0x0000ffff58607812 */ /* 0x000fe200078ec0ff */
[--C-:B------:R-:W-:Y:S01]  /*4080*/  FFMA.FTZ R9, R9, UR10, -R87.reuse ;  /* 0x0000000a09097c23 */ /* 0x100fe20008010857 */
[----:B------:R-:W-:Y:S07]  /*4090*/  FSETP.NEU.FTZ.AND P5, PT, R232, -INF , PT ;  /* 0xff800000e800780b */ /* 0x000fee0003fbd000 */
[----:B------:R-:W2:Y:S01]  /*40a0*/  MUFU.EX2 R120, R120 ;  /* 0x0000007800787308 */ /* 0x000ea20000000800 */
[----:B------:R-:W-:Y:S01]  /*40b0*/  PLOP3.LUT P3, PT, PT, PT, UP1, 0x80, 0x8 ;  /* 0x000000000008781c */ /* 0x000fe20003f6f018 */
[--C-:B------:R-:W-:Y:S01]  /*40c0*/  FFMA.FTZ R12, R12, UR10, -R87.reuse ;  /* 0x0000000a0c0c7c23 */ /* 0x100fe20008010857 */
[----:B------:R-:W-:Y:S07]  /*40d0*/  FSEL R84, R84, RZ, P5 ;  /* 0x000000ff54547208 */ /* 0x000fee0002800000 */
[----:B------:R-:W-:Y:S01]  /*40e0*/  MUFU.EX2 R122, R8 ;  /* 0x00000008007a7308 */ /* 0x000fe20000000800 */
[--C-:B------:R-:W-:Y:S01]  /*40f0*/  SHF.R.U32.HI R4, RZ, 0x8, R96.reuse ;  /* 0x00000008ff047819 */ /* 0x100fe20000011660 */
[----:B------:R-:W-:Y:S01]  /*4100*/  FFMA.FTZ R13, R13, UR10, -R87 ;  /* 0x0000000a0d0d7c23 */ /* 0x000fe20008010857 */
[----:B------:R-:W-:Y:S01]  /*4110*/  PRMT R96, R88, 0x7632, R96 ;  /* 0x0000763258607816 */ /* 0x000fe20000000060 */
[--C-:B------:R-:W-:Y:S01]  /*4120*/  FFMA.FTZ R6, R6, UR10, -R84.reuse ;  /* 0x0000000a06067c23 */ /* 0x100fe20008010854 */
[----:B------:R-:W-:Y:S01]  /*4130*/  LOP3.LUT R4, R4, 0xffff, RZ, 0xc0, !PT ;  /* 0x0000ffff04047812 */ /* 0x000fe200078ec0ff */
[----:B------:R-:W-:Y:S01]  /*4140*/  FFMA.FTZ R7, R7, UR10, -R84 ;  /* 0x0000000a07077c23 */ /* 0x000fe20008010854 */
[----:B------:R-:W-:Y:S03]  /*4150*/  LOP3.LUT R5, R96, 0xff, RZ, 0xc0, !PT ;  /* 0x000000ff60057812 */ /* 0x000fe600078ec0ff */
[----:B------:R-:W3:Y:S01]  /*4160*/  MUFU.EX2 R119, R6 ;  /* 0x0000000600777308 */ /* 0x000ee20000000800 */
[----:B------:R-:W-:Y:S01]  /*4170*/  ISETP.LE.U32.AND P5, PT, R4, UR9, PT ;  /* 0x0000000904007c0c */ /* 0x000fe2000bfa3070 */
[----:B-1----:R-:W-:Y:S01]  /*4180*/  @!P4 FADD.FTZ R118, -R118, -RZ ;  /* 0x800000ff7676c221 */ /* 0x002fe20000010100 */
[----:B------:R-:W-:Y:S07]  /*4190*/  @P0 FSEL R17, R17, -INF , !P6 ;  /* 0xff80000011110808 */ /* 0x000fee0007000000 */
[----:B------:R-:W1:Y:S01]  /*41a0*/  MUFU.EX2 R121, R7 ;  /* 0x0000000700797308 */ /* 0x000e620000000800 */
[----:B------:R-:W-:Y:S01]  /*41b0*/  SHF.R.U32.HI R88, RZ, 0x18, R88 ;  /* 0x00000018ff587819 */ /* 0x000fe20000011658 */
[--C-:B------:R-:W-:Y:S01]  /*41c0*/  FFMA.FTZ R10, R10, UR10, -R84.reuse ;  /* 0x0000000a0a0a7c23 */ /* 0x100fe20008010854 */
[----:B------:R-:W-:Y:S01]  /*41d0*/  ISETP.LE.U32.AND P0, PT, R5, UR9, PT ;  /* 0x0000000905007c0c */ /* 0x000fe2000bf03070 */
[--C-:B------:R-:W-:Y:S01]  /*41e0*/  FFMA.FTZ R11, R11, UR10, -R84.reuse ;  /* 0x0000000a0b0b7c23 */ /* 0x100fe20008010854 */
[----:B------:R-:W-:Y:S05]  /*41f0*/  @P3 FSEL R19, R19, -INF , !P6 ;  /* 0xff80000013133808 */ /* 0x000fea0007000000 */
[----:B------:R-:W4:Y:S01]  /*4200*/  MUFU.EX2 R124, R10 ;  /* 0x0000000a007c7308 */ /* 0x000f220000000800 */
[----:B------:R-:W-:Y:S01]  /*4210*/  ISETP.LE.U32.AND P4, PT, R88, UR9, PT ;  /* 0x0000000958007c0c */ /* 0x000fe2000bf83070 */
[--C-:B------:R-:W-:Y:S01]  /*4220*/  FFMA.FTZ R14, R14, UR10, -R84.reuse ;  /* 0x0000000a0e0e7c23 */ /* 0x100fe20008010854 */
[----:B------:R-:W-:Y:S01]  /*4230*/  ISETP.LE.U32.AND P3, PT, R95, UR9, PT ;  /* 0x000000095f007c0c */ /* 0x000fe2000bf63070 */
[----:B--2---:R-:W-:Y:S01]  /*4240*/  @!P5 FADD.FTZ R120, -R120, -RZ ;  /* 0x800000ff7878d221 */ /* 0x004fe20000010100 */
[----:B------:R-:W-:Y:S05]  /*4250*/  LOP3.LUT R5, R86, 0xffff, RZ, 0xc0, !PT ;  /* 0x0000ffff56057812 */ /* 0x000fea00078ec0ff */
[----:B------:R-:W2:Y:S01]  /*4260*/  MUFU.EX2 R123, R9 ;  /* 0x00000009007b7308 */ /* 0x000ea20000000800 */
[C---:B------:R-:W-:Y:S01]  /*4270*/  PRMT R93, R92.reuse, 0x7772, RZ ;  /* 0x000077725c5d7816 */ /* 0x040fe200000000ff */
[--C-:B------:R-:W-:Y:S01]  /*4280*/  FFMA.FTZ R15, R15, UR10, -R84.reuse ;  /* 0x0000000a0f0f7c23 */ /* 0x100fe20008010854 */
[C---:B------:R-:W-:Y:S01]  /*4290*/  PRMT R94, R92.reuse, 0x7771, RZ ;  /* 0x000077715c5e7816 */ /* 0x040fe200000000ff */
[----:B---3--:R-:W-:Y:S01]  /*42a0*/  @!P0 FADD.FTZ R119, -R119, -RZ ;  /* 0x800000ff77778221 */ /* 0x008fe20000010100 */
[----:B------:R-:W-:Y:S05]  /*42b0*/  PRMT R92, R92, 0x7773, RZ ;  /* 0x000077735c5c7816 */ /* 0x000fea00000000ff */
[----:B------:R-:W3:Y:S01]  /*42c0*/  MUFU.EX2 R125, R11 ;  /* 0x0000000b007d7308 */ /* 0x000ee20000000800 */
[----:B------:R-:W-:Y:S01]  /*42d0*/  SHF.R.U32.HI R5, RZ, 0x8, R5 ;  /* 0x00000008ff057819 */ /* 0x000fe20000011605 */
[----:B-1----:R-:W-:Y:S01]  /*42e0*/  @!P4 FADD.FTZ R121, -R121, -RZ ;  /* 0x800000ff7979c221 */ /* 0x002fe20000010100 */
[----:B------:R-:W-:Y:S07]  /*42f0*/  ISETP.GT.U32.AND P5, PT, R93, UR9, PT ;  /* 0x000000095d007c0c */ /* 0x000fee000bfa4070 */
[----:B------:R-:W1:Y:S01]  /*4300*/  MUFU.EX2 R126, R12 ;  /* 0x0000000c007e7308 */ /* 0x000e620000000800 */
[----:B------:R-:W-:Y:S01]  /*4310*/  LOP3.LUT R4, R86, 0xff, RZ, 0xc0, !PT ;  /* 0x000000ff56047812 */ /* 0x000fe200078ec0ff */
[----:B------:R-:W-:Y:S01]  /*4320*/  @!P3 FADD.FTZ R122, -R122, -RZ ;  /* 0x800000ff7a7ab221 */ /* 0x000fe20000010100 */
[----:B------:R-:W-:Y:S07]  /*4330*/  ISETP.GT.U32.AND P6, PT, R94, UR9, PT ;  /* 0x000000095e007c0c */ /* 0x000fee000bfc4070 */
[----:B------:R-:W1:Y:S01]  /*4340*/  MUFU.EX2 R128, R13 ;  /* 0x0000000d00807308 */ /* 0x000e620000000800 */
[----:B------:R-:W-:Y:S01]  /*4350*/  ISETP.GT.U32.AND P0, PT, R92, UR9, PT ;  /* 0x000000095c007c0c */ /* 0x000fe2000bf04070 */
[--C-:B------:R-:W-:Y:S01]  /*4360*/  FFMA.FTZ R16, R16, UR10, -R87.reuse ;  /* 0x0000000a10107c23 */ /* 0x100fe20008010857 */
[----:B------:R-:W-:Y:S07]  /*4370*/  LOP3.LUT R5, R5, 0xffff, RZ, 0xc0, !PT ;  /* 0x0000ffff05057812 */ /* 0x000fee00078ec0ff */
[----:B------:R-:W1:Y:S01]  /*4380*/  MUFU.EX2 R127, R14 ;  /* 0x0000000e007f7308 */ /* 0x000e620000000800 */
[----:B------:R-:W-:Y:S01]  /*4390*/  ISETP.LE.U32.AND P4, PT, R4, UR9, PT ;  /* 0x0000000904007c0c */ /* 0x000fe2000bf83070 */
[----:B------:R-:W-:Y:S01]  /*43a0*/  FFMA.FTZ R18, R18, UR10, -R84 ;  /* 0x0000000a12127c23 */ /* 0x000fe20008010854 */
[----:B------:R-:W-:Y:S01]  /*43b0*/  PRMT R4, R86, 0x7632, R4 ;  /* 0x0000763256047816 */ /* 0x000fe20000000004 */
[----:B----4-:R-:W-:Y:S01]  /*43c0*/  @P5 FADD.FTZ R124, -R124, -RZ ;  /* 0x800000ff7c7c5221 */ /* 0x010fe20000010100 */
[----:B------:R-:W-:Y:S01]  /*43d0*/  ISETP.LE.U32.AND P3, PT, R5, UR9, PT ;  /* 0x0000000905007c0c */ /* 0x000fe2000bf63070 */
[----:B------:R-:W-:Y:S01]  /*43e0*/  FFMA.FTZ R87, R17, UR10, -R87 ;  /* 0x0000000a11577c23 */ /* 0x000fe20008010857 */
[----:B------:R-:W-:Y:S01]  /*43f0*/  LOP3.LUT R4, R4, 0xff, RZ, 0xc0, !PT ;  /* 0x000000ff04047812 */ /* 0x000fe200078ec0ff */
[----:B--2---:R-:W-:Y:S01]  /*4400*/  @P6 FADD.FTZ R123, -R123, -RZ ;  /* 0x800000ff7b7b6221 */ /* 0x004fe20000010100 */
[----:B------:R-:W-:Y:S01]  /*4410*/  F2FP.RELU.F16.F32.PACK_AB R8, R120, R118 ;  /* 0x000000767808723e */ /* 0x000fe200000008ff */
[----:B---3--:R-:W-:Y:S01]  /*4420*/  @P0 FADD.FTZ R125, -R125, -RZ ;  /* 0x800000ff7d7d0221 */ /* 0x008fe20000010100 */
[----:B------:R-:W-:Y:S01]  /*4430*/  ISETP.LE.U32.AND P5, PT, R4, UR9, PT ;  /* 0x0000000904007c0c */ /* 0x000fe2000bfa3070 */
[----:B------:R-:W-:Y:S01]  /*4440*/  FFMA.FTZ R84, R19, UR10, -R84 ;  /* 0x0000000a13547c23 */ /* 0x000fe20008010854 */
[----:B------:R-:W-:Y:S01]  /*4450*/  LEA R4, R240, UR5, 0x1 ;  /* 0x00000005f0047c11 */ /* 0x000fe2000f8e08ff */
[----:B-1----:R-:W-:Y:S01]  /*4460*/  @!P4 FADD.FTZ R126, -R126, -RZ ;  /* 0x800000ff7e7ec221 */ /* 0x002fe20000010100 */
[----:B------:R-:W-:Y:S01]  /*4470*/  F2FP.RELU.F16.F32.PACK_AB R7, R121, R119 ;  /* 0x000000777907723e */ /* 0x000fe200000008ff */
[----:B------:R-:W-:Y:S01]  /*4480*/  STS [R197+0x22000], R8 ;  /* 0x02200008c5007388 */ /* 0x000fe20000000800 */
[----:B------:R-:W-:Y:S01]  /*4490*/  F2FP.RELU.F16.F32.PACK_AB R6, R123, R122 ;  /* 0x0000007a7b06723e */ /* 0x000fe200000008ff */
[----:B------:R-:W-:Y:S01]  /*44a0*/  @!P3 FADD.FTZ R128, -R128, -RZ ;  /* 0x800000ff8080b221 */ /* 0x000fe20000010100 */
[C---:B------:R-:W-:Y:S01]  /*44b0*/  IMAD.IADD R199, R4.reuse, 0x1, R246 ;  /* 0x0000000104c77824 */ /* 0x040fe200078e02f6 */
[----:B------:R-:W-:Y:S02]  /*44c0*/  F2FP.RELU.F16.F32.PACK_AB R5, R125, R124 ;  /* 0x0000007c7d05723e */ /* 0x000fe400000008ff */
[----:B------:R-:W-:Y:S01]  /*44d0*/  STS [R197+0x22400], R7 ;  /* 0x02240007c5007388 */ /* 0x000fe20000000800 */
[C---:B------:R-:W-:Y:S01]  /*44e0*/  VIADD R198, R4.reuse, 0x20 ;  /* 0x0000002004c67836 */ /* 0x040fe20000000000 */
[----:B------:R-:W-:Y:S01]  /*44f0*/  SHF.R.U32.HI R86, RZ, 0x18, R86 ;  /* 0x00000018ff567819 */ /* 0x000fe20000011656 */
[----:B------:R-:W-:Y:S01]  /*4500*/  @P2 VIADD R198, R4, 0xffffffe0 ;  /* 0xffffffe004c62836 */ /* 0x000fe20000000000 */
[----:B------:R-:W-:Y:S02]  /*4510*/  F2FP.RELU.F16.F32.PACK_AB R4, R128, R126 ;  /* 0x0000007e8004723e */ /* 0x000fe400000008ff */
[----:B------:R1:W-:Y:S01]  /*4520*/  STS [R199], R6 ;  /* 0x00000006c7007388 */ /* 0x0003e20000000800 */
[----:B------:R-:W2:Y:S01]  /*4530*/  MUFU.EX2 R129, R15 ;  /* 0x0000000f00817308 */ /* 0x000ea20000000800 */
[----:B------:R-:W-:Y:S01]  /*4540*/  @!P5 FADD.FTZ R127, -R127, -RZ ;  /* 0x800000ff7f7fd221 */ /* 0x000fe20000010100 */
[C---:B------:R-:W-:Y:S03]  /*4550*/  PRMT R91, R98.reuse, 0x7770, RZ ;  /* 0x00007770625b7816 */ /* 0x040fe600000000ff */
[----:B------:R3:W-:Y:S01]  /*4560*/  STS [R199+0x400], R5 ;  /* 0x00040005c7007388 */ /* 0x0007e20000000800 */
[C---:B------:R-:W-:Y:S04]  /*4570*/  PRMT R90, R98.reuse, 0x7771, RZ ;  /* 0x00007771625a7816 */ /* 0x040fe800000000ff */
[----:B------:R-:W4:Y:S01]  /*4580*/  MUFU.EX2 R131, R16 ;  /* 0x0000001000837308 */ /* 0x000f220000000800 */
[C---:B------:R-:W-:Y:S01]  /*4590*/  PRMT R89, R98.reuse, 0x7772, RZ ;  /* 0x0000777262597816 */ /* 0x040fe200000000ff */
[----:B------:R3:W-:Y:S01]  /*45a0*/  STS [R198], R4 ;  /* 0x00000004c6007388 */ /* 0x0007e20000000800 */
[----:B------:R-:W-:Y:S07]  /*45b0*/  PRMT R85, R98, 0x7773, RZ ;  /* 0x0000777362557816 */ /* 0x000fee00000000ff */
[----:B------:R-:W1:Y:S01]  /*45c0*/  MUFU.EX2 R196, R87 ;  /* 0x0000005700c47308 */ /* 0x000e620000000800 */
[----:B------:R-:W-:Y:S01]  /*45d0*/  ISETP.LE.U32.AND P5, PT, R86, UR9, PT ;  /* 0x0000000956007c0c */ /* 0x000fe2000bfa3070 */
[----:B------:R-:W-:Y:S01]  /*45e0*/  IMAD.IADD R130, R246, 0x1, R198 ;  /* 0x00000001f6827824 */ /* 0x000fe200078e02c6 */
[----:B------:R-:W-:Y:S07]  /*45f0*/  ISETP.LE.U32.AND P6, PT, R91, UR9, PT ;  /* 0x000000095b007c0c */ /* 0x000fee000bfc3070 */
[----:B------:R-:W3:Y:S01]  /*4600*/  MUFU.EX2 R201, R18 ;  /* 0x0000001200c97308 */ /* 0x000ee20000000800 */
[----:B------:R-:W-:Y:S02]  /*4610*/  ISETP.GT.U32.AND P0, PT, R90, UR9, PT ;  /* 0x000000095a007c0c */ /* 0x000fe4000bf04070 */
[----:B------:R-:W-:Y:S07]  /*4620*/  ISETP.GT.U32.AND P4, PT, R89, UR9, PT ;  /* 0x0000000959007c0c */ /* 0x000fee000bf84070 */
[----:B------:R-:W3:Y:S01]  /*4630*/  MUFU.EX2 R200, R84 ;  /* 0x0000005400c87308 */ /* 0x000ee20000000800 */
[----:B------:R-:W-:Y:S01]  /*4640*/  ISETP.GT.U32.AND P3, PT, R85, UR9, PT ;  /* 0x0000000955007c0c */ /* 0x000fe2000bf64070 */
[----:B--2---:R-:W-:Y:S01]  /*4650*/  @!P5 FADD.FTZ R129, -R129, -RZ ;  /* 0x800000ff8181d221 */ /* 0x004fe20000010100 */
[----:B------:R-:W-:Y:S01]  /*4660*/  FSETP.GE.FTZ.AND P5, PT, R122, RZ, PT ;  /* 0x000000ff7a00720b */ /* 0x000fe20003fb6000 */
[----:B----4-:R-:W-:Y:S01]  /*4670*/  @!P6 FADD.FTZ R131, -R131, -RZ ;  /* 0x800000ff8383e221 */ /* 0x010fe20000010100 */
[----:B------:R-:W-:Y:S01]  /*4680*/  FSETP.GE.FTZ.AND P6, PT, R125, RZ, PT ;  /* 0x000000ff7d00720b */ /* 0x000fe20003fd6000 */
[----:B-1----:R-:W-:Y:S01]  /*4690*/  @P0 FADD.FTZ R196, -R196, -RZ ;  /* 0x800000ffc4c40221 */ /* 0x002fe20000010100 */
[----:B------:R-:W-:Y:S01]  /*46a0*/  F2FP.RELU.F16.F32.PACK_AB R6, R129, R127 ;  /* 0x0000007f8106723e */ /* 0x000fe200000008ff */
[----:B---3--:R-:W-:Y:S01]  /*46b0*/  @P4 FADD.FTZ R201, -R201, -RZ ;  /* 0x800000ffc9c94221 */ /* 0x008fe20000010100 */
[----:B------:R-:W-:Y:S05]  /*46c0*/  LEA R202, P0, R234, R116, 0x2 ;  /* 0x00000074eaca7211 */ /* 0x000fea00078010ff */
[----:B------:R-:W-:Y:S01]  /*46d0*/  @P3 FADD.FTZ R200, -R200, -RZ ;  /* 0x800000ffc8c83221 */ /* 0x000fe20000010100 */
[----:B------:R-:W-:Y:S01]  /*46e0*/  F2FP.RELU.F16.F32.PACK_AB R5, R196, R131 ;  /* 0x00000083c405723e */ /* 0x000fe200000008ff */
[----:B------:R-:W-:Y:S01]  /*46f0*/  STS [R198+0x400], R6 ;  /* 0x00040006c6007388 */ /* 0x000fe20000000800 */
[----:B------:R-:W-:Y:S02]  /*4700*/  LEA.HI.X R203, R234, R117, RZ, 0x2, P0 ;  /* 0x00000075eacb7211 */ /* 0x000fe400000f14ff */
[----:B------:R-:W-:Y:S03]  /*4710*/  F2FP.RELU.F16.F32.PACK_AB R4, R200, R201 ;  /* 0x000000c9c804723e */ /* 0x000fe600000008ff */
[----:B------:R-:W-:Y:S01]  /*4720*/  STS [R130], R5 ;  /* 0x0000000582007388 */ /* 0x000fe20000000800 */
[----:B------:R-:W-:Y:S02]  /*4730*/  FSETP.GE.FTZ.AND P3, PT, R118, RZ, PT ;  /* 0x000000ff7600720b */ /* 0x000fe40003f76000 */
[----:B------:R-:W-:Y:S03]  /*4740*/  FSETP.GE.FTZ.AND P0, PT, R120, RZ, PT ;  /* 0x000000ff7800720b */ /* 0x000fe60003f16000 */
[----:B------:R-:W-:Y:S01]  /*4750*/  STS [R130+0x400], R4 ;  /* 0x0004000482007388 */ /* 0x000fe20000000800 */
[----:B------:R-:W-:Y:S05]  /*4760*/  FSETP.GE.FTZ.AND P4, PT, R123, RZ, PT ;  /* 0x000000ff7b00720b */ /* 0x000fea0003f96000 */
[----:B------:R-:W-:Y:S06]  /*4770*/  LDSM.16.M88.4 R16, [R224+0x8000] ;  /* 0x00800000e010783b */ /* 0x000fec0000000200 */
[----:B------:R-:W1:Y:S06]  /*4780*/  LDSM.16.M88.4 R8, [R223+0x18000] ;  /* 0x01800000df08783b */ /* 0x000e6c0000000200 */
[----:B------:R-:W2:Y:S06]  /*4790*/  LDSM.16.M88.4 R84, [R223+0x18800] ;  /* 0x01880000df54783b */ /* 0x000eac0000000200 */
[----:B------:R-:W-:Y:S06]  /*47a0*/  LDSM.16.M88.4 R88, [R222+0x8000] ;  /* 0x00800000de58783b */ /* 0x000fec0000000200 */
[----:B------:R-:W3:Y:S06]  /*47b0*/  LDSM.16.M88.4 R92, [R221+0x18000] ;  /* 0x01800000dd5c783b */ /* 0x000eec0000000200 */
[----:B------:R-:W4:Y:S06]  /*47c0*/  LDG.E R116, desc[UR34][R202.64] ;  /* 0x00000022ca747981 */ /* 0x000f2c000c1e1900 */
[----:B------:R-:W3:Y:S06]  /*47d0*/  LDSM.16.M88.4 R96, [R221+0x18800] ;  /* 0x01880000dd60783b */ /* 0x000eec0000000200 */
[----:B------:R-:W4:Y:S06]  /*47e0*/  LDG.E R117, desc[UR34][R202.64+0x20] ;  /* 0x00002022ca757981 */ /* 0x000f2c000c1e1900 */
[----:B------:R-:W-:Y:S01]  /*47f0*/  LDSM.16.M88.4 R100, [R220+0x8000] ;  /* 0x00800000dc64783b */ /* 0x000fe20000000200 */
[C---:B-1----:R-:W-:Y:S05]  /*4800*/  HMMA.16816.F32 R4, R16.reuse, R8, RZ ;  /* 0x000000081004723c */ /* 0x042fea00000018ff */
[----:B------:R-:W1:Y:S03]  /*4810*/  LDSM.16.M88.4 R104, [R218+0x18000] ;  /* 0x01800000da68783b */ /* 0x000e660000000200 */
[C---:B------:R-:W-:Y:S03]  /*4820*/  HMMA.16816.F32 R8, R16.reuse, R10, RZ ;  /* 0x0000000a1008723c */ /* 0x040fe600000018ff */
[----:B------:R-:W-:Y:S05]  /*4830*/  LDSM.16.M88.4 R108, [R217+0x18000] ;  /* 0x01800000d96c783b */ /* 0x000fea0000000200 */
[C---:B--2---:R-:W-:Y:S01]  /*4840*/  HMMA.16816.F32 R12, R16.reuse, R84, RZ ;  /* 0x00000054100c723c */ /* 0x044fe200000018ff */
[----:B------:R-:W-:Y:S07]  /*4850*/  LDSM.16.M88.4 R112, [R223+0x1a000] ;  /* 0x01a00000df70783b */ /* 0x000fee0000000200 */
[----:B------:R-:W-:Y:S01]  /*4860*/  HMMA.16816.F32 R16, R16, R86, RZ ;  /* 0x000000561010723c */ /* 0x000fe200000018ff */
[----:B------:R-:W2:Y:S07]  /*4870*/  LDSM.16.M88.4 R84, [R218+0x18800] ;  /* 0x01880000da54783b */ /* 0x000eae0000000200 */
[C---:B---3--:R-:W-:Y:S08]  /*4880*/  HMMA.16816.F32 R4, R88.reuse, R92, R4 ;  /* 0x0000005c5804723c */ /* 0x048ff00000001804 */
[C---:B------:R-:W-:Y:S01]  /*4890*/  HMMA.16816.F32 R8, R88.reuse, R94, R8 ;  /* 0x0000005e5808723c */ /* 0x040fe20000001808 */
[----:B------:R-:W3:Y:S07]  /*48a0*/  LDSM.16.M88.4 R92, [R219+0x8000] ;  /* 0x00800000db5c783b */ /* 0x000eee0000000200 */
[C---:B------:R-:W-:Y:S08]  /*48b0*/  HMMA.16816.F32 R12, R88.reuse, R96, R12 ;  /* 0x00000060580c723c */ /* 0x040ff0000000180c */
[----:B------:R-:W-:Y:S01]  /*48c0*/  HMMA.16816.F32 R16, R88, R98, R16 ;  /* 0x000000625810723c */ /* 0x000fe20000001810 */
[----:B------:R-:W3:Y:S06]  /*48d0*/  LDSM.16.M88.4 R88, [R217+0x18800] ;  /* 0x01880000d958783b */ /* 0x000eec0000000200 */
[----:B------:R-:W3:Y:S01]  /*48e0*/  LDSM.16.M88.4 R96, [R224+0xa000] ;  /* 0x00a00000e060783b */ /* 0x000ee20000000200 */
        /* <DEDUP_REMOVED lines=77> */
[C---:B----4-:R-:W-:Y:S05]  /*4dc0*/  HMMA.16816.F32 R4, R96.reuse, R112, R4 ;  /* 0x000000706004723c */ /* 0x050fea0000001804 */
[----:B------:R-:W-:Y:S03]  /*4dd0*/  LEA R112, R215, UR5, 0x1 ;  /* 0x00000005d7707c11 */ /* 0x000fe6000f8e08ff */
[C---:B------:R-:W-:Y:S03]  /*4de0*/  HMMA.16816.F32 R8, R96.reuse, R114, R8 ;  /* 0x000000726008723c */ /* 0x040fe60000001808 */
[----:B------:R-:W-:Y:S05]  /*4df0*/  IMAD.IADD R112, R212, 0x1, R112 ;  /* 0x00000001d4707824 */ /* 0x000fea00078e0270 */
[C---:B--2---:R-:W-:Y:S08]  /*4e00*/  HMMA.16816.F32 R12, R96.reuse, R88, R12 ;  /* 0x00000058600c723c */ /* 0x044ff0000000180c */
[----:B------:R-:W-:Y:S01]  /*4e10*/  HMMA.16816.F32 R16, R96, R90, R16 ;  /* 0x0000005a6010723c */ /* 0x000fe20000001810 */
[----:B------:R-:W2:Y:S07]  /*4e20*/  LDSM.16.M88.4 R88, [R217+0x1e800] ;  /* 0x01e80000d958783b */ /* 0x000eae0000000200 */
[C---:B---3--:R-:W-:Y:S08]  /*4e30*/  HMMA.16816.F32 R4, R100.reuse, R104, R4 ;  /* 0x000000686404723c */ /* 0x048ff00000001804 */
[C---:B------:R-:W-:Y:S08]  /*4e40*/  HMMA.16816.F32 R8, R100.reuse, R106, R8 ;  /* 0x0000006a6408723c */ /* 0x040ff00000001808 */
[C---:B-1----:R-:W-:Y:S08]  /*4e50*/  HMMA.16816.F32 R12, R100.reuse, R84, R12 ;  /* 0x00000054640c723c */ /* 0x042ff0000000180c */
[----:B------:R-:W-:Y:S08]  /*4e60*/  HMMA.16816.F32 R16, R100, R86, R16 ;  /* 0x000000566410723c */ /* 0x000ff00000001810 */
[C---:B------:R-:W-:Y:S08]  /*4e70*/  HMMA.16816.F32 R4, R92.reuse, R108, R4 ;  /* 0x0000006c5c04723c */ /* 0x040ff00000001804 */
[C---:B------:R-:W-:Y:S08]  /*4e80*/  HMMA.16816.F32 R8, R92.reuse, R110, R8 ;  /* 0x0000006e5c08723c */ /* 0x040ff00000001808 */
[C---:B--2---:R-:W-:Y:S03]  /*4e90*/  HMMA.16816.F32 R12, R92.reuse, R88, R12 ;  /* 0x000000585c0c723c */ /* 0x044fe6000000180c */
[C---:B------:R-:W-:Y:S01]  /*4ea0*/  FADD.FTZ R84, -R116.reuse, R4 ;  /* 0x0000000474547221 */ /* 0x040fe20000010100 */
[----:B------:R-:W-:Y:S01]  /*4eb0*/  FADD.FTZ R4, -R116, R5 ;  /* 0x0000000574047221 */ /* 0x000fe20000010100 */
[C---:B------:R-:W-:Y:S01]  /*4ec0*/  FADD.FTZ R6, -R117.reuse, R6 ;  /* 0x0000000675067221 */ /* 0x040fe20000010100 */
[C---:B------:R-:W-:Y:S02]  /*4ed0*/  FADD.FTZ R7, -R117.reuse, R7 ;  /* 0x0000000775077221 */ /* 0x040fe40000010100 */
[----:B------:R-:W-:Y:S03]  /*4ee0*/  HMMA.16816.F32 R16, R92, R90, R16 ;  /* 0x0000005a5c10723c */ /* 0x000fe60000001810 */
[-C--:B------:R-:W-:Y:S01]  /*4ef0*/  FSEL R4, R4, R116.reuse, P0 ;  /* 0x0000007404047208 */ /* 0x080fe20000000000 */
[----:B------:R-:W-:Y:S01]  /*4f00*/  FADD.FTZ R9, -R116, R9 ;  /* 0x0000000974097221 */ /* 0x000fe20000010100 */
[----:B------:R-:W-:Y:S01]  /*4f10*/  FSETP.GE.FTZ.AND P0, PT, R196, RZ, PT ;  /* 0x000000ffc400720b */ /* 0x000fe20003f16000 */
[----:B------:R-:W-:Y:S01]  /*4f20*/  FADD.FTZ R8, -R116, R8 ;  /* 0x0000000874087221 */ /* 0x000fe20000010100 */
[-C--:B------:R-:W-:Y:S01]  /*4f30*/  FSEL R5, R84, R116.reuse, P3 ;  /* 0x0000007454057208 */ /* 0x080fe20001800000 */
[C---:B------:R-:W-:Y:S01]  /*4f40*/  FADD.FTZ R10, -R117.reuse, R10 ;  /* 0x0000000a750a7221 */ /* 0x040fe20000010100 */
[----:B------:R-:W-:Y:S01]  /*4f50*/  FSETP.GE.FTZ.AND P3, PT, R126, RZ, PT ;  /* 0x000000ff7e00720b */ /* 0x000fe20003f76000 */
[----:B------:R-:W-:Y:S01]  /*4f60*/  FADD.FTZ R11, -R117, R11 ;  /* 0x0000000b750b7221 */ /* 0x000fe20000010100 */
[C---:B------:R-:W-:Y:S01]  /*4f70*/  FADD.FTZ R12, -R116.reuse, R12 ;  /* 0x0000000c740c7221 */ /* 0x040fe20000010100 */
[-C--:B------:R-:W-:Y:S01]  /*4f80*/  FSEL R9, R9, R116.reuse, P4 ;  /* 0x0000007409097208 */ /* 0x080fe20002000000 */
[----:B------:R-:W-:Y:S01]  /*4f90*/  FADD.FTZ R13, -R116, R13 ;  /* 0x0000000d740d7221 */ /* 0x000fe20000010100 */
[----:B------:R-:W-:Y:S01]  /*4fa0*/  FSETP.GE.FTZ.AND P4, PT, R128, RZ, PT ;  /* 0x000000ff8000720b */ /* 0x000fe20003f96000 */
[C---:B------:R-:W-:Y:S01]  /*4fb0*/  FADD.FTZ R14, -R117.reuse, R14 ;  /* 0x0000000e750e7221 */ /* 0x040fe20000010100 */
[-C--:B------:R-:W-:Y:S01]  /*4fc0*/  FSEL R12, R12, R116.reuse, P3 ;  /* 0x000000740c0c7208 */ /* 0x080fe20001800000 */
[----:B------:R-:W-:Y:S01]  /*4fd0*/  FADD.FTZ R15, -R117, R15 ;  /* 0x0000000f750f7221 */ /* 0x000fe20000010100 */
[----:B------:R-:W-:Y:S01]  /*4fe0*/  FSETP.GE.FTZ.AND P3, PT, R131, RZ, PT ;  /* 0x000000ff8300720b */ /* 0x000fe20003f76000 */
[----:B------:R-:W-:Y:S01]  /*4ff0*/  FADD.FTZ R16, -R116, R16 ;  /* 0x0000001074107221 */ /* 0x000fe20000010100 */
[-C--:B------:R-:W-:Y:S01]  /*5000*/  FSEL R8, R8, R116.reuse, P5 ;  /* 0x0000007408087208 */ /* 0x080fe20002800000 */
[----:B------:R-:W-:Y:S01]  /*5010*/  FMUL.FTZ R5, R118, R5 ;  /* 0x0000000576057220 */ /* 0x000fe20000410000 */
[----:B------:R-:W-:Y:S01]  /*5020*/  FSEL R13, R13, R116, P4 ;  /* 0x000000740d0d7208 */ /* 0x000fe20002000000 */
[----:B------:R-:W-:Y:S01]  /*5030*/  FMUL.FTZ R4, R120, R4 ;  /* 0x0000000478047220 */ /* 0x000fe20000410000 */
[----:B------:R-:W-:Y:S01]  /*5040*/  FSEL R16, R16, R116, P3 ;  /* 0x0000007410107208 */ /* 0x000fe20001800000 */
[----:B------:R-:W-:Y:S01]  /*5050*/  @P0 FADD.FTZ R116, -R116, R17 ;  /* 0x0000001174740221 */ /* 0x000fe20000010100 */
[----:B------:R-:W-:Y:S01]  /*5060*/  FSETP.GE.FTZ.AND P3, PT, R119, RZ, PT ;  /* 0x000000ff7700720b */ /* 0x000fe20003f76000 */
[----:B------:R-:W-:Y:S01]  /*5070*/  FADD.FTZ R18, -R117, R18 ;  /* 0x0000001275127221 */ /* 0x000fe20000010100 */
[----:B------:R-:W-:Y:S01]  /*5080*/  FSETP.GE.FTZ.AND P0, PT, R121, RZ, PT ;  /* 0x000000ff7900720b */ /* 0x000fe20003f16000 */
[----:B------:R-:W-:Y:S01]  /*5090*/  FMUL.FTZ R9, R123, R9 ;  /* 0x000000097b097220 */ /* 0x000fe20000410000 */
[-C--:B------:R-:W-:Y:S01]  /*50a0*/  FSEL R6, R6, R117.reuse, P3 ;  /* 0x0000007506067208 */ /* 0x080fe20001800000 */
[----:B------:R-:W-:Y:S01]  /*50b0*/  FMUL.FTZ R8, R122, R8 ;  /* 0x000000087a087220 */ /* 0x000fe20000410000 */
[----:B------:R-:W-:Y:S01]  /*50c0*/  FSEL R7, R7, R117, P0 ;  /* 0x0000007507077208 */ /* 0x000fe20000000000 */
[----:B------:R-:W-:Y:S01]  /*50d0*/  FMUL.FTZ R13, R128, R13 ;  /* 0x0000000d800d7220 */ /* 0x000fe20000410000 */
[----:B------:R-:W-:Y:S01]  /*50e0*/  FSETP.GE.FTZ.AND P0, PT, R200, RZ, PT ;  /* 0x000000ffc800720b */ /* 0x000fe20003f16000 */
[----:B------:R-:W-:Y:S01]  /*50f0*/  FMUL.FTZ R6, R119, R6 ;  /* 0x0000000677067220 */ /* 0x000fe20000410000 */
        /* <DEDUP_REMOVED lines=12> */
[----:B------:R-:W-:Y:S02]  /*51c0*/  FSEL R15, R15, R117, P4 ;  /* 0x000000750f0f7208 */ /* 0x000fe40002000000 */
[----:B------:R-:W-:Y:S01]  /*51d0*/  FSETP.GE.FTZ.AND P3, PT, R201, RZ, PT ;  /* 0x000000ffc900720b */ /* 0x000fe20003f76000 */
[----:B------:R-:W-:Y:S01]  /*51e0*/  FMUL.FTZ R14, R127, R14 ;  /* 0x0000000e7f0e7220 */ /* 0x000fe20000410000 */
[----:B------:R-:W-:Y:S01]  /*51f0*/  F2FP.F16.F32.PACK_AB R4, R4, R5 ;  /* 0x000000050404723e */ /* 0x000fe200000000ff */
[----:B------:R-:W-:Y:S01]  /*5200*/  FMUL.FTZ R15, R129, R15 ;  /* 0x0000000f810f7220 */ /* 0x000fe20000410000 */
[----:B------:R-:W-:Y:S02]  /*5210*/  F2FP.F16.F32.PACK_AB R6, R7, R6 ;  /* 0x000000060706723e */ /* 0x000fe400000000ff */
[----:B------:R-:W-:Y:S01]  /*5220*/  FSEL R18, R18, R117, P3 ;  /* 0x0000007512127208 */ /* 0x000fe20001800000 */
[----:B------:R-:W-:Y:S01]  /*5230*/  @P0 FADD.FTZ R117, -R117, R19 ;  /* 0x0000001375750221 */ /* 0x000fe20000010100 */
[----:B------:R-:W-:Y:S01]  /*5240*/  F2FP.F16.F32.PACK_AB R8, R9, R8 ;  /* 0x000000080908723e */ /* 0x000fe200000000ff */
[----:B------:R-:W-:Y:S01]  /*5250*/  STS [R197+0x20000], R4 ;  /* 0x02000004c5007388 */ /* 0x000fe20000000800 */
[----:B------:R-:W-:Y:S01]  /*5260*/  F2FP.F16.F32.PACK_AB R10, R11, R10 ;  /* 0x0000000a0b0a723e */ /* 0x000fe200000000ff */
[----:B------:R-:W-:Y:S01]  /*5270*/  FMUL.FTZ R117, R200, R117 ;  /* 0x00000075c8757220 */ /* 0x000fe20000410000 */
[----:B------:R-:W-:Y:S03]  /*5280*/  FMUL.FTZ R18, R201, R18 ;  /* 0x00000012c9127220 */ /* 0x000fe60000410000 */
[----:B------:R-:W-:Y:S01]  /*5290*/  STS [R197+0x20400], R6 ;  /* 0x02040006c5007388 */ /* 0x000fe20000000800 */
[----:B------:R-:W-:Y:S02]  /*52a0*/  F2FP.F16.F32.PACK_AB R12, R13, R12 ;  /* 0x0000000c0d0c723e */ /* 0x000fe400000000ff */
[----:B------:R-:W-:Y:S03]  /*52b0*/  F2FP.F16.F32.PACK_AB R14, R15, R14 ;  /* 0x0000000e0f0e723e */ /* 0x000fe600000000ff */
[----:B------:R-:W-:Y:S01]  /*52c0*/  STS [R199+-0x2000], R8 ;  /* 0xffe00008c7007388 */ /* 0x000fe20000000800 */
[----:B------:R-:W-:Y:S02]  /*52d0*/  F2FP.F16.F32.PACK_AB R16, R116, R16 ;  /* 0x000000107410723e */ /* 0x000fe400000000ff */
[----:B------:R-:W-:Y:S03]  /*52e0*/  F2FP.F16.F32.PACK_AB R18, R117, R18 ;  /* 0x000000127512723e */ /* 0x000fe600000000ff */
[----:B------:R-:W-:Y:S06]  /*52f0*/  STS [R199+-0x1c00], R10 ;  /* 0xffe4000ac7007388 */ /* 0x000fec0000000800 */
        /* <DEDUP_REMOVED lines=122> */
.L_x_1422:
[----:B------:R-:W-:Y:S01]  /*5aa0*/  LDSM.16.M88.4 R128, [R227+0x20000] ;  /* 0x02000000e380783b */ /* 0x000fe20000000200 */
[--C-:B------:R-:W-:Y:S01]  /*5ab0*/  IMAD.IADD R208, R2, 0x1, R227.reuse ;  /* 0x0000000102d07824 */ /* 0x100fe200078e02e3 */
        /* <DEDUP_REMOVED lines=9> */
[----:B------:R-:W2:Y:S01]  /*5b50*/  LDSM.16.M88.4 R208, [R208+0x21000] ;  /* 0x02100000d0d0783b */ /* 0x000ea20000000200 */
        /* <DEDUP_REMOVED lines=37> */
[----:B------:R-:W-:Y:S04]  /*5db0*/  LDSM.16.M88.4 R196, [R227+0x20000] ;  /* 0x02000000e3c4783b */ /* 0x000fe80000000200 */
[----:B------:R-:W1:Y:S03]  /*5dc0*/  LDSM.16.MT88.4 R200, [R225+0x11000] ;  /* 0x01100000e1c8783b */ /* 0x000e660000004200 */
        /* <DEDUP_REMOVED lines=17> */
[-C--:B------:R-:W-:Y:S03]  /*5ee0*/  HMMA.16816.F32 R124, R204, R210.reuse, R124 ;  /* 0x000000d2cc7c723c */ /* 0x080fe6000000187c */
[----:B------:R-:W-:Y:S02]  /*5ef0*/  IMAD.IADD R204, R2, 0x1, R227 ;  /* 0x0000000102cc7824 */ /* 0x000fe400078e02e3 */
[----:B------:R-:W-:Y:S03]  /*5f00*/  IMAD R227, R235, UR8, RZ ;  /* 0x00000008ebe37c24 */ /* 0x000fe6000f8e02ff */
[----:B------:R-:W-:Y:S01]  /*5f10*/  HMMA.16816.F32 R128, R196, R210, R128 ;  /* 0x000000d2c480723c */ /* 0x000fe20000001880 */
[----:B------:R-:W1:Y:S04]  /*5f20*/  LDSM.16.M88.4 R196, [R204+0x20000] ;  /* 0x02000000ccc4783b */ /* 0x000e680000000200 */
[----:B------:R-:W2:Y:S04]  /*5f30*/  LDSM.16.M88.4 R204, [R204+0x21000] ;  /* 0x02100000cccc783b */ /* 0x000ea80000000200 */
[----:B------:R-:W3:Y:S01]  /*5f40*/  LDSM.16.MT88.4 R208, [R225+0x13800] ;  /* 0x01380000e1d0783b */ /* 0x000ee20000004200 */
[-C--:B-1----:R-:W-:Y:S08]  /*5f50*/  HMMA.16816.F32 R4, R196, R200.reuse, R4 ;  /* 0x000000c8c404723c */ /* 0x082ff00000001804 */
[C---:B--2---:R-:W-:Y:S08]  /*5f60*/  HMMA.16816.F32 R8, R204.reuse, R200, R8 ;  /* 0x000000c8cc08723c */ /* 0x044ff00000001808 */
[-C--:B------:R-:W-:Y:S08]  /*5f70*/  HMMA.16816.F32 R12, R204, R202.reuse, R12 ;  /* 0x000000cacc0c723c */ /* 0x080ff0000000180c */
[C---:B------:R-:W-:Y:S01]  /*5f80*/  HMMA.16816.F32 R16, R196.reuse, R202, R16 ;  /* 0x000000cac410723c */ /* 0x040fe20000001810 */
[----:B------:R-:W1:Y:S07]  /*5f90*/  LDSM.16.MT88.4 R200, [R225+0x15800] ;  /* 0x01580000e1c8783b */ /* 0x000e6e0000004200 */
[-C--:B---3--:R-:W-:Y:S08]  /*5fa0*/  HMMA.16816.F32 R84, R196, R208.reuse, R84 ;  /* 0x000000d0c454723c */ /* 0x088ff00000001854 */
        /* <DEDUP_REMOVED lines=66> */
[----:B------:R-:W-:Y:S01]  /*63d0*/  REDG.E.ADD.F32.FTZ.RN.STRONG.GPU desc[UR34][R208.64+0x80], R14 ;  /* 0x0000800ed00079a6 */ /* 0x000fe2000c12f322 */
        /* <DEDUP_REMOVED lines=25> */
[----:B------:R4:W-:Y:S01]  /*6570*/  REDG.E.ADD.F32.FTZ.RN.STRONG.GPU desc[UR34][R236.64+0x180], R96 ;  /* 0x00018060ec0079a6 */ /* 0x0009e2000c12f322 */
        /* <DEDUP_REMOVED lines=38> */
[C---:B------:R-:W-:Y:S02]  /*67e0*/  IMAD.WIDE R198, R227.reuse, -0xc0, R86 ;  /* 0xffffff40e3c67825 */ /* 0x040fe400078e0256 */
[----:B------:R-:W-:Y:S01]  /*67f0*/  REDG.E.ADD.F32.FTZ.RN.STRONG.GPU desc[UR34][R86.64+0x200], R107 ;  /* 0x0002006b560079a6 */ /* 0x000fe2000c12f322 */
[C---:B--2---:R-:W-:Y:S03]  /*6800*/  LEA R10, P0, R227.reuse, R198, 0x5 ;  /* 0x000000c6e30a7211 */ /* 0x044fe600078028ff */
[----:B------:R1:W-:Y:S01]  /*6810*/  REDG.E.ADD.F32.FTZ.RN.STRONG.GPU desc[UR34][R236.64+0x280], R112 ;  /* 0x00028070ec0079a6 */ /* 0x0003e2000c12f322 */
[C---:B------:R-:W-:Y:S03]  /*6820*/  LEA.HI.X.SX32 R11, R227.reuse, R199, 0x5, P0 ;  /* 0x000000c7e30b7211 */ /* 0x040fe600000f2eff */
[----:B------:R-:W-:Y:S01]  /*6830*/  REDG.E.ADD.F32.FTZ.RN.STRONG.GPU desc[UR34][R198.64+0x280], R113 ;  /* 0x00028071c60079a6 */ /* 0x000fe2000c12f322 */
[C---:B------:R-:W-:Y:S03]  /*6840*/  LEA R88, P0, R227.reuse, R10, 0x5 ;  /* 0x0000000ae3587211 */ /* 0x040fe600078028ff */
[----:B------:R2:W-:Y:S01]  /*6850*/  REDG.E.ADD.F32.FTZ.RN.STRONG.GPU desc[UR34][R10.64+0x280], R114 ;  /* 0x000280720a0079a6 */ /* 0x0005e2000c12f322 */
[C---:B---3--:R-:W-:Y:S02]  /*6860*/  LEA.HI.X.SX32 R89, R227.reuse, R11, 0x5, P0 ;  /* 0x0000000be3597211 */ /* 0x048fe400000f2eff */
        /* <DEDUP_REMOVED lines=11> */
[C---:B----4-:R-:W-:Y:S01]  /*6920*/  LEA R96, P0, R227.reuse, R90, 0x5 ;  /* 0x0000005ae3607211 */ /* 0x050fe200078028ff */
        /* <DEDUP_REMOVED lines=100> */
[----:B------:R-:W1:Y:S07]  /*6f70*/  LDSM.16.MT88.4 R8, [R225+0x7800] ;  /* 0x00780000e108783b */ /* 0x000e6e0000004200 */
        /* <DEDUP_REMOVED lines=17> */
[-C--:B------:R-:W-:Y:S05]  /*7090*/  HMMA.16816.F32 R132, R104, R108.reuse, R132 ;  /* 0x0000006c6884723c */ /* 0x080fea0000001884 */
        /* <DEDUP_REMOVED lines=43> */
.L_x_1423:
[----:B------:R-:W-:Y:S02]  /*7350*/  UISETP.GT.AND UP0, UPT, UR48, URZ, UPT ;  /* 0x000000ff3000728c */ /* 0x000fe4000bf04270 */
[----:B------:R-:W-:Y:S07]  /*7360*/  UIADD3 UR12, UPT, UPT, UR48, -0x1, URZ ;  /* 0xffffffff300c7890 */ /* 0x000fee000fffe0ff */
[----:B------:R-:W-:Y:S01]  /*7370*/  UMOV UR48, UR12 ;  /* 0x0000000c00307c82 */ /* 0x000fe20008000000 */
[----:B------:R-:W-:Y:S05]  /*7380*/  BRA.U UP0, `(.L_x_1424) ;  /* 0xffffffbd006c7547 */ /* 0x000fea000b83ffff */
[----:B------:R-:W2:Y:S01]  /*7390*/  S2R R0, SR_TID.X ;  /* 0x0000000000007919 */ /* 0x000ea20000002100 */
[C---:B------:R-:W-:Y:S01]  /*73a0*/  SHF.L.U32 R2, R214.reuse, 0x4, RZ ;  /* 0x00000004d6027819 */ /* 0x040fe200000006ff */
[----:B------:R-:W3:Y:S01]  /*73b0*/  LDCU UR8, c[0x0][0x500] ;  /* 0x0000a000ff0877ac */ /* 0x000ee20008000800 */
[----:B------:R-:W-:Y:S02]  /*73c0*/  SHF.L.U32 R3, R214, 0x5, RZ ;  /* 0x00000005d6037819 */ /* 0x000fe400000006ff */
[----:B------:R-:W-:Y:S01]  /*73d0*/  LOP3.LUT R2, R2, 0x1c0, RZ, 0xc0, !PT ;  /* 0x000001c002027812 */ /* 0x000fe200078ec0ff */
[----:B------:R-:W4:Y:S01]  /*73e0*/  LDCU UR9, c[0x0][0x4fc] ;  /* 0x00009f80ff0977ac */ /* 0x000f220008000800 */
[C---:B------:R-:W-:Y:S02]  /*73f0*/  LOP3.LUT P0, RZ, R214.reuse, 0x10, RZ, 0xc0, !PT ;  /* 0x00000010d6ff7812 */ /* 0x040fe4000780c0ff */
[----:B------:R-:W-:Y:S01]  /*7400*/  SHF.L.U32 R214, R214, 0x1, RZ ;  /* 0x00000001d6d67819 */ /* 0x000fe200000006ff */
[----:B------:R-:W-:Y:S01]  /*7410*/  UISETP.NE.AND UP0, UPT, UR41, -0x1, UPT ;  /* 0xffffffff2900788c */ /* 0x000fe2000bf05270 */
[----:B------:R-:W-:Y:S01]  /*7420*/  LOP3.LUT R3, R3, 0x400, RZ, 0xc0, !PT ;  /* 0x0000040003037812 */ /* 0x000fe200078ec0ff */
[----:B------:R-:W-:-:S03]  /*7430*/  UMOV UR24, UR18 ;  /* 0x0000001200187c82 */ /* 0x000fc60008000000 */
[----:B------:R-:W-:Y:S01]  /*7440*/  LOP3.LUT R3, R3, 0x6, R214, 0xf8, !PT ;  /* 0x0000000603037812 */ /* 0x000fe200078ef8d6 */
        /* <DEDUP_REMOVED lines=278> */
.L_x_1425:
[----:B------:R-:W3:Y:S01]  /*85b0*/  LDCU.64 UR10, c[0x0][0x5c0] ;  /* 0x0000b800ff0a77ac */ /* 0x000ee20008000a00 */
[----:B------:R-:W-:-:S04]  /*85c0*/  UIADD3 UR8, UPT, UPT, UR40, UR41, URZ ;  /* 0x0000002928087290 */ /* 0x000fc8000fffe0ff */
[----:B---3--:R-:W-:Y:S02]  /*85d0*/  UIMAD.WIDE.U32 UR16, UR8, UR10, URZ ;  /* 0x0000000a081072a5 */ /* 0x008fe4000f8e00ff */
[----:B------:R-:W-:-:S04]  /*85e0*/  UIMAD UR8, UR8, UR11, URZ ;  /* 0x0000000b080872a4 */ /* 0x000fc8000f8e02ff */
[----:B------:R-:W-:-:S06]  /*85f0*/  UIADD3 UR8, UPT, UPT, UR17, UR8, URZ ;  /* 0x0000000811087290 */ /* 0x000fcc000fffe0ff */
[----:B------:R-:W-:Y:S02]  /*8600*/  MOV R7, UR8 ;  /* 0x0000000800077c02 */ /* 0x000fe40008000f00 */
.L_x_1426:
        /* <DEDUP_REMOVED lines=12> */
[----:B------:R-:W-:Y:S01]  /*86d0*/  MOV R5, UR13 ;  /* 0x0000000d00057c02 */ /* 0x000fe20008000f00 */
[----:B------:R-:W-:Y:S06]  /*86e0*/  BRA `(.L_x_1428) ;  /* 0x00000000001c7947 */ /* 0x000fec0003800000 */
.L_x_1427:
[----:B------:R-:W3:Y:S01]  /*86f0*/  LDCU.64 UR8, c[0x0][0x5c8] ;  /* 0x0000b900ff0877ac */ /* 0x000ee20008000a00 */
[----:B------:R-:W-:-:S04]  /*8700*/  UIADD3 UR12, UPT, UPT, UR40, UR41, URZ ;  /* 0x00000029280c7290 */ /* 0x000fc8000fffe0ff */
[----:B---3--:R-:W-:Y:S02]  /*8710*/  UIMAD.WIDE.U32 UR14, UR12, UR8, URZ ;  /* 0x000000080c0e72a5 */ /* 0x008fe4000f8e00ff */
[----:B------:R-:W-:-:S04]  /*8720*/  UIMAD UR12, UR12, UR9, URZ ;  /* 0x000000090c0c72a4 */ /* 0x000fc8000f8e02ff */
[----:B------:R-:W-:Y:S01]  /*8730*/  UIADD3 UR12, UPT, UPT, UR15, UR12, URZ ;  /* 0x0000000c0f0c7290 */ /* 0x000fe2000fffe0ff */
[----:B------:R-:W-:-:S05]  /*8740*/  UMOV UR30, UR14 ;  /* 0x0000000e001e7c82 */ /* 0x000fca0008000000 */
[----:B------:R-:W-:-:S07]  /*8750*/  MOV R5, UR12 ;  /* 0x0000000c00057c02 */ /* 0x000fce0008000f00 */
.L_x_1428:
[----:B------:R-:W-:Y:S01]  /*8760*/  BAR.SYNC.DEFER_BLOCKING 0x0 ;  /* 0x0000000000007b1d */ /* 0x000fe20000010000 */
[----:B------:R-:W-:Y:S01]  /*8770*/  USHF.L.U32 UR14, UR37, 0x6, URZ ;  /* 0x00000006250e7899 */ /* 0x000fe200080006ff */
[----:B------:R-:W-:Y:S01]  /*8780*/  IADD3 R11, PT, PT, R4, 0x20, RZ ;  /* 0x00000020040b7810 */ /* 0x000fe20007ffe0ff */
        /* <DEDUP_REMOVED lines=8> */
[----:B------:R-:W-:-:S03]  /*8810*/  IMAD.U32 R9, RZ, RZ, UR41 ;  /* 0x00000029ff097e24 */ /* 0x000fc6000f8e00ff */
[----:B------:R-:W-:Y:S01]  /*8820*/  ISETP.GE.AND P1, PT, R4, UR36, PT ;  /* 0x0000002404007c0c */ /* 0x000fe2000bf26270 */
[----:B------:R-:W-:Y:S01]  /*8830*/  UIMAD UR12, UR14, UR11, UR12 ;  /* 0x0000000b0e0c72a4 */ /* 0x000fe2000f8e020c */
[----:B------:R-:W-:Y:S02]  /*8840*/  LOP3.LUT R228, R8, 0x38, R228, 0xf8, !PT ;  /* 0x0000003808e47812 */ /* 0x000fe400078ef8e4 */
[----:B------:R-:W1:Y:S01]  /*8850*/  LDC.64 R8, c[0x0][0x5e0] ;  /* 0x00017800ff087b82 */ /* 0x000e620000000a00 */
[----:B------:R-:W-:Y:S02]  /*8860*/  ISETP.GE.AND P2, PT, R11, UR36, PT ;  /* 0x000000240b007c0c */ /* 0x000fe4000bf46270 */
[----:B------:R-:W-:Y:S01]  /*8870*/  IMAD.U32 R10, RZ, RZ, UR12 ;  /* 0x0000000cff0a7e24 */ /* 0x000fe2000f8e00ff */
[----:B------:R-:W-:Y:S01]  /*8880*/  IADD3 R72, P0, PT, R228, UR16, RZ ;  /* 0x00000010e4487c10 */ /* 0x000fe2000ff1e0ff */
[----:B------:R3:W4:Y:S03]  /*8890*/  LDS.128 R52, [R6+0x11000] ;  /* 0x0110000006347984 */ /* 0x0007260000000c00 */
[----:B------:R-:W-:Y:S01]  /*88a0*/  IADD3.X R73, PT, PT, R7, UR41, R10, P0, !PT ;  /* 0x0000002907497c10 */ /* 0x000fe200087fe40a */
[----:B------:R3:W1:Y:S01]  /*88b0*/  LDS.128 R48, [R6+0x13000] ;  /* 0x0130000006307984 */ /* 0x0006620000000c00 */
[----:B------:R-:W-:Y:S01]  /*88c0*/  IMAD.SHL.U32 R7, R0, 0x8, RZ ;  /* 0x0000000800077824 */ /* 0x000fe200078e00ff */
[----:B------:R-:W-:-:S02]  /*88d0*/  IADD3 R0, P0, PT, R4, 0x20, RZ ;  /* 0x0000002004007810 */ /* 0x000fc40007f1e0ff */
[----:B------:R3:W1:Y:S01]  /*88e0*/  LDS.128 R44, [R6+0x15000] ;  /* 0x01500000062c7984 */ /* 0x0006620000000c00 */
[----:B--2---:R-:W-:Y:S01]  /*88f0*/  IMAD.WIDE.U32 R72, R2, UR20, R72 ;  /* 0x0000001402487c25 */ /* 0x004fe2000f8e0048 */
[----:B------:R-:W-:Y:S02]  /*8900*/  LOP3.LUT R7, R7, 0x38, RZ, 0xc0, !PT ;  /* 0x0000003807077812 */ /* 0x000fe400078ec0ff */
[----:B------:R3:W2:Y:S01]  /*8910*/  LDS.128 R40, [R6+0x18000] ;  /* 0x0180000006287984 */ /* 0x0006a20000000c00 */
        /* <DEDUP_REMOVED lines=12> */
[----:B------:R-:W2:Y:S01]  /*89e0*/  LDCU.64 UR12, c[0x0][0x560] ;  /* 0x0000ac00ff0c77ac */ /* 0x000ea20008000a00 */
[----:B------:R-:W-:Y:S02]  /*89f0*/  MOV R74, R72 ;  /* 0x00000048004a7202 */ /* 0x000fe40000000f00 */
[----:B------:R-:W3:Y:S01]  /*8a00*/  LDS.128 R60, [R6+0x12000] ;  /* 0x01200000063c7984 */ /* 0x000ee20000000c00 */
[----:B------:R-:W-:-:S03]  /*8a10*/  MOV R75, R3 ;  /* 0x00000003004b7202 */ /* 0x000fc60000000f00 */
[----:B------:R-:W1:Y:S01]  /*8a20*/  LDS.128 R56, [R6+0x10000] ;  /* 0x0100000006387984 */ /* 0x000e620000000c00 */
[----:B------:R-:W-:-:S03]  /*8a30*/  IMAD.WIDE.U32 R74, R4, UR10, R74 ;  /* 0x0000000a044a7c25 */ /* 0x000fc6000f8e004a */
[----:B------:R-:W1:Y:S01]  /*8a40*/  LDS.128 R68, [R6+0x16000] ;  /* 0x0160000006447984 */ /* 0x000e620000000c00 */
[----:B------:R-:W-:Y:S01]  /*8a50*/  IMAD R11, R4, UR11, R75 ;  /* 0x0000000b040b7c24 */ /* 0x000fe2000f8e024b */
[----:B--2---:R-:W-:-:S04]  /*8a60*/  LEA R76, P0, R74, UR12, 0x1 ;  /* 0x0000000c4a4c7c11 */ /* 0x004fc8000f8008ff */
[----:B------:R-:W-:-:S05]  /*8a70*/  LEA.HI.X R77, R74, UR13, R11, 0x1, P0 ;  /* 0x0000000d4a4d7c11 */ /* 0x000fca00080f0c0b */
[----:B----4-:R4:W-:Y:S04]  /*8a80*/  STG.E.128 desc[UR34][R76.64+0x100], R64 ;  /* 0x000100404c007986 */ /* 0x0109e8000c101d22 */
[----:B---3--:R4:W-:Y:S04]  /*8a90*/  STG.E.128 desc[UR34][R76.64+0x80], R60 ;  /* 0x0000803c4c007986 */ /* 0x0089e8000c101d22 */
[----:B-1----:R4:W-:Y:S04]  /*8aa0*/  STG.E.128 desc[UR34][R76.64], R56 ;  /* 0x000000384c007986 */ /* 0x0029e8000c101d22 */
[----:B------:R4:W-:Y:S02]  /*8ab0*/  STG.E.128 desc[UR34][R76.64+0x180], R68 ;  /* 0x000180444c007986 */ /* 0x0009e4000c101d22 */
.L_x_1430:
[----:B------:R-:W-:Y:S05]  /*8ac0*/  BSYNC.RECONVERGENT B0 ;  /* 0x0000000000007941 */ /* 0x000fea0003800200 */
.L_x_1429:
[----:B----4-:R4:W1:Y:S01]  /*8ad0*/  LDS.128 R56, [R6+0x17000] ;  /* 0x0170000006387984 */ /* 0x0108620000000c00 */
[----:B------:R-:W-:Y:S04]  /*8ae0*/  BSSY.RECONVERGENT B0, `(.L_x_1431) ;  /* 0x000000f000007945 */ /* 0x000fe80003800200 */
[----:B------:R-:W-:Y:S05]  /*8af0*/  @P2 BRA `(.L_x_1432) ;  /* 0x0000000000342947 */ /* 0x000fea0003800000 */
[----:B------:R-:W2:Y:S01]  /*8b00*/  LDCU.64 UR12, c[0x0][0x560] ;  /* 0x0000ac00ff0c77ac */ /* 0x000ea20008000a00 */
[----:B------:R-:W-:Y:S01]  /*8b10*/  MOV R60, R72 ;  /* 0x00000048003c7202 */ /* 0x000fe20000000f00 */
[----:B---34-:R-:W-:Y:S01]  /*8b20*/  IMAD R6, R10, UR10, RZ ;  /* 0x0000000a0a067c24 */ /* 0x018fe2000f8e02ff */
[----:B------:R-:W-:-:S03]  /*8b30*/  MOV R61, R3 ;  /* 0x00000003003d7202 */ /* 0x000fc60000000f00 */
[C---:B------:R-:W-:Y:S02]  /*8b40*/  IMAD R6, R0.reuse, UR11, R6 ;  /* 0x0000000b00067c24 */ /* 0x040fe4000f8e0206 */
[----:B------:R-:W-:-:S05]  /*8b50*/  IMAD.WIDE.U32 R60, R0, UR10, R60 ;  /* 0x0000000a003c7c25 */ /* 0x000fca000f8e003c */
[----:B------:R-:W-:Y:S02]  /*8b60*/  IADD3 R6, PT, PT, R6, R61, RZ ;  /* 0x0000003d06067210 */ /* 0x000fe40007ffe0ff */
[----:B--2---:R-:W-:-:S04]  /*8b70*/  LEA R62, P0, R60, UR12, 0x1 ;  /* 0x0000000c3c3e7c11 */ /* 0x004fc8000f8008ff */
[----:B------:R-:W-:-:S05]  /*8b80*/  LEA.HI.X R63, R60, UR13, R6, 0x1, P0 ;  /* 0x0000000d3c3f7c11 */ /* 0x000fca00080f0c06 */
[----:B------:R2:W-:Y:S04]  /*8b90*/  STG.E.128 desc[UR34][R62.64], R52 ;  /* 0x000000343e007986 */ /* 0x0005e8000c101d22 */
[----:B-1----:R2:W-:Y:S04]  /*8ba0*/  STG.E.128 desc[UR34][R62.64+0x80], R48 ;  /* 0x000080303e007986 */ /* 0x0025e8000c101d22 */
[----:B------:R2:W-:Y:S04]  /*8bb0*/  STG.E.128 desc[UR34][R62.64+0x100], R44 ;  /* 0x0001002c3e007986 */ /* 0x0005e8000c101d22 */
[----:B------:R2:W-:Y:S02]  /*8bc0*/  STG.E.128 desc[UR34][R62.64+0x180], R56 ;  /* 0x000180383e007986 */ /* 0x0005e4000c101d22 */
.L_x_1432:
[----:B------:R-:W-:Y:S05]  /*8bd0*/  BSYNC.RECONVERGENT B0 ;  /* 0x0000000000007941 */ /* 0x000fea0003800200 */
.L_x_1431:
        /* <DEDUP_REMOVED lines=18> */
[----:B------:R1:W-:Y:S04]  /*8d00*/  STG.E.128 desc[UR34][R44.64], R40 ;  /* 0x000000282c007986 */ /* 0x0003e8000c101d22 */
[----:B------:R1:W-:Y:S04]  /*8d10*/  STG.E.128 desc[UR34][R44.64+0x80], R32 ;  /* 0x000080202c007986 */ /* 0x0003e8000c101d22 */
[----:B------:R1:W-:Y:S04]  /*8d20*/  STG.E.128 desc[UR34][R44.64+0x100], R24 ;  /* 0x000100182c007986 */ /* 0x0003e8000c101d22 */
[----:B------:R1:W-:Y:S02]  /*8d30*/  STG.E.128 desc[UR34][R44.64+0x180], R16 ;  /* 0x000180102c007986 */ /* 0x0003e4000c101d22 */
.L_x_1434:
[----:B------:R-:W-:Y:S05]  /*8d40*/  BSYNC.RECONVERGENT B0 ;  /* 0x0000000000007941 */ /* 0x000fea0003800200 */
.L_x_1433:
        /* <DEDUP_REMOVED lines=13> */
.L_x_1421:
[----:B------:R-:W-:Y:S05]  /*8e20*/  BSYNC.RECONVERGENT B1 ;  /* 0x0000000000017941 */ /* 0x000fea0003800200 */
.L_x_1399:
[----:B------:R-:W2:Y:S01]  /*8e30*/  LDCU UR9, c[0x0][0x438] ;  /* 0x00008700ff0977ac */ /* 0x000ea20008000800 */
[----:B------:R-:W4:Y:S01]  /*8e40*/  LDCU UR10, c[0x0][0x370] ;  /* 0x00006e00ff0a77ac */ /* 0x000f220008000800 */
[----:B--2---:R-:W-:-:S04]  /*8e50*/  UIADD3 UR9, UPT, UPT, UR9, 0x3f, URZ ;  /* 0x0000003f09097890 */ /* 0x004fc8000fffe0ff */
        /* <DEDUP_REMOVED lines=8> */
.L_x_1436:
        /* <DEDUP_REMOVED lines=10> */
.L_x_2515:


//--------------------- .text._ZN5flash44flash_bwd_dq_dk_dv_loop_seqk_parallel_kernelI23Flash_bwd_kernel_traitsILi256ELi64ELi64ELi8ELi4ELi2ELi2ELb0ELb1EN7cutlass6half_tE19Flash_kernel_traitsILi256ELi64ELi64ELi8ES3_EELb0ELb0ELb0ELb0ELb0ELb1ELb1EEEvNS_16Flash_bwd_paramsE --------------------------
	.section	.text._ZN5flash44flash_bwd_dq_dk_dv_loop_seqk_parallel_kernelI23Flash_bwd_kernel_traitsILi256ELi64ELi64ELi8ELi4ELi2ELi2ELb0ELb1EN7cutlass6half_tE19Flash_kernel_traitsILi256ELi64ELi64ELi8ES3_EELb0ELb0ELb0ELb0ELb0ELb1ELb1EEEvNS_16Flash_bwd_paramsE,"ax",@progbits
	.align	128
        .global         _ZN5flash44flash_bwd_dq_dk_dv_loop_seqk_parallel_kernelI23Flash_bwd_kernel_traitsILi256ELi64ELi64ELi8ELi4ELi2ELi2ELb0ELb1EN7cutlass6half_tE19Flash_kernel_traitsILi256ELi64ELi64ELi8ES3_EELb0ELb0ELb0ELb0ELb0ELb1ELb1EEEvNS_16Flash_bwd_paramsE
        .type           _ZN5flash44flash_bwd_dq_dk_dv_loop_seqk_parallel_kernelI23Flash_bwd_kernel_traitsILi256ELi64ELi64ELi8ELi4ELi2ELi2ELb0ELb1EN7cutlass6half_tE19Flash_kernel_traitsILi256ELi64ELi64ELi8ES3_EELb0ELb0ELb0ELb0ELb0ELb1ELb1EEEvNS_16Flash_bwd_paramsE,@function
        .size           _ZN5flash44flash_bwd_dq_dk_dv_loop_seqk_parallel_kernelI23Flash_bwd_kernel_traitsILi256ELi64ELi64ELi8ELi4ELi2ELi2ELb0ELb1EN7cutlass6half_tE19Flash_kernel_traitsILi256ELi64ELi64ELi8ES3_EELb0ELb0ELb0ELb0ELb0ELb1ELb1EEEvNS_16Flash_bwd_paramsE,(.L_x_2516 - _ZN5flash44flash_bwd_dq_dk_dv_loop_seqk_parallel_kernelI23Flash_bwd_kernel_traitsILi256ELi64ELi64ELi8ELi4ELi2ELi2ELb0ELb1EN7cutlass6half_tE19Flash_kernel_traitsILi256ELi64ELi64ELi8ES3_EELb0ELb0ELb0ELb0ELb0ELb1ELb1EEEvNS_16Flash_bwd_paramsE)
        .other          _ZN5flash44flash_bwd_dq_dk_dv_loop_seqk_parallel_kernelI23Flash_bwd_kernel_traitsILi256ELi64ELi64ELi8ELi4ELi2ELi2ELb0ELb1EN7cutlass6half_tE19Flash_kernel_traitsILi256ELi64ELi64ELi8ES3_EELb0ELb0ELb0ELb0ELb0ELb1ELb1EEEvNS_16Flash_bwd_paramsE,@"STO_CUDA_ENTRY STV_DEFAULT"
_ZN5flash44flash_bwd_dq_dk_dv_loop_seqk_parallel_kernelI23Flash_bwd_kernel_traitsILi256ELi64ELi64ELi8ELi4ELi2ELi2ELb0ELb1EN7cutlass6half_tE19Flash_kernel_traitsILi256ELi64ELi64ELi8ES3_EELb0ELb0ELb0ELb0ELb0ELb1ELb1EEEvNS_16Flash_bwd_paramsE:
.text._ZN5flash44flash_bwd_dq_dk_dv_loop_seqk_parallel_kernelI23Flash_bwd_kernel_traitsILi256ELi64ELi64ELi8ELi4ELi2ELi2ELb0ELb1EN7cutlass6half_tE19Flash_kernel_traitsILi256ELi64ELi64ELi8ES3_EELb0ELb0ELb0ELb0ELb0ELb1ELb1EEEvNS_16Flash_bwd_paramsE:
        /* <DEDUP_REMOVED lines=48> */
.L_x_1474:
        /* <DEDUP_REMOVED lines=54> */
.L_x_1437:
        /* <DEDUP_REMOVED lines=35> */
.L_x_1439:
[----:B------:R-:W1:Y:S01]  /*0890*/  LDCU.64 UR14, c[0x0][0x3b8] ;  /* 0x00007700ff0e77ac */ /* 0x000e620008000a00 */
[----:B------:R-:W-:-:S04]  /*08a0*/  UIADD3 UR8, UPT, UPT, UR34, UR40, URZ ;  /* 0x0000002822087290 */ /* 0x000fc8000fffe0ff */
[----:B-1----:R-:W-:Y:S02]  /*08b0*/  UIMAD.WIDE.U32 UR10, UR8, UR14, URZ ;  /* 0x0000000e080a72a5 */ /* 0x002fe4000f8e00ff */
[----:B------:R-:W-:-:S04]  /*08c0*/  UIMAD UR8, UR8, UR15, URZ ;  /* 0x0000000f080872a4 */ /* 0x000fc8000f8e02ff */
[----:B------:R-:W-:Y:S01]  /*08d0*/  UIADD3 UR8, UPT, UPT, UR11, UR8, URZ ;  /* 0x000000080b087290 */ /* 0x000fe2000fffe0ff */
[----:B------:R-:W-:-:S05]  /*08e0*/  UMOV UR44, UR10 ;  /* 0x0000000a002c7c82 */ /* 0x000fca0008000000 */
[----:B------:R-:W-:Y:S02]  /*08f0*/  MOV R5, UR8 ;  /* 0x0000000800057c02 */ /* 0x000fe40008000f00 */
.L_x_1440:
        /* <DEDUP_REMOVED lines=42> */
.L_x_1441:
[----:B------:R-:W1:Y:S01]  /*0ba0*/  LDCU.64 UR12, c[0x0][0x3c0] ;  /* 0x00007800ff0c77ac */ /* 0x000e620008000a00 */
[----:B------:R-:W-:-:S04]  /*0bb0*/  UIADD3 UR8, UPT, UPT, UR34, UR40, URZ ;  /* 0x0000002822087290 */ /* 0x000fc8000fffe0ff */
[----:B-1----:R-:W-:Y:S02]  /*0bc0*/  UIMAD.WIDE.U32 UR10, UR8, UR12, URZ ;  /* 0x0000000c080a72a5 */ /* 0x002fe4000f8e00ff */
[----:B------:R-:W-:-:S04]  /*0bd0*/  UIMAD UR8, UR8, UR13, URZ ;  /* 0x0000000d080872a4 */ /* 0x000fc8000f8e02ff */
[----:B------:R-:W-:Y:S01]  /*0be0*/  UIADD3 UR8, UPT, UPT, UR11, UR8, URZ ;  /* 0x000000080b087290 */ /* 0x000fe2000fffe0ff */
[----:B------:R-:W-:-:S05]  /*0bf0*/  UMOV UR46, UR10 ;  /* 0x0000000a002e7c82 */ /* 0x000fca0008000000 */
[----:B------:R-:W-:-:S07]  /*0c00*/  MOV R6, UR8 ;  /* 0x0000000800067c02 */ /* 0x000fce0008000f00 */
.L_x_1442:
        /* <DEDUP_REMOVED lines=27> */
.L_x_1443:
[----:B------:R-:W-:Y:S02]  /*0dc0*/  UIMAD.WIDE.U32 UR52, UR62, UR16, URZ ;  /* 0x000000103e3472a5 */ /* 0x000fe4000f8e00ff */
[----:B------:R-:W-:-:S04]  /*0dd0*/  UIMAD UR8, UR63, UR16, URZ ;  /* 0x000000103f0872a4 */ /* 0x000fc8000f8e02ff */
[----:B------:R-:W-:Y:S02]  /*0de0*/  UIADD3 UR8, UPT, UPT, UR53, UR8, URZ ;  /* 0x0000000835087290 */ /* 0x000fe4000fffe0ff */
.L_x_1444:
        /* <DEDUP_REMOVED lines=20> */
.L_x_1445:
[----:B------:R-:W1:Y:S01]  /*0f30*/  LDCU UR54, c[0x0][0x434] ;  /* 0x00008680ff3677ac */ /* 0x000e620008000800 */
[----:B------:R-:W-:-:S04]  /*0f40*/  UIMAD UR11, UR38, UR17, UR23 ;  /* 0x00000011260b72a4 */ /* 0x000fc8000f8e0217 */
[----:B-1----:R-:W-:Y:S02]  /*0f50*/  UIMAD UR54, UR11, UR54, URZ ;  /* 0x000000360b3672a4 */ /* 0x002fe4000f8e02ff */
.L_x_1446:
        /* <DEDUP_REMOVED lines=11> */
.L_x_1447:
[----:B------:R-:W1:Y:S01]  /*1010*/  LDCU UR53, c[0x0][0x444] ;  /* 0x00008880ff3577ac */ /* 0x000e620008000800 */
[----:B------:R-:W-:-:S04]  /*1020*/  UIMAD UR10, UR38, UR17, UR23 ;  /* 0x00000011260a72a4 */ /* 0x000fc8000f8e0217 */
[----:B-1----:R-:W-:-:S12]  /*1030*/  UIMAD UR53, UR10, UR53, URZ ;  /* 0x000000350a3572a4 */ /* 0x002fd8000f8e02ff */
.L_x_1448:
        /* <DEDUP_REMOVED lines=93> */
.L_x_1450:
[----:B------:R-:W1:Y:S01]  /*1610*/  LDCU.64 UR12, c[0x0][0x5c0] ;  /* 0x0000b800ff0c77ac */ /* 0x000e620008000a00 */
[----:B------:R-:W-:-:S04]  /*1620*/  UIADD3 UR8, UPT, UPT, UR34, UR40, URZ ;  /* 0x0000002822087290 */ /* 0x000fc8000fffe0ff */
[----:B-1----:R-:W-:Y:S02]  /*1630*/  UIMAD.WIDE.U32 UR16, UR8, UR12, URZ ;  /* 0x0000000c081072a5 */ /* 0x002fe4000f8e00ff */
[----:B------:R-:W-:-:S04]  /*1640*/  UIMAD UR8, UR8, UR13, URZ ;  /* 0x0000000d080872a4 */ /* 0x000fc8000f8e02ff */
[----:B------:R-:W-:-:S06]  /*1650*/  UIADD3 UR8, UPT, UPT, UR17, UR8, URZ ;  /* 0x0000000811087290 */ /* 0x000fcc000fffe0ff */
[----:B------:R-:W-:Y:S02]  /*1660*/  MOV R0, UR8 ;  /* 0x0000000800007c02 */ /* 0x000fe40008000f00 */
.L_x_1451:
        /* <DEDUP_REMOVED lines=13> */
.L_x_1452:
[----:B------:R-:W1:Y:S01]  /*1740*/  LDCU.64 UR10, c[0x0][0x5c8] ;  /* 0x0000b900ff0a77ac */ /* 0x000e620008000a00 */
[----:B------:R-:W-:-:S04]  /*1750*/  UIADD3 UR34, UPT, UPT, UR34, UR40, URZ ;  /* 0x0000002822227290 */ /* 0x000fc8000fffe0ff */
[----:B-1----:R-:W-:Y:S02]  /*1760*/  UIMAD.WIDE.U32 UR14, UR34, UR10, URZ ;  /* 0x0000000a220e72a5 */ /* 0x002fe4000f8e00ff */
[----:B------:R-:W-:-:S04]  /*1770*/  UIMAD UR34, UR34, UR11, URZ ;  /* 0x0000000b222272a4 */ /* 0x000fc8000f8e02ff */
[----:B------:R-:W-:-:S06]  /*1780*/  UIADD3 UR34, UPT, UPT, UR15, UR34, URZ ;  /* 0x000000220f227290 */ /* 0x000fcc000fffe0ff */
[----:B------:R-:W-:-:S07]  /*1790*/  MOV R3, UR34 ;  /* 0x0000002200037c02 */ /* 0x000fce0008000f00 */
.L_x_1453:
        /* <DEDUP_REMOVED lines=26> */
.L_x_1455:
[----:B------:R-:W-:Y:S05]  /*1940*/  BSYNC.RECONVERGENT B0 ;  /* 0x0000000000007941 */ /* 0x000fea0003800200 */
.L_x_1454:
        /* <DEDUP_REMOVED lines=14> */
.L_x_1457:
[----:B------:R-:W-:Y:S05]  /*1a30*/  BSYNC.RECONVERGENT B0 ;  /* 0x0000000000007941 */ /* 0x000fea0003800200 */
.L_x_1456:
        /* <DEDUP_REMOVED lines=24> */
.L_x_1459:
[----:B------:R-:W-:Y:S05]  /*1bc0*/  BSYNC.RECONVERGENT B0 ;  /* 0x0000000000007941 */ /* 0x000fea0003800200 */
.L_x_1458:
        /* <DEDUP_REMOVED lines=14> */
.L_x_1449:
        /* <DEDUP_REMOVED lines=55> */
[----:B------:R-:W-:Y:S02]  /*2020*/  @!P2 IMAD.MOV.U32 R7, RZ, RZ, R23 ;  /* 0x000000ffff07a224 */ /* 0x000fe400078e0017 */
[----:B------:R-:W-:Y:S01]  /*2030*/  IMAD.SHL.U32 R231, R0, 0x10, RZ ;  /* 0x0000001000e77824 */ /* 0x000fe200078e00ff */
[----:B---3--:R-:W-:Y:S01]  /*2040*/  SHF.R.U32.HI R237, RZ, 0x2, R221 ;  /* 0x00000002ffed7819 */ /* 0x008fe200000116dd */
[----:B------:R-:W-:Y:S02]  /*2050*/  @!P3 IMAD.MOV.U32 R16, RZ, RZ, R20 ;  /* 0x000000ffff10b224 */ /* 0x000fe400078e0014 */
[----:B------:R-:W-:Y:S02]  /*2060*/  IMAD.MOV.U32 R239, RZ, RZ, 0x7f800000 ;  /* 0x7f800000ffef7424 */ /* 0x000fe400078e00ff */
[----:B------:R-:W-:-:S02]  /*2070*/  IMAD.MOV.U32 R226, RZ, RZ, 0x20 ;  /* 0x00000020ffe27424 */ /* 0x000fc400078e00ff */
[----:B------:R-:W-:Y:S02]  /*2080*/  IMAD.MOV.U32 R220, RZ, RZ, 0x40 ;  /* 0x00000040ffdc7424 */ /* 0x000fe400078e00ff */
[----:B------:R-:W-:Y:S01]  /*2090*/  IMAD.MOV.U32 R247, RZ, RZ, 0x10 ;  /* 0x00000010fff77424 */ /* 0x000fe200078e00ff */
[----:B------:R-:W-:Y:S01]  /*20a0*/  UIADD3 UR39, UPT, UPT, UR39, 0x40, URZ ;  /* 0x0000004027277890 */ /* 0x000fe2000fffe0ff */
[C---:B------:R-:W-:Y:S01]  /*20b0*/  @!P2 IMAD R14, R18.reuse, UR15, R5 ;  /* 0x0000000f120eac24 */ /* 0x040fe2000f8e0205 */
[----:B------:R-:W-:Y:S01]  /*20c0*/  CS2R R190, SRZ ;  /* 0x0000000000be7805 */ /* 0x000fe2000001ff00 */
[C---:B------:R-:W-:Y:S01]  /*20d0*/  @!P2 IMAD R10, R18.reuse, UR13, R3 ;  /* 0x0000000d120aac24 */ /* 0x040fe2000f8e0203 */
[----:B------:R-:W3:Y:S01]  /*20e0*/  @!P3 LDC.64 R4, c[0x0][0x390] ;  /* 0x0000e400ff04bb82 */ /* 0x000ee20000000a00 */
[----:B------:R-:W-:Y:S01]  /*20f0*/  @!P2 IMAD.WIDE.U32 R20, R18, UR14, R20 ;  /* 0x0000000e1214ac25 */ /* 0x000fe2000f8e0014 */
[----:B------:R-:W-:Y:S01]  /*2100*/  @!PT LDS RZ, [RZ] ;  /* 0x00000000fffff984 */ /* 0x000fe20000000800 */
[----:B------:R-:W-:Y:S01]  /*2110*/  @!PT LDS RZ, [RZ] ;  /* 0x00000000fffff984 */ /* 0x000fe20000000800 */
[----:B------:R-:W-:Y:S01]  /*2120*/  @!PT LDS RZ, [RZ] ;  /* 0x00000000fffff984 */ /* 0x000fe20000000800 */
[----:B------:R-:W-:Y:S01]  /*2130*/  @!P1 LDGSTS.E.BYPASS.LTC128B.128 [R11+0x8000], desc[UR30][R248.64] ;  /* 0x08000000f80b9fae */ /* 0x000fe2000b981a1e */
[----:B------:R-:W-:-:S02]  /*2140*/  CS2R R188, SRZ ;  /* 0x0000000000bc7805 */ /* 0x000fc4000001ff00 */
[----:B------:R-:W-:Y:S01]  /*2150*/  CS2R R194, SRZ ;  /* 0x0000000000c27805 */ /* 0x000fe2000001ff00 */
[----:B------:R-:W-:Y:S01]  /*2160*/  @!P2 IMAD.WIDE.U32 R18, R18, UR12, R6 ;  /* 0x0000000c1212ac25 */ /* 0x000fe2000f8e0006 */
[----:B------:R-:W-:Y:S01]  /*2170*/  @!P1 LDGSTS.E.BYPASS.LTC128B.128 [R11+0xa000], desc[UR30][R248.64+0x80] ;  /* 0x0a000080f80b9fae */ /* 0x000fe2000b981a1e */
[----:B------:R-:W-:Y:S01]  /*2180*/  CS2R R192, SRZ ;  /* 0x0000000000c07805 */ /* 0x000fe2000001ff00 */
[----:B------:R-:W4:Y:S01]  /*2190*/  @!P3 LDC.64 R6, c[0x0][0x388] ;  /* 0x0000e200ff06bb82 */ /* 0x000f220000000a00 */
[C---:B------:R-:W-:Y:S01]  /*21a0*/  @!P3 IMAD.WIDE.U32 R28, R12.reuse, UR14, R16 ;  /* 0x0000000e0c1cbc25 */ /* 0x040fe2000f8e0010 */
[----:B------:R-:W-:Y:S01]  /*21b0*/  @!P1 LDGSTS.E.BYPASS.LTC128B.128 [R11+0xc000], desc[UR30][R248.64+0x100] ;  /* 0x0c000100f80b9fae */ /* 0x000fe2000b981a1e */
[----:B------:R-:W-:Y:S02]  /*21c0*/  CS2R R186, SRZ ;  /* 0x0000000000ba7805 */ /* 0x000fe4000001ff00 */
[----:B------:R-:W-:Y:S01]  /*21d0*/  CS2R R184, SRZ ;  /* 0x0000000000b87805 */ /* 0x000fe2000001ff00 */
[C---:B------:R-:W-:Y:S01]  /*21e0*/  @!P3 IMAD R16, R12.reuse, UR15, R29 ;  /* 0x0000000f0c10bc24 */ /* 0x040fe2000f8e021d */
[----:B------:R-:W-:Y:S01]  /*21f0*/  @!P1 LDGSTS.E.BYPASS.LTC128B.128 [R11+0xe000], desc[UR30][R248.64+0x180] ;  /* 0x0e000180f80b9fae */ /* 0x000fe2000b981a1e */
[----:B------:R-:W-:Y:S01]  /*2200*/  @!P2 IMAD.IADD R14, R21, 0x1, R14 ;  /* 0x00000001150ea824 */ /* 0x000fe200078e020e */
[----:B------:R-:W2:Y:S01]  /*2210*/  @!P2 LDC.64 R2, c[0x0][0x388] ;  /* 0x0000e200ff02ab82 */ /* 0x000ea20000000a00 */
        /* <DEDUP_REMOVED lines=81> */
[----:B--2---:R-:W-:Y:S02]  /*2730*/  @!P2 LEA R2, P1, R20, R2, 0x1 ;  /* 0x000000021402a211 */ /* 0x004fe400078208ff */
[----:B------:R-:W-:-:S02]  /*2740*/  CS2R R34, SRZ ;  /* 0x0000000000227805 */ /* 0x000fc4000001ff00 */
[----:B------:R-:W-:Y:S01]  /*2750*/  CS2R R32, SRZ ;  /* 0x0000000000207805 */ /* 0x000fe2000001ff00 */
[----:B------:R-:W-:Y:S01]  /*2760*/  @P4 STS.128 [R11+0x1000], RZ ;  /* 0x001000ff0b004388 */ /* 0x000fe20000000c00 */
[----:B------:R-:W-:Y:S01]  /*2770*/  @!P2 LEA.HI.X R3, R20, R3, R14, 0x1, P1 ;  /* 0x000000031403a211 */ /* 0x000fe200008f0c0e */
[----:B------:R-:W2:Y:S01]  /*2780*/  LDCU UR8, c[0x0][0x3e0] ;  /* 0x00007c00ff0877ac */ /* 0x000ea20008000800 */
[C---:B---3--:R-:W-:Y:S01]  /*2790*/  @!P3 LEA R4, P1, R22.reuse, R4, 0x1 ;  /* 0x000000041604b211 */ /* 0x048fe200078208ff */
[----:B------:R-:W-:Y:S01]  /*27a0*/  @P4 STS.128 [R11+0x3000], RZ ;  /* 0x003000ff0b004388 */ /* 0x000fe20000000c00 */
[----:B------:R-:W3:Y:S02]  /*27b0*/  LDCU UR10, c[0x0][0x50c] ;  /* 0x0000a180ff0a77ac */ /* 0x000ee40008000800 */
[----:B------:R-:W-:Y:S01]  /*27c0*/  @!P3 LEA.HI.X R5, R22, R5, R12, 0x1, P1 ;  /* 0x000000051605b211 */ /* 0x000fe200008f0c0c */
[----:B------:R-:W-:Y:S01]  /*27d0*/  @P4 STS.128 [R11+0x5000], RZ ;  /* 0x005000ff0b004388 */ /* 0x000fe20000000c00 */
[----:B------:R-:W1:Y:S03]  /*27e0*/  LDCU UR9, c[0x0][0x45c] ;  /* 0x00008b80ff0977ac */ /* 0x000e660008000800 */
        /* <DEDUP_REMOVED lines=10> */
[----:B------:R-:W4:Y:S03]  /*2890*/  @!P2 LDC.64 R6, c[0x0][0x390] ;  /* 0x0000e400ff06ab82 */ /* 0x000f260000000a00 */
[----:B------:R-:W-:Y:S04]  /*28a0*/  @!P3 LDGSTS.E.BYPASS.LTC128B.128 [R11+0x10000], desc[UR30][R26.64] ;  /* 0x100000001a0bbfae */ /* 0x000fe8000b981a1e */
[----:B------:R-:W-:Y:S04]  /*28b0*/  @!P3 LDGSTS.E.BYPASS.LTC128B.128 [R11+0x12000], desc[UR30][R26.64+0x80] ;  /* 0x120000801a0bbfae */ /* 0x000fe8000b981a1e */
[----:B------:R-:W-:Y:S04]  /*28c0*/  @!P3 LDGSTS.E.BYPASS.LTC128B.128 [R11+0x14000], desc[UR30][R26.64+0x100] ;  /* 0x140001001a0bbfae */ /* 0x000fe8000b981a1e */
[----:B------:R-:W-:Y:S04]  /*28d0*/  @!P3 LDGSTS.E.BYPASS.LTC128B.128 [R11+0x16000], desc[UR30][R26.64+0x180] ;  /* 0x160001801a0bbfae */ /* 0x000fe8000b981a1e */
[----:B------:R-:W-:Y:S04]  /*28e0*/  @P3 STS.128 [R11+0x10000], RZ ;  /* 0x010000ff0b003388 */ /* 0x000fe80000000c00 */
[----:B------:R-:W-:Y:S01]  /*28f0*/  @P3 STS.128 [R11+0x12000], RZ ;  /* 0x012000ff0b003388 */ /* 0x000fe20000000c00 */
[----:B----4-:R-:W-:Y:S01]  /*2900*/  @!P2 LEA R12, P1, R18, R6, 0x1 ;  /* 0x00000006120ca211 */ /* 0x010fe200078208ff */
        /* <DEDUP_REMOVED lines=23> */
[----:B----4-:R-:W-:-:S03]  /*2a80*/  IMAD.SHL.U32 R2, R0, 0x20, RZ ;  /* 0x0000002000027824 */ /* 0x010fc600078e00ff */
[----:B------:R-:W-:Y:S04]  /*2a90*/  @P3 STS.128 [R11+0x1c000], RZ ;  /* 0x01c000ff0b003388 */ /* 0x000fe80000000c00 */
[----:B------:R-:W-:Y:S04]  /*2aa0*/  @P3 STS.128 [R11+0x1e000], RZ ;  /* 0x01e000ff0b003388 */ /* 0x000fe80000000c00 */
[----:B------:R-:W-:Y:S04]  /*2ab0*/  @P2 STS.128 [R11+0x19000], RZ ;  /* 0x019000ff0b002388 */ /* 0x000fe80000000c00 */
[----:B------:R-:W-:Y:S04]  /*2ac0*/  @P2 STS.128 [R11+0x1b000], RZ ;  /* 0x01b000ff0b002388 */ /* 0x000fe80000000c00 */
[----:B------:R-:W-:Y:S01]  /*2ad0*/  @P2 STS.128 [R11+0x1d000], RZ ;  /* 0x01d000ff0b002388 */ /* 0x000fe20000000c00 */
[----:B--2---:R-:W-:-:S03]  /*2ae0*/  LOP3.LUT R4, R2, 0x200, RZ, 0xc0, !PT ;  /* 0x0000020002047812 */ /* 0x004fc600078ec0ff */
[----:B------:R2:W-:Y:S04]  /*2af0*/  @P2 STS.128 [R11+0x1f000], RZ ;  /* 0x01f000ff0b002388 */ /* 0x0005e80000000c00 */
[----:B------:R-:W-:Y:S01]  /*2b00*/  @!PT LDS RZ, [RZ] ;  /* 0x00000000fffff984 */ /* 0x000fe20000000800 */
[----:B------:R-:W-:Y:S01]  /*2b10*/  @!PT LDS RZ, [RZ] ;  /* 0x00000000fffff984 */ /* 0x000fe20000000800 */
[----:B------:R-:W-:Y:S01]  /*2b20*/  @!PT LDS RZ, [RZ] ;  /* 0x00000000fffff984 */ /* 0x000fe20000000800 */
[----:B------:R-:W-:Y:S04]  /*2b30*/  @!P2 LDGSTS.E.BYPASS.LTC128B.128 [R11+0x19000], desc[UR30][R12.64] ;  /* 0x190000000c0bafae */ /* 0x000fe8000b981a1e */
[----:B------:R-:W-:Y:S01]  /*2b40*/  @!P2 LDGSTS.E.BYPASS.LTC128B.128 [R11+0x1b000], desc[UR30][R12.64+0x80] ;  /* 0x1b0000800c0bafae */ /* 0x000fe2000b981a1e */
[----:B------:R-:W-:-:S03]  /*2b50*/  LOP3.LUT R231, R4, 0x3800, R231, 0xf8, !PT ;  /* 0x0000380004e77812 */ /* 0x000fc600078ef8e7 */
[----:B------:R-:W-:Y:S04]  /*2b60*/  @!P2 LDGSTS.E.BYPASS.LTC128B.128 [R11+0x1d000], desc[UR30][R12.64+0x100] ;  /* 0x1d0001000c0bafae */ /* 0x000fe8000b981a1e */
[----:B------:R4:W-:Y:S01]  /*2b70*/  @!P2 LDGSTS.E.BYPASS.LTC128B.128 [R11+0x1f000], desc[UR30][R12.64+0x180] ;  /* 0x1f0001800c0bafae */ /* 0x0009e2000b981a1e */
[----:B------:R-:W-:Y:S01]  /*2b80*/  IMAD.SHL.U32 R3, R221, 0x20, RZ ;  /* 0x00000020dd037824 */ /* 0x000fe200078e00ff */
[----:B------:R-:W-:Y:S02]  /*2b90*/  SHF.R.U32.HI R5, RZ, 0x1, R221 ;  /* 0x00000001ff057819 */ /* 0x000fe400000116dd */
[----:B------:R-:W0:Y:S01]  /*2ba0*/  LDGDEPBAR ;  /* 0x00000000000079af */ /* 0x000e220000000000 */
[----:B------:R-:W-:-:S03]  /*2bb0*/  LOP3.LUT R6, R233, 0x1c0, RZ, 0xc0, !PT ;  /* 0x000001c0e9067812 */ /* 0x000fc600078ec0ff */
[----:B------:R1:W5:Y:S01]  /*2bc0*/  @!P1 LDG.E R240, desc[UR30][R14.64] ;  /* 0x0000001e0ef09981 */ /* 0x000362000c1e1900 */
[----:B------:R-:W-:Y:S02]  /*2bd0*/  LOP3.LUT R9, R6, 0x38, R9, 0xf8, !PT ;  /* 0x0000003806097812 */ /* 0x000fe400078ef809 */
[----:B------:R-:W-:Y:S01]  /*2be0*/  R2P PR, R0, 0x6 ;  /* 0x0000000600007804 */ /* 0x000fe20000000000 */
[----:B------:R1:W5:Y:S01]  /*2bf0*/  @!P0 LDG.E R239, desc[UR30][R14.64+0x20] ;  /* 0x0000201e0eef8981 */ /* 0x000362000c1e1900 */
[----:B------:R-:W-:Y:S01]  /*2c00*/  LOP3.LUT R0, R9, 0x8, R0, 0x78, !PT ;  /* 0x0000000809007812 */ /* 0x000fe200078e7800 */
[----:B------:R-:W-:Y:S01]  /*2c10*/  IMAD.MOV.U32 R6, RZ, RZ, 0x40 ;  /* 0x00000040ff067424 */ /* 0x000fe200078e00ff */
[----:B------:R-:W-:Y:S02]  /*2c20*/  LOP3.LUT R233, R233, 0x200, RZ, 0xc0, !PT ;  /* 0x00000200e9e97812 */ /* 0x000fe400078ec0ff */
[----:B------:R-:W-:Y:S02]  /*2c30*/  CS2R R28, SRZ ;  /* 0x00000000001c7805 */ /* 0x000fe4000001ff00 */
[----:B------:R-:W-:-:S02]  /*2c40*/  LOP3.LUT R231, R231, R0, RZ, 0xfc, !PT ;  /* 0x00000000e7e77212 */ /* 0x000fc400078efcff */
[----:B------:R-:W-:Y:S02]  /*2c50*/  CS2R R26, SRZ ;  /* 0x00000000001a7805 */ /* 0x000fe4000001ff00 */
[----:B------:R-:W-:Y:S02]  /*2c60*/  LOP3.LUT R0, R238, 0x38, RZ, 0xc0, !PT ;  /* 0x00000038ee007812 */ /* 0x000fe400078ec0ff */
[----:B------:R-:W-:Y:S02]  /*2c70*/  CS2R R24, SRZ ;  /* 0x0000000000187805 */ /* 0x000fe4000001ff00 */
[----:B------:R-:W-:Y:S02]  /*2c80*/  LOP3.LUT R233, R233, 0xc00, R2, 0xf8, !PT ;  /* 0x00000c00e9e97812 */ /* 0x000fe400078ef802 */
[----:B------:R-:W-:Y:S02]  /*2c90*/  CS2R R22, SRZ ;  /* 0x0000000000167805 */ /* 0x000fe4000001ff00 */
[----:B------:R-:W-:-:S02]  /*2ca0*/  SHF.R.U32.HI R7, RZ, 0x3, R221 ;  /* 0x00000003ff077819 */ /* 0x000fc400000116dd */
[----:B------:R-:W-:Y:S02]  /*2cb0*/  CS2R R20, SRZ ;  /* 0x0000000000147805 */ /* 0x000fe4000001ff00 */
[----:B------:R-:W-:Y:S01]  /*2cc0*/  LOP3.LUT R2, R238, 0x20, RZ, 0xc0, !PT ;  /* 0x00000020ee027812 */ /* 0x000fe200078ec0ff */
[----:B------:R-:W-:Y:S01]  /*2cd0*/  UISETP.GE.AND UP1, UPT, UR39, UR33, UPT ;  /* 0x000000212700728c */ /* 0x000fe2000bf26270 */
[----:B----4-:R-:W-:Y:S01]  /*2ce0*/  LOP3.LUT R13, R3, 0x200, RZ, 0xc0, !PT ;  /* 0x00000200030d7812 */ /* 0x010fe200078ec0ff */
[----:B------:R-:W-:Y:S01]  /*2cf0*/  USHF.L.U32 UR11, UR11, 0x6, URZ ;  /* 0x000000060b0b7899 */ /* 0x000fe200080006ff */
[----:B------:R-:W-:Y:S02]  /*2d00*/  LOP3.LUT R8, R9, 0x8, R8, 0x78, !PT ;  /* 0x0000000809087812 */ /* 0x000fe400078e7808 */
[----:B--2---:R-:W-:Y:S02]  /*2d10*/  LOP3.LUT R11, R0, 0x20, R237, 0x78, !PT ;  /* 0x00000020000b7812 */ /* 0x004fe400078e78ed */
[----:B------:R-:W-:-:S02]  /*2d20*/  LOP3.LUT R9, R222, 0x1c0, RZ, 0xc0, !PT ;  /* 0x000001c0de097812 */ /* 0x000fc400078ec0ff */
[----:B------:R-:W-:Y:S02]  /*2d30*/  LOP3.LUT R4, R5, 0x10, RZ, 0xc0, !PT ;  /* 0x0000001005047812 */ /* 0x000fe400078ec0ff */
[----:B------:R-:W-:Y:S02]  /*2d40*/  LOP3.LUT R7, R2, 0x18, R7, 0xf8, !PT ;  /* 0x0000001802077812 */ /* 0x000fe400078ef807 */
[--C-:B------:R-:W-:Y:S02]  /*2d50*/  LOP3.LUT R2, R13, 0x3800, R246.reuse, 0xf8, !PT ;  /* 0x000038000d027812 */ /* 0x100fe400078ef8f6 */
[----:B------:R-:W-:Y:S02]  /*2d60*/  LOP3.LUT R246, R11, 0x1c0, R246, 0xf8, !PT ;  /* 0x000001c00bf67812 */ /* 0x000fe400078ef8f6 */
[----:B------:R-:W-:Y:S02]  /*2d70*/  LOP3.LUT R0, R9, 0x38, R236, 0xf8, !PT ;  /* 0x0000003809007812 */ /* 0x000fe400078ef8ec */
[----:B------:R-:W-:-:S02]  /*2d80*/  LOP3.LUT R11, R4, 0x8, R221, 0xf8, !PT ;  /* 0x00000008040b7812 */ /* 0x000fc400078ef8dd */
[C---:B------:R-:W-:Y:S02]  /*2d90*/  LOP3.LUT R245, R0.reuse, 0x8, R221, 0x78, !PT ;  /* 0x0000000800f57812 */ /* 0x040fe400078e78dd */
[----:B------:R-:W-:Y:S02]  /*2da0*/  LOP3.LUT R4, R11, R0, RZ, 0x3c, !PT ;  /* 0x000000000b047212 */ /* 0x000fe400078e3cff */
[----:B------:R-:W-:Y:S02]  /*2db0*/  LOP3.LUT R0, R0, 0x8, R5, 0x78, !PT ;  /* 0x0000000800007812 */ /* 0x000fe400078e7805 */
[----:B------:R-:W-:Y:S02]  /*2dc0*/  LOP3.LUT R5, R7, 0x1c0, R222, 0xf8, !PT ;  /* 0x000001c007057812 */ /* 0x000fe400078ef8de */
[----:B------:R-:W-:Y:S02]  /*2dd0*/  LOP3.LUT R233, R233, R8, RZ, 0xfc, !PT ;  /* 0x00000008e9e97212 */ /* 0x000fe400078efcff */
[----:B------:R-:W-:-:S02]  /*2de0*/  LOP3.LUT R5, R5, 0x38, R236, 0x78, !PT ;  /* 0x0000003805057812 */ /* 0x000fc400078e78ec */
[----:B------:R-:W-:Y:S02]  /*2df0*/  SEL R6, R6, 0xffffffc0, !P2 ;  /* 0xffffffc006067807 */ /* 0x000fe40005000000 */
[----:B------:R-:W-:Y:S02]  /*2e00*/  LEA R231, R231, UR32, 0x1 ;  /* 0x00000020e7e77c11 */ /* 0x000fe4000f8e08ff */
[----:B------:R-:W-:Y:S02]  /*2e10*/  LOP3.LUT R224, R5, 0x200, R222, 0xf8, !PT ;  /* 0x0000020005e07812 */ /* 0x000fe400078ef8de */
[----:B------:R-:W-:Y:S01]  /*2e20*/  LEA R233, R233, UR32, 0x1 ;  /* 0x00000020e9e97c11 */ /* 0x000fe2000f8e08ff */
[----:B------:R-:W-:Y:S01]  /*2e30*/  IMAD.IADD R227, R6, 0x1, R231 ;  /* 0x0000000106e37824 */ /* 0x000fe200078e02e7 */
[----:B------:R-:W-:Y:S02]  /*2e40*/  LOP3.LUT R9, R3, 0xc00, RZ, 0xc0, !PT ;  /* 0x00000c0003097812 */ /* 0x000fe400078ec0ff */
[----:B------:R-:W-:Y:S01]  /*2e50*/  LOP3.LUT R222, R222, 0x200, RZ, 0xc0, !PT ;  /* 0x00000200dede7812 */ /* 0x000fe200078ec0ff */
[----:B------:R-:W-:Y:S01]  /*2e60*/  IMAD.IADD R229, R6, 0x1, R233 ;  /* 0x0000000106e57824 */ /* 0x000fe200078e02e9 */
[----:B------:R-:W-:Y:S01]  /*2e70*/  LOP3.LUT R245, R2, R245, RZ, 0xfc, !PT ;  /* 0x000000f502f57212 */ /* 0x000fe200078efcff */
[----:B------:R-:W-:Y:S01]  /*2e80*/  IMAD.MOV.U32 R2, RZ, RZ, 0x20 ;  /* 0x00000020ff027424 */ /* 0x000fe200078e00ff */
[----:B------:R-:W-:-:S02]  /*2e90*/  SEL R226, R226, 0xffffffe0, !P1 ;  /* 0xffffffe0e2e27807 */ /* 0x000fc40004800000 */
        /* <DEDUP_REMOVED lines=14> */
[----:B-1-3--:R-:W-:-:S07]  /*2f80*/  LOP3.LUT R252, R5, R0, RZ, 0xfc, !PT ;  /* 0x0000000005fc7212 */ /* 0x00afce00078efcff */
.L_x_1463:
[----:B------:R-:W0:Y:S01]  /*2f90*/  LDGDEPBAR ;  /* 0x00000000000079af */ /* 0x000e220000000000 */
[----:B------:R-:W-:Y:S01]  /*2fa0*/  MOV R116, UR16 ;  /* 0x0000001000747c02 */ /* 0x000fe20008000f00 */
[----:B-----5:R-:W-:Y:S01]  /*2fb0*/  FMUL.FTZ R202, R240, 1.4426950216293334961 ;  /* 0x3fb8aa3bf0ca7820 */ /* 0x020fe20000410000 */
[----:B------:R-:W-:Y:S01]  /*2fc0*/  MOV R117, UR17 ;  /* 0x0000001100757c02 */ /* 0x000fe20008000f00 */
[----:B------:R-:W-:Y:S01]  /*2fd0*/  FMUL.FTZ R219, R239, 1.4426950216293334961 ;  /* 0x3fb8aa3befdb7820 */ /* 0x000fe20000410000 */
[----:B------:R-:W-:Y:S01]  /*2fe0*/  PLOP3.LUT P0, PT, PT, PT, UP1, 0x80, 0x8 ;  /* 0x000000000008781c */ /* 0x000fe20003f0f018 */
[----:B------:R-:W-:Y:S01]  /*2ff0*/  UISETP.NE.AND UP2, UPT, UR49, URZ, UPT ;  /* 0x000000ff3100728c */ /* 0x000fe2000bf45270 */
[----:B------:R-:W-:Y:S02]  /*3000*/  PLOP3.LUT P4, PT, PT, PT, UP1, 0x80, 0x8 ;  /* 0x000000000008781c */ /* 0x000fe40003f8f018 */
[----:B------:R-:W-:Y:S02]  /*3010*/  MOV R131, UR35 ;  /* 0x0000002300837c02 */ /* 0x000fe40008000f00 */
[----:B------:R-:W-:Y:S02]  /*3020*/  PLOP3.LUT P5, PT, PT, PT, UP1, 0x80, 0x8 ;  /* 0x000000000008781c */ /* 0x000fe40003faf018 */
[----:B------:R-:W-:Y:S02]  /*3030*/  PLOP3.LUT P3, PT, PT, PT, UP1, 0x80, 0x8 ;  /* 0x000000000008781c */ /* 0x000fe40003f6f018 */
[----:B------:R-:W-:Y:S02]  /*3040*/  PLOP3.LUT P6, PT, PT, PT, UP1, 0x80, 0x8 ;  /* 0x000000000008781c */ /* 0x000fe40003fcf018 */
[----:B------:R-:W-:Y:S04]  /*3050*/  @UP2 UIADD3 UR13, UP0, UPT, UR56, -0x100, URZ ;  /* 0xffffff00380d2890 */ /* 0x000fe8000ff1e0ff */
[----:B------:R-:W-:Y:S02]  /*3060*/  @UP2 UIADD3.X UR12, UPT, UPT, UR57, -0x1, URZ, UP0, !UPT ;  /* 0xffffffff390c2890 */ /* 0x000fe400087fe4ff */
[----:B------:R-:W-:Y:S01]  /*3070*/  @UP2 UIADD3 UR16, UP0, UPT, UR16, -0x100, URZ ;  /* 0xffffff0010102890 */ /* 0x000fe2000ff1e0ff */
[----:B------:R-:W-:Y:S04]  /*3080*/  DEPBAR.LE SB0, 0x0 ;  /* 0x000080000000791a */ /* 0x000fe80000000000 */
[----:B------:R-:W-:Y:S01]  /*3090*/  BAR.SYNC.DEFER_BLOCKING 0x0 ;  /* 0x0000000000007b1d */ /* 0x000fe20000010000 */
[----:B------:R-:W-:Y:S01]  /*30a0*/  @P3 LOP3.LUT R124, R238, 0x6, RZ, 0xc0, !PT ;  /* 0x00000006ee7c3812 */ /* 0x000fe200078ec0ff */
[----:B------:R-:W-:Y:S01]  /*30b0*/  @UP2 UIADD3.X UR17, UPT, UPT, UR17, -0x1, URZ, UP0, !UPT ;  /* 0xffffffff11112890 */ /* 0x000fe200087fe4ff */
[----:B------:R-:W-:Y:S02]  /*30c0*/  PLOP3.LUT P3, PT, PT, PT, UP1, 0x80, 0x8 ;  /* 0x000000000008781c */ /* 0x000fe40003f6f018 */
[----:B------:R-:W-:Y:S02]  /*30d0*/  @P0 LOP3.LUT R124, R124, 0xe0, R237, 0xf8, !PT ;  /* 0x000000e07c7c0812 */ /* 0x000fe400078ef8ed */
[----:B------:R-:W-:Y:S03]  /*30e0*/  PLOP3.LUT P0, PT, PT, PT, UP1, 0x80, 0x8 ;  /* 0x000000000008781c */ /* 0x000fe60003f0f018 */
[----:B------:R-:W-:Y:S01]  /*30f0*/  @P4 IMAD R131, R131, 0x40, R124 ;  /* 0x0000004083834824 */ /* 0x000fe200078e027c */
[----:B------:R-:W-:Y:S04]  /*3100*/  PLOP3.LUT P4, PT, PT, PT, UP1, 0x80, 0x8 ;  /* 0x000000000008781c */ /* 0x000fe80003f8f018 */
[C---:B------:R-:W-:Y:S02]  /*3110*/  @P6 ISETP.GE.AND P6, PT, R131.reuse, UR33, PT ;  /* 0x0000002183006c0c */ /* 0x040fe4000bfc6270 */
[C---:B------:R-:W-:Y:S02]  /*3120*/  @P3 IADD3 R126, PT, PT, R131.reuse, 0x1, RZ ;  /* 0x00000001837e3810 */ /* 0x040fe40007ffe0ff */
[----:B------:R-:W-:Y:S02]  /*3130*/  PLOP3.LUT P3, PT, PT, PT, UP1, 0x80, 0x8 ;  /* 0x000000000008781c */ /* 0x000fe40003f6f018 */
[----:B------:R-:W-:Y:S01]  /*3140*/  @P5 ISETP.GE.AND P5, PT, R126, UR33, PT ;  /* 0x000000217e005c0c */ /* 0x000fe2000bfa6270 */
[----:B------:R-:W-:Y:S06]  /*3150*/  LDSM.16.M88.4 R84, [R233] ;  /* 0x00000000e954783b */ /* 0x000fec0000000200 */
[----:B-1----:R-:W1:Y:S04]  /*3160*/  LDSM.16.M88.4 R88, [R231+0x10000] ;  /* 0x01000000e758783b */ /* 0x002e680000000200 */
[C---:B------:R-:W-:Y:S02]  /*3170*/  @P3 IADD3 R127, PT, PT, R131.reuse, 0x8, RZ ;  /* 0x00000008837f3810 */ /* 0x040fe40007ffe0ff */
[----:B------:R-:W-:Y:S01]  /*3180*/  PLOP3.LUT P3, PT, PT, PT, UP1, 0x80, 0x8 ;  /* 0x000000000008781c */ /* 0x000fe20003f6f018 */
[----:B------:R-:W2:Y:S06]  /*3190*/  LDSM.16.M88.4 R92, [R231+0x10800] ;  /* 0x01080000e75c783b */ /* 0x000eac0000000200 */
[----:B------:R-:W-:Y:S06]  /*31a0*/  LDSM.16.M88.4 R96, [R230] ;  /* 0x00000000e660783b */ /* 0x000fec0000000200 */
[----:B------:R-:W-:Y:S01]  /*31b0*/  @P3 VIADD R129, R131, 0x9 ;  /* 0x0000000983813836 */ /* 0x000fe20000000000 */
[----:B------:R-:W3:Y:S01]  /*31c0*/  LDSM.16.M88.4 R100, [R228+0x10000] ;  /* 0x01000000e464783b */ /* 0x000ee20000000200 */
[----:B------:R-:W-:Y:S05]  /*31d0*/  PLOP3.LUT P3, PT, PT, PT, UP1, 0x80, 0x8 ;  /* 0x000000000008781c */ /* 0x000fea0003f6f018 */
[----:B------:R-:W4:Y:S06]  /*31e0*/  LDSM.16.M88.4 R104, [R228+0x10800] ;  /* 0x01080000e468783b */ /* 0x000f2c0000000200 */
[----:B------:R-:W-:Y:S06]  /*31f0*/  LDSM.16.M88.4 R108, [R229] ;  /* 0x00000000e56c783b */ /* 0x000fec0000000200 */
[----:B------:R-:W4:Y:S01]  /*3200*/  LDSM.16.M88.4 R112, [R227+0x10000] ;  /* 0x01000000e370783b */ /* 0x000f220000000200 */
        /* <DEDUP_REMOVED lines=78> */
[C---:B------:R-:W-:Y:S08]  /*36f0*/  HMMA.16816.F32 R4, R108.reuse, R112, R4 ;  /* 0x000000706c04723c */ /* 0x040ff00000001804 */
[C---:B------:R-:W-:Y:S01]  /*3700*/  HMMA.16816.F32 R8, R108.reuse, R114, R8 ;  /* 0x000000726c08723c */ /* 0x040fe20000001808 */
[----:B------:R-:W-:Y:S07]  /*3710*/  LDSM.16.M88.4 R112, [R227+0x16000] ;  /* 0x01600000e370783b */ /* 0x000fee0000000200 */
[C---:B--2---:R-:W-:Y:S03]  /*3720*/  HMMA.16816.F32 R12, R108.reuse, R88, R12 ;  /* 0x000000586c0c723c */ /* 0x044fe6000000180c */
[----:B-1----:R-:W-:Y:S02]  /*3730*/  LEA R231, R245, UR4, 0x1 ;  /* 0x00000004f5e77c11 */ /* 0x002fe4000f8e08ff */
[----:B----4-:R-:W-:Y:S03]  /*3740*/  IADD3 R230, PT, PT, R2, R233, RZ ;  /* 0x000000e902e67210 */ /* 0x010fe60007ffe0ff */
[----:B------:R-:W-:Y:S01]  /*3750*/  HMMA.16816.F32 R16, R108, R90, R16 ;  /* 0x0000005a6c10723c */ /* 0x000fe20000001810 */
[----:B------:R1:W2:Y:S06]  /*3760*/  LDSM.16.M88.4 R88, [R228+0x16800] ;  /* 0x01680000e458783b */ /* 0x0002ac0000000200 */
[----:B------:R4:W2:Y:S01]  /*3770*/  LDSM.16.M88.4 R108, [R229+0x6000] ;  /* 0x00600000e56c783b */ /* 0x0008a20000000200 */
[C---:B------:R-:W-:Y:S08]  /*3780*/  HMMA.16816.F32 R4, R92.reuse, R96, R4 ;  /* 0x000000605c04723c */ /* 0x040ff00000001804 */
[C---:B------:R-:W-:Y:S01]  /*3790*/  HMMA.16816.F32 R8, R92.reuse, R98, R8 ;  /* 0x000000625c08723c */ /* 0x040fe20000001808 */
[----:B------:R-:W-:Y:S07]  /*37a0*/  LDSM.16.M88.4 R96, [R225+0x16000] ;  /* 0x01600000e160783b */ /* 0x000fee0000000200 */
[C---:B---3--:R-:W-:Y:S03]  /*37b0*/  HMMA.16816.F32 R12, R92.reuse, R84, R12 ;  /* 0x000000545c0c723c */ /* 0x048fe6000000180c */
[----:B-1----:R-:W-:Y:S01]  /*37c0*/  IADD3 R228, PT, PT, R231, R2, RZ ;  /* 0x00000002e7e47210 */ /* 0x002fe20007ffe0ff */
[C---:B----4-:R-:W-:Y:S04]  /*37d0*/  IMAD.IADD R229, R220.reuse, 0x1, R233 ;  /* 0x00000001dce57824 */ /* 0x050fe800078e02e9 */
[----:B------:R-:W-:Y:S01]  /*37e0*/  HMMA.16816.F32 R16, R92, R86, R16 ;  /* 0x000000565c10723c */ /* 0x000fe20000001810 */
[----:B------:R1:W3:Y:S06]  /*37f0*/  LDSM.16.M88.4 R84, [R227+0x16800] ;  /* 0x01680000e354783b */ /* 0x0002ec0000000200 */
[----:B------:R-:W4:Y:S01]  /*3800*/  LDSM.16.M88.4 R92, [R226+0x6000] ;  /* 0x00600000e25c783b */ /* 0x000f220000000200 */
[C---:B------:R-:W-:Y:S08]  /*3810*/  HMMA.16816.F32 R4, R100.reuse, R104, R4 ;  /* 0x000000686404723c */ /* 0x040ff00000001804 */
[C---:B------:R-:W-:Y:S08]  /*3820*/  HMMA.16816.F32 R8, R100.reuse, R106, R8 ;  /* 0x0000006a6408723c */ /* 0x040ff00000001808 */
[C---:B--2---:R-:W-:Y:S03]  /*3830*/  HMMA.16816.F32 R12, R100.reuse, R88, R12 ;  /* 0x00000058640c723c */ /* 0x044fe6000000180c */
[----:B-1----:R-:W-:Y:S05]  /*3840*/  IADD3 R227, PT, PT, R220, R231, RZ ;  /* 0x000000e7dce37210 */ /* 0x002fea0007ffe0ff */
[----:B------:R-:W-:Y:S08]  /*3850*/  HMMA.16816.F32 R16, R100, R90, R16 ;  /* 0x0000005a6410723c */ /* 0x000ff00000001810 */
[C---:B------:R-:W-:Y:S08]  /*3860*/  HMMA.16816.F32 R4, R108.reuse, R112, R4 ;  /* 0x000000706c04723c */ /* 0x040ff00000001804 */
[C---:B------:R-:W-:Y:S08]  /*3870*/  HMMA.16816.F32 R8, R108.reuse, R114, R8 ;  /* 0x000000726c08723c */ /* 0x040ff00000001808 */
[C---:B---3--:R-:W-:Y:S08]  /*3880*/  HMMA.16816.F32 R12, R108.reuse, R84, R12 ;  /* 0x000000546c0c723c */ /* 0x048ff0000000180c */
[----:B------:R-:W-:Y:S01]  /*3890*/  HMMA.16816.F32 R16, R108, R86, R16 ;  /* 0x000000566c10723c */ /* 0x000fe20000001810 */
[----:B------:R-:W1:Y:S07]  /*38a0*/  LDSM.16.M88.4 R84, [R225+0x16800] ;  /* 0x01680000e154783b */ /* 0x000e6e0000000200 */
[C---:B----4-:R-:W-:Y:S08]  /*38b0*/  HMMA.16816.F32 R4, R92.reuse, R96, R4 ;  /* 0x000000605c04723c */ /* 0x050ff00000001804 */
[C---:B------:R-:W-:Y:S11]  /*38c0*/  HMMA.16816.F32 R8, R92.reuse, R98, R8 ;  /* 0x000000625c08723c */ /* 0x040ff60000001808 */
[----:B------:R-:W-:Y:S01]  /*38d0*/  FMUL.FTZ R118, R4, UR10 ;  /* 0x0000000a04767c20 */ /* 0x000fe20008410000 */
[----:B------:R-:W-:Y:S01]  /*38e0*/  FMUL.FTZ R119, R6, UR10 ;  /* 0x0000000a06777c20 */ /* 0x000fe20008410000 */
[----:B------:R-:W-:Y:S01]  /*38f0*/  FMUL.FTZ R120, R5, UR10 ;  /* 0x0000000a05787c20 */ /* 0x000fe20008410000 */
[----:B------:R-:W-:Y:S03]  /*3900*/  FMUL.FTZ R121, R7, UR10 ;  /* 0x0000000a07797c20 */ /* 0x000fe60008410000 */
[----:B------:R-:W2:Y:S02]  /*3910*/  MUFU.TANH R118, R118 ;  /* 0x0000007600767308 */ /* 0x000ea40000002400 */
[----:B------:R-:W-:Y:S01]  /*3920*/  FMUL.FTZ R122, R8, UR10 ;  /* 0x0000000a087a7c20 */ /* 0x000fe20008410000 */
[----:B------:R-:W-:Y:S01]  /*3930*/  FMUL.FTZ R125, R11, UR10 ;  /* 0x0000000a0b7d7c20 */ /* 0x000fe20008410000 */
[----:B------:R-:W-:Y:S01]  /*3940*/  FMUL.FTZ R123, R10, UR10 ;  /* 0x0000000a0a7b7c20 */ /* 0x000fe20008410000 */
[----:B------:R-:W-:Y:S01]  /*3950*/  FMUL.FTZ R124, R9, UR10 ;  /* 0x0000000a097c7c20 */ /* 0x000fe20008410000 */
[C---:B-1----:R-:W-:Y:S04]  /*3960*/  HMMA.16816.F32 R12, R92.reuse, R84, R12 ;  /* 0x000000545c0c723c */ /* 0x042fe8000000180c */
[----:B------:R-:W1:Y:S04]  /*3970*/  MUFU.TANH R119, R119 ;  /* 0x0000007700777308 */ /* 0x000e680000002400 */
[----:B------:R-:W-:Y:S06]  /*3980*/  HMMA.16816.F32 R16, R92, R86, R16 ;  /* 0x000000565c10723c */ /* 0x000fec0000001810 */
[----:B------:R-:W3:Y:S01]  /*3990*/  MUFU.TANH R120, R120 ;  /* 0x0000007800787308 */ /* 0x000ee20000002400 */
[-C--:B--2---:R-:W-:Y:S02]  /*39a0*/  MOV R199, R118.reuse ;  /* 0x0000007600c77202 */ /* 0x084fe40000000f00 */
[C---:B------:R-:W-:Y:S01]  /*39b0*/  @P0 FSEL R199, R118.reuse, -INF , !P6 ;  /* 0xff80000076c70808 */ /* 0x040fe20007000000 */
[----:B------:R-:W-:Y:S01]  /*39c0*/  FFMA.FTZ R118, -R118, R118, 1 ;  /* 0x3f80000076767423 */ /* 0x000fe20000010176 */
[----:B------:R-:W-:Y:S05]  /*39d0*/  PLOP3.LUT P0, PT, PT, PT, UP1, 0x80, 0x8 ;  /* 0x000000000008781c */ /* 0x000fea0003f0f018 */
[----:B------:R-:W2:Y:S01]  /*39e0*/  MUFU.TANH R121, R121 ;  /* 0x0000007900797308 */ /* 0x000ea20000002400 */
[----:B------:R-:W-:Y:S01]  /*39f0*/  FMUL.FTZ R118, R118, UR10 ;  /* 0x0000000a76767c20 */ /* 0x000fe20008410000 */
[-C--:B-1----:R-:W-:Y:S01]  /*3a00*/  MOV R198, R119.reuse ;  /* 0x0000007700c67202 */ /* 0x082fe20000000f00 */
[----:B------:R-:W-:Y:S01]  /*3a10*/  FMUL.FTZ R126, R12, UR10 ;  /* 0x0000000a0c7e7c20 */ /* 0x000fe20008410000 */
[----:B------:R-:W-:Y:S01]  /*3a20*/  @P4 FSEL R198, R119, -INF , !P6 ;  /* 0xff80000077c64808 */ /* 0x000fe20007000000 */
[----:B------:R-:W-:Y:S01]  /*3a30*/  FMUL.FTZ R128, R13, UR10 ;  /* 0x0000000a0d807c20 */ /* 0x000fe20008410000 */
[----:B------:R-:W-:Y:S01]  /*3a40*/  PLOP3.LUT P6, PT, PT, PT, UP1, 0x80, 0x8 ;  /* 0x000000000008781c */ /* 0x000fe20003fcf018 */
[----:B------:R-:W-:Y:S03]  /*3a50*/  FFMA.FTZ R119, -R119, R119, 1 ;  /* 0x3f80000077777423 */ /* 0x000fe60000010177 */
[----:B------:R-:W1:Y:S01]  /*3a60*/  MUFU.TANH R122, R122 ;  /* 0x0000007a007a7308 */ /* 0x000e620000002400 */
[----:B------:R-:W-:Y:S01]  /*3a70*/  PLOP3.LUT P4, PT, PT, PT, UP1, 0x80, 0x8 ;  /* 0x000000000008781c */ /* 0x000fe20003f8f018 */
[----:B---3--:R-:W-:Y:S01]  /*3a80*/  IMAD.MOV.U32 R201, RZ, RZ, R120 ;  /* 0x000000ffffc97224 */ /* 0x008fe200078e0078 */
[----:B------:R-:W-:Y:S01]  /*3a90*/  @P0 FSEL R201, R120, -INF , !P5 ;  /* 0xff80000078c90808 */ /* 0x000fe20006800000 */
[----:B------:R-:W-:Y:S01]  /*3aa0*/  FMUL.FTZ R130, R16, UR10 ;  /* 0x0000000a10827c20 */ /* 0x000fe20008410000 */
[----:B------:R-:W-:Y:S01]  /*3ab0*/  PLOP3.LUT P0, PT, PT, PT, UP1, 0x80, 0x8 ;  /* 0x000000000008781c */ /* 0x000fe20003f0f018 */
[----:B------:R-:W-:Y:S01]  /*3ac0*/  FMUL.FTZ R196, R17, UR10 ;  /* 0x0000000a11c47c20 */ /* 0x000fe20008410000 */
[----:B------:R-:W-:Y:S03]  /*3ad0*/  FMUL.FTZ R217, R19, UR10 ;  /* 0x0000000a13d97c20 */ /* 0x000fe60008410000 */
[----:B------:R-:W3:Y:S01]  /*3ae0*/  MUFU.TANH R125, R125 ;  /* 0x0000007d007d7308 */ /* 0x000ee20000002400 */
[----:B------:R-:W-:Y:S01]  /*3af0*/  FFMA.FTZ R120, -R120, R120, 1 ;  /* 0x3f80000078787423 */ /* 0x000fe20000010178 */
[-C--:B--2---:R-:W-:Y:S02]  /*3b00*/  MOV R200, R121.reuse ;  /* 0x0000007900c87202 */ /* 0x084fe40000000f00 */
[----:B------:R-:W-:Y:S01]  /*3b10*/  @P6 ISETP.GE.AND P6, PT, R127, UR33, PT ;  /* 0x000000217f006c0c */ /* 0x000fe2000bfc6270 */
[----:B------:R-:W-:Y:S01]  /*3b20*/  FMUL.FTZ R127, R14, UR10 ;  /* 0x0000000a0e7f7c20 */ /* 0x000fe20008410000 */
[C---:B------:R-:W-:Y:S01]  /*3b30*/  @P4 FSEL R200, R121.reuse, -INF , !P5 ;  /* 0xff80000079c84808 */ /* 0x040fe20006800000 */
[----:B------:R-:W-:Y:S03]  /*3b40*/  FFMA.FTZ R121, -R121, R121, 1 ;  /* 0x3f80000079797423 */ /* 0x000fe60000010179 */
[----:B------:R-:W2:Y:S01]  /*3b50*/  MUFU.TANH R123, R123 ;  /* 0x0000007b007b7308 */ /* 0x000ea20000002400 */
[----:B------:R-:W-:Y:S02]  /*3b60*/  PLOP3.LUT P4, PT, PT, PT, UP1, 0x80, 0x8 ;  /* 0x000000000008781c */ /* 0x000fe40003f8f018 */
[-C--:B-1----:R-:W-:Y:S01]  /*3b70*/  MOV R203, R122.reuse ;  /* 0x0000007a00cb7202 */ /* 0x082fe20000000f00 */
[----:B------:R-:W-:Y:S01]  /*3b80*/  FMUL.FTZ R121, R121, UR10 ;  /* 0x0000000a79797c20 */ /* 0x000fe20008410000 */
[C---:B------:R-:W-:Y:S01]  /*3b90*/  @P0 FSEL R203, R122.reuse, -INF , !P6 ;  /* 0xff8000007acb0808 */ /* 0x040fe20007000000 */
[----:B------:R-:W-:Y:S01]  /*3ba0*/  FFMA.FTZ R122, -R122, R122, 1 ;  /* 0x3f8000007a7a7423 */ /* 0x000fe2000001017a */
[----:B------:R-:W-:Y:S03]  /*3bb0*/  PLOP3.LUT P0, PT, PT, PT, UP1, 0x80, 0x8 ;  /* 0x000000000008781c */ /* 0x000fe60003f0f018 */
[----:B------:R-:W1:Y:S01]  /*3bc0*/  MUFU.TANH R124, R124 ;  /* 0x0000007c007c7308 */ /* 0x000e620000002400 */
[----:B------:R-:W-:Y:S01]  /*3bd0*/  PLOP3.LUT P5, PT, PT, PT, UP1, 0x80, 0x8 ;  /* 0x000000000008781c */ /* 0x000fe20003faf018 */
[----:B------:R-:W-:Y:S01]  /*3be0*/  FMUL.FTZ R122, R122, UR10 ;  /* 0x0000000a7a7a7c20 */ /* 0x000fe20008410000 */
[----:B---3--:R-:W-:Y:S02]  /*3bf0*/  MOV R206, R125 ;  /* 0x0000007d00ce7202 */ /* 0x008fe40000000f00 */
[----:B------:R-:W-:Y:S01]  /*3c00*/  @P4 ISETP.GE.AND P4, PT, R129, UR33, PT ;  /* 0x0000002181004c0c */ /* 0x000fe2000bf86270 */
[----:B------:R-:W-:Y:S04]  /*3c10*/  FMUL.FTZ R129, R15, UR10 ;  /* 0x0000000a0f817c20 */ /* 0x000fe80008410000 */
[----:B------:R-:W-:Y:S01]  /*3c20*/  MUFU.TANH R126, R126 ;  /* 0x0000007e007e7308 */ /* 0x000fe20000002400 */
[----:B--2---:R-:W-:Y:S02]  /*3c30*/  MOV R204, R123 ;  /* 0x0000007b00cc7202 */ /* 0x004fe40000000f00 */
[C---:B------:R-:W-:Y:S01]  /*3c40*/  @P0 FSEL R206, R125.reuse, -INF , !P4 ;  /* 0xff8000007dce0808 */ /* 0x040fe20006000000 */
[----:B------:R-:W-:Y:S01]  /*3c50*/  FFMA.FTZ R125, -R125, R125, 1 ;  /* 0x3f8000007d7d7423 */ /* 0x000fe2000001017d */
[----:B------:R-:W-:Y:S02]  /*3c60*/  PLOP3.LUT P0, PT, PT, PT, UP1, 0x80, 0x8 ;  /* 0x000000000008781c */ /* 0x000fe40003f0f018 */
[C---:B------:R-:W-:Y:S03]  /*3c70*/  @P5 FSEL R204, R123.reuse, -INF , !P6 ;  /* 0xff8000007bcc5808 */ /* 0x040fe60007000000 */
[----:B------:R-:W2:Y:S01]  /*3c80*/  MUFU.TANH R127, R127 ;  /* 0x0000007f007f7308 */ /* 0x000ea20000002400 */
[----:B------:R-:W-:Y:S01]  /*3c90*/  PLOP3.LUT P5, PT, PT, PT, UP1, 0x80, 0x8 ;  /* 0x000000000008781c */ /* 0x000fe20003faf018 */
[----:B------:R-:W-:Y:S01]  /*3ca0*/  FFMA.FTZ R123, -R123, R123, 1 ;  /* 0x3f8000007b7b7423 */ /* 0x000fe2000001017b */
[-C--:B-1----:R-:W-:Y:S01]  /*3cb0*/  MOV R205, R124.reuse ;  /* 0x0000007c00cd7202 */ /* 0x082fe20000000f00 */
[----:B------:R-:W-:Y:S01]  /*3cc0*/  FMUL.FTZ R125, R125, UR10 ;  /* 0x0000000a7d7d7c20 */ /* 0x000fe20008410000 */
[----:B------:R-:W-:Y:S02]  /*3cd0*/  FSETP.NEU.FTZ.AND P6, PT, R240, -INF , PT ;  /* 0xff800000f000780b */ /* 0x000fe40003fdd000 */
[C---:B------:R-:W-:Y:S03]  /*3ce0*/  @P3 FSEL R205, R124.reuse, -INF , !P4 ;  /* 0xff8000007ccd3808 */ /* 0x040fe60006000000 */
[----:B------:R-:W1:Y:S01]  /*3cf0*/  MUFU.TANH R128, R128 ;  /* 0x0000008000807308 */ /* 0x000e620000002400 */
[----:B------:R-:W-:Y:S01]  /*3d00*/  PLOP3.LUT P3, PT, PT, PT, UP1, 0x80, 0x8 ;  /* 0x000000000008781c */ /* 0x000fe20003f6f018 */
[----:B------:R-:W-:Y:S01]  /*3d10*/  FFMA.FTZ R124, -R124, R124, 1 ;  /* 0x3f8000007c7c7423 */ /* 0x000fe2000001017c */
[----:B------:R-:W-:Y:S02]  /*3d20*/  FSEL R202, R202, RZ, P6 ;  /* 0x000000ffcaca7208 */ /* 0x000fe40003000000 */
[----:B------:R-:W-:Y:S01]  /*3d30*/  PLOP3.LUT P6, PT, PT, PT, UP1, 0x80, 0x8 ;  /* 0x000000000008781c */ /* 0x000fe20003fcf018 */
[C---:B------:R-:W-:Y:S01]  /*3d40*/  @P5 VIADD R197, R131.reuse, 0x10 ;  /* 0x0000001083c55836 */ /* 0x040fe20000000000 */
[----:B------:R-:W-:Y:S03]  /*3d50*/  @P0 IADD3 R208, PT, PT, R131, 0x11, RZ ;  /* 0x0000001183d00810 */ /* 0x000fe60007ffe0ff */
[----:B------:R-:W-:Y:S01]  /*3d60*/  MUFU.TANH R129, R129 ;  /* 0x0000008100817308 */ /* 0x000fe20000002400 */
[----:B------:R-:W-:Y:S01]  /*3d70*/  PLOP3.LUT P0, PT, PT, PT, UP1, 0x80, 0x8 ;  /* 0x000000000008781c */ /* 0x000fe20003f0f018 */
[----:B--2---:R-:W-:Y:S01]  /*3d80*/  IMAD.MOV.U32 R210, RZ, RZ, R127 ;  /* 0x000000ffffd27224 */ /* 0x004fe200078e007f */
[----:B------:R-:W-:Y:S01]  /*3d90*/  FSETP.NEU.FTZ.AND P4, PT, R239, -INF , PT ;  /* 0xff800000ef00780b */ /* 0x000fe20003f9d000 */
[--C-:B------:R-:W-:Y:S01]  /*3da0*/  FFMA.FTZ R215, R201, UR9, -R202.reuse ;  /* 0x00000009c9d77c23 */ /* 0x100fe200080108ca */
[----:B------:R-:W-:Y:S01]  /*3db0*/  MOV R209, R126 ;  /* 0x0000007e00d17202 */ /* 0x000fe20000000f00 */
[--C-:B------:R-:W-:Y:S01]  /*3dc0*/  FFMA.FTZ R216, R199, UR9, -R202.reuse ;  /* 0x00000009c7d87c23 */ /* 0x100fe200080108ca */
[----:B------:R-:W-:Y:S03]  /*3dd0*/  @P3 ISETP.GE.AND P3, PT, R197, UR33, PT ;  /* 0x00000021c5003c0c */ /* 0x000fe6000bf66270 */
[----:B------:R-:W2:Y:S01]  /*3de0*/  MUFU.TANH R130, R130 ;  /* 0x0000008200827308 */ /* 0x000ea20000002400 */
[----:B------:R-:W-:Y:S01]  /*3df0*/  FSEL R219, R219, RZ, P4 ;  /* 0x000000ffdbdb7208 */ /* 0x000fe20002000000 */
[----:B------:R-:W-:Y:S01]  /*3e00*/  FMUL.FTZ R197, R18, UR10 ;  /* 0x0000000a12c57c20 */ /* 0x000fe20008410000 */
[----:B------:R-:W-:Y:S01]  /*3e10*/  @P6 FSEL R209, R126, -INF , !P3 ;  /* 0xff8000007ed16808 */ /* 0x000fe20005800000 */
[--C-:B------:R-:W-:Y:S01]  /*3e20*/  FFMA.FTZ R213, R205, UR9, -R202.reuse ;  /* 0x00000009cdd57c23 */ /* 0x100fe200080108ca */
[----:B------:R-:W-:Y:S01]  /*3e30*/  PLOP3.LUT P4, PT, PT, PT, UP1, 0x80, 0x8 ;  /* 0x000000000008781c */ /* 0x000fe20003f8f018 */
[--C-:B------:R-:W-:Y:S01]  /*3e40*/  FFMA.FTZ R205, R206, UR9, -R219.reuse ;  /* 0x00000009cecd7c23 */ /* 0x100fe200080108db */
[----:B------:R-:W-:Y:S03]  /*3e50*/  PLOP3.LUT P5, PT, PT, PT, UP1, 0x80, 0x8 ;  /* 0x000000000008781c */ /* 0x000fe60003faf018 */
[----:B------:R-:W3:Y:S01]  /*3e60*/  MUFU.TANH R196, R196 ;  /* 0x000000c400c47308 */ /* 0x000ee20000002400 */
[----:B------:R-:W-:Y:S01]  /*3e70*/  PLOP3.LUT P6, PT, PT, PT, UP1, 0x80, 0x8 ;  /* 0x000000000008781c */ /* 0x000fe20003fcf018 */
[--C-:B------:R-:W-:Y:S01]  /*3e80*/  FFMA.FTZ R214, R203, UR9, -R202.reuse ;  /* 0x00000009cbd67c23 */ /* 0x100fe200080108ca */
[----:B------:R-:W-:Y:S01]  /*3e90*/  @P0 FSEL R210, R127, -INF , !P3 ;  /* 0xff8000007fd20808 */ /* 0x000fe20005800000 */
[----:B------:R-:W-:Y:S01]  /*3ea0*/  FFMA.FTZ R212, R209, UR9, -R202 ;  /* 0x00000009d1d47c23 */ /* 0x000fe200080108ca */
[----:B------:R-:W-:Y:S01]  /*3eb0*/  PLOP3.LUT P3, PT, PT, PT, UP1, 0x80, 0x8 ;  /* 0x000000000008781c */ /* 0x000fe20003f6f018 */
[----:B------:R-:W-:Y:S01]  /*3ec0*/  FFMA.FTZ R127, -R127, R127, 1 ;  /* 0x3f8000007f7f7423 */ /* 0x000fe2000001017f */
[----:B------:R-:W-:Y:S03]  /*3ed0*/  PLOP3.LUT P0, PT, PT, PT, UP1, 0x80, 0x8 ;  /* 0x000000000008781c */ /* 0x000fe60003f0f018 */
[----:B------:R-:W4:Y:S01]  /*3ee0*/  MUFU.TANH R197, R197 ;  /* 0x000000c500c57308 */ /* 0x000f220000002400 */
[----:B-1----:R-:W-:Y:S01]  /*3ef0*/  MOV R201, R128 ;  /* 0x0000008000c97202 */ /* 0x002fe20000000f00 */
[----:B--2---:R-:W-:Y:S01]  /*3f00*/  IMAD.MOV.U32 R199, RZ, RZ, R130 ;  /* 0x000000ffffc77224 */ /* 0x004fe200078e0082 */
[----:B------:R-:W-:Y:S01]  /*3f10*/  @P4 ISETP.GE.AND P4, PT, R208, UR33, PT ;  /* 0x00000021d0004c0c */ /* 0x000fe2000bf86270 */
[--C-:B------:R-:W-:Y:S01]  /*3f20*/  FFMA.FTZ R208, R198, UR9, -R219.reuse ;  /* 0x00000009c6d07c23 */ /* 0x100fe200080108db */
[C---:B------:R-:W-:Y:S01]  /*3f30*/  @P5 IADD3 R207, PT, PT, R131.reuse, 0x18, RZ ;  /* 0x0000001883cf5810 */ /* 0x040fe20007ffe0ff */
[----:B------:R-:W-:Y:S01]  /*3f40*/  FMUL.FTZ R124, R124, UR10 ;  /* 0x0000000a7c7c7c20 */ /* 0x000fe20008410000 */
[----:B------:R-:W-:Y:S03]  /*3f50*/  @P6 IADD3 R131, PT, PT, R131, 0x19, RZ ;  /* 0x0000001983836810 */ /* 0x000fe60007ffe0ff */
[----:B------:R-:W1:Y:S01]  /*3f60*/  MUFU.TANH R217, R217 ;  /* 0x000000d900d97308 */ /* 0x000e620000002400 */
[----:B------:R-:W-:Y:S01]  /*3f70*/  PLOP3.LUT P5, PT, PT, PT, UP1, 0x80, 0x8 ;  /* 0x000000000008781c */ /* 0x000fe20003faf018 */
[----:B------:R-:W-:Y:S01]  /*3f80*/  FFMA.FTZ R126, -R126, R126, 1 ;  /* 0x3f8000007e7e7423 */ /* 0x000fe2000001017e */
[----:B------:R-:W-:Y:S02]  /*3f90*/  PLOP3.LUT P6, PT, PT, PT, UP1, 0x80, 0x8 ;  /* 0x000000000008781c */ /* 0x000fe40003fcf018 */
[C---:B------:R-:W-:Y:S01]  /*3fa0*/  @P3 FSEL R201, R128.reuse, -INF , !P4 ;  /* 0xff80000080c93808 */ /* 0x040fe20006000000 */
[----:B------:R-:W-:Y:S01]  /*3fb0*/  FFMA.FTZ R128, -R128, R128, 1 ;  /* 0x3f80000080807423 */ /* 0x000fe20000010180 */
[----:B------:R-:W-:Y:S03]  /*3fc0*/  MOV R198, R129 ;  /* 0x0000008100c67202 */ /* 0x000fe60000000f00 */
[----:B------:R-:W-:Y:S01]  /*3fd0*/  MUFU.EX2 R216, R216 ;  /* 0x000000d800d87308 */ /* 0x000fe20000000800 */
[----:B------:R-:W-:Y:S01]  /*3fe0*/  PLOP3.LUT P3, PT, PT, PT, UP1, 0x80, 0x8 ;  /* 0x000000000008781c */ /* 0x000fe20003f6f018 */
[--C-:B------:R-:W-:Y:S01]  /*3ff0*/  FFMA.FTZ R211, R201, UR9, -R202.reuse ;  /* 0x00000009c9d37c23 */ /* 0x100fe200080108ca */
[----:B------:R-:W-:Y:S07]  /*4000*/  @P0 FSEL R198, R129, -INF , !P4 ;  /* 0xff80000081c60808 */ /* 0x000fee0006000000 */
[----:B------:R-:W2:Y:S01]  /*4010*/  MUFU.EX2 R215, R215 ;  /* 0x000000d700d77308 */ /* 0x000ea20000000800 */
[----:B------:R-:W-:Y:S01]  /*4020*/  PLOP3.LUT P0, PT, PT, PT, UP1, 0x80, 0x8 ;  /* 0x000000000008781c */ /* 0x000fe20003f0f018 */
[----:B------:R-:W-:Y:S01]  /*4030*/  FMUL.FTZ R126, R126, UR10 ;  /* 0x0000000a7e7e7c20 */ /* 0x000fe20008410000 */
[----:B------:R-:W-:Y:S01]  /*4040*/  @P5 ISETP.GE.AND P5, PT, R207, UR33, PT ;  /* 0x00000021cf005c0c */ /* 0x000fe2000bfa6270 */
[--C-:B------:R-:W-:Y:S01]  /*4050*/  FFMA.FTZ R207, R200, UR9, -R219.reuse ;  /* 0x00000009c8cf7c23 */ /* 0x100fe200080108db */
[----:B------:R-:W-:Y:S01]  /*4060*/  @P6 ISETP.GE.AND P6, PT, R131, UR33, PT ;  /* 0x0000002183006c0c */ /* 0x000fe2000bfc6270 */
[--C-:B------:R-:W-:Y:S01]  /*4070*/  FFMA.FTZ R200, R204, UR9, -R219.reuse ;  /* 0x00000009ccc87c23 */ /* 0x100fe200080108db */
[----:B---3--:R-:W-:Y:S01]  /*4080*/  MOV R131, R196 ;  /* 0x000000c400837202 */ /* 0x008fe20000000f00 */
[--C-:B------:R-:W-:Y:S01]  /*4090*/  FFMA.FTZ R204, R210, UR9, -R219.reuse ;  /* 0x00000009d2cc7c23 */ /* 0x100fe200080108db */
[----:B------:R-:W-:Y:S01]  /*40a0*/  PLOP3.LUT P4, PT, PT, PT, UP1, 0x80, 0x8 ;  /* 0x000000000008781c */ /* 0x000fe20003f8f018 */
[----:B------:R3:W-:Y:S01]  /*40b0*/  MUFU.EX2 R206, R200 ;  /* 0x000000c800ce7308 */ /* 0x0007e20000000800 */
[----:B------:R-:W-:Y:S01]  /*40c0*/  @P3 FSEL R199, R130, -INF , !P5 ;  /* 0xff80000082c73808 */ /* 0x000fe20006800000 */
[--C-:B------:R-:W-:Y:S01]  /*40d0*/  FFMA.FTZ R203, R198, UR9, -R219.reuse ;  /* 0x00000009c6cb7c23 */ /* 0x100fe200080108db */
[----:B------:R-:W-:Y:S07]  /*40e0*/  PLOP3.LUT P3, PT, PT, PT, UP1, 0x80, 0x8 ;  /* 0x000000000008781c */ /* 0x000fee0003f6f018 */
[----:B------:R-:W-:Y:S01]  /*40f0*/  MUFU.EX2 R208, R208 ;  /* 0x000000d000d07308 */ /* 0x000fe20000000800 */
[C---:B------:R-:W-:Y:S01]  /*4100*/  @P0 FSEL R131, R196.reuse, -INF , !P6 ;  /* 0xff800000c4830808 */ /* 0x040fe20007000000 */
[--C-:B------:R-:W-:Y:S01]  /*4110*/  FFMA.FTZ R210, R199, UR9, -R202.reuse ;  /* 0x00000009c7d27c23 */ /* 0x100fe200080108ca */
[----:B----4-:R-:W-:Y:S07]  /*4120*/  MOV R218, R197 ;  /* 0x000000c500da7202 */ /* 0x010fee0000000f00 */
[----:B------:R-:W4:Y:S01]  /*4130*/  MUFU.EX2 R207, R207 ;  /* 0x000000cf00cf7308 */ /* 0x000f220000000800 */
[----:B-1----:R-:W-:Y:S01]  /*4140*/  MOV R198, R217 ;  /* 0x000000d900c67202 */ /* 0x002fe20000000f00 */
[----:B------:R-:W-:Y:S01]  /*4150*/  FFMA.FTZ R202, R131, UR9, -R202 ;  /* 0x0000000983ca7c23 */ /* 0x000fe200080108ca */
[----:B--2---:R-:W-:Y:S07]  /*4160*/  F2FP.F16.F32.PACK_AB R9, R215, R216 ;  /* 0x000000d8d709723e */ /* 0x004fee00000000ff */
[----:B------:R-:W-:Y:S01]  /*4170*/  MUFU.EX2 R214, R214 ;  /* 0x000000d600d67308 */ /* 0x000fe20000000800 */
[----:B------:R-:W-:Y:S01]  /*4180*/  @P4 FSEL R218, R197, -INF , !P5 ;  /* 0xff800000c5da4808 */ /* 0x000fe20006800000 */
[----:B------:R-:W-:Y:S01]  /*4190*/  FFMA.FTZ R196, -R196, R196, 1 ;  /* 0x3f800000c4c47423 */ /* 0x000fe200000101c4 */
[----:B---3--:R-:W-:Y:S07]  /*41a0*/  LEA R200, R246, UR5, 0x1 ;  /* 0x00000005f6c87c11 */ /* 0x008fee000f8e08ff */
[----:B------:R1:W-:Y:S01]  /*41b0*/  MUFU.EX2 R209, R202 ;  /* 0x000000ca00d17308 */ /* 0x0003e20000000800 */
[----:B------:R-:W-:Y:S01]  /*41c0*/  @P3 FSEL R198, R217, -INF , !P6 ;  /* 0xff800000d9c63808 */ /* 0x000fe20007000000 */
[--C-:B------:R-:W-:Y:S01]  /*41d0*/  FFMA.FTZ R201, R218, UR9, -R219.reuse ;  /* 0x00000009dac97c23 */ /* 0x100fe200080108db */
[----:B------:R-:W-:Y:S07]  /*41e0*/  IADD3 R199, PT, PT, R200, R247, RZ ;  /* 0x000000f7c8c77210 */ /* 0x000fee0007ffe0ff */
[----:B------:R-:W2:Y:S01]  /*41f0*/  MUFU.EX2 R213, R213 ;  /* 0x000000d500d57308 */ /* 0x000ea20000000800 */
[----:B------:R-:W-:Y:S01]  /*4200*/  FFMA.FTZ R197, -R197, R197, 1 ;  /* 0x3f800000c5c57423 */ /* 0x000fe200000101c5 */
[----:B------:R-:W-:Y:S01]  /*4210*/  FFMA.FTZ R219, R198, UR9, -R219 ;  /* 0x00000009c6db7c23 */ /* 0x000fe200080108db */
[----:B------:R-:W-:Y:S07]  /*4220*/  LEA R198, R246, UR4, 0x1 ;  /* 0x00000004f6c67c11 */ /* 0x000fee000f8e08ff */
[----:B------:R-:W3:Y:S01]  /*4230*/  MUFU.EX2 R205, R205 ;  /* 0x000000cd00cd7308 */ /* 0x000ee20000000800 */
[----:B----4-:R-:W-:Y:S01]  /*4240*/  F2FP.F16.F32.PACK_AB R235, R207, R208 ;  /* 0x000000d0cfeb723e */ /* 0x010fe200000000ff */
[----:B------:R-:W-:Y:S01]  /*4250*/  FMUL.FTZ R197, R197, UR10 ;  /* 0x0000000ac5c57c20 */ /* 0x000fe20008410000 */
[----:B------:R-:W-:Y:S07]  /*4260*/  FFMA.FTZ R217, -R217, R217, 1 ;  /* 0x3f800000d9d97423 */ /* 0x000fee00000101d9 */
[----:B------:R-:W-:Y:S01]  /*4270*/  MUFU.EX2 R204, R204 ;  /* 0x000000cc00cc7308 */ /* 0x000fe20000000800 */
[----:B------:R-:W-:Y:S01]  /*4280*/  STS [R198+0x22000], R9 ;  /* 0x02200009c6007388 */ /* 0x000fe20000000800 */
[C---:B-1----:R-:W-:Y:S01]  /*4290*/  IADD3 R202, PT, PT, R200.reuse, 0x20, RZ ;  /* 0x00000020c8ca7810 */ /* 0x042fe20007ffe0ff */
[----:B------:R-:W-:Y:S07]  /*42a0*/  @P2 VIADD R202, R200, 0xffffffe0 ;  /* 0xffffffe0c8ca2836 */ /* 0x000fee0000000000 */
[----:B------:R-:W-:Y:S01]  /*42b0*/  MUFU.EX2 R212, R212 ;  /* 0x000000d400d47308 */ /* 0x000fe20000000800 */
[----:B------:R1:W-:Y:S01]  /*42c0*/  STS [R198+0x22400], R235 ;  /* 0x022400ebc6007388 */ /* 0x0003e20000000800 */
[----:B--2---:R-:W-:Y:S01]  /*42d0*/  F2FP.F16.F32.PACK_AB R234, R213, R214 ;  /* 0x000000d6d5ea723e */ /* 0x004fe200000000ff */
[----:B------:R-:W-:Y:S07]  /*42e0*/  FFMA.FTZ R129, -R129, R129, 1 ;  /* 0x3f80000081817423 */ /* 0x000fee0000010181 */
[----:B------:R-:W2:Y:S01]  /*42f0*/  MUFU.EX2 R211, R211 ;  /* 0x000000d300d37308 */ /* 0x000ea20000000800 */
[----:B------:R-:W-:Y:S01]  /*4300*/  IADD3 R131, PT, PT, R247, R202, RZ ;  /* 0x000000caf7837210 */ /* 0x000fe20007ffe0ff */
[----:B------:R-:W-:Y:S01]  /*4310*/  FFMA.FTZ R130, -R130, R130, 1 ;  /* 0x3f80000082827423 */ /* 0x000fe20000010182 */
[----:B---3--:R-:W-:Y:S07]  /*4320*/  F2FP.F16.F32.PACK_AB R232, R205, R206 ;  /* 0x000000cecde8723e */ /* 0x008fee00000000ff */
[----:B------:R-:W3:Y:S01]  /*4330*/  MUFU.EX2 R203, R203 ;  /* 0x000000cb00cb7308 */ /* 0x000ee20000000800 */
[----:B------:R4:W-:Y:S01]  /*4340*/  STS [R199], R234 ;  /* 0x000000eac7007388 */ /* 0x0009e20000000800 */
[----:B------:R-:W-:Y:S01]  /*4350*/  FMUL.FTZ R129, R129, UR10 ;  /* 0x0000000a81817c20 */ /* 0x000fe20008410000 */
[----:B------:R-:W-:Y:S07]  /*4360*/  FMUL.FTZ R130, R130, UR10 ;  /* 0x0000000a82827c20 */ /* 0x000fee0008410000 */
[----:B------:R3:W-:Y:S01]  /*4370*/  MUFU.EX2 R200, R219 ;  /* 0x000000db00c87308 */ /* 0x0007e20000000800 */
[----:B------:R4:W-:Y:S09]  /*4380*/  STS [R199+0x400], R232 ;  /* 0x000400e8c7007388 */ /* 0x0009f20000000800 */
[----:B------:R-:W1:Y:S01]  /*4390*/  MUFU.EX2 R201, R201 ;  /* 0x000000c900c97308 */ /* 0x000e620000000800 */
[----:B--2---:R-:W-:Y:S09]  /*43a0*/  F2FP.F16.F32.PACK_AB R225, R211, R212 ;  /* 0x000000d4d3e1723e */ /* 0x004ff200000000ff */
[----:B------:R-:W2:Y:S01]  /*43b0*/  MUFU.EX2 R210, R210 ;  /* 0x000000d200d27308 */ /* 0x000ea20000000800 */
[----:B------:R4:W-:Y:S01]  /*43c0*/  STS [R202], R225 ;  /* 0x000000e1ca007388 */ /* 0x0009e20000000800 */
[----:B---3--:R-:W-:Y:S01]  /*43d0*/  F2FP.F16.F32.PACK_AB R219, R203, R204 ;  /* 0x000000cccbdb723e */ /* 0x008fe200000000ff */
[----:B-1----:R-:W-:Y:S01]  /*43e0*/  FMUL.FTZ R235, R120, UR10 ;  /* 0x0000000a78eb7c20 */ /* 0x002fe20008410000 */
[----:B------:R-:W-:Y:S03]  /*43f0*/  F2FP.F16.F32.PACK_AB R218, R200, R201 ;  /* 0x000000c9c8da723e */ /* 0x000fe600000000ff */
[----:B------:R-:W-:Y:S01]  /*4400*/  STS [R202+0x400], R219 ;  /* 0x000400dbca007388 */ /* 0x000fe20000000800 */
[----:B--2---:R-:W-:Y:S05]  /*4410*/  F2FP.F16.F32.PACK_AB R226, R209, R210 ;  /* 0x000000d2d1e2723e */ /* 0x004fea00000000ff */
[----:B------:R1:W-:Y:S01]  /*4420*/  STS [R131+0x400], R218 ;  /* 0x000400da83007388 */ /* 0x0003e20000000800 */
[----:B----4-:R-:W-:Y:S02]  /*4430*/  LEA R234, R223, UR4, 0x1 ;  /* 0x00000004dfea7c11 */ /* 0x010fe4000f8e08ff */
[----:B------:R-:W-:Y:S03]  /*4440*/  LEA R232, R224, UR4, 0x1 ;  /* 0x00000004e0e87c11 */ /* 0x000fe6000f8e08ff */
[----:B------:R2:W-:Y:S06]  /*4450*/  STS [R131], R226 ;  /* 0x000000e283007388 */ /* 0x0005ec0000000800 */
[----:B------:R-:W-:Y:S01]  /*4460*/  LDSM.16.M88.4 R84, [R233+0x8000] ;  /* 0x00800000e954783b */ /* 0x000fe20000000200 */
[C---:B------:R-:W-:Y:S05]  /*4470*/  IADD3 R225, PT, PT, R2.reuse, R227, RZ ;  /* 0x000000e302e17210 */ /* 0x040fea0007ffe0ff */
[----:B------:R-:W3:Y:S06]  /*4480*/  LDSM.16.M88.4 R88, [R231+0x18000] ;  /* 0x01800000e758783b */ /* 0x000eec0000000200 */
[----:B------:R-:W4:Y:S01]  /*4490*/  LDSM.16.M88.4 R92, [R231+0x18800] ;  /* 0x01880000e75c783b */ /* 0x000f220000000200 */
[C---:B-1----:R-:W-:Y:S05]  /*44a0*/  LEA R218, P0, R241.reuse, R116, 0x2 ;  /* 0x00000074f1da7211 */ /* 0x042fea00078010ff */
[----:B------:R-:W-:Y:S01]  /*44b0*/  LDSM.16.M88.4 R96, [R230+0x8000] ;  /* 0x00800000e660783b */ /* 0x000fe20000000200 */
[----:B--2---:R-:W-:Y:S02]  /*44c0*/  IADD3 R226, PT, PT, R2, R229, RZ ;  /* 0x000000e502e27210 */ /* 0x004fe40007ffe0ff */
[----:B------:R-:W-:Y:S03]  /*44d0*/  LEA.HI.X R219, R241, R117, RZ, 0x2, P0 ;  /* 0x00000075f1db7211 */ /* 0x000fe600000f14ff */
[----:B------:R-:W1:Y:S06]  /*44e0*/  LDSM.16.M88.4 R100, [R228+0x18000] ;  /* 0x01800000e464783b */ /* 0x000e6c0000000200 */
[----:B------:R-:W2:Y:S06]  /*44f0*/  LDG.E R116, desc[UR30][R218.64] ;  /* 0x0000001eda747981 */ /* 0x000eac000c1e1900 */
[----:B------:R-:W1:Y:S06]  /*4500*/  LDSM.16.M88.4 R104, [R228+0x18800] ;  /* 0x01880000e468783b */ /* 0x000e6c0000000200 */
[----:B------:R2:W2:Y:S06]  /*4510*/  LDG.E R117, desc[UR30][R218.64+0x20] ;  /* 0x0000201eda757981 */ /* 0x0004ac000c1e1900 */
[----:B------:R-:W-:Y:S01]  /*4520*/  LDSM.16.M88.4 R108, [R227+0x18000] ;  /* 0x01800000e36c783b */ /* 0x000fe20000000200 */
[C---:B---3--:R-:W-:Y:S05]  /*4530*/  HMMA.16816.F32 R4, R84.reuse, R88, RZ ;  /* 0x000000585404723c */ /* 0x048fea00000018ff */
[----:B------:R-:W-:Y:S03]  /*4540*/  LDSM.16.M88.4 R112, [R231+0x1a000] ;  /* 0x01a00000e770783b */ /* 0x000fe60000000200 */
[C---:B------:R-:W-:Y:S03]  /*4550*/  HMMA.16816.F32 R8, R84.reuse, R90, RZ ;  /* 0x0000005a5408723c */ /* 0x040fe600000018ff */
[----:B------:R-:W3:Y:S05]  /*4560*/  LDSM.16.M88.4 R88, [R229+0x8000] ;  /* 0x00800000e558783b */ /* 0x000eea0000000200 */
[C---:B----4-:R-:W-:Y:S08]  /*4570*/  HMMA.16816.F32 R12, R84.reuse, R92, RZ ;  /* 0x0000005c540c723c */ /* 0x050ff000000018ff */
[----:B------:R-:W-:Y:S01]  /*4580*/  HMMA.16816.F32 R16, R84, R94, RZ ;  /* 0x0000005e5410723c */ /* 0x000fe200000018ff */
[----:B------:R-:W4:Y:S06]  /*4590*/  LDSM.16.M88.4 R84, [R227+0x18800] ;  /* 0x01880000e354783b */ /* 0x000f2c0000000200 */
[----:B------:R-:W-:Y:S01]  /*45a0*/  LDSM.16.M88.4 R92, [R226+0x8000] ;  /* 0x00800000e25c783b */ /* 0x000fe20000000200 */
[C---:B-1----:R-:W-:Y:S08]  /*45b0*/  HMMA.16816.F32 R4, R96.reuse, R100, R4 ;  /* 0x000000646004723c */ /* 0x042ff00000001804 */
[C---:B------:R-:W-:Y:S01]  /*45c0*/  HMMA.16816.F32 R8, R96.reuse, R102, R8 ;  /* 0x000000666008723c */ /* 0x040fe20000001808 */
[----:B------:R-:W1:Y:S07]  /*45d0*/  LDSM.16.M88.4 R100, [R225+0x18000] ;  /* 0x01800000e164783b */ /* 0x000e6e0000000200 */
[C---:B------:R-:W-:Y:S08]  /*45e0*/  HMMA.16816.F32 R12, R96.reuse, R104, R12 ;  /* 0x00000068600c723c */ /* 0x040ff0000000180c */
[----:B------:R-:W-:Y:S01]  /*45f0*/  HMMA.16816.F32 R16, R96, R106, R16 ;  /* 0x0000006a6010723c */ /* 0x000fe20000001810 */
[----:B------:R-:W1:Y:S06]  /*4600*/  LDSM.16.M88.4 R96, [R225+0x18800] ;  /* 0x01880000e160783b */ /* 0x000e6c0000000200 */
[----:B------:R-:W1:Y:S01]  /*4610*/  LDSM.16.M88.4 R104, [R233+0xa000] ;  /* 0x00a00000e968783b */ /* 0x000e620000000200 */
[C---:B---3--:R-:W-:Y:S08]  /*4620*/  HMMA.16816.F32 R4, R88.reuse, R108, R4 ;  /* 0x0000006c5804723c */ /* 0x048ff00000001804 */
[C---:B------:R-:W-:Y:S01]  /*4630*/  HMMA.16816.F32 R8, R88.reuse, R110, R8 ;  /* 0x0000006e5808723c */ /* 0x040fe20000001808 */
[----:B------:R-:W-:Y:S07]  /*4640*/  LDSM.16.M88.4 R108, [R228+0x1a000] ;  /* 0x01a00000e46c783b */ /* 0x000fee0000000200 */
[C---:B----4-:R-:W-:Y:S08]  /*4650*/  HMMA.16816.F32 R12, R88.reuse, R84, R12 ;  /* 0x00000054580c723c */ /* 0x050ff0000000180c */
[----:B------:R-:W-:Y:S01]  /*4660*/  HMMA.16816.F32 R16, R88, R86, R16 ;  /* 0x000000565810723c */ /* 0x000fe20000001810 */
[----:B------:R-:W3:Y:S06]  /*4670*/  LDSM.16.M88.4 R84, [R231+0x1a800] ;  /* 0x01a80000e754783b */ /* 0x000eec0000000200 */
[----:B------:R-:W4:Y:S01]  /*4680*/  LDSM.16.M88.4 R88, [R230+0xa000] ;  /* 0x00a00000e658783b */ /* 0x000f220000000200 */
[C---:B-1----:R-:W-:Y:S08]  /*4690*/  HMMA.16816.F32 R4, R92.reuse, R100, R4 ;  /* 0x000000645c04723c */ /* 0x042ff00000001804 */
[C---:B------:R-:W-:Y:S01]  /*46a0*/  HMMA.16816.F32 R8, R92.reuse, R102, R8 ;  /* 0x000000665c08723c */ /* 0x040fe20000001808 */
[----:B------:R-:W-:Y:S07]  /*46b0*/  LDSM.16.M88.4 R100, [R227+0x1a000] ;  /* 0x01a00000e364783b */ /* 0x000fee0000000200 */
[C---:B------:R-:W-:Y:S08]  /*46c0*/  HMMA.16816.F32 R12, R92.reuse, R96, R12 ;  /* 0x000000605c0c723c */ /* 0x040ff0000000180c */
[----:B------:R-:W-:Y:S01]  /*46d0*/  HMMA.16816.F32 R16, R92, R98, R16 ;  /* 0x000000625c10723c */ /* 0x000fe20000001810 */
[----:B------:R-:W1:Y:S06]  /*46e0*/  LDSM.16.M88.4 R92, [R228+0x1a800] ;  /* 0x01a80000e45c783b */ /* 0x000e6c0000000200 */
[----:B------:R-:W1:Y:S01]  /*46f0*/  LDSM.16.M88.4 R96, [R229+0xa000] ;  /* 0x00a00000e560783b */ /* 0x000e620000000200 */
[C---:B------:R-:W-:Y:S08]  /*4700*/  HMMA.16816.F32 R4, R104.reuse, R112, R4 ;  /* 0x000000706804723c */ /* 0x040ff00000001804 */
[C---:B------:R-:W-:Y:S01]  /*4710*/  HMMA.16816.F32 R8, R104.reuse, R114, R8 ;  /* 0x000000726808723c */ /* 0x040fe20000001808 */
[----:B------:R-:W-:Y:S07]  /*4720*/  LDSM.16.M88.4 R112, [R225+0x1a000] ;  /* 0x01a00000e170783b */ /* 0x000fee0000000200 */
[C---:B---3--:R-:W-:Y:S08]  /*4730*/  HMMA.16816.F32 R12, R104.reuse, R84, R12 ;  /* 0x00000054680c723c */ /* 0x048ff0000000180c */
[----:B------:R-:W-:Y:S01]  /*4740*/  HMMA.16816.F32 R16, R104, R86, R16 ;  /* 0x000000566810723c */ /* 0x000fe20000001810 */
[----:B------:R-:W3:Y:S06]  /*4750*/  LDSM.16.M88.4 R84, [R227+0x1a800] ;  /* 0x01a80000e354783b */ /* 0x000eec0000000200 */
        /* <DEDUP_REMOVED lines=21> */
[----:B------:R-:W2:Y:S01]  /*48b0*/  LDSM.16.M88.4 R104, [R229+0xc000] ;  /* 0x00c00000e568783b */ /* 0x000ea20000000200 */
[C---:B----4-:R-:W-:Y:S08]  /*48c0*/  HMMA.16816.F32 R4, R92.reuse, R108, R4 ;  /* 0x0000006c5c04723c */ /* 0x050ff00000001804 */
[C---:B------:R-:W-:Y:S01]  /*48d0*/  HMMA.16816.F32 R8, R92.reuse, R110, R8 ;  /* 0x0000006e5c08723c */ /* 0x040fe20000001808 */
[----:B------:R-:W-:Y:S07]  /*48e0*/  LDSM.16.M88.4 R108, [R225+0x1c000] ;  /* 0x01c00000e16c783b */ /* 0x000fee0000000200 */
[C---:B---3--:R-:W-:Y:S08]  /*48f0*/  HMMA.16816.F32 R12, R92.reuse, R84, R12 ;  /* 0x000000545c0c723c */ /* 0x048ff0000000180c */
        /* <DEDUP_REMOVED lines=38> */
[C---:B--2---:R-:W-:Y:S08]  /*4b60*/  HMMA.16816.F32 R12, R92.reuse, R84, R12 ;  /* 0x000000545c0c723c */ /* 0x044ff0000000180c */
[----:B------:R-:W-:Y:S03]  /*4b70*/  HMMA.16816.F32 R16, R92, R86, R16 ;  /* 0x000000565c10723c */ /* 0x000fe60000001810 */
[----:B------:R-:W-:Y:S05]  /*4b80*/  LEA R93, R223, UR5, 0x1 ;  /* 0x00000005df5d7c11 */ /* 0x000fea000f8e08ff */
[C---:B------:R-:W-:Y:S08]  /*4b90*/  HMMA.16816.F32 R4, R96.reuse, R100, R4 ;  /* 0x000000646004723c */ /* 0x040ff00000001804 */
[C---:B------:R-:W-:Y:S08]  /*4ba0*/  HMMA.16816.F32 R8, R96.reuse, R102, R8 ;  /* 0x000000666008723c */ /* 0x040ff00000001808 */
[C---:B-1----:R-:W-:Y:S03]  /*4bb0*/  HMMA.16816.F32 R12, R96.reuse, R88, R12 ;  /* 0x00000058600c723c */ /* 0x042fe6000000180c */
[C---:B------:R-:W-:Y:S01]  /*4bc0*/  FADD.FTZ R219, -R116.reuse, R4 ;  /* 0x0000000474db7221 */ /* 0x040fe20000010100 */
[----:B------:R-:W-:Y:S03]  /*4bd0*/  FADD.FTZ R218, -R116, R5 ;  /* 0x0000000574da7221 */ /* 0x000fe60000010100 */
[----:B------:R-:W-:Y:S01]  /*4be0*/  FMUL.FTZ R219, R216, R219 ;  /* 0x000000dbd8db7220 */ /* 0x000fe20000410000 */
[----:B------:R-:W-:Y:S03]  /*4bf0*/  HMMA.16816.F32 R16, R96, R90, R16 ;  /* 0x0000005a6010723c */ /* 0x000fe60000001810 */
[C---:B------:R-:W-:Y:S01]  /*4c00*/  FADD.FTZ R216, -R116.reuse, R9 ;  /* 0x0000000974d87221 */ /* 0x040fe20000010100 */
[----:B------:R-:W-:Y:S01]  /*4c10*/  FMUL.FTZ R218, R215, R218 ;  /* 0x000000dad7da7220 */ /* 0x000fe20000410000 */
[----:B------:R-:W-:Y:S01]  /*4c20*/  FADD.FTZ R215, -R116, R8 ;  /* 0x0000000874d77221 */ /* 0x000fe20000010100 */
[----:B------:R-:W-:Y:S01]  /*4c30*/  FMUL.FTZ R118, R219, R118 ;  /* 0x00000076db767220 */ /* 0x000fe20000410000 */
[----:B------:R-:W-:Y:S01]  /*4c40*/  FMUL.FTZ R216, R213, R216 ;  /* 0x000000d8d5d87220 */ /* 0x000fe20000410000 */
[----:B------:R-:W-:Y:S01]  /*4c50*/  FMUL.FTZ R235, R218, R235 ;  /* 0x000000ebdaeb7220 */ /* 0x000fe20000410000 */
[----:B------:R-:W-:Y:S02]  /*4c60*/  FMUL.FTZ R215, R214, R215 ;  /* 0x000000d7d6d77220 */ /* 0x000fe40000410000 */
[C---:B------:R-:W-:Y:S01]  /*4c70*/  FADD.FTZ R213, -R116.reuse, R12 ;  /* 0x0000000c74d57221 */ /* 0x040fe20000010100 */
[----:B------:R-:W-:Y:S01]  /*4c80*/  FADD.FTZ R120, -R116, R13 ;  /* 0x0000000d74787221 */ /* 0x000fe20000010100 */
[----:B------:R-:W-:Y:S01]  /*4c90*/  FMUL.FTZ R122, R215, R122 ;  /* 0x0000007ad77a7220 */ /* 0x000fe20000410000 */
[----:B------:R-:W-:Y:S01]  /*4ca0*/  F2FP.F16.F32.PACK_AB R235, R235, R118 ;  /* 0x00000076ebeb723e */ /* 0x000fe200000000ff */
[----:B------:R-:W-:Y:S01]  /*4cb0*/  FMUL.FTZ R213, R212, R213 ;  /* 0x000000d5d4d57220 */ /* 0x000fe20000410000 */
[----:B------:R-:W-:Y:S01]  /*4cc0*/  FMUL.FTZ R120, R211, R120 ;  /* 0x00000078d3787220 */ /* 0x000fe20000410000 */
[----:B------:R-:W-:Y:S01]  /*4cd0*/  FMUL.FTZ R211, R216, R124 ;  /* 0x0000007cd8d37220 */ /* 0x000fe20000410000 */
[----:B------:R-:W-:Y:S01]  /*4ce0*/  FADD.FTZ R118, -R117, R11 ;  /* 0x0000000b75767221 */ /* 0x000fe20000010100 */
[C---:B------:R-:W-:Y:S01]  /*4cf0*/  FADD.FTZ R219, -R116.reuse, R16 ;  /* 0x0000001074db7221 */ /* 0x040fe20000010100 */
[----:B------:R-:W-:Y:S01]  /*4d00*/  FADD.FTZ R116, -R116, R17 ;  /* 0x0000001174747221 */ /* 0x000fe20000010100 */
[----:B------:R-:W-:Y:S01]  /*4d10*/  FMUL.FTZ R126, R213, R126 ;  /* 0x0000007ed57e7220 */ /* 0x000fe20000410000 */
[----:B------:R-:W-:Y:S01]  /*4d20*/  FMUL.FTZ R213, R196, UR10 ;  /* 0x0000000ac4d57c20 */ /* 0x000fe20008410000 */
[----:B------:R-:W-:Y:S01]  /*4d30*/  F2FP.F16.F32.PACK_AB R122, R211, R122 ;  /* 0x0000007ad37a723e */ /* 0x000fe200000000ff */
[----:B------:R-:W-:Y:S01]  /*4d40*/  FMUL.FTZ R116, R209, R116 ;  /* 0x00000074d1747220 */ /* 0x000fe20000410000 */
[----:B------:R-:W-:Y:S01]  /*4d50*/  FMUL.FTZ R209, R128, UR10 ;  /* 0x0000000a80d17c20 */ /* 0x000fe20008410000 */
[----:B------:R-:W-:Y:S01]  /*4d60*/  FADD.FTZ R211, -R117, R6 ;  /* 0x0000000675d37221 */ /* 0x000fe20000010100 */
[----:B------:R-:W-:Y:S01]  /*4d70*/  FMUL.FTZ R118, R205, R118 ;  /* 0x00000076cd767220 */ /* 0x000fe20000410000 */
[----:B------:R-:W-:Y:S01]  /*4d80*/  FMUL.FTZ R213, R116, R213 ;  /* 0x000000d574d57220 */ /* 0x000fe20000410000 */
[----:B------:R-:W-:Y:S01]  /*4d90*/  FADD.FTZ R116, -R117, R7 ;  /* 0x0000000775747221 */ /* 0x000fe20000010100 */
[----:B------:R-:W-:Y:S01]  /*4da0*/  FMUL.FTZ R209, R120, R209 ;  /* 0x000000d178d17220 */ /* 0x000fe20000410000 */
[----:B------:R-:W-:Y:S01]  /*4db0*/  FMUL.FTZ R211, R208, R211 ;  /* 0x000000d3d0d37220 */ /* 0x000fe20000410000 */
[----:B------:R-:W-:Y:S01]  /*4dc0*/  FMUL.FTZ R120, R119, UR10 ;  /* 0x0000000a77787c20 */ /* 0x000fe20008410000 */
[----:B------:R-:W-:Y:S01]  /*4dd0*/  FMUL.FTZ R116, R207, R116 ;  /* 0x00000074cf747220 */ /* 0x000fe20000410000 */
[----:B------:R-:W-:Y:S01]  /*4de0*/  FADD.FTZ R207, -R117, R10 ;  /* 0x0000000a75cf7221 */ /* 0x000fe20000010100 */
[----:B------:R-:W-:Y:S01]  /*4df0*/  F2FP.F16.F32.PACK_AB R209, R209, R126 ;  /* 0x0000007ed1d1723e */ /* 0x000fe200000000ff */
[----:B------:R-:W-:Y:S01]  /*4e00*/  FMUL.FTZ R126, R123, UR10 ;  /* 0x0000000a7b7e7c20 */ /* 0x000fe20008410000 */
[----:B------:R-:W-:Y:S01]  /*4e10*/  FMUL.FTZ R121, R116, R121 ;  /* 0x0000007974797220 */ /* 0x000fe20000410000 */
[----:B------:R-:W-:Y:S01]  /*4e20*/  FMUL.FTZ R120, R211, R120 ;  /* 0x00000078d3787220 */ /* 0x000fe20000410000 */
[C---:B------:R-:W-:Y:S01]  /*4e30*/  FADD.FTZ R116, -R117.reuse, R15 ;  /* 0x0000000f75747221 */ /* 0x040fe20000010100 */
[----:B------:R-:W-:Y:S01]  /*4e40*/  FMUL.FTZ R207, R206, R207 ;  /* 0x000000cfcecf7220 */ /* 0x000fe20000410000 */
[C---:B------:R-:W-:Y:S01]  /*4e50*/  FADD.FTZ R119, -R117.reuse, R14 ;  /* 0x0000000e75777221 */ /* 0x040fe20000010100 */
[----:B------:R-:W-:Y:S01]  /*4e60*/  FMUL.FTZ R125, R118, R125 ;  /* 0x0000007d767d7220 */ /* 0x000fe20000410000 */
[----:B------:R-:W-:Y:S01]  /*4e70*/  FADD.FTZ R124, -R117, R18 ;  /* 0x00000012757c7221 */ /* 0x000fe20000010100 */
[----:B------:R-:W-:Y:S01]  /*4e80*/  FMUL.FTZ R116, R203, R116 ;  /* 0x00000074cb747220 */ /* 0x000fe20000410000 */
[----:B------:R-:W-:Y:S01]  /*4e90*/  FMUL.FTZ R118, R127, UR10 ;  /* 0x0000000a7f767c20 */ /* 0x000fe20008410000 */
[----:B------:R-:W-:Y:S01]  /*4ea0*/  FMUL.FTZ R119, R204, R119 ;  /* 0x00000077cc777220 */ /* 0x000fe20000410000 */
[----:B------:R-:W-:Y:S01]  /*4eb0*/  FMUL.FTZ R126, R207, R126 ;  /* 0x0000007ecf7e7220 */ /* 0x000fe20000410000 */
[----:B------:R-:W-:Y:S01]  /*4ec0*/  FADD.FTZ R117, -R117, R19 ;  /* 0x0000001375757221 */ /* 0x000fe20000010100 */
[----:B------:R-:W-:Y:S01]  /*4ed0*/  F2FP.F16.F32.PACK_AB R121, R121, R120 ;  /* 0x000000787979723e */ /* 0x000fe200000000ff */
[----:B------:R-:W-:Y:S01]  /*4ee0*/  FMUL.FTZ R118, R119, R118 ;  /* 0x0000007677767220 */ /* 0x000fe20000410000 */
[----:B------:R-:W-:Y:S01]  /*4ef0*/  FMUL.FTZ R120, R217, UR10 ;  /* 0x0000000ad9787c20 */ /* 0x000fe20008410000 */
        /* <DEDUP_REMOVED lines=8> */
[----:B------:R-:W-:Y:S03]  /*4f80*/  FMUL.FTZ R130, R219, R130 ;  /* 0x00000082db827220 */ /* 0x000fe60000410000 */
[----:B------:R-:W-:Y:S01]  /*4f90*/  STS [R198+0x20400], R121 ;  /* 0x02040079c6007388 */ /* 0x000fe20000000800 */
[----:B------:R-:W-:Y:S02]  /*4fa0*/  F2FP.F16.F32.PACK_AB R119, R129, R118 ;  /* 0x000000768177723e */ /* 0x000fe400000000ff */
[----:B------:R-:W-:Y:S03]  /*4fb0*/  F2FP.F16.F32.PACK_AB R124, R117, R124 ;  /* 0x0000007c757c723e */ /* 0x000fe600000000ff */
[----:B------:R-:W-:Y:S01]  /*4fc0*/  STS [R199+-0x2000], R122 ;  /* 0xffe0007ac7007388 */ /* 0x000fe20000000800 */
[----:B------:R-:W-:Y:S02]  /*4fd0*/  F2FP.F16.F32.PACK_AB R130, R213, R130 ;  /* 0x00000082d582723e */ /* 0x000fe400000000ff */
[----:B------:R-:W-:Y:S03]  /*4fe0*/  IADD3 R200, PT, PT, R220, R93, RZ ;  /* 0x0000005ddcc87210 */ /* 0x000fe60007ffe0ff */
[----:B------:R-:W-:Y:S01]  /*4ff0*/  STS [R199+-0x1c00], R126 ;  /* 0xffe4007ec7007388 */ /* 0x000fe20000000800 */
[----:B------:R-:W-:Y:S05]  /*5000*/  LOP3.LUT R217, R222, 0x400, R3, 0xf8, !PT ;  /* 0x00000400ded97812 */ /* 0x000fea00078ef803 */
[----:B------:R-:W-:Y:S01]  /*5010*/  STS [R202+-0x2000], R209 ;  /* 0xffe000d1ca007388 */ /* 0x000fe20000000800 */
[----:B------:R-:W-:Y:S05]  /*5020*/  LOP3.LUT R217, R217, R0, RZ, 0xfc, !PT ;  /* 0x00000000d9d97212 */ /* 0x000fea00078efcff */
[----:B------:R-:W-:Y:S01]  /*5030*/  STS [R202+-0x1c00], R119 ;  /* 0xffe40077ca007388 */ /* 0x000fe20000000800 */
[----:B------:R-:W-:Y:S05]  /*5040*/  LEA R217, R217, UR4, 0x1 ;  /* 0x00000004d9d97c11 */ /* 0x000fea000f8e08ff */
        /* <DEDUP_REMOVED lines=120> */
.L_x_1461:
        /* <DEDUP_REMOVED lines=395> */
.L_x_1462:
        /* <DEDUP_REMOVED lines=229> */
.L_x_1464:
[----:B------:R-:W2:Y:S01]  /*7ed0*/  LDCU.64 UR12, c[0x0][0x5c0] ;  /* 0x0000b800ff0c77ac */ /* 0x000ea20008000a00 */
[----:B------:R-:W-:-:S04]  /*7ee0*/  UIADD3 UR8, UPT, UPT, UR34, UR40, URZ ;  /* 0x0000002822087290 */ /* 0x000fc8000fffe0ff */
[----:B--2---:R-:W-:Y:S02]  /*7ef0*/  UIMAD.WIDE.U32 UR16, UR8, UR12, URZ ;  /* 0x0000000c081072a5 */ /* 0x004fe4000f8e00ff */
[----:B------:R-:W-:-:S04]  /*7f00*/  UIMAD UR8, UR8, UR13, URZ ;  /* 0x0000000d080872a4 */ /* 0x000fc8000f8e02ff */
[----:B------:R-:W-:-:S06]  /*7f10*/  UIADD3 UR8, UPT, UPT, UR17, UR8, URZ ;  /* 0x0000000811087290 */ /* 0x000fcc000fffe0ff */
[----:B------:R-:W-:Y:S02]  /*7f20*/  MOV R6, UR8 ;  /* 0x0000000800067c02 */ /* 0x000fe40008000f00 */
.L_x_1465:
        /* <DEDUP_REMOVED lines=14> */
.L_x_1466:
[----:B------:R-:W2:Y:S01]  /*8010*/  LDCU.64 UR10, c[0x0][0x5c8] ;  /* 0x0000b900ff0a77ac */ /* 0x000ea20008000a00 */
[----:B------:R-:W-:-:S04]  /*8020*/  UIADD3 UR8, UPT, UPT, UR34, UR40, URZ ;  /* 0x0000002822087290 */ /* 0x000fc8000fffe0ff */
[----:B--2---:R-:W-:Y:S02]  /*8030*/  UIMAD.WIDE.U32 UR14, UR8, UR10, URZ ;  /* 0x0000000a080e72a5 */ /* 0x004fe4000f8e00ff */
[----:B------:R-:W-:-:S04]  /*8040*/  UIMAD UR8, UR8, UR11, URZ ;  /* 0x0000000b080872a4 */ /* 0x000fc8000f8e02ff */
[----:B------:R-:W-:Y:S01]  /*8050*/  UIADD3 UR8, UPT, UPT, UR15, UR8, URZ ;  /* 0x000000080f087290 */ /* 0x000fe2000fffe0ff */
[----:B------:R-:W-:-:S05]  /*8060*/  UMOV UR34, UR14 ;  /* 0x0000000e00227c82 */ /* 0x000fca0008000000 */
[----:B------:R-:W-:-:S07]  /*8070*/  MOV R4, UR8 ;  /* 0x0000000800047c02 */ /* 0x000fce0008000f00 */
.L_x_1467:
        /* <DEDUP_REMOVED lines=54> */
.L_x_1469:
[----:B------:R-:W-:Y:S05]  /*83e0*/  BSYNC.RECONVERGENT B0 ;  /* 0x0000000000007941 */ /* 0x000fea0003800200 */
.L_x_1468:
        /* <DEDUP_REMOVED lines=16> */
.L_x_1471:
[----:B------:R-:W-:Y:S05]  /*84f0*/  BSYNC.RECONVERGENT B0 ;  /* 0x0000000000007941 */ /* 0x000fea0003800200 */
.L_x_1470:
        /* <DEDUP_REMOVED lines=20> */
.L_x_1473:
[----:B------:R-:W-:Y:S05]  /*8640*/  BSYNC.RECONVERGENT B0 ;  /* 0x0000000000007941 */ /* 0x000fea0003800200 */
.L_x_1472:
        /* <DEDUP_REMOVED lines=13> */
.L_x_1460:
[----:B------:R-:W-:Y:S05]  /*8720*/  BSYNC.RECONVERGENT B1 ;  /* 0x0000000000017941 */ /* 0x000fea0003800200 */
.L_x_1438:
        /* <DEDUP_REMOVED lines=11> */
.L_x_1475:
        /* <DEDUP_REMOVED lines=10> */
.L_x_2516:


//--------------------- .text._ZN5flash44flash_bwd_dq_dk_dv_loop_seqk_parallel_kernelI23Flash_bwd_kernel_traitsILi256ELi64ELi64ELi8ELi4ELi2ELi2ELb0ELb1EN7cutlass6half_tE19Flash_kernel_traitsILi256ELi64ELi64ELi8ES3_EELb1ELb0ELb0ELb1ELb0ELb0ELb0EEEvNS_16Flash_bwd_paramsE --------------------------
	.section	.text._ZN5flash44flash_bwd_dq_dk_dv_loop_seqk_parallel_kernelI23Flash_bwd_kernel_traitsILi256ELi64ELi64ELi8ELi4ELi2ELi2ELb0ELb1EN7cutlass6half_tE19Flash_kernel_traitsILi256ELi64ELi64ELi8ES3_EELb1ELb0ELb0ELb1ELb0ELb0ELb0EEEvNS_16Flash_bwd_paramsE,"ax",@progbits
	.align	128
        .global         _ZN5flash44flash_bwd_dq_dk_dv_loop_seqk_parallel_kernelI23Flash_bwd_kernel_traitsILi256ELi64ELi64ELi8ELi4ELi2ELi2ELb0ELb1EN7cutlass6half_tE19Flash_kernel_traitsILi256ELi64ELi64ELi8ES3_EELb1ELb0ELb0ELb1ELb0ELb0ELb0EEEvNS_16Flash_bwd_paramsE
        .type           _ZN5flash44flash_bwd_dq_dk_dv_loop_seqk_parallel_kernelI23Flash_bwd_kernel_traitsILi256ELi64ELi64ELi8ELi4ELi2ELi2ELb0ELb1EN7cutlass6half_tE19Flash_kernel_traitsILi256ELi64ELi64ELi8ES3_EELb1ELb0ELb0ELb1ELb0ELb0ELb0EEEvNS_16Flash_bwd_paramsE,@function
        .size           _ZN5flash44flash_bwd_dq_dk_dv_loop_seqk_parallel_kernelI23Flash_bwd_kernel_traitsILi256ELi64ELi64ELi8ELi4ELi2ELi2ELb0ELb1EN7cutlass6half_tE19Flash_kernel_traitsILi256ELi64ELi64ELi8ES3_EELb1ELb0ELb0ELb1ELb0ELb0ELb0EEEvNS_16Flash_bwd_paramsE,(.L_x_2517 - _ZN5flash44flash_bwd_dq_dk_dv_loop_seqk_parallel_kernelI23Flash_bwd_kernel_traitsILi256ELi64ELi64ELi8ELi4ELi2ELi2ELb0ELb1EN7cutlass6half_tE19Flash_kernel_traitsILi256ELi64ELi64ELi8ES3_EELb1ELb0ELb0ELb1ELb0ELb0ELb0EEEvNS_16Flash_bwd_paramsE)
        .other          _ZN5flash44flash_bwd_dq_dk_dv_loop_seqk_parallel_kernelI23Flash_bwd_kernel_traitsILi256ELi64ELi64ELi8ELi4ELi2ELi2ELb0ELb1EN7cutlass6half_tE19Flash_kernel_traitsILi256ELi64ELi64ELi8ES3_EELb1ELb0ELb0ELb1ELb0ELb0ELb0EEEvNS_16Flash_bwd_paramsE,@"STO_CUDA_ENTRY STV_DEFAULT"
_ZN5flash44flash_bwd_dq_dk_dv_loop_seqk_parallel_kernelI23Flash_bwd_kernel_traitsILi256ELi64ELi64ELi8ELi4ELi2ELi2ELb0ELb1EN7cutlass6half_tE19Flash_kernel_traitsILi256ELi64ELi64ELi8ES3_EELb1ELb0ELb0ELb1ELb0ELb0ELb0EEEvNS_16Flash_bwd_paramsE:
.text._ZN5flash44flash_bwd_dq_dk_dv_loop_seqk_parallel_kernelI23Flash_bwd_kernel_traitsILi256ELi64ELi64ELi8ELi4ELi2ELi2ELb0ELb1EN7cutlass6half_tE19Flash_kernel_traitsILi256ELi64ELi64ELi8ES3_EELb1ELb0ELb0ELb1ELb0ELb0ELb0EEEvNS_16Flash_bwd_paramsE:
        /* <DEDUP_REMOVED lines=48> */
.L_x_1533:
        /* <DEDUP_REMOVED lines=52> */
.L_x_1476:
        /* <DEDUP_REMOVED lines=33> */
.L_x_1478:
[----:B------:R-:W1:Y:S01]  /*0850*/  LDCU.64 UR14, c[0x0][0x3b8] ;  /* 0x00007700ff0e77ac */ /* 0x000e620008000a00 */
[----:B------:R-:W-:-:S04]  /*0860*/  UIADD3 UR8, UPT, UPT, UR37, UR39, URZ ;  /* 0x0000002725087290 */ /* 0x000fc8000fffe0ff */
[----:B-1----:R-:W-:Y:S02]  /*0870*/  UIMAD.WIDE.U32 UR50, UR8, UR14, URZ ;  /* 0x0000000e083272a5 */ /* 0x002fe4000f8e00ff */
[----:B------:R-:W-:-:S04]  /*0880*/  UIMAD UR8, UR8, UR15, URZ ;  /* 0x0000000f080872a4 */ /* 0x000fc8000f8e02ff */
[----:B------:R-:W-:-:S06]  /*0890*/  UIADD3 UR8, UPT, UPT, UR51, UR8, URZ ;  /* 0x0000000833087290 */ /* 0x000fcc000fffe0ff */
[----:B------:R-:W-:Y:S02]  /*08a0*/  MOV R8, UR8 ;  /* 0x0000000800087c02 */ /* 0x000fe40008000f00 */
.L_x_1479:
        /* <DEDUP_REMOVED lines=42> */
.L_x_1480:
[----:B------:R-:W1:Y:S01]  /*0b50*/  LDCU.64 UR12, c[0x0][0x3c0] ;  /* 0x00007800ff0c77ac */ /* 0x000e620008000a00 */
[----:B------:R-:W-:-:S04]  /*0b60*/  UIADD3 UR8, UPT, UPT, UR37, UR39, URZ ;  /* 0x0000002725087290 */ /* 0x000fc8000fffe0ff */
[----:B-1----:R-:W-:Y:S02]  /*0b70*/  UIMAD.WIDE.U32 UR10, UR8, UR12, URZ ;  /* 0x0000000c080a72a5 */ /* 0x002fe4000f8e00ff */
[----:B------:R-:W-:-:S04]  /*0b80*/  UIMAD UR8, UR8, UR13, URZ ;  /* 0x0000000d080872a4 */ /* 0x000fc8000f8e02ff */
[----:B------:R-:W-:Y:S01]  /*0b90*/  UIADD3 UR8, UPT, UPT, UR11, UR8, URZ ;  /* 0x000000080b087290 */ /* 0x000fe2000fffe0ff */
[----:B------:R-:W-:-:S05]  /*0ba0*/  UMOV UR48, UR10 ;  /* 0x0000000a00307c82 */ /* 0x000fca0008000000 */
[----:B------:R-:W-:-:S07]  /*0bb0*/  MOV R9, UR8 ;  /* 0x0000000800097c02 */ /* 0x000fce0008000f00 */
.L_x_1481:
        /* <DEDUP_REMOVED lines=28> */
.L_x_1482:
[----:B------:R-:W-:Y:S02]  /*0d80*/  UIMAD.WIDE.U32 UR10, UR62, UR16, URZ ;  /* 0x000000103e0a72a5 */ /* 0x000fe4000f8e00ff */
[----:B------:R-:W-:-:S04]  /*0d90*/  UIMAD UR8, UR63, UR16, URZ ;  /* 0x000000103f0872a4 */ /* 0x000fc8000f8e02ff */
[----:B------:R-:W-:-:S12]  /*0da0*/  UIADD3 UR8, UPT, UPT, UR11, UR8, URZ ;  /* 0x000000080b087290 */ /* 0x000fd8000fffe0ff */
.L_x_1483:
        /* <DEDUP_REMOVED lines=20> */
.L_x_1484:
[----:B------:R-:W1:Y:S01]  /*0ef0*/  LDCU UR55, c[0x0][0x434] ;  /* 0x00008680ff3777ac */ /* 0x000e620008000800 */
[----:B------:R-:W-:-:S04]  /*0f00*/  UIMAD UR9, UR23, UR41, UR24 ;  /* 0x00000029170972a4 */ /* 0x000fc8000f8e0218 */
[----:B-1----:R-:W-:Y:S02]  /*0f10*/  UIMAD UR55, UR9, UR55, URZ ;  /* 0x00000037093772a4 */ /* 0x002fe4000f8e02ff */
.L_x_1485:
        /* <DEDUP_REMOVED lines=11> */
.L_x_1486:
[----:B------:R-:W1:Y:S01]  /*0fd0*/  LDCU UR54, c[0x0][0x444] ;  /* 0x00008880ff3677ac */ /* 0x000e620008000800 */
[----:B------:R-:W-:-:S04]  /*0fe0*/  UIMAD UR9, UR23, UR41, UR24 ;  /* 0x00000029170972a4 */ /* 0x000fc8000f8e0218 */
[----:B-1----:R-:W-:-:S12]  /*0ff0*/  UIMAD UR54, UR9, UR54, URZ ;  /* 0x00000036093672a4 */ /* 0x002fd8000f8e02ff */
.L_x_1487:
[----:B------:R-:W1:Y:S01]  /*1000*/  S2R R0, SR_TID.X ;  /* 0x0000000000007919 */ /* 0x000e620000002100 */
[----:B------:R-:W-:Y:S01]  /*1010*/  USHF.R.S32.HI UR9, URZ, 0x1f, UR53 ;  /* 0x0000001fff097899 */ /* 0x000fe20008011435 */
[----:B------:R-:W2:Y:S01]  /*1020*/  LDC.64 R2, c[0x0][0x3b0] ;  /* 0x0000ec00ff027b82 */ /* 0x000ea20000000a00 */
[----:B------:R-:W-:Y:S01]  /*1030*/  UIADD3 UR53, UP1, UP0, UR60, UR10, UR53 ;  /* 0x0000000a3c357290 */ /* 0x000fe2000f83e035 */
[----:B------:R-:W-:Y:S01]  /*1040*/  IMAD.MOV.U32 R23, RZ, RZ, RZ ;  /* 0x000000ffff177224 */ /* 0x000fe200078e00ff */
[----:B------:R-:W-:Y:S01]  /*1050*/  ISETP.NE.AND P3, PT, RZ, UR56, PT ;  /* 0x00000038ff007c0c */ /* 0x000fe2000bf65270 */
[----:B------:R-:W-:Y:S01]  /*1060*/  ULEA UR54, UR45, UR54, 0x6 ;  /* 0x000000362d367291 */ /* 0x000fe2000f8e30ff */
[----:B------:R-:W-:Y:S01]  /*1070*/  BSSY.RECONVERGENT B1, `(.L_x_1477) ;  /* 0x0000954000017945 */ /* 0x000fe20003800200 */
[----:B------:R-:W-:Y:S02]  /*1080*/  UIADD3.X UR51, UPT, UPT, UR51, UR8, UR9, UP1, UP0 ;  /* 0x0000000833337290 */ /* 0x000fe40008fe0409 */
[----:B------:R-:W3:Y:S01]  /*1090*/  LDC.64 R12, c[0x0][0x5f8] ;  /* 0x00017e00ff0c7b82 */ /* 0x000ee20000000a00 */
[----:B------:R-:W-:Y:S01]  /*10a0*/  UISETP.GT.AND UP0, UPT, UR38, URZ, UPT ;  /* 0x000000ff2600728c */ /* 0x000fe2000bf04270 */
[----:B------:R-:W4:Y:S01]  /*10b0*/  LDCU.128 UR8, c[0x0][0x590] ;  /* 0x0000b200ff0877ac */ /* 0x000f220008000c00 */
[----:B------:R-:W-:-:S02]  /*10c0*/  ULEA UR55, UR45, UR55, 0x6 ;  /* 0x000000372d377291 */ /* 0x000fc4000f8e30ff */
[----:B----4-:R-:W-:Y:S01]  /*10d0*/  UIMAD UR16, UR49, UR8, URZ ;  /* 0x00000008311072a4 */ /* 0x010fe2000f8e02ff */
[C---:B-1----:R-:W-:Y:S01]  /*10e0*/  IMAD.SHL.U32 R4, R0.reuse, 0x8, RZ ;  /* 0x0000000800047824 */ /* 0x042fe200078e00ff */
[----:B------:R-:W-:Y:S01]  /*10f0*/  MOV R16, UR10 ;  /* 0x0000000a00107c02 */ /* 0x000fe20008000f00 */
[----:B------:R-:W-:Y:S01]  /*1100*/  IMAD.U32 R5, RZ, RZ, UR8 ;  /* 0x00000008ff057e24 */ /* 0x000fe2000f8e00ff */
[----:B------:R-:W-:Y:S01]  /*1110*/  UIMAD UR16, UR47, UR9, UR16 ;  /* 0x000000092f1072a4 */ /* 0x000fe2000f8e0210 */
[----:B------:R-:W-:Y:S01]  /*1120*/  LOP3.LUT R248, R0, 0x1f, RZ, 0xc0, !PT ;  /* 0x0000001f00f87812 */ /* 0x000fe200078ec0ff */
[----:B---3--:R-:W-:Y:S01]  /*1130*/  IMAD.WIDE.U32 R20, R12, UR21, RZ ;  /* 0x000000150c147c25 */ /* 0x008fe2000f8e00ff */
[----:B------:R-:W-:-:S03]  /*1140*/  LOP3.LUT R22, R4, 0x38, RZ, 0xc0, !PT ;  /* 0x0000003804167812 */ /* 0x000fc600078ec0ff */
[----:B------:R-:W-:Y:S01]  /*1150*/  IMAD R13, R13, UR21, R21 ;  /* 0x000000150d0d7c24 */ /* 0x000fe2000f8e0215 */
[----:B------:R-:W-:Y:S01]  /*1160*/  IADD3 R10, P0, PT, R22, UR58, RZ ;  /* 0x0000003a160a7c10 */ /* 0x000fe2000ff1e0ff */
[----:B--2---:R-:W-:Y:S01]  /*1170*/  IMAD.WIDE.U32 R14, R2, UR47, R22 ;  /* 0x0000002f020e7c25 */ /* 0x004fe2000f8e0016 */
[----:B------:R-:W1:Y:S02]  /*1180*/  LDCU.64 UR58, c[0x0][0x5e8] ;  /* 0x0000bd00ff3a77ac */ /* 0x000e640008000a00 */
[----:B------:R-:W-:Y:S01]  /*1190*/  SEL R13, R13, RZ, P3 ;  /* 0x000000ff0d0d7207 */ /* 0x000fe20001800000 */
[----:B------:R-:W-:Y:S01]  /*11a0*/  IMAD.X R11, RZ, RZ, UR17, P0 ;  /* 0x00000011ff0b7e24 */ /* 0x000fe200080e06ff */
[----:B------:R-:W-:Y:S01]  /*11b0*/  IADD3 R14, P0, PT, R14, UR52, RZ ;  /* 0x000000340e0e7c10 */ /* 0x000fe2000ff1e0ff */
[----:B------:R-:W-:-:S04]  /*11c0*/  IMAD.WIDE.U32 R10, R5, UR47, R10 ;  /* 0x0000002f050a7c25 */ /* 0x000fc8000f8e000a */
[----:B------:R-:W-:Y:S01]  /*11d0*/  VIADD R11, R11, UR16 ;  /* 0x000000100b0b7c36 */ /* 0x000fe20008000000 */
[----:B------:R-:W2:Y:S01]  /*11e0*/  LDCU.64 UR16, c[0x0][0x3c8] ;  /* 0x00007900ff1077ac */ /* 0x000ea20008000a00 */
[----:B------:R-:W-:Y:S02]  /*11f0*/  IMAD.U32 R5, RZ, RZ, UR11 ;  /* 0x0000000bff057e24 */ /* 0x000fe4000f8e00ff */
[----:B------:R-:W-:Y:S01]  /*1200*/  IMAD.WIDE.U32 R16, R16, UR24, R10 ;  /* 0x0000001810107c25 */ /* 0x000fe2000f8e000a */
[----:B------:R-:W3:Y:S03]  /*1210*/  LDCU.64 UR10, c[0x0][0x550] ;  /* 0x0000aa00ff0a77ac */ /* 0x000ee60008000a00 */
[----:B------:R-:W-:Y:S01]  /*1220*/  IMAD R10, R2, UR49, RZ ;  /* 0x00000031020a7c24 */ /* 0x000fe2000f8e02ff */
[----:B------:R-:W-:Y:S01]  /*1230*/  UIMAD UR49, UR41, UR57, URZ ;  /* 0x00000039293172a4 */ /* 0x000fe2000f8e02ff */
[----:B------:R-:W-:Y:S01]  /*1240*/  IMAD R17, R5, UR24, R17 ;  /* 0x0000001805117c24 */ /* 0x000fe2000f8e0211 */
[----:B-1----:R-:W-:Y:S01]  /*1250*/  UIMAD.WIDE UR58, UR54, 0x4, UR58 ;  /* 0x00000004363a78a5 */ /* 0x002fe2000f8e023a */
[----:B------:R-:W-:Y:S01]  /*1260*/  IMAD R5, R3, UR47, R10 ;  /* 0x0000002f03057c24 */ /* 0x000fe2000f8e020a */
[----:B------:R-:W-:Y:S01]  /*1270*/  SHF.R.U32.HI R10, RZ, 0x3, R0 ;  /* 0x00000003ff0a7819 */ /* 0x000fe20000011600 */
[----:B------:R-:W-:-:S03]  /*1280*/  USHF.L.U32 UR47, UR8, 0x5, URZ ;  /* 0x00000005082f7899 */ /* 0x000fc600080006ff */
[----:B------:R-:W-:Y:S01]  /*1290*/  IADD3.X R15, PT, PT, R15, UR46, R5, P0, !PT ;  /* 0x0000002e0f0f7c10 */ /* 0x000fe200087fe405 */
[----:B------:R-:W-:Y:S01]  /*12a0*/  IMAD.WIDE.U32 R16, R10, UR8, R16 ;  /* 0x000000080a107c25 */ /* 0x000fe2000f8e0010 */
[----:B------:R-:W-:Y:S01]  /*12b0*/  SHF.R.U32.HI R5, RZ, 0x5, R0 ;  /* 0x00000005ff057819 */ /* 0x000fe20000011600 */
[----:B------:R-:W-:Y:S02]  /*12c0*/  USHF.L.U64.HI UR46, UR8, 0x5, UR9 ;  /* 0x00000005082e7899 */ /* 0x000fe40008010209 */
[----:B--2---:R-:W-:Y:S01]  /*12d0*/  IMAD.U32 R18, RZ, RZ, UR16 ;  /* 0x00000010ff127e24 */ /* 0x004fe2000f8e00ff */
[----:B---3--:R-:W-:Y:S01]  /*12e0*/  LEA R236, P2, R16, UR10, 0x1 ;  /* 0x0000000a10ec7c11 */ /* 0x008fe2000f8408ff */
[----:B------:R-:W-:Y:S01]  /*12f0*/  IMAD R12, R5, UR49, R248 ;  /* 0x00000031050c7c24 */ /* 0x000fe2000f8e02f8 */
[----:B------:R-:W-:Y:S01]  /*1300*/  USHF.L.U32 UR49, UR49, 0x6, URZ ;  /* 0x0000000631317899 */ /* 0x000fe200080006ff */
[----:B------:R-:W-:Y:S01]  /*1310*/  IMAD.WIDE.U32 R18, R18, UR24, R14 ;  /* 0x0000001812127c25 */ /* 0x000fe2000f8e000e */
[----:B------:R-:W-:Y:S01]  /*1320*/  MOV R15, UR17 ;  /* 0x00000011000f7c02 */ /* 0x000fe20008000f00 */
[----:B------:R-:W1:Y:S01]  /*1330*/  LDCU.64 UR16, c[0x0][0x570] ;  /* 0x0000ae00ff1077ac */ /* 0x000e620008000a00 */
[----:B------:R-:W-:Y:S01]  /*1340*/  SEL R14, R20, RZ, P3 ;  /* 0x000000ff140e7207 */ /* 0x000fe20001800000 */
[----:B------:R-:W-:Y:S01]  /*1350*/  IMAD R11, R10, UR9, R17 ;  /* 0x000000090a0b7c24 */ /* 0x000fe2000f8e0211 */
[----:B------:R-:W2:Y:S02]  /*1360*/  LDCU.64 UR8, c[0x0][0x380] ;  /* 0x00007000ff0877ac */ /* 0x000ea40008000a00 */
[----:B------:R-:W-:Y:S01]  /*1370*/  IADD3 R14, P1, P0, R12, UR53, R14 ;  /* 0x000000350c0e7c10 */ /* 0x000fe2000f83e00e */
[----:B------:R-:W-:Y:S01]  /*1380*/  IMAD R17, R15, UR24, R19 ;  /* 0x000000180f117c24 */ /* 0x000fe2000f8e0213 */
[----:B------:R-:W-:Y:S01]  /*1390*/  SHF.R.S32.HI R12, RZ, 0x1f, R12 ;  /* 0x0000001fff0c7819 */ /* 0x000fe2000001140c */
[----:B------:R-:W3:Y:S01]  /*13a0*/  LDCU.64 UR52, c[0x0][0x420] ;  /* 0x00008400ff3477ac */ /* 0x000ee20008000a00 */
[----:B------:R-:W-:Y:S01]  /*13b0*/  LEA.HI.X R237, R16, UR11, R11, 0x1, P2 ;  /* 0x0000000b10ed7c11 */ /* 0x000fe200090f0c0b */
[----:B------:R-:W-:Y:S01]  /*13c0*/  IMAD.MOV.U32 R16, RZ, RZ, R18 ;  /* 0x000000ffff107224 */ /* 0x000fe200078e0012 */
[----:B------:R-:W-:Y:S01]  /*13d0*/  IADD3.X R13, PT, PT, R12, UR51, R13, P1, P0 ;  /* 0x000000330c0d7c10 */ /* 0x000fe20008fe040d */
[----:B------:R-:W-:Y:S01]  /*13e0*/  IMAD.U32 R12, RZ, RZ, UR49 ;  /* 0x00000031ff0c7e24 */ /* 0x000fe2000f8e00ff */
[----:B------:R-:W-:Y:S01]  /*13f0*/  IADD3 R14, P0, PT, R14, UR49, RZ ;  /* 0x000000310e0e7c10 */ /* 0x000fe2000ff1e0ff */
[----:B------:R-:W-:Y:S01]  /*1400*/  IMAD.WIDE.U32 R16, R10, R2, R16 ;  /* 0x000000020a107225 */ /* 0x000fe200078e0010 */
[----:B------:R-:W-:-:S02]  /*1410*/  LOP3.LUT R19, R22, 0x80, RZ, 0xfc, !PT ;  /* 0x0000008016137812 */ /* 0x000fc400078efcff */
[----:B------:R-:W-:Y:S01]  /*1420*/  LEA.HI.X.SX32 R12, R12, R13, 0x1, P0 ;  /* 0x0000000d0c0c7211 */ /* 0x000fe200000f0eff */
[----:B------:R-:W-:Y:S01]  /*1430*/  IMAD R11, R10, R3, R17 ;  /* 0x000000030a0b7224 */ /* 0x000fe200078e0211 */
[----:B-1----:R-:W-:Y:S01]  /*1440*/  LEA R200, P0, R14, UR16, 0x2 ;  /* 0x000000100ec87c11 */ /* 0x002fe2000f8010ff */
[----:B------:R-:W-:Y:S01]  /*1450*/  UMOV UR16, UR58 ;  /* 0x0000003a00107c82 */ /* 0x000fe20008000000 */
[----:B------:R-:W-:Y:S02]  /*1460*/  LOP3.LUT R18, R22, 0xc0, RZ, 0xfc, !PT ;  /* 0x000000c016127812 */ /* 0x000fe400078efcff */
[----:B------:R-:W-:Y:S01]  /*1470*/  LEA.HI.X R201, R14, UR17, R12, 0x2, P0 ;  /* 0x000000110ec97c11 */ /* 0x000fe200080f140c */
[----:B------:R-:W-:Y:S01]  /*1480*/  IMAD.SHL.U32 R14, R2, 0x20, RZ ;  /* 0x00000020020e7824 */ /* 0x000fe200078e00ff */
[----:B--2---:R-:W-:Y:S01]  /*1490*/  LEA R242, P1, R16, UR8, 0x1 ;  /* 0x0000000810f27c11 */ /* 0x004fe2000f8208ff */
[----:B---3--:R-:W-:Y:S01]  /*14a0*/  UIMAD.WIDE UR52, UR55, 0x4, UR52 ;  /* 0x00000004373478a5 */ /* 0x008fe2000f8e0234 */
[----:B------:R-:W-:Y:S01]  /*14b0*/  IADD3 R13, P0, PT, R10, 0x20, RZ ;  /* 0x000000200a0d7810 */ /* 0x000fe20007f1e0ff */
[----:B------:R-:W-:Y:S01]  /*14c0*/  UMOV UR17, UR59 ;  /* 0x0000003b00117c82 */ /* 0x000fe20008000000 */
[----:B------:R-:W-:-:S02]  /*14d0*/  LEA.HI.X R243, R16, UR9, R11, 0x1, P1 ;  /* 0x0000000910f37c11 */ /* 0x000fc400088f0c0b */
[----:B------:R-:W-:Y:S01]  /*14e0*/  SHF.L.U64.HI R11, R2, 0x5, R3 ;  /* 0x00000005020b7819 */ /* 0x000fe20000010203 */
[----:B------:R-:W-:Y:S01]  /*14f0*/  IMAD.X R12, RZ, RZ, RZ, P0 ;  /* 0x000000ffff0c7224 */ /* 0x000fe200000e06ff */
[----:B------:R-:W-:Y:S02]  /*1500*/  IADD3 R16, PT, PT, R10, 0x20, RZ ;  /* 0x000000200a107810 */ /* 0x000fe40007ffe0ff */
        /* <DEDUP_REMOVED lines=15> */
.L_x_1489:
[----:B------:R-:W1:Y:S01]  /*1600*/  LDCU.64 UR10, c[0x0][0x5c0] ;  /* 0x0000b800ff0a77ac */ /* 0x000e620008000a00 */
[----:B------:R-:W-:-:S04]  /*1610*/  UIADD3 UR8, UPT, UPT, UR37, UR39, URZ ;  /* 0x0000002725087290 */ /* 0x000fc8000fffe0ff */
[----:B-1----:R-:W-:Y:S02]  /*1620*/  UIMAD.WIDE.U32 UR16, UR8, UR10, URZ ;  /* 0x0000000a081072a5 */ /* 0x002fe4000f8e00ff */
[----:B------:R-:W-:-:S04]  /*1630*/  UIMAD UR8, UR8, UR11, URZ ;  /* 0x0000000b080872a4 */ /* 0x000fc8000f8e02ff */
[----:B------:R-:W-:-:S06]  /*1640*/  UIADD3 UR8, UPT, UPT, UR17, UR8, URZ ;  /* 0x0000000811087290 */ /* 0x000fcc000fffe0ff */
[----:B------:R-:W-:Y:S02]  /*1650*/  MOV R2, UR8 ;  /* 0x0000000800027c02 */ /* 0x000fe40008000f00 */
.L_x_1490:
        /* <DEDUP_REMOVED lines=13> */
.L_x_1491:
[----:B------:R-:W1:Y:S01]  /*1730*/  LDCU.64 UR8, c[0x0][0x5c8] ;  /* 0x0000b900ff0877ac */ /* 0x000e620008000a00 */
[----:B------:R-:W-:-:S04]  /*1740*/  UIADD3 UR37, UPT, UPT, UR37, UR39, URZ ;  /* 0x0000002725257290 */ /* 0x000fc8000fffe0ff */
[----:B-1----:R-:W-:Y:S02]  /*1750*/  UIMAD.WIDE.U32 UR14, UR37, UR8, URZ ;  /* 0x00000008250e72a5 */ /* 0x002fe4000f8e00ff */
[----:B------:R-:W-:-:S04]  /*1760*/  UIMAD UR37, UR37, UR9, URZ ;  /* 0x00000009252572a4 */ /* 0x000fc8000f8e02ff */
[----:B------:R-:W-:-:S06]  /*1770*/  UIADD3 UR37, UPT, UPT, UR15, UR37, URZ ;  /* 0x000000250f257290 */ /* 0x000fcc000fffe0ff */
[----:B------:R-:W-:-:S07]  /*1780*/  MOV R0, UR37 ;  /* 0x0000002500007c02 */ /* 0x000fce0008000f00 */
.L_x_1492:
        /* <DEDUP_REMOVED lines=32> */
.L_x_1494:
[----:B------:R-:W-:Y:S05]  /*1990*/  BSYNC.RECONVERGENT B0 ;  /* 0x0000000000007941 */ /* 0x000fea0003800200 */
.L_x_1493:
        /* <DEDUP_REMOVED lines=19> */
.L_x_1496:
[----:B------:R-:W-:Y:S05]  /*1ad0*/  BSYNC.RECONVERGENT B0 ;  /* 0x0000000000007941 */ /* 0x000fea0003800200 */
.L_x_1495:
        /* <DEDUP_REMOVED lines=29> */
.L_x_1498:
[----:B------:R-:W-:Y:S05]  /*1cb0*/  BSYNC.RECONVERGENT B0 ;  /* 0x0000000000007941 */ /* 0x000fea0003800200 */
.L_x_1497:
        /* <DEDUP_REMOVED lines=20> */
.L_x_1488:
        /* <DEDUP_REMOVED lines=35> */
.L_x_1501:
[----:B------:R2:W-:Y:S04]  /*2030*/  STS.128 [R15+0x8000], RZ ;  /* 0x008000ff0f007388 */ /* 0x0005e80000000c00 */
[----:B------:R2:W-:Y:S04]  /*2040*/  STS.128 [R15+0xa000], RZ ;  /* 0x00a000ff0f007388 */ /* 0x0005e80000000c00 */
[----:B------:R2:W-:Y:S04]  /*2050*/  STS.128 [R15+0xc000], RZ ;  /* 0x00c000ff0f007388 */ /* 0x0005e80000000c00 */
[----:B------:R2:W-:Y:S02]  /*2060*/  STS.128 [R15+0xe000], RZ ;  /* 0x00e000ff0f007388 */ /* 0x0005e40000000c00 */
.L_x_1502:
[----:B------:R-:W-:Y:S05]  /*2070*/  BSYNC.RECONVERGENT B0 ;  /* 0x0000000000007941 */ /* 0x000fea0003800200 */
.L_x_1500:
        /* <DEDUP_REMOVED lines=37> */
.L_x_1504:
[----:B------:R-:W-:Y:S05]  /*22d0*/  BSYNC.RECONVERGENT B0 ;  /* 0x0000000000007941 */ /* 0x000fea0003800200 */
.L_x_1503:
        /* <DEDUP_REMOVED lines=28> */
.L_x_1506:
[----:B------:R1:W-:Y:S04]  /*24a0*/  STS.128 [R15], RZ ;  /* 0x000000ff0f007388 */ /* 0x0003e80000000c00 */
[----:B------:R1:W-:Y:S04]  /*24b0*/  STS.128 [R15+0x2000], RZ ;  /* 0x002000ff0f007388 */ /* 0x0003e80000000c00 */
[----:B------:R1:W-:Y:S04]  /*24c0*/  STS.128 [R15+0x4000], RZ ;  /* 0x004000ff0f007388 */ /* 0x0003e80000000c00 */
[----:B------:R1:W-:Y:S02]  /*24d0*/  STS.128 [R15+0x6000], RZ ;  /* 0x006000ff0f007388 */ /* 0x0003e40000000c00 */
.L_x_1507:
[----:B------:R-:W-:Y:S05]  /*24e0*/  BSYNC.RECONVERGENT B0 ;  /* 0x0000000000007941 */ /* 0x000fea0003800200 */
.L_x_1505:
[--C-:B------:R-:W-:Y:S01]  /*24f0*/  SHF.R.U32.HI R2, RZ, 0x1, R0.reuse ;  /* 0x00000001ff027819 */ /* 0x100fe20000011600 */
[----:B------:R-:W-:Y:S01]  /*2500*/  IMAD.MOV.U32 R233, RZ, RZ, 0x7f800000 ;  /* 0x7f800000ffe97424 */ /* 0x000fe200078e00ff */
[----:B------:R-:W-:Y:S01]  /*2510*/  SHF.R.U32.HI R3, RZ, 0x2, R0 ;  /* 0x00000002ff037819 */ /* 0x000fe20000011600 */
[----:B------:R-:W-:Y:S01]  /*2520*/  IMAD.MOV.U32 R232, RZ, RZ, 0x7f800000 ;  /* 0x7f800000ffe87424 */ /* 0x000fe200078e00ff */
[----:B------:R-:W-:-:S04]  /*2530*/  LOP3.LUT R234, R2, 0x30, RZ, 0xc0, !PT ;  /* 0x0000003002ea7812 */ /* 0x000fc800078ec0ff */
[----:B------:R-:W-:-:S04]  /*2540*/  LOP3.LUT R234, R234, 0x7, R3, 0xf8, !PT ;  /* 0x00000007eaea7812 */ /* 0x000fc800078ef803 */
[C---:B------:R-:W-:Y:S01]  /*2550*/  ISETP.GE.AND P1, PT, R234.reuse, UR9, PT ;  /* 0x00000009ea007c0c */ /* 0x040fe2000bf26270 */
[----:B----4-:R-:W-:-:S05]  /*2560*/  VIADD R20, R234, 0x8 ;  /* 0x00000008ea147836 */ /* 0x010fca0000000000 */
        /* <DEDUP_REMOVED lines=38> */
.L_x_1509:
[----:B------:R-:W-:Y:S05]  /*27d0*/  BSYNC.RECONVERGENT B0 ;  /* 0x0000000000007941 */ /* 0x000fea0003800200 */
.L_x_1508:
        /* <DEDUP_REMOVED lines=48> */
.L_x_1511:
[----:B------:R2:W-:Y:S04]  /*2ae0*/  STS.128 [R15+0x10000], RZ ;  /* 0x010000ff0f007388 */ /* 0x0005e80000000c00 */
[----:B------:R2:W-:Y:S04]  /*2af0*/  STS.128 [R15+0x12000], RZ ;  /* 0x012000ff0f007388 */ /* 0x0005e80000000c00 */
[----:B------:R2:W-:Y:S04]  /*2b00*/  STS.128 [R15+0x14000], RZ ;  /* 0x014000ff0f007388 */ /* 0x0005e80000000c00 */
[----:B------:R2:W-:Y:S02]  /*2b10*/  STS.128 [R15+0x16000], RZ ;  /* 0x016000ff0f007388 */ /* 0x0005e40000000c00 */
.L_x_1512:
[----:B------:R-:W-:Y:S05]  /*2b20*/  BSYNC.RECONVERGENT B0 ;  /* 0x0000000000007941 */ /* 0x000fea0003800200 */
.L_x_1510:
        /* <DEDUP_REMOVED lines=40> */
.L_x_1514:
[----:B------:R-:W-:Y:S05]  /*2db0*/  BSYNC.RECONVERGENT B0 ;  /* 0x0000000000007941 */ /* 0x000fea0003800200 */
.L_x_1513:
        /* <DEDUP_REMOVED lines=46> */
.L_x_1516:
[----:B------:R2:W-:Y:S04]  /*30a0*/  STS.128 [R15+0x18000], RZ ;  /* 0x018000ff0f007388 */ /* 0x0005e80000000c00 */
[----:B------:R2:W-:Y:S04]  /*30b0*/  STS.128 [R15+0x1a000], RZ ;  /* 0x01a000ff0f007388 */ /* 0x0005e80000000c00 */
[----:B------:R2:W-:Y:S04]  /*30c0*/  STS.128 [R15+0x1c000], RZ ;  /* 0x01c000ff0f007388 */ /* 0x0005e80000000c00 */
[----:B------:R2:W-:Y:S02]  /*30d0*/  STS.128 [R15+0x1e000], RZ ;  /* 0x01e000ff0f007388 */ /* 0x0005e40000000c00 */
.L_x_1517:
[----:B------:R-:W-:Y:S05]  /*30e0*/  BSYNC.RECONVERGENT B0 ;  /* 0x0000000000007941 */ /* 0x000fea0003800200 */
.L_x_1515:
        /* <DEDUP_REMOVED lines=40> */
.L_x_1519:
[----:B------:R-:W-:Y:S05]  /*3370*/  BSYNC.RECONVERGENT B0 ;  /* 0x0000000000007941 */ /* 0x000fea0003800200 */
.L_x_1518:
[----:B------:R-:W3:Y:S01]  /*3380*/  LDCU.64 UR10, c[0x0][0x538] ;  /* 0x0000a700ff0a77ac */ /* 0x000ee20008000a00 */
[----:B--2---:R-:W2:Y:S01]  /*3390*/  LDC.64 R8, c[0x0][0x528] ;  /* 0x00014a00ff087b82 */ /* 0x004ea20000000a00 */
[----:B------:R-:W4:Y:S01]  /*33a0*/  S2R R214, SR_TID.X ;  /* 0x0000000000d67919 */ /* 0x000f220000002100 */
[----:B------:R-:W-:Y:S01]  /*33b0*/  LOP3.LUT R12, R5, 0x3, RZ, 0xc0, !PT ;  /* 0x00000003050c7812 */ /* 0x000fe200078ec0ff */
[----:B------:R-:W-:Y:S02]  /*33c0*/  IMAD.SHL.U32 R5, R0, 0x40, RZ ;  /* 0x0000004000057824 */ /* 0x000fe400078e00ff */
[----:B------:R-:W-:Y:S01]  /*33d0*/  VIADD R231, R234, UR36 ;  /* 0x00000024eae77c36 */ /* 0x000fe20008000000 */
[----:B------:R-:W0:Y:S01]  /*33e0*/  LDGDEPBAR ;  /* 0x00000000000079af */ /* 0x000e220000000000 */
[----:B------:R-:W-:Y:S01]  /*33f0*/  IMAD.U32 R230, RZ, RZ, UR27 ;  /* 0x0000001bffe67e24 */ /* 0x000fe2000f8e00ff */
[----:B------:R-:W1:Y:S01]  /*3400*/  LDC R235, c[0x0][0x44c] ;  /* 0x00011300ffeb7b82 */ /* 0x000e620000000800 */
[----:B---3--:R-:W-:-:S04]  /*3410*/  UISETP.NE.U32.AND UP0, UPT, UR10, URZ, UPT ;  /* 0x000000ff0a00728c */ /* 0x008fc8000bf05070 */
[----:B------:R-:W-:Y:S01]  /*3420*/  UISETP.NE.AND.EX UP0, UPT, UR11, URZ, UPT, UP0 ;  /* 0x000000ff0b00728c */ /* 0x000fe2000bf05300 */
[----:B--2---:R-:W2:Y:S05]  /*3430*/  LDG.E.64 R10, desc[UR34][R8.64+0x8] ;  /* 0x00000822080a7981 */ /* 0x004eaa000c1e1b00 */
[----:B------:R-:W-:-:S05]  /*3440*/  PLOP3.LUT P0, PT, PT, PT, UP0, 0x80, 0x8 ;  /* 0x000000000008781c */ /* 0x000fca0003f0f008 */
[----:B------:R-:W3:Y:S01]  /*3450*/  @UP0 LDCU.64 UR8, c[0x0][0x540] ;  /* 0x0000a800ff0807ac */ /* 0x000ee20008000a00 */
[----:B------:R-:W-:Y:S01]  /*3460*/  @UP0 UMOV UR12, UR24 ;  /* 0x00000018000c0c82 */ /* 0x000fe20008000000 */
[----:B------:R-:W-:Y:S01]  /*3470*/  @UP0 UMOV UR13, URZ ;  /* 0x000000ff000d0c82 */ /* 0x000fe20008000000 */
[----:B------:R-:W2:Y:S01]  /*3480*/  LDG.E.64 R8, desc[UR34][R8.64] ;  /* 0x0000002208087981 */ /* 0x000ea2000c1e1b00 */
[----:B---3--:R-:W-:Y:S01]  /*3490*/  @UP0 UIMAD.WIDE.U32 UR12, UR23, UR8, UR12 ;  /* 0x00000008170c02a5 */ /* 0x008fe2000f8e000c */
[C---:B------:R-:W-:Y:S01]  /*34a0*/  IMAD.SHL.U32 R224, R0.reuse, 0x20, RZ ;  /* 0x0000002000e07824 */ /* 0x040fe200078e00ff */
[C---:B------:R-:W-:Y:S01]  /*34b0*/  R2P PR, R0.reuse, 0x6 ;  /* 0x0000000600007804 */ /* 0x040fe20000000000 */
[----:B------:R-:W-:Y:S01]  /*34c0*/  IMAD.SHL.U32 R223, R0, 0x10, RZ ;  /* 0x0000001000df7824 */ /* 0x000fe200078e00ff */
[----:B------:R-:W-:Y:S02]  /*34d0*/  @UP0 UIMAD UR9, UR23, UR9, UR13 ;  /* 0x00000009170902a4 */ /* 0x000fe4000f8e020d */
[----:B------:R-:W-:Y:S01]  /*34e0*/  @UP0 ULEA UR10, UP1, UR12, UR10, 0x2 ;  /* 0x0000000a0c0a0291 */ /* 0x000fe2000f8210ff */
[----:B------:R-:W-:-:S02]  /*34f0*/  IMAD R231, R230, 0x40, R231 ;  /* 0x00000040e6e77824 */ /* 0x000fc400078e02e7 */
[C---:B----4-:R-:W-:Y:S01]  /*3500*/  IMAD.SHL.U32 R240, R214.reuse, 0x10, RZ ;  /* 0x00000010d6f07824 */ /* 0x050fe200078e00ff */
[----:B------:R-:W-:Y:S02]  /*3510*/  @UP0 ULEA.HI.X UR11, UR12, UR11, UR9, 0x2, UP1 ;  /* 0x0000000b0c0b0291 */ /* 0x000fe400088f1409 */
[----:B------:R-:W-:Y:S02]  /*3520*/  IMAD.U32 R6, RZ, RZ, UR10 ;  /* 0x0000000aff067e24 */ /* 0x000fe4000f8e00ff */
[----:B------:R-:W-:Y:S02]  /*3530*/  IMAD.MOV.U32 R220, RZ, RZ, 0x40 ;  /* 0x00000040ffdc7424 */ /* 0x000fe400078e00ff */
[----:B------:R-:W-:Y:S01]  /*3540*/  IMAD.SHL.U32 R229, R214, 0x2, RZ ;  /* 0x00000002d6e57824 */ /* 0x000fe200078e00ff */
[----:B------:R-:W3:Y:S01]  /*3550*/  @UP0 LDCU UR10, c[0x0][0x458] ;  /* 0x00008b00ff0a07ac */ /* 0x000ee20008000800 */
[----:B------:R-:W-:Y:S02]  /*3560*/  IMAD.U32 R7, RZ, RZ, UR11 ;  /* 0x0000000bff077e24 */ /* 0x000fe4000f8e00ff */
[----:B------:R-:W-:-:S02]  /*3570*/  IMAD R230, R230, 0x4, R12 ;  /* 0x00000004e6e67824 */ /* 0x000fc400078e020c */
[C---:B------:R-:W-:Y:S02]  /*3580*/  IMAD.SHL.U32 R213, R214.reuse, 0x40, RZ ;  /* 0x00000040d6d57824 */ /* 0x040fe400078e00ff */
[----:B------:R-:W-:Y:S01]  /*3590*/  IMAD.SHL.U32 R227, R214, 0x8, RZ ;  /* 0x00000008d6e37824 */ /* 0x000fe200078e00ff */
[----:B------:R4:W2:Y:S01]  /*35a0*/  @P0 LDG.E R7, desc[UR34][R6.64] ;  /* 0x0000002206070981 */ /* 0x0008a2000c1e1900 */
[----:B------:R-:W-:Y:S01]  /*35b0*/  LOP3.LUT R12, R224, 0x200, RZ, 0xc0, !PT ;  /* 0x00000200e00c7812 */ /* 0x000fe200078ec0ff */
[----:B------:R-:W-:Y:S01]  /*35c0*/  IMAD.MOV.U32 R219, RZ, RZ, 0x20 ;  /* 0x00000020ffdb7424 */ /* 0x000fe200078e00ff */
[----:B------:R-:W-:Y:S01]  /*35d0*/  SHF.R.U32.HI R228, RZ, 0x2, R214 ;  /* 0x00000002ffe47819 */ /* 0x000fe200000116d6 */
[----:B------:R-:W-:Y:S01]  /*35e0*/  IMAD.MOV.U32 R212, RZ, RZ, 0x40 ;  /* 0x00000040ffd47424 */ /* 0x000fe200078e00ff */
[----:B------:R-:W-:Y:S01]  /*35f0*/  SEL R220, R220, 0xffffffc0, !P2 ;  /* 0xffffffc0dcdc7807 */ /* 0x000fe20005000000 */
        /* <DEDUP_REMOVED lines=18> */
[----:B------:R-:W-:Y:S01]  /*3720*/  CS2R R156, SRZ ;  /* 0x00000000009c7805 */ /* 0x000fe2000001ff00 */
[----:B----4-:R-:W-:Y:S01]  /*3730*/  IMAD.SHL.U32 R6, R0, 0x2, RZ ;  /* 0x0000000200067824 */ /* 0x010fe200078e00ff */
[----:B------:R-:W-:-:S02]  /*3740*/  CS2R R162, SRZ ;  /* 0x0000000000a27805 */ /* 0x000fc4000001ff00 */
[----:B------:R-:W-:Y:S02]  /*3750*/  CS2R R160, SRZ ;  /* 0x0000000000a07805 */ /* 0x000fe4000001ff00 */
[----:B------:R-:W-:Y:S02]  /*3760*/  CS2R R154, SRZ ;  /* 0x00000000009a7805 */ /* 0x000fe4000001ff00 */
[----:B------:R-:W-:Y:S02]  /*3770*/  CS2R R152, SRZ ;  /* 0x0000000000987805 */ /* 0x000fe4000001ff00 */
[----:B------:R-:W-:Y:S02]  /*3780*/  LOP3.LUT R6, R6, 0x6, RZ, 0xc0, !PT ;  /* 0x0000000606067812 */ /* 0x000fe400078ec0ff */
[----:B------:R-:W-:Y:S02]  /*3790*/  CS2R R150, SRZ ;  /* 0x0000000000967805 */ /* 0x000fe4000001ff00 */
[----:B------:R-:W-:-:S02]  /*37a0*/  CS2R R148, SRZ ;  /* 0x0000000000947805 */ /* 0x000fc4000001ff00 */
[----:B------:R-:W-:Y:S02]  /*37b0*/  CS2R R142, SRZ ;  /* 0x00000000008e7805 */ /* 0x000fe4000001ff00 */
[----:B------:R-:W-:Y:S02]  /*37c0*/  LOP3.LUT R3, R6, 0xe0, R3, 0xf8, !PT ;  /* 0x000000e006037812 */ /* 0x000fe400078ef803 */
[----:B------:R-:W-:Y:S02]  /*37d0*/  CS2R R140, SRZ ;  /* 0x00000000008c7805 */ /* 0x000fe4000001ff00 */
[----:B------:R-:W-:Y:S02]  /*37e0*/  LOP3.LUT R6, R5, 0x1c0, RZ, 0xc0, !PT ;  /* 0x000001c005067812 */ /* 0x000fe400078ec0ff */
[----:B------:R-:W-:Y:S02]  /*37f0*/  CS2R R146, SRZ ;  /* 0x0000000000927805 */ /* 0x000fe4000001ff00 */
[----:B------:R-:W-:-:S02]  /*3800*/  CS2R R144, SRZ ;  /* 0x0000000000907805 */ /* 0x000fc4000001ff00 */
[----:B------:R-:W-:Y:S02]  /*3810*/  CS2R R138, SRZ ;  /* 0x00000000008a7805 */ /* 0x000fe4000001ff00 */
[----:B------:R-:W-:Y:S02]  /*3820*/  LOP3.LUT R6, R6, 0x38, R4, 0xf8, !PT ;  /* 0x0000003806067812 */ /* 0x000fe400078ef804 */
[----:B------:R-:W-:Y:S02]  /*3830*/  CS2R R136, SRZ ;  /* 0x0000000000887805 */ /* 0x000fe4000001ff00 */
[----:B------:R-:W-:Y:S02]  /*3840*/  CS2R R134, SRZ ;  /* 0x0000000000867805 */ /* 0x000fe4000001ff00 */
[----:B------:R-:W-:Y:S02]  /*3850*/  CS2R R132, SRZ ;  /* 0x0000000000847805 */ /* 0x000fe4000001ff00 */
[----:B------:R-:W-:-:S02]  /*3860*/  LOP3.LUT R0, R6, 0x8, R0, 0x78, !PT ;  /* 0x0000000806007812 */ /* 0x000fc400078e7800 */
[----:B------:R-:W-:Y:S02]  /*3870*/  CS2R R78, SRZ ;  /* 0x00000000004e7805 */ /* 0x000fe4000001ff00 */
[----:B------:R-:W-:Y:S02]  /*3880*/  LOP3.LUT R2, R6, 0x8, R2, 0x78, !PT ;  /* 0x0000000806027812 */ /* 0x000fe400078e7802 */
[----:B------:R-:W-:Y:S01]  /*3890*/  CS2R R76, SRZ ;  /* 0x00000000004c7805 */ /* 0x000fe2000001ff00 */
[----:B---3--:R-:W3:Y:S01]  /*38a0*/  @P0 MUFU.RCP R6, UR10 ;  /* 0x0000000a00060d08 */ /* 0x008ee20008001000 */
[----:B------:R-:W-:Y:S01]  /*38b0*/  UIMAD UR10, UR23, UR41, UR24 ;  /* 0x00000029170a72a4 */ /* 0x000fe2000f8e0218 */
[----:B------:R-:W-:Y:S01]  /*38c0*/  IMAD.U32 R4, RZ, RZ, UR30 ;  /* 0x0000001eff047e24 */ /* 0x000fe2000f8e00ff */
[----:B------:R-:W-:Y:S02]  /*38d0*/  LOP3.LUT R5, R5, 0x200, RZ, 0xc0, !PT ;  /* 0x0000020005057812 */ /* 0x000fe400078ec0ff */
[----:B------:R-:W-:Y:S01]  /*38e0*/  CS2R R82, SRZ ;  /* 0x0000000000527805 */ /* 0x000fe2000001ff00 */
[----:B------:R-:W-:Y:S01]  /*38f0*/  USHF.L.U32 UR10, UR10, 0x5, URZ ;  /* 0x000000050a0a7899 */ /* 0x000fe200080006ff */
[----:B------:R-:W-:-:S02]  /*3900*/  LOP3.LUT R223, R12, 0x3800, R223, 0xf8, !PT ;  /* 0x000038000cdf7812 */ /* 0x000fc400078ef8df */
[----:B------:R-:W-:Y:S02]  /*3910*/  CS2R R80, SRZ ;  /* 0x0000000000507805 */ /* 0x000fe4000001ff00 */
[----:B------:R-:W-:Y:S01]  /*3920*/  LOP3.LUT R224, R5, 0xc00, R224, 0xf8, !PT ;  /* 0x00000c0005e07812 */ /* 0x000fe200078ef8e0 */
[----:B------:R-:W-:Y:S01]  /*3930*/  USHF.R.S32.HI UR12, URZ, 0x1f, UR10 ;  /* 0x0000001fff0c7899 */ /* 0x000fe2000801140a */
[----:B------:R-:W-:Y:S02]  /*3940*/  IADD3 R3, PT, PT, R3, UR38, R4 ;  /* 0x0000002603037c10 */ /* 0x000fe4000fffe004 */
[----:B------:R-:W-:Y:S02]  /*3950*/  CS2R R74, SRZ ;  /* 0x00000000004a7805 */ /* 0x000fe4000001ff00 */
[----:B------:R-:W-:Y:S02]  /*3960*/  SHF.R.U32.HI R4, RZ, 0x3, R214 ;  /* 0x00000003ff047819 */ /* 0x000fe400000116d6 */
[----:B------:R-:W-:-:S02]  /*3970*/  CS2R R72, SRZ ;  /* 0x0000000000487805 */ /* 0x000fc4000001ff00 */
[----:B------:R-:W-:Y:S02]  /*3980*/  LOP3.LUT R5, R229, 0x20, RZ, 0xc0, !PT ;  /* 0x00000020e5057812 */ /* 0x000fe400078ec0ff */
[----:B------:R-:W-:Y:S02]  /*3990*/  CS2R R70, SRZ ;  /* 0x0000000000467805 */ /* 0x000fe4000001ff00 */
[----:B------:R-:W-:Y:S02]  /*39a0*/  LOP3.LUT R223, R223, R0, RZ, 0xfc, !PT ;  /* 0x00000000dfdf7212 */ /* 0x000fe400078efcff */
[----:B------:R-:W-:Y:S02]  /*39b0*/  CS2R R68, SRZ ;  /* 0x0000000000447805 */ /* 0x000fe4000001ff00 */
[----:B------:R-:W-:Y:S02]  /*39c0*/  SHF.R.U32.HI R0, RZ, 0x1, R214 ;  /* 0x00000001ff007819 */ /* 0x000fe400000116d6 */
[----:B------:R-:W-:-:S02]  /*39d0*/  CS2R R62, SRZ ;  /* 0x00000000003e7805 */ /* 0x000fc4000001ff00 */
[----:B------:R-:W-:Y:S02]  /*39e0*/  LOP3.LUT R4, R5, 0x18, R4, 0xf8, !PT ;  /* 0x0000001805047812 */ /* 0x000fe400078ef804 */
[----:B------:R-:W-:Y:S02]  /*39f0*/  CS2R R60, SRZ ;  /* 0x00000000003c7805 */ /* 0x000fe4000001ff00 */
[----:B------:R-:W-:Y:S01]  /*3a00*/  IADD3 R231, PT, PT, R231, -0x59, -R3 ;  /* 0xffffffa7e7e77810 */ /* 0x000fe20007ffe803 */
[----:B------:R-:W-:Y:S01]  /*3a10*/  IMAD.SHL.U32 R3, R214, 0x20, RZ ;  /* 0x00000020d6037824 */ /* 0x000fe200078e00ff */
[----:B------:R-:W-:Y:S02]  /*3a20*/  LOP3.LUT R224, R224, R2, RZ, 0xfc, !PT ;  /* 0x00000002e0e07212 */ /* 0x000fe400078efcff */
[----:B------:R-:W-:Y:S02]  /*3a30*/  CS2R R66, SRZ ;  /* 0x0000000000427805 */ /* 0x000fe4000001ff00 */
[----:B------:R-:W-:-:S02]  /*3a40*/  LOP3.LUT R2, R213, 0x1c0, RZ, 0xc0, !PT ;  /* 0x000001c0d5027812 */ /* 0x000fc400078ec0ff */
        /* <DEDUP_REMOVED lines=9> */
[----:B------:R-:W-:Y:S02]  /*3ae0*/  LOP3.LUT R238, R3, 0x200, RZ, 0xc0, !PT ;  /* 0x0000020003ee7812 */ /* 0x000fe400078ec0ff */
[----:B------:R-:W-:Y:S02]  /*3af0*/  CS2R R46, SRZ ;  /* 0x00000000002e7805 */ /* 0x000fe4000001ff00 */
[----:B------:R-:W-:-:S02]  /*3b00*/  LOP3.LUT R216, R4, 0x38, R227, 0x78, !PT ;  /* 0x0000003804d87812 */ /* 0x000fc400078e78e3 */
        /* <DEDUP_REMOVED lines=13> */
[----:B------:R-:W-:Y:S02]  /*3be0*/  LOP3.LUT R216, R216, 0x200, R213, 0xf8, !PT ;  /* 0x00000200d8d87812 */ /* 0x000fe400078ef8d5 */
[----:B------:R-:W-:Y:S02]  /*3bf0*/  CS2R R30, SRZ ;  /* 0x00000000001e7805 */ /* 0x000fe4000001ff00 */
[----:B------:R-:W-:Y:S02]  /*3c00*/  LEA R224, R224, UR33, 0x1 ;  /* 0x00000021e0e07c11 */ /* 0x000fe4000f8e08ff */
[----:B------:R-:W-:Y:S02]  /*3c10*/  CS2R R28, SRZ ;  /* 0x00000000001c7805 */ /* 0x000fe4000001ff00 */
[----:B------:R-:W-:-:S02]  /*3c20*/  LOP3.LUT R12, R12, 0x20, R228, 0x78, !PT ;  /* 0x000000200c0c7812 */ /* 0x000fc400078e78e4 */
[----:B------:R-:W-:Y:S02]  /*3c30*/  CS2R R34, SRZ ;  /* 0x0000000000227805 */ /* 0x000fe4000001ff00 */
[----:B------:R-:W-:Y:S02]  /*3c40*/  LOP3.LUT R5, R3, 0xc00, RZ, 0xc0, !PT ;  /* 0x00000c0003057812 */ /* 0x000fe400078ec0ff */
[----:B------:R-:W-:Y:S02]  /*3c50*/  CS2R R32, SRZ ;  /* 0x0000000000207805 */ /* 0x000fe4000001ff00 */
[----:B------:R-:W-:Y:S01]  /*3c60*/  LOP3.LUT R213, R213, 0x200, RZ, 0xc0, !PT ;  /* 0x00000200d5d57812 */ /* 0x000fe200078ec0ff */
[----:B------:R-:W-:Y:S01]  /*3c70*/  IMAD.IADD R218, R220, 0x1, R223 ;  /* 0x00000001dcda7824 */ /* 0x000fe200078e02df */
[----:B------:R-:W-:Y:S01]  /*3c80*/  LOP3.LUT R238, R238, R2, RZ, 0xfc, !PT ;  /* 0x00000002eeee7212 */ /* 0x000fe200078efcff */
[----:B------:R-:W-:Y:S01]  /*3c90*/  IMAD.MOV.U32 R2, RZ, RZ, 0x20 ;  /* 0x00000020ff027424 */ /* 0x000fe200078e00ff */
[----:B------:R-:W-:Y:S01]  /*3ca0*/  SEL R219, R219, 0xffffffe0, !P1 ;  /* 0xffffffe0dbdb7807 */ /* 0x000fe20004800000 */
[----:B------:R-:W-:Y:S01]  /*3cb0*/  IMAD.IADD R220, R220, 0x1, R224 ;  /* 0x00000001dcdc7824 */ /* 0x000fe200078e02e0 */
[----:B------:R-:W-:-:S02]  /*3cc0*/  LOP3.LUT R240, R12, 0x1c0, R240, 0xf8, !PT ;  /* 0x000001c00cf07812 */ /* 0x000fc400078ef8f0 */
[----:B------:R-:W-:Y:S02]  /*3cd0*/  CS2R R26, SRZ ;  /* 0x00000000001a7805 */ /* 0x000fe4000001ff00 */
[----:B------:R-:W-:Y:S02]  /*3ce0*/  LOP3.LUT R5, R5, 0x6, R229, 0xf8, !PT ;  /* 0x0000000605057812 */ /* 0x000fe400078ef8e5 */
[----:B-1----:R-:W-:Y:S02]  /*3cf0*/  CS2R R24, SRZ ;  /* 0x0000000000187805 */ /* 0x002fe4000001ff00 */
[----:B------:R-:W-:Y:S01]  /*3d00*/  LOP3.LUT R246, R213, 0xc00, R3, 0xf8, !PT ;  /* 0x00000c00d5f67812 */ /* 0x000fe200078ef803 */
[----:B------:R-:W-:Y:S01]  /*3d10*/  UIADD3 UR30, UPT, UPT, UR30, 0x40, URZ ;  /* 0x000000401e1e7890 */ /* 0x000fe2000fffe0ff */
[----:B------:R-:W-:Y:S01]  /*3d20*/  IMAD.IADD R221, R219, 0x1, R223 ;  /* 0x00000001dbdd7824 */ /* 0x000fe200078e02df */
[----:B------:R-:W-:Y:S01]  /*3d30*/  LOP3.LUT R240, R5, R240, RZ, 0xfc, !PT ;  /* 0x000000f005f07212 */ /* 0x000fe200078efcff */
[C---:B------:R-:W-:Y:S01]  /*3d40*/  IMAD.IADD R222, R219.reuse, 0x1, R224 ;  /* 0x00000001dbde7824 */ /* 0x040fe200078e02e0 */
[----:B------:R-:W-:Y:S01]  /*3d50*/  CS2R R22, SRZ ;  /* 0x0000000000167805 */ /* 0x000fe2000001ff00 */
[----:B------:R-:W-:Y:S01]  /*3d60*/  IMAD.IADD R217, R219, 0x1, R218 ;  /* 0x00000001dbd97824 */ /* 0x000fe200078e02da */
[----:B------:R-:W-:-:S02]  /*3d70*/  CS2R R20, SRZ ;  /* 0x0000000000147805 */ /* 0x000fc4000001ff00 */
[----:B------:R-:W-:Y:S01]  /*3d80*/  SHF.R.U32.HI R241, RZ, 0x7, R214 ;  /* 0x00000007fff17819 */ /* 0x000fe200000116d6 */
[----:B------:R-:W-:Y:S01]  /*3d90*/  IMAD.IADD R219, R219, 0x1, R220 ;  /* 0x00000001dbdb7824 */ /* 0x000fe200078e02dc */
[----:B------:R-:W-:Y:S01]  /*3da0*/  LOP3.LUT R244, R227, 0x38, RZ, 0xc0, !PT ;  /* 0x00000038e3f47812 */ /* 0x000fe200078ec0ff */
[----:B------:R-:W-:Y:S01]  /*3db0*/  UMOV UR13, URZ ;  /* 0x000000ff000d7c82 */ /* 0x000fe20008000000 */
[----:B------:R-:W-:Y:S01]  /*3dc0*/  LOP3.LUT R215, R215, 0x200, R3, 0xf8, !PT ;  /* 0x00000200d7d77812 */ /* 0x000fe200078ef803 */
[----:B------:R-:W1:Y:S01]  /*3dd0*/  LDCU UR8, c[0x0][0x440] ;  /* 0x00008800ff0877ac */ /* 0x000e620008000800 */
[----:B------:R-:W-:Y:S01]  /*3de0*/  LOP3.LUT R246, R246, R0, RZ, 0xfc, !PT ;  /* 0x00000000f6f67212 */ /* 0x000fe200078efcff */
[----:B------:R-:W-:Y:S01]  /*3df0*/  UISETP.GE.AND UP1, UPT, UR30, UR36, UPT ;  /* 0x000000241e00728c */ /* 0x000fe2000bf26270 */
[----:B------:R-:W4:Y:S01]  /*3e00*/  LDCU UR9, c[0x0][0x3e0] ;  /* 0x00007c00ff0977ac */ /* 0x000f220008000800 */
[----:B------:R-:W1:Y:S01]  /*3e10*/  LDCU UR11, c[0x0][0x45c] ;  /* 0x00008b80ff0b77ac */ /* 0x000e620008000800 */
[----:B--2---:R-:W-:Y:S01]  /*3e20*/  IADD3 R248, P4, P3, R10, UR10, R248 ;  /* 0x0000000a0af87c10 */ /* 0x004fe2000fb9e0f8 */
[----:B------:R-:W2:Y:S03]  /*3e30*/  LDCU.U8 UR10, c[0x0][0x4f8] ;  /* 0x00009f00ff0a77ac */ /* 0x000ea60008000000 */
[----:B------:R-:W-:Y:S01]  /*3e40*/  IADD3.X R239, PT, PT, R11, UR12, RZ, P4, P3 ;  /* 0x0000000c0bef7c10 */ /* 0x000fe2000a7e64ff */
[----:B------:R-:W3:Y:S01]  /*3e50*/  LDCU UR12, c[0x0][0x590] ;  /* 0x0000b200ff0c77ac */ /* 0x000ee20008000800 */
[----:B------:R-:W-:Y:S01]  /*3e60*/  LOP3.LUT P3, RZ, R214, 0x4, RZ, 0xc0, !PT ;  /* 0x00000004d6ff7812 */ /* 0x000fe2000786c0ff */
[----:B------:R-:W-:Y:S01]  /*3e70*/  IMAD.WIDE.U32 R248, R248, -0x2daee0ad, RZ ;  /* 0xd2511f53f8f87825 */ /* 0x000fe200078e00ff */
[----:B------:R-:W-:-:S02]  /*3e80*/  LOP3.LUT P4, RZ, R214, 0x8, RZ, 0xc0, !PT ;  /* 0x00000008d6ff7812 */ /* 0x000fc4000788c0ff */
[----:B------:R-:W-:Y:S02]  /*3e90*/  SEL R212, R212, 0xffffffc0, !P3 ;  /* 0xffffffc0d4d47807 */ /* 0x000fe40005800000 */
[----:B------:R-:W-:Y:S02]  /*3ea0*/  SEL R245, R245, 0xfffffff0, !P3 ;  /* 0xfffffff0f5f57807 */ /* 0x000fe40005800000 */
[----:B------:R-:W-:Y:S02]  /*3eb0*/  R2UR UR56, R8 ;  /* 0x00000000083872ca */ /* 0x000fe400000e0000 */
[----:B------:R-:W-:Y:S01]  /*3ec0*/  R2UR UR57, R9 ;  /* 0x00000000093972ca */ /* 0x000fe200000e0000 */
[----:B---3--:R-:W-:Y:S01]  /*3ed0*/  USHF.L.U32 UR12, UR12, 0x6, URZ ;  /* 0x000000060c0c7899 */ /* 0x008fe200080006ff */
[----:B------:R-:W-:-:S05]  /*3ee0*/  @P0 FMUL.FTZ R6, R7, R6 ;  /* 0x0000000607060220 */ /* 0x000fca0000410000 */
[----:B------:R-:W-:Y:S02]  /*3ef0*/  @P0 R2UR UR14, R6 ;  /* 0x00000000060e02ca */ /* 0x000fe400000e0000 */
[----:B------:R-:W-:Y:S02]  /*3f00*/  LOP3.LUT P0, RZ, R214, 0x2, RZ, 0xc0, !PT ;  /* 0x00000002d6ff7812 */ /* 0x000fe4000780c0ff */
[----:B------:R-:W-:Y:S02]  /*3f10*/  UIADD3 UR55, UPT, UPT, UR56, -0x61c88647, URZ ;  /* 0x9e3779b938377890 */ /* 0x000fe4000fffe0ff */
[----:B------:R-:W-:Y:S01]  /*3f20*/  SEL R2, R2, 0xffffffe0, !P0 ;  /* 0xffffffe002027807 */ /* 0x000fe20004000000 */
[----:B------:R-:W-:Y:S02]  /*3f30*/  UIADD3 UR54, UPT, UPT, UR57, -0x4498517b, URZ ;  /* 0xbb67ae8539367890 */ /* 0x000fe4000fffe0ff */
[----:B------:R-:W-:Y:S02]  /*3f40*/  UIADD3 UR51, UPT, UPT, UR56, 0x3c6ef372, URZ ;  /* 0x3c6ef37238337890 */ /* 0x000fe4000fffe0ff */
[----:B------:R-:W-:-:S02]  /*3f50*/  UIADD3 UR50, UPT, UPT, UR57, 0x76cf5d0a, URZ ;  /* 0x76cf5d0a39327890 */ /* 0x000fc4000fffe0ff */
[----:B------:R-:W-:Y:S01]  /*3f60*/  @UP0 UMOV UR13, UR14 ;  /* 0x0000000e000d0c82 */ /* 0x000fe20008000000 */
[----:B------:R-:W-:Y:S02]  /*3f70*/  UIADD3 UR49, UPT, UPT, UR56, -0x255992d5, URZ ;  /* 0xdaa66d2b38317890 */ /* 0x000fe4000fffe0ff */
[----:B------:R-:W-:Y:S02]  /*3f80*/  UIADD3 UR48, UPT, UPT, UR57, 0x32370b8f, URZ ;  /* 0x32370b8f39307890 */ /* 0x000fe4000fffe0ff */
[----:B------:R-:W-:Y:S02]  /*3f90*/  UIADD3 UR44, UPT, UPT, UR56, 0x78dde6e4, URZ ;  /* 0x78dde6e4382c7890 */ /* 0x000fe4000fffe0ff */
[----:B------:R-:W-:Y:S02]  /*3fa0*/  UIADD3 UR41, UPT, UPT, UR57, -0x126145ec, URZ ;  /* 0xed9eba1439297890 */ /* 0x000fe4000fffe0ff */
[----:B------:R-:W-:Y:S02]  /*3fb0*/  UIADD3 UR38, UPT, UPT, UR56, 0x1715609d, URZ ;  /* 0x1715609d38267890 */ /* 0x000fe4000fffe0ff */
[----:B------:R-:W-:-:S02]  /*3fc0*/  UIADD3 UR30, UPT, UPT, UR57, -0x56f99767, URZ ;  /* 0xa9066899391e7890 */ /* 0x000fc4000fffe0ff */
[----:B------:R-:W-:Y:S02]  /*3fd0*/  UIADD3 UR27, UPT, UPT, UR56, -0x4ab325aa, URZ ;  /* 0xb54cda56381b7890 */ /* 0x000fe4000fffe0ff */
[----:B-12-4-:R-:W-:-:S12]  /*3fe0*/  UIADD3 UR23, UPT, UPT, UR57, 0x646e171e, URZ ;  /* 0x646e171e39177890 */ /* 0x016fd8000fffe0ff */
.L_x_1522:
[----:B------:R-:W0:Y:S01]  /*3ff0*/  LDGDEPBAR ;  /* 0x00000000000079af */ /* 0x000e220000000000 */
[----:B------:R-:W-:Y:S01]  /*4000*/  LEA R119, R240, UR4, 0x1 ;  /* 0x00000004f0777c11 */ /* 0x000fe2000f8e08ff */
[----:B------:R-:W-:Y:S01]  /*4010*/  IMAD.U32 R116, RZ, RZ, UR16 ;  /* 0x00000010ff747e24 */ /* 0x000fe2000f8e00ff */
[----:B------:R-:W-:Y:S01]  /*4020*/  LEA R226, R215, UR4, 0x1 ;  /* 0x00000004d7e27c11 */ /* 0x000fe2000f8e08ff */
[----:B------:R-:W-:Y:S01]  /*4030*/  IMAD.U32 R117, RZ, RZ, UR17 ;  /* 0x00000011ff757e24 */ /* 0x000fe2000f8e00ff */
[----:B------:R-:W-:Y:S01]  /*4040*/  LEA R225, R216, UR4, 0x1 ;  /* 0x00000004d8e17c11 */ /* 0x000fe2000f8e08ff */
[----:B------:R-:W-:Y:S01]  /*4050*/  VIADD R230, R230, 0xfffffffc ;  /* 0xfffffffce6e67836 */ /* 0x000fe20000000000 */
[----:B------:R-:W-:Y:S01]  /*4060*/  PLOP3.LUT P6, PT, PT, PT, UP1, 0x80, 0x8 ;  /* 0x000000000008781c */ /* 0x000fe20003fcf018 */
[----:B------:R-:W-:Y:S01]  /*4070*/  UISETP.NE.AND UP2, UPT, UR45, URZ, UPT ;  /* 0x000000ff2d00728c */ /* 0x000fe2000bf45270 */
[----:B------:R-:W-:Y:S02]  /*4080*/  PLOP3.LUT P0, PT, PT, PT, UP1, 0x80, 0x8 ;  /* 0x000000000008781c */ /* 0x000fe40003f0f018 */
[----:B------:R-:W-:Y:S02]  /*4090*/  PLOP3.LUT P2, PT, PT, PT, UP1, 0x80, 0x8 ;  /* 0x000000000008781c */ /* 0x000fe40003f4f018 */
[----:B------:R-:W-:Y:S02]  /*40a0*/  PLOP3.LUT P1, PT, PT, PT, UP1, 0x80, 0x8 ;  /* 0x000000000008781c */ /* 0x000fe40003f2f018 */
[----:B------:R-:W-:Y:S02]  /*40b0*/  PLOP3.LUT P5, PT, PT, PT, UP1, 0x80, 0x8 ;  /* 0x000000000008781c */ /* 0x000fe40003faf018 */
[----:B------:R-:W-:Y:S02]  /*40c0*/  LOP3.LUT R208, R213, 0x400, R3, 0xf8, !PT ;  /* 0x00000400d5d07812 */ /* 0x000fe400078ef803 */
[----:B------:R-:W-:Y:S02]  /*40d0*/  @UP2 UIADD3 UR15, UP0, UPT, UR52, -0x100, URZ ;  /* 0xffffff00340f2890 */ /* 0x000fe4000ff1e0ff */
[----:B------:R-:W-:Y:S02]  /*40e0*/  LOP3.LUT R208, R208, R0, RZ, 0xfc, !PT ;  /* 0x00000000d0d07212 */ /* 0x000fe400078efcff */
        /* <DEDUP_REMOVED lines=26> */
[----:B------:R-:W3:Y:S06]  /*4290*/  LDSM.16.M88.4 R88, [R217+0x10800] ;  /* 0x01080000d958783b */ /* 0x000eec0000000200 */
[----:B------:R-:W-:Y:S01]  /*42a0*/  LDSM.16.M88.4 R96, [R224+0x2000] ;  /* 0x00200000e060783b */ /* 0x000fe20000000200 */
[C---:B------:R-:W-:Y:S08]  /*42b0*/  HMMA.16816.F32 R4, R100.reuse, R104, R4 ;  /* 0x000000686404723c */ /* 0x040ff00000001804 */
[C---:B------:R-:W-:Y:S01]  /*42c0*/  HMMA.16816.F32 R8, R100.reuse, R106, R8 ;  /* 0x0000006a6408723c */ /* 0x040fe20000001808 */
[----:B------:R-:W4:Y:S07]  /*42d0*/  LDSM.16.M88.4 R104, [R223+0x12000] ;  /* 0x01200000df68783b */ /* 0x000f2e0000000200 */
[C---:B-1----:R-:W-:Y:S08]  /*42e0*/  HMMA.16816.F32 R12, R100.reuse, R84, R12 ;  /* 0x00000054640c723c */ /* 0x042ff0000000180c */
[----:B------:R-:W-:Y:S01]  /*42f0*/  HMMA.16816.F32 R16, R100, R86, R16 ;  /* 0x000000566410723c */ /* 0x000fe20000001810 */
[----:B------:R-:W-:Y:S06]  /*4300*/  LDSM.16.M88.4 R84, [R222+0x2000] ;  /* 0x00200000de54783b */ /* 0x000fec0000000200 */
[----:B------:R-:W1:Y:S01]  /*4310*/  LDSM.16.M88.4 R100, [R221+0x12000] ;  /* 0x01200000dd64783b */ /* 0x000e620000000200 */
[C---:B--2---:R-:W-:Y:S08]  /*4320*/  HMMA.16816.F32 R4, R92.reuse, R108, R4 ;  /* 0x0000006c5c04723c */ /* 0x044ff00000001804 */
[C---:B------:R-:W-:Y:S01]  /*4330*/  HMMA.16816.F32 R8, R92.reuse, R110, R8 ;  /* 0x0000006e5c08723c */ /* 0x040fe20000001808 */
[----:B------:R-:W2:Y:S07]  /*4340*/  LDSM.16.M88.4 R108, [R221+0x12800] ;  /* 0x01280000dd6c783b */ /* 0x000eae0000000200 */
[C---:B---3--:R-:W-:Y:S08]  /*4350*/  HMMA.16816.F32 R12, R92.reuse, R88, R12 ;  /* 0x000000585c0c723c */ /* 0x048ff0000000180c */
[----:B------:R-:W-:Y:S01]  /*4360*/  HMMA.16816.F32 R16, R92, R90, R16 ;  /* 0x0000005a5c10723c */ /* 0x000fe20000001810 */
[----:B------:R-:W-:Y:S06]  /*4370*/  LDSM.16.M88.4 R88, [R220+0x2000] ;  /* 0x00200000dc58783b */ /* 0x000fec0000000200 */
[----:B------:R-:W3:Y:S01]  /*4380*/  LDSM.16.M88.4 R92, [R218+0x12000] ;  /* 0x01200000da5c783b */ /* 0x000ee20000000200 */
[C---:B----4-:R-:W-:Y:S08]  /*4390*/  HMMA.16816.F32 R4, R96.reuse, R104, R4 ;  /* 0x000000686004723c */ /* 0x050ff00000001804 */
[C---:B------:R-:W-:Y:S01]  /*43a0*/  HMMA.16816.F32 R8, R96.reuse, R106, R8 ;  /* 0x0000006a6008723c */ /* 0x040fe20000001808 */
[----:B------:R-:W4:Y:S07]  /*43b0*/  LDSM.16.M88.4 R104, [R218+0x12800] ;  /* 0x01280000da68783b */ /* 0x000f2e0000000200 */
[C---:B------:R-:W-:Y:S08]  /*43c0*/  HMMA.16816.F32 R12, R96.reuse, R112, R12 ;  /* 0x00000070600c723c */ /* 0x040ff0000000180c */
[----:B------:R-:W-:Y:S01]  /*43d0*/  HMMA.16816.F32 R16, R96, R114, R16 ;  /* 0x000000726010723c */ /* 0x000fe20000001810 */
[----:B------:R-:W-:Y:S06]  /*43e0*/  LDSM.16.M88.4 R96, [R219+0x2000] ;  /* 0x00200000db60783b */ /* 0x000fec0000000200 */
[----:B------:R-:W-:Y:S01]  /*43f0*/  LDSM.16.M88.4 R112, [R217+0x12800] ;  /* 0x01280000d970783b */ /* 0x000fe20000000200 */
[C---:B-1----:R-:W-:Y:S08]  /*4400*/  HMMA.16816.F32 R4, R84.reuse, R100, R4 ;  /* 0x000000645404723c */ /* 0x042ff00000001804 */
[C---:B------:R-:W-:Y:S01]  /*4410*/  HMMA.16816.F32 R8, R84.reuse, R102, R8 ;  /* 0x000000665408723c */ /* 0x040fe20000001808 */
[----:B------:R-:W1:Y:S07]  /*4420*/  LDSM.16.M88.4 R100, [R217+0x12000] ;  /* 0x01200000d964783b */ /* 0x000e6e0000000200 */
[C---:B--2---:R-:W-:Y:S08]  /*4430*/  HMMA.16816.F32 R12, R84.reuse, R108, R12 ;  /* 0x0000006c540c723c */ /* 0x044ff0000000180c */
[----:B------:R-:W-:Y:S01]  /*4440*/  HMMA.16816.F32 R16, R84, R110, R16 ;  /* 0x0000006e5410723c */ /* 0x000fe20000001810 */
[----:B------:R-:W-:Y:S06]  /*4450*/  LDSM.16.M88.4 R84, [R224+0x4000] ;  /* 0x00400000e054783b */ /* 0x000fec0000000200 */
[----:B------:R-:W-:Y:S01]  /*4460*/  LDSM.16.M88.4 R108, [R223+0x14800] ;  /* 0x01480000df6c783b */ /* 0x000fe20000000200 */
[C---:B---3--:R-:W-:Y:S08]  /*4470*/  HMMA.16816.F32 R4, R88.reuse, R92, R4 ;  /* 0x0000005c5804723c */ /* 0x048ff00000001804 */
[C---:B------:R-:W-:Y:S01]  /*4480*/  HMMA.16816.F32 R8, R88.reuse, R94, R8 ;  /* 0x0000005e5808723c */ /* 0x040fe20000001808 */
[----:B------:R-:W2:Y:S07]  /*4490*/  LDSM.16.M88.4 R92, [R223+0x14000] ;  /* 0x01400000df5c783b */ /* 0x000eae0000000200 */
[C---:B----4-:R-:W-:Y:S08]  /*44a0*/  HMMA.16816.F32 R12, R88.reuse, R104, R12 ;  /* 0x00000068580c723c */ /* 0x050ff0000000180c */
[----:B------:R-:W-:Y:S01]  /*44b0*/  HMMA.16816.F32 R16, R88, R106, R16 ;  /* 0x0000006a5810723c */ /* 0x000fe20000001810 */
[----:B------:R-:W-:Y:S06]  /*44c0*/  LDSM.16.M88.4 R88, [R222+0x4000] ;  /* 0x00400000de58783b */ /* 0x000fec0000000200 */
[----:B------:R-:W-:Y:S01]  /*44d0*/  LDSM.16.M88.4 R104, [R221+0x14800] ;  /* 0x01480000dd68783b */ /* 0x000fe20000000200 */
[C---:B-1----:R-:W-:Y:S08]  /*44e0*/  HMMA.16816.F32 R4, R96.reuse, R100, R4 ;  /* 0x000000646004723c */ /* 0x042ff00000001804 */
[C---:B------:R-:W-:Y:S01]  /*44f0*/  HMMA.16816.F32 R8, R96.reuse, R102, R8 ;  /* 0x000000666008723c */ /* 0x040fe20000001808 */
[----:B------:R-:W1:Y:S07]  /*4500*/  LDSM.16.M88.4 R100, [R221+0x14000] ;  /* 0x01400000dd64783b */ /* 0x000e6e0000000200 */
[C---:B------:R-:W-:Y:S08]  /*4510*/  HMMA.16816.F32 R12, R96.reuse, R112, R12 ;  /* 0x00000070600c723c */ /* 0x040ff0000000180c */
[----:B------:R-:W-:Y:S01]  /*4520*/  HMMA.16816.F32 R16, R96, R114, R16 ;  /* 0x000000726010723c */ /* 0x000fe20000001810 */
[----:B------:R-:W-:Y:S06]  /*4530*/  LDSM.16.M88.4 R96, [R218+0x14000] ;  /* 0x01400000da60783b */ /* 0x000fec0000000200 */
[----:B------:R-:W-:Y:S01]  /*4540*/  LDSM.16.M88.4 R112, [R218+0x14800] ;  /* 0x01480000da70783b */ /* 0x000fe20000000200 */
[C---:B--2---:R-:W-:Y:S08]  /*4550*/  HMMA.16816.F32 R4, R84.reuse, R92, R4 ;  /* 0x0000005c5404723c */ /* 0x044ff00000001804 */
[C---:B------:R-:W-:Y:S01]  /*4560*/  HMMA.16816.F32 R8, R84.reuse, R94, R8 ;  /* 0x0000005e5408723c */ /* 0x040fe20000001808 */
[----:B------:R-:W2:Y:S07]  /*4570*/  LDSM.16.M88.4 R92, [R220+0x4000] ;  /* 0x00400000dc5c783b */ /* 0x000eae0000000200 */
[C---:B------:R-:W-:Y:S08]  /*4580*/  HMMA.16816.F32 R12, R84.reuse, R108, R12 ;  /* 0x0000006c540c723c */ /* 0x040ff0000000180c */
        /* <DEDUP_REMOVED lines=8> */
[----:B------:R3:W-:Y:S06]  /*4610*/  LDSM.16.M88.4 R88, [R224+0x6000] ;  /* 0x00600000e058783b */ /* 0x0007ec0000000200 */
[----:B------:R-:W-:Y:S01]  /*4620*/  LDSM.16.M88.4 R104, [R221+0x16000] ;  /* 0x01600000dd68783b */ /* 0x000fe20000000200 */
[C---:B--2---:R-:W-:Y:S08]  /*4630*/  HMMA.16816.F32 R4, R92.reuse, R96, R4 ;  /* 0x000000605c04723c */ /* 0x044ff00000001804 */
[C---:B------:R-:W-:Y:S01]  /*4640*/  HMMA.16816.F32 R8, R92.reuse, R98, R8 ;  /* 0x000000625c08723c */ /* 0x040fe20000001808 */
[----:B------:R-:W2:Y:S07]  /*4650*/  LDSM.16.M88.4 R96, [R223+0x16000] ;  /* 0x01600000df60783b */ /* 0x000eae0000000200 */
[C---:B------:R-:W-:Y:S03]  /*4660*/  HMMA.16816.F32 R12, R92.reuse, R112, R12 ;  /* 0x000000705c0c723c */ /* 0x040fe6000000180c */
[----:B---3--:R-:W-:Y:S05]  /*4670*/  LEA R224, R246, UR4, 0x1 ;  /* 0x00000004f6e07c11 */ /* 0x008fea000f8e08ff */
[----:B------:R-:W-:Y:S01]  /*4680*/  HMMA.16816.F32 R16, R92, R114, R16 ;  /* 0x000000725c10723c */ /* 0x000fe20000001810 */
[----:B------:R3:W4:Y:S06]  /*4690*/  LDSM.16.M88.4 R92, [R223+0x16800] ;  /* 0x01680000df5c783b */ /* 0x00072c0000000200 */
[----:B------:R-:W-:Y:S01]  /*46a0*/  LDSM.16.M88.4 R112, [R218+0x16800] ;  /* 0x01680000da70783b */ /* 0x000fe20000000200 */
[C---:B-1----:R-:W-:Y:S08]  /*46b0*/  HMMA.16816.F32 R4, R84.reuse, R100, R4 ;  /* 0x000000645404723c */ /* 0x042ff00000001804 */
[C---:B------:R-:W-:Y:S01]  /*46c0*/  HMMA.16816.F32 R8, R84.reuse, R102, R8 ;  /* 0x000000665408723c */ /* 0x040fe20000001808 */
[----:B------:R1:W4:Y:S07]  /*46d0*/  LDSM.16.M88.4 R100, [R222+0x6000] ;  /* 0x00600000de64783b */ /* 0x00032e0000000200 */
[C---:B------:R-:W-:Y:S03]  /*46e0*/  HMMA.16816.F32 R12, R84.reuse, R108, R12 ;  /* 0x0000006c540c723c */ /* 0x040fe6000000180c */
[----:B---3--:R-:W-:Y:S05]  /*46f0*/  LEA R223, R238, UR4, 0x1 ;  /* 0x00000004eedf7c11 */ /* 0x008fea000f8e08ff */
[----:B------:R-:W-:Y:S01]  /*4700*/  HMMA.16816.F32 R16, R84, R110, R16 ;  /* 0x0000006e5410723c */ /* 0x000fe20000001810 */
[----:B------:R3:W3:Y:S06]  /*4710*/  LDSM.16.M88.4 R84, [R221+0x16800] ;  /* 0x01680000dd54783b */ /* 0x0006ec0000000200 */
[----:B------:R3:W-:Y:S01]  /*4720*/  LDSM.16.M88.4 R108, [R218+0x16000] ;  /* 0x01600000da6c783b */ /* 0x0007e20000000200 */
[C---:B--2---:R-:W-:Y:S05]  /*4730*/  HMMA.16816.F32 R4, R88.reuse, R96, R4 ;  /* 0x000000605804723c */ /* 0x044fea0000001804 */
[C-C-:B-1----:R-:W-:Y:S03]  /*4740*/  IMAD.IADD R222, R2.reuse, 0x1, R224.reuse ;  /* 0x0000000102de7824 */ /* 0x142fe600078e02e0 */
[C---:B------:R-:W-:Y:S01]  /*4750*/  HMMA.16816.F32 R8, R88.reuse, R98, R8 ;  /* 0x000000625808723c */ /* 0x040fe20000001808 */
[----:B------:R1:W2:Y:S07]  /*4760*/  LDSM.16.M88.4 R96, [R220+0x6000] ;  /* 0x00600000dc60783b */ /* 0x0002ae0000000200 */
[C---:B----4-:R-:W-:Y:S03]  /*4770*/  HMMA.16816.F32 R12, R88.reuse, R92, R12 ;  /* 0x0000005c580c723c */ /* 0x050fe6000000180c */
[--C-:B---3--:R-:W-:Y:S02]  /*4780*/  IMAD.IADD R221, R2, 0x1, R223.reuse ;  /* 0x0000000102dd7824 */ /* 0x108fe400078e02df */
[C---:B------:R-:W-:Y:S03]  /*4790*/  IMAD.IADD R218, R212.reuse, 0x1, R223 ;  /* 0x00000001d4da7824 */ /* 0x040fe600078e02df */
[----:B------:R-:W-:Y:S01]  /*47a0*/  HMMA.16816.F32 R16, R88, R94, R16 ;  /* 0x0000005e5810723c */ /* 0x000fe20000001810 */
[----:B------:R3:W-:Y:S06]  /*47b0*/  LDSM.16.M88.4 R88, [R219+0x6000] ;  /* 0x00600000db58783b */ /* 0x0007ec0000000200 */
[----:B------:R-:W4:Y:S01]  /*47c0*/  LDSM.16.M88.4 R92, [R217+0x16000] ;  /* 0x01600000d95c783b */ /* 0x000f220000000200 */
[C---:B------:R-:W-:Y:S05]  /*47d0*/  HMMA.16816.F32 R4, R100.reuse, R104, R4 ;  /* 0x000000686404723c */ /* 0x040fea0000001804 */
[----:B-1----:R-:W-:Y:S03]  /*47e0*/  IMAD.IADD R220, R212, 0x1, R224 ;  /* 0x00000001d4dc7824 */ /* 0x002fe600078e02e0 */
[C---:B------:R-:W-:Y:S08]  /*47f0*/  HMMA.16816.F32 R8, R100.reuse, R106, R8 ;  /* 0x0000006a6408723c */ /* 0x040ff00000001808 */
[C---:B------:R-:W-:Y:S03]  /*4800*/  HMMA.16816.F32 R12, R100.reuse, R84, R12 ;  /* 0x00000054640c723c */ /* 0x040fe6000000180c */
[----:B---3--:R-:W-:Y:S01]  /*4810*/  IMAD.IADD R219, R2, 0x1, R220 ;  /* 0x0000000102db7824 */ /* 0x008fe200078e02dc */
[----:B------:R-:W-:Y:S01]  /*4820*/  @P0 LOP3.LUT R84, R229, 0x6, RZ, 0xc0, !PT ;  /* 0x00000006e5540812 */ /* 0x000fe200078ec0ff */
[----:B------:R-:W-:Y:S01]  /*4830*/  VIADD R85, R231, 0x21 ;  /* 0x00000021e7557836 */ /* 0x000fe20000000000 */
[----:B------:R-:W-:Y:S02]  /*4840*/  PLOP3.LUT P0, PT, PT, PT, UP1, 0x80, 0x8 ;  /* 0x000000000008781c */ /* 0x000fe40003f0f018 */
[----:B------:R-:W-:Y:S03]  /*4850*/  HMMA.16816.F32 R16, R100, R86, R16 ;  /* 0x000000566410723c */ /* 0x000fe60000001810 */
[----:B------:R-:W-:Y:S01]  /*4860*/  IABS R85, R85 ;  /* 0x0000005500557213 */ /* 0x000fe20000000000 */
[----:B------:R-:W-:Y:S01]  /*4870*/  IMAD.WIDE.U32 R102, R230, -0x326172a9, RZ ;  /* 0xcd9e8d57e6667825 */ /* 0x000fe200078e00ff */
[----:B------:R-:W-:Y:S02]  /*4880*/  @P2 LOP3.LUT R84, R84, 0xe0, R228, 0xf8, !PT ;  /* 0x000000e054542812 */ /* 0x000fe400078ef8e4 */
[----:B------:R-:W-:Y:S01]  /*4890*/  PLOP3.LUT P2, PT, PT, PT, UP1, 0x80, 0x8 ;  /* 0x000000000008781c */ /* 0x000fe20003f4f018 */
[C---:B--2---:R-:W-:Y:S05]  /*48a0*/  HMMA.16816.F32 R4, R96.reuse, R108, R4 ;  /* 0x0000006c6004723c */ /* 0x044fea0000001804 */
[----:B------:R-:W-:Y:S03]  /*48b0*/  LOP3.LUT R100, R239, UR56, R103, 0x96, !PT ;  /* 0x00000038ef647c12 */ /* 0x000fe6000f8e9667 */
[C---:B------:R-:W-:Y:S03]  /*48c0*/  HMMA.16816.F32 R8, R96.reuse, R110, R8 ;  /* 0x0000006e6008723c */ /* 0x040fe60000001808 */
[----:B------:R-:W-:Y:S05]  /*48d0*/  IMAD.WIDE.U32 R100, R100, -0x2daee0ad, RZ ;  /* 0xd2511f5364647825 */ /* 0x000fea00078e00ff */
[C---:B------:R-:W-:Y:S08]  /*48e0*/  HMMA.16816.F32 R12, R96.reuse, R112, R12 ;  /* 0x00000070600c723c */ /* 0x040ff0000000180c */
[----:B------:R-:W-:Y:S01]  /*48f0*/  HMMA.16816.F32 R16, R96, R114, R16 ;  /* 0x000000726010723c */ /* 0x000fe20000001810 */
[----:B------:R-:W-:Y:S02]  /*4900*/  IMAD.U32 R96, RZ, RZ, UR40 ;  /* 0x00000028ff607e24 */ /* 0x000fe4000f8e00ff */
[----:B------:R-:W-:Y:S02]  /*4910*/  IMAD.U32 R98, RZ, RZ, UR40 ;  /* 0x00000028ff627e24 */ /* 0x000fe4000f8e00ff */
[----:B------:R-:W-:Y:S01]  /*4920*/  @P1 IMAD R96, R96, 0x40, R84 ;  /* 0x0000004060601824 */ /* 0x000fe200078e0254 */
[----:B------:R-:W-:Y:S01]  /*4930*/  PLOP3.LUT P1, PT, PT, PT, UP1, 0x80, 0x8 ;  /* 0x000000000008781c */ /* 0x000fe20003f2f018 */
[----:B------:R-:W-:Y:S01]  /*4940*/  IMAD R98, R98, 0x2, R241 ;  /* 0x0000000262627824 */ /* 0x000fe200078e02f1 */
[C---:B----4-:R-:W-:Y:S05]  /*4950*/  HMMA.16816.F32 R4, R88.reuse, R92, R4 ;  /* 0x0000005c5804723c */ /* 0x050fea0000001804 */
[C---:B------:R-:W-:Y:S01]  /*4960*/  VIADD R93, R231.reuse, 0x19 ;  /* 0x00000019e75d7836 */ /* 0x040fe20000000000 */
[C---:B------:R-:W-:Y:S01]  /*4970*/  @P5 ISETP.GE.AND P5, PT, R96.reuse, UR36, PT ;  /* 0x0000002460005c0c */ /* 0x040fe2000bfa6270 */
[C---:B------:R-:W-:Y:S01]  /*4980*/  @P2 VIADD R87, R96.reuse, 0x8 ;  /* 0x0000000860572836 */ /* 0x040fe20000000000 */
[C---:B------:R-:W-:Y:S01]  /*4990*/  HMMA.16816.F32 R8, R88.reuse, R94, R8 ;  /* 0x0000005e5808723c */ /* 0x040fe20000001808 */
[----:B------:R-:W-:Y:S02]  /*49a0*/  PLOP3.LUT P2, PT, PT, PT, UP1, 0x80, 0x8 ;  /* 0x000000000008781c */ /* 0x000fe40003f4f018 */
[C---:B------:R-:W-:Y:S01]  /*49b0*/  @P0 VIADD R86, R96.reuse, 0x1 ;  /* 0x0000000160560836 */ /* 0x040fe20000000000 */
[----:B------:R-:W-:Y:S01]  /*49c0*/  IABS R93, R93 ;  /* 0x0000005d005d7213 */ /* 0x000fe20000000000 */
[----:B------:R-:W-:Y:S01]  /*49d0*/  @P6 VIADD R84, R96, 0x9 ;  /* 0x0000000960546836 */ /* 0x000fe20000000000 */
[----:B------:R-:W-:Y:S01]  /*49e0*/  PLOP3.LUT P0, PT, PT, PT, UP1, 0x80, 0x8 ;  /* 0x000000000008781c */ /* 0x000fe20003f0f018 */
[----:B------:R-:W-:Y:S01]  /*49f0*/  VIADD R95, R231, 0x11 ;  /* 0x00000011e75f7836 */ /* 0x000fe20000000000 */
[----:B------:R-:W-:Y:S02]  /*4a00*/  PLOP3.LUT P6, PT, PT, PT, UP1, 0x80, 0x8 ;  /* 0x000000000008781c */ /* 0x000fe40003fcf018 */
[----:B------:R-:W-:Y:S02]  /*4a10*/  I2FP.F32.S32 R93, R93 ;  /* 0x0000005d005d7245 */ /* 0x000fe40000201400 */
[----:B------:R-:W-:Y:S02]  /*4a20*/  @P1 ISETP.GE.AND P1, PT, R86, UR36, PT ;  /* 0x0000002456001c0c */ /* 0x000fe4000bf26270 */
[----:B------:R-:W-:Y:S01]  /*4a30*/  @P2 ISETP.GE.AND P2, PT, R87, UR36, PT ;  /* 0x0000002457002c0c */ /* 0x000fe2000bf46270 */
[----:B------:R-:W-:Y:S01]  /*4a40*/  FFMA.FTZ R4, R93, -UR13, R4 ;  /* 0x8000000d5d047c23 */ /* 0x000fe20008010004 */
[C---:B------:R-:W-:Y:S01]  /*4a50*/  VIADD R87, R231.reuse, 0x18 ;  /* 0x00000018e7577836 */ /* 0x040fe20000000000 */
[----:B------:R-:W-:Y:S01]  /*4a60*/  I2FP.F32.S32 R86, R85 ;  /* 0x0000005500567245 */ /* 0x000fe20000201400 */
[----:B------:R-:W-:Y:S01]  /*4a70*/  VIADD R85, R231, 0x20 ;  /* 0x00000020e7557836 */ /* 0x000fe20000000000 */
[----:B------:R-:W-:Y:S01]  /*4a80*/  LOP3.LUT R98, R98, UR57, R249, 0x96, !PT ;  /* 0x0000003962627c12 */ /* 0x000fe2000f8e96f9 */
[----:B------:R-:W-:Y:S01]  /*4a90*/  FFMA.FTZ R10, R93, -UR13, R10 ;  /* 0x8000000d5d0a7c23 */ /* 0x000fe2000801000a */
[----:B------:R-:W-:Y:S01]  /*4aa0*/  @P0 FSEL R4, R4, -INF , !P5 ;  /* 0xff80000004040808 */ /* 0x000fe20006800000 */
[----:B------:R-:W-:Y:S01]  /*4ab0*/  FFMA.FTZ R6, R86, -UR13, R6 ;  /* 0x8000000d56067c23 */ /* 0x000fe20008010006 */
[----:B------:R-:W-:Y:S01]  /*4ac0*/  PLOP3.LUT P0, PT, PT, PT, UP1, 0x80, 0x8 ;  /* 0x000000000008781c */ /* 0x000fe20003f0f018 */
[----:B------:R-:W-:Y:S01]  /*4ad0*/  IMAD.WIDE.U32 R98, R98, -0x326172a9, RZ ;  /* 0xcd9e8d5762627825 */ /* 0x000fe200078e00ff */
[----:B------:R-:W-:Y:S02]  /*4ae0*/  @P6 ISETP.GE.AND P6, PT, R84, UR36, PT ;  /* 0x0000002454006c0c */ /* 0x000fe4000bfc6270 */
[----:B------:R-:W-:Y:S02]  /*4af0*/  IABS R84, R87 ;  /* 0x0000005700547213 */ /* 0x000fe40000000000 */
[----:B------:R-:W-:Y:S02]  /*4b00*/  IABS R97, R85 ;  /* 0x0000005500617213 */ /* 0x000fe40000000000 */
[----:B------:R-:W-:Y:S01]  /*4b10*/  LOP3.LUT R92, R102, UR55, R99, 0x96, !PT ;  /* 0x00000037665c7c12 */ /* 0x000fe2000f8e9663 */
[----:B------:R-:W-:Y:S01]  /*4b20*/  IMAD.MOV.U32 R94, RZ, RZ, R84 ;  /* 0x000000ffff5e7224 */ /* 0x000fe200078e0054 */
[----:B------:R-:W-:Y:S01]  /*4b30*/  I2FP.F32.S32 R97, R97 ;  /* 0x0000006100617245 */ /* 0x000fe20000201400 */
[----:B------:R1:W2:Y:S01]  /*4b40*/  LDSM.16.M88.4 R84, [R217+0x16800] ;  /* 0x01680000d954783b */ /* 0x0002a20000000200 */
[----:B------:R-:W-:Y:S01]  /*4b50*/  LOP3.LUT R102, R248, UR54, R101, 0x96, !PT ;  /* 0x00000036f8667c12 */ /* 0x000fe2000f8e9665 */
[----:B------:R-:W-:Y:S01]  /*4b60*/  VIADD R101, R231, 0x10 ;  /* 0x00000010e7657836 */ /* 0x000fe20000000000 */
[----:B------:R-:W-:Y:S01]  /*4b70*/  @P0 FSEL R6, R6, -INF , !P5 ;  /* 0xff80000006060808 */ /* 0x000fe20006800000 */
[----:B------:R-:W-:Y:S01]  /*4b80*/  FFMA.FTZ R7, R97, -UR13, R7 ;  /* 0x8000000d61077c23 */ /* 0x000fe20008010007 */
[----:B------:R-:W-:Y:S01]  /*4b90*/  PLOP3.LUT P5, PT, PT, PT, UP1, 0x80, 0x8 ;  /* 0x000000000008781c */ /* 0x000fe20003faf018 */
[----:B------:R-:W-:Y:S01]  /*4ba0*/  IMAD.WIDE.U32 R102, R102, -0x326172a9, RZ ;  /* 0xcd9e8d5766667825 */ /* 0x000fe200078e00ff */
[----:B------:R-:W-:Y:S02]  /*4bb0*/  I2FP.F32.S32 R94, R94 ;  /* 0x0000005e005e7245 */ /* 0x000fe40000201400 */
[----:B------:R-:W-:Y:S01]  /*4bc0*/  PLOP3.LUT P0, PT, PT, PT, UP1, 0x80, 0x8 ;  /* 0x000000000008781c */ /* 0x000fe20003f0f018 */
[----:B------:R-:W-:Y:S01]  /*4bd0*/  IMAD.WIDE.U32 R104, R92, -0x2daee0ad, RZ ;  /* 0xd2511f535c687825 */ /* 0x000fe200078e00ff */
[----:B------:R-:W-:Y:S03]  /*4be0*/  IABS R95, R95 ;  /* 0x0000005f005f7213 */ /* 0x000fe60000000000 */
[C---:B------:R-:W-:Y:S01]  /*4bf0*/  FFMA.FTZ R5, R94.reuse, -UR13, R5 ;  /* 0x8000000d5e057c23 */ /* 0x040fe20008010005 */
[----:B------:R-:W-:Y:S01]  /*4c00*/  IABS R101, R101 ;  /* 0x0000006500657213 */ /* 0x000fe20000000000 */
[----:B------:R-:W-:Y:S01]  /*4c10*/  FFMA.FTZ R11, R94, -UR13, R11 ;  /* 0x8000000d5e0b7c23 */ /* 0x000fe2000801000b */
[----:B------:R-:W-:Y:S02]  /*4c20*/  I2FP.F32.S32 R95, R95 ;  /* 0x0000005f005f7245 */ /* 0x000fe40000201400 */
[----:B------:R-:W-:Y:S02]  /*4c30*/  @P5 FSEL R5, R5, -INF , !P1 ;  /* 0xff80000005055808 */ /* 0x000fe40004800000 */
[----:B------:R-:W-:Y:S01]  /*4c40*/  PLOP3.LUT P5, PT, PT, PT, UP1, 0x80, 0x8 ;  /* 0x000000000008781c */ /* 0x000fe20003faf018 */
[----:B------:R-:W-:Y:S01]  /*4c50*/  FFMA.FTZ R8, R95, -UR13, R8 ;  /* 0x8000000d5f087c23 */ /* 0x000fe20008010008 */
[----:B------:R-:W-:Y:S01]  /*4c60*/  @P0 FSEL R7, R7, -INF , !P1 ;  /* 0xff80000007070808 */ /* 0x000fe20004800000 */
[----:B-1----:R-:W-:Y:S01]  /*4c70*/  IMAD.IADD R217, R2, 0x1, R218 ;  /* 0x0000000102d97824 */ /* 0x002fe200078e02da */
[----:B------:R-:W-:Y:S02]  /*4c80*/  PLOP3.LUT P0, PT, PT, PT, UP1, 0x80, 0x8 ;  /* 0x000000000008781c */ /* 0x000fe40003f0f018 */
[----:B------:R-:W-:Y:S02]  /*4c90*/  I2FP.F32.S32 R92, R101 ;  /* 0x00000065005c7245 */ /* 0x000fe40000201400 */
[----:B------:R-:W-:Y:S02]  /*4ca0*/  PLOP3.LUT P1, PT, PT, PT, UP1, 0x80, 0x8 ;  /* 0x000000000008781c */ /* 0x000fe40003f2f018 */
[----:B------:R-:W-:Y:S01]  /*4cb0*/  LOP3.LUT R98, R98, UR51, R103, 0x96, !PT ;  /* 0x0000003362627c12 */ /* 0x000fe2000f8e9667 */
[----:B------:R-:W-:Y:S01]  /*4cc0*/  FFMA.FTZ R9, R92, -UR13, R9 ;  /* 0x8000000d5c097c23 */ /* 0x000fe20008010009 */
[----:B------:R-:W-:Y:S02]  /*4cd0*/  LOP3.LUT R100, R100, UR50, R105, 0x96, !PT ;  /* 0x0000003264647c12 */ /* 0x000fe4000f8e9669 */
[----:B------:R-:W-:Y:S01]  /*4ce0*/  @P5 FSEL R8, R8, -INF , !P2 ;  /* 0xff80000008085808 */ /* 0x000fe20005000000 */
[----:B------:R-:W-:Y:S01]  /*4cf0*/  IMAD.WIDE.U32 R98, R98, -0x2daee0ad, RZ ;  /* 0xd2511f5362627825 */ /* 0x000fe200078e00ff */
[----:B------:R-:W-:Y:S02]  /*4d00*/  PLOP3.LUT P5, PT, PT, PT, UP1, 0x80, 0x8 ;  /* 0x000000000008781c */ /* 0x000fe40003faf018 */
[----:B------:R-:W-:Y:S01]  /*4d10*/  @P0 FSEL R9, R9, -INF , !P6 ;  /* 0xff80000009090808 */ /* 0x000fe20007000000 */
[C---:B--2---:R-:W-:Y:S01]  /*4d20*/  HMMA.16816.F32 R12, R88.reuse, R84, R12 ;  /* 0x00000054580c723c */ /* 0x044fe2000000180c */
[----:B------:R-:W-:Y:S02]  /*4d30*/  PLOP3.LUT P0, PT, PT, PT, UP1, 0x80, 0x8 ;  /* 0x000000000008781c */ /* 0x000fe40003f0f018 */
[----:B------:R-:W-:Y:S01]  /*4d40*/  LOP3.LUT R97, R104, UR48, R99, 0x96, !PT ;  /* 0x0000003068617c12 */ /* 0x000fe2000f8e9663 */
[----:B------:R-:W-:Y:S01]  /*4d50*/  IMAD.WIDE.U32 R104, R100, -0x326172a9, RZ ;  /* 0xcd9e8d5764687825 */ /* 0x000fe200078e00ff */
[----:B------:R-:W-:Y:S02]  /*4d60*/  @P1 FSEL R10, R10, -INF , !P2 ;  /* 0xff8000000a0a1808 */ /* 0x000fe40005000000 */
[----:B------:R-:W-:Y:S01]  /*4d70*/  PLOP3.LUT P2, PT, PT, PT, UP1, 0x80, 0x8 ;  /* 0x000000000008781c */ /* 0x000fe20003f4f018 */
[----:B------:R-:W-:Y:S01]  /*4d80*/  HMMA.16816.F32 R16, R88, R86, R16 ;  /* 0x000000565810723c */ /* 0x000fe20000001810 */
[----:B------:R-:W-:Y:S02]  /*4d90*/  PLOP3.LUT P1, PT, PT, PT, UP1, 0x80, 0x8 ;  /* 0x000000000008781c */ /* 0x000fe40003f2f018 */
[----:B------:R-:W-:Y:S01]  /*4da0*/  IMAD.WIDE.U32 R100, R97, -0x326172a9, RZ ;  /* 0xcd9e8d5761647825 */ /* 0x000fe200078e00ff */
[----:B------:R-:W-:Y:S02]  /*4db0*/  @P5 FSEL R11, R11, -INF , !P6 ;  /* 0xff8000000b0b5808 */ /* 0x000fe40007000000 */
[----:B------:R-:W-:Y:S01]  /*4dc0*/  PLOP3.LUT P5, PT, PT, PT, UP1, 0x80, 0x8 ;  /* 0x000000000008781c */ /* 0x000fe20003faf018 */
[----:B------:R-:W-:Y:S01]  /*4dd0*/  VIADD R97, R231, 0x9 ;  /* 0x00000009e7617836 */ /* 0x000fe20000000000 */
[----:B------:R-:W-:Y:S01]  /*4de0*/  LOP3.LUT R93, R102, UR49, R105, 0x96, !PT ;  /* 0x00000031665d7c12 */ /* 0x000fe2000f8e9669 */
[C---:B------:R-:W-:Y:S01]  /*4df0*/  @P0 VIADD R85, R96.reuse, 0x18 ;  /* 0x0000001860550836 */ /* 0x040fe20000000000 */
[----:B------:R-:W-:Y:S01]  /*4e00*/  PLOP3.LUT P0, PT, PT, PT, UP1, 0x80, 0x8 ;  /* 0x000000000008781c */ /* 0x000fe20003f0f018 */
[----:B------:R-:W-:Y:S01]  /*4e10*/  FFMA.FTZ R14, R95, -UR13, R14 ;  /* 0x8000000d5f0e7c23 */ /* 0x000fe2000801000e */
[----:B------:R-:W-:Y:S01]  /*4e20*/  IABS R97, R97 ;  /* 0x0000006100617213 */ /* 0x000fe20000000000 */
[----:B------:R-:W-:Y:S01]  /*4e30*/  @P2 VIADD R99, R96, 0x10 ;  /* 0x0000001060632836 */ /* 0x000fe20000000000 */
[----:B------:R-:W-:Y:S01]  /*4e40*/  LOP3.LUT R94, R104, UR44, R101, 0x96, !PT ;  /* 0x0000002c685e7c12 */ /* 0x000fe2000f8e9665 */
[----:B------:R-:W-:Y:S01]  /*4e50*/  IMAD.WIDE.U32 R104, R93, -0x2daee0ad, RZ ;  /* 0xd2511f535d687825 */ /* 0x000fe200078e00ff */
[----:B------:R-:W-:Y:S02]  /*4e60*/  I2FP.F32.S32 R97, R97 ;  /* 0x0000006100617245 */ /* 0x000fe40000201400 */
[----:B------:R-:W-:Y:S01]  /*4e70*/  PLOP3.LUT P2, PT, PT, PT, UP1, 0x80, 0x8 ;  /* 0x000000000008781c */ /* 0x000fe20003f4f018 */
[----:B------:R-:W-:Y:S01]  /*4e80*/  IMAD.WIDE.U32 R102, R94, -0x2daee0ad, RZ ;  /* 0xd2511f535e667825 */ /* 0x000fe200078e00ff */
[----:B------:R-:W-:Y:S03]  /*4e90*/  @P5 ISETP.GE.AND P5, PT, R99, UR36, PT ;  /* 0x0000002463005c0c */ /* 0x000fe6000bfa6270 */
[----:B------:R-:W-:Y:S01]  /*4ea0*/  FFMA.FTZ R12, R97, -UR13, R12 ;  /* 0x8000000d610c7c23 */ /* 0x000fe2000801000c */
[----:B------:R-:W-:Y:S01]  /*4eb0*/  LOP3.LUT R98, R98, UR41, R105, 0x96, !PT ;  /* 0x0000002962627c12 */ /* 0x000fe2000f8e9669 */
[----:B------:R-:W-:Y:S01]  /*4ec0*/  @P1 VIADD R84, R96, 0x11 ;  /* 0x0000001160541836 */ /* 0x000fe20000000000 */
[----:B------:R-:W-:Y:S01]  /*4ed0*/  LOP3.LUT R93, R104, UR30, R103, 0x96, !PT ;  /* 0x0000001e685d7c12 */ /* 0x000fe2000f8e9667 */
[C---:B------:R-:W-:Y:S01]  /*4ee0*/  VIADD R90, R231.reuse, 0x1 ;  /* 0x00000001e75a7836 */ /* 0x040fe20000000000 */
[----:B------:R-:W-:Y:S01]  /*4ef0*/  @P0 FSEL R12, R12, -INF , !P5 ;  /* 0xff8000000c0c0808 */ /* 0x000fe20006800000 */
[----:B------:R-:W-:Y:S01]  /*4f00*/  IMAD.WIDE.U32 R104, R98, -0x326172a9, RZ ;  /* 0xcd9e8d5762687825 */ /* 0x000fe200078e00ff */
[----:B------:R-:W-:Y:S02]  /*4f10*/  PLOP3.LUT P0, PT, PT, PT, UP1, 0x80, 0x8 ;  /* 0x000000000008781c */ /* 0x000fe40003f0f018 */
[----:B------:R-:W-:Y:S01]  /*4f20*/  PLOP3.LUT P1, PT, PT, PT, UP1, 0x80, 0x8 ;  /* 0x000000000008781c */ /* 0x000fe20003f2f018 */
[----:B------:R-:W-:Y:S02]  /*4f30*/  VIADD R98, R231, 0x8 ;  /* 0x00000008e7627836 */ /* 0x000fe40000000000 */
[----:B------:R-:W-:Y:S01]  /*4f40*/  FFMA.FTZ R15, R92, -UR13, R15 ;  /* 0x8000000d5c0f7c23 */ /* 0x000fe2000801000f */
[----:B------:R-:W-:Y:S01]  /*4f50*/  @P2 ISETP.GE.AND P2, PT, R84, UR36, PT ;  /* 0x0000002454002c0c */ /* 0x000fe2000bf46270 */
[----:B------:R-:W-:Y:S01]  /*4f60*/  FFMA.FTZ R18, R97, -UR13, R18 ;  /* 0x8000000d61127c23 */ /* 0x000fe20008010012 */
[----:B------:R-:W-:Y:S02]  /*4f70*/  PLOP3.LUT P6, PT, PT, PT, UP1, 0x80, 0x8 ;  /* 0x000000000008781c */ /* 0x000fe40003fcf018 */
[----:B------:R-:W-:Y:S02]  /*4f80*/  IABS R98, R98 ;  /* 0x0000006200627213 */ /* 0x000fe40000000000 */
[----:B------:R-:W-:Y:S01]  /*4f90*/  IABS R99, R90 ;  /* 0x0000005a00637213 */ /* 0x000fe20000000000 */
[----:B-----5:R-:W-:Y:S01]  /*4fa0*/  FMUL.FTZ R90, R233, 1.4426950216293334961 ;  /* 0x3fb8aa3be95a7820 */ /* 0x020fe20000410000 */
[----:B------:R-:W-:Y:S02]  /*4fb0*/  @P0 FSEL R14, R14, -INF , !P5 ;  /* 0xff8000000e0e0808 */ /* 0x000fe40006800000 */
[----:B------:R-:W-:Y:S02]  /*4fc0*/  PLOP3.LUT P5, PT, PT, PT, UP1, 0x80, 0x8 ;  /* 0x000000000008781c */ /* 0x000fe40003faf018 */
[----:B------:R-:W-:Y:S02]  /*4fd0*/  PLOP3.LUT P0, PT, PT, PT, UP1, 0x80, 0x8 ;  /* 0x000000000008781c */ /* 0x000fe40003f0f018 */
[----:B------:R-:W-:Y:S01]  /*4fe0*/  I2FP.F32.S32 R98, R98 ;  /* 0x0000006200627245 */ /* 0x000fe20000201400 */
[----:B------:R-:W-:Y:S01]  /*4ff0*/  @P6 VIADD R96, R96, 0x19 ;  /* 0x0000001960606836 */ /* 0x000fe20000000000 */
[----:B------:R-:W-:Y:S01]  /*5000*/  @P1 ISETP.GE.AND P1, PT, R85, UR36, PT ;  /* 0x0000002455001c0c */ /* 0x000fe2000bf26270 */
[----:B------:R-:W-:Y:S01]  /*5010*/  IMAD.WIDE.U32 R84, R93, -0x326172a9, RZ ;  /* 0xcd9e8d575d547825 */ /* 0x000fe200078e00ff */
[----:B------:R-:W-:Y:S03]  /*5020*/  I2FP.F32.S32 R99, R99 ;  /* 0x0000006300637245 */ /* 0x000fe60000201400 */
[C---:B------:R-:W-:Y:S01]  /*5030*/  FFMA.FTZ R13, R98.reuse, -UR13, R13 ;  /* 0x8000000d620d7c23 */ /* 0x040fe2000801000d */
[----:B------:R-:W-:Y:S01]  /*5040*/  IABS R91, R231 ;  /* 0x000000e7005b7213 */ /* 0x000fe20000000000 */
[----:B------:R-:W-:Y:S01]  /*5050*/  FFMA.FTZ R19, R98, -UR13, R19 ;  /* 0x8000000d62137c23 */ /* 0x000fe20008010013 */
[----:B------:R-:W-:Y:S01]  /*5060*/  LOP3.LUT R94, R104, UR27, R85, 0x96, !PT ;  /* 0x0000001b685e7c12 */ /* 0x000fe2000f8e9655 */
[----:B------:R-:W-:Y:S01]  /*5070*/  FFMA.FTZ R16, R99, -UR13, R16 ;  /* 0x8000000d63107c23 */ /* 0x000fe20008010010 */
[----:B------:R-:W-:Y:S02]  /*5080*/  @P5 FSEL R13, R13, -INF , !P2 ;  /* 0xff8000000d0d5808 */ /* 0x000fe40005000000 */
[----:B------:R-:W-:Y:S02]  /*5090*/  @P0 FSEL R15, R15, -INF , !P2 ;  /* 0xff8000000f0f0808 */ /* 0x000fe40005000000 */
[----:B------:R-:W-:Y:S02]  /*50a0*/  PLOP3.LUT P5, PT, PT, PT, UP1, 0x80, 0x8 ;  /* 0x000000000008781c */ /* 0x000fe40003faf018 */
[----:B------:R-:W-:Y:S02]  /*50b0*/  PLOP3.LUT P0, PT, PT, PT, UP1, 0x80, 0x8 ;  /* 0x000000000008781c */ /* 0x000fe40003f0f018 */
[----:B------:R-:W-:Y:S02]  /*50c0*/  FSETP.NEU.FTZ.AND P2, PT, R233, -INF , PT ;  /* 0xff800000e900780b */ /* 0x000fe40003f5d000 */
[----:B------:R-:W-:Y:S02]  /*50d0*/  I2FP.F32.S32 R91, R91 ;  /* 0x0000005b005b7245 */ /* 0x000fe40000201400 */
[----:B------:R-:W-:Y:S02]  /*50e0*/  FSEL R90, R90, RZ, P2 ;  /* 0x000000ff5a5a7208 */ /* 0x000fe40001000000 */
[----:B------:R-:W-:Y:S01]  /*50f0*/  LOP3.LUT R92, R94, 0xff, RZ, 0xc0, !PT ;  /* 0x000000ff5e5c7812 */ /* 0x000fe200078ec0ff */
[----:B------:R-:W-:Y:S01]  /*5100*/  FFMA.FTZ R17, R91, -UR13, R17 ;  /* 0x8000000d5b117c23 */ /* 0x000fe20008010011 */
[----:B------:R-:W-:Y:S01]  /*5110*/  PLOP3.LUT P6, PT, PT, PT, UP1, 0x80, 0x8 ;  /* 0x000000000008781c */ /* 0x000fe20003fcf018 */
[--C-:B------:R-:W-:Y:S01]  /*5120*/  FFMA.FTZ R203, R4, UR11, -R90.reuse ;  /* 0x0000000b04cb7c23 */ /* 0x100fe2000801085a */
[----:B------:R-:W-:Y:S01]  /*5130*/  ISETP.LE.U32.AND P2, PT, R92, UR10, PT ;  /* 0x0000000a5c007c0c */ /* 0x000fe2000bf43070 */
[----:B------:R-:W-:Y:S01]  /*5140*/  FMUL.FTZ R91, R232, 1.4426950216293334961 ;  /* 0x3fb8aa3be85b7820 */ /* 0x000fe20000410000 */
[----:B------:R-:W-:Y:S01]  /*5150*/  @P5 FSEL R16, R16, -INF , !P1 ;  /* 0xff80000010105808 */ /* 0x000fe20004800000 */
[--C-:B------:R-:W-:Y:S01]  /*5160*/  FFMA.FTZ R202, R5, UR11, -R90.reuse ;  /* 0x0000000b05ca7c23 */ /* 0x100fe2000801085a */
[----:B------:R-:W-:Y:S01]  /*5170*/  @P0 FSEL R18, R18, -INF , !P1 ;  /* 0xff80000012120808 */ /* 0x000fe20004800000 */
[----:B------:R-:W1:Y:S01]  /*5180*/  MUFU.EX2 R203, R203 ;  /* 0x000000cb00cb7308 */ /* 0x000e620000000800 */
[----:B------:R-:W-:Y:S01]  /*5190*/  PLOP3.LUT P0, PT, PT, PT, UP1, 0x80, 0x8 ;  /* 0x000000000008781c */ /* 0x000fe20003f0f018 */
[--C-:B------:R-:W-:Y:S01]  /*51a0*/  FFMA.FTZ R8, R8, UR11, -R90.reuse ;  /* 0x0000000b08087c23 */ /* 0x100fe2000801085a */
[----:B------:R-:W-:Y:S07]  /*51b0*/  LOP3.LUT R92, R94, 0xffff, RZ, 0xc0, !PT ;  /* 0x0000ffff5e5c7812 */ /* 0x000fee00078ec0ff */
[----:B------:R-:W2:Y:S01]  /*51c0*/  MUFU.EX2 R202, R202 ;  /* 0x000000ca00ca7308 */ /* 0x000ea20000000800 */
[----:B------:R-:W-:Y:S01]  /*51d0*/  FSETP.NEU.FTZ.AND P5, PT, R232, -INF , PT ;  /* 0xff800000e800780b */ /* 0x000fe20003fbd000 */
[--C-:B------:R-:W-:Y:S01]  /*51e0*/  FFMA.FTZ R9, R9, UR11, -R90.reuse ;  /* 0x0000000b09097c23 */ /* 0x100fe2000801085a */
[----:B------:R-:W-:Y:S07]  /*51f0*/  PLOP3.LUT P1, PT, PT, PT, UP1, 0x80, 0x8 ;  /* 0x000000000008781c */ /* 0x000fee0003f2f018 */
[----:B------:R-:W-:Y:S01]  /*5200*/  MUFU.EX2 R199, R8 ;  /* 0x0000000800c77308 */ /* 0x000fe20000000800 */
[----:B------:R-:W-:Y:S01]  /*5210*/  FSEL R91, R91, RZ, P5 ;  /* 0x000000ff5b5b7208 */ /* 0x000fe20002800000 */
[----:B------:R-:W-:Y:S01]  /*5220*/  FFMA.FTZ R12, R12, UR11, -R90 ;  /* 0x0000000b0c0c7c23 */ /* 0x000fe2000801085a */
[--C-:B------:R-:W-:Y:S07]  /*5230*/  SHF.R.U32.HI R4, RZ, 0x8, R92.reuse ;  /* 0x00000008ff047819 */ /* 0x100fee000001165c */
[----:B------:R-:W-:Y:S01]  /*5240*/  MUFU.EX2 R198, R9 ;  /* 0x0000000900c67308 */ /* 0x000fe20000000800 */
[----:B------:R-:W-:Y:S01]  /*5250*/  LOP3.LUT R100, R100, UR38, R105, 0x96, !PT ;  /* 0x0000002664647c12 */ /* 0x000fe2000f8e9669 */
[--C-:B------:R-:W-:Y:S01]  /*5260*/  FFMA.FTZ R6, R6, UR11, -R91.reuse ;  /* 0x0000000b06067c23 */ /* 0x100fe2000801085b */
[----:B------:R-:W-:Y:S01]  /*5270*/  PRMT R92, R94, 0x7632, R92 ;  /* 0x000076325e5c7816 */ /* 0x000fe2000000005c */
[--C-:B------:R-:W-:Y:S01]  /*5280*/  FFMA.FTZ R7, R7, UR11, -R91.reuse ;  /* 0x0000000b07077c23 */ /* 0x100fe2000801085b */
[----:B------:R-:W-:Y:S01]  /*5290*/  LOP3.LUT R4, R4, 0xffff, RZ, 0xc0, !PT ;  /* 0x0000ffff04047812 */ /* 0x000fe200078ec0ff */
[----:B------:R-:W-:Y:S01]  /*52a0*/  IMAD.WIDE.U32 R100, R100, -0x2daee0ad, RZ ;  /* 0xd2511f5364647825 */ /* 0x000fe200078e00ff */
[----:B------:R-:W-:Y:S03]  /*52b0*/  @P6 ISETP.GE.AND P6, PT, R96, UR36, PT ;  /* 0x0000002460006c0c */ /* 0x000fe6000bfc6270 */
[----:B------:R-:W3:Y:S01]  /*52c0*/  MUFU.EX2 R129, R6 ;  /* 0x0000000600817308 */ /* 0x000ee20000000800 */
[----:B------:R-:W-:Y:S01]  /*52d0*/  LOP3.LUT R5, R92, 0xff, RZ, 0xc0, !PT ;  /* 0x000000ff5c057812 */ /* 0x000fe200078ec0ff */
[----:B-1----:R-:W-:Y:S01]  /*52e0*/  @!P2 FADD.FTZ R203, -R203, -RZ ;  /* 0x800000ffcbcba221 */ /* 0x002fe20000010100 */
[----:B------:R-:W-:Y:S07]  /*52f0*/  ISETP.LE.U32.AND P5, PT, R4, UR10, PT ;  /* 0x0000000a04007c0c */ /* 0x000fee000bfa3070 */
[----:B------:R-:W1:Y:S01]  /*5300*/  MUFU.EX2 R128, R7 ;  /* 0x0000000700807308 */ /* 0x000e620000000800 */
[----:B------:R-:W-:Y:S01]  /*5310*/  @P0 FSEL R17, R17, -INF , !P6 ;  /* 0xff80000011110808 */ /* 0x000fe20007000000 */
[--C-:B------:R-:W-:Y:S01]  /*5320*/  FFMA.FTZ R10, R10, UR11, -R91.reuse ;  /* 0x0000000b0a0a7c23 */ /* 0x100fe2000801085b */
[----:B------:R-:W-:Y:S01]  /*5330*/  SHF.R.U32.HI R94, RZ, 0x18, R94 ;  /* 0x00000018ff5e7819 */ /* 0x000fe2000001165e */
[----:B------:R-:W-:Y:S01]  /*5340*/  FFMA.FTZ R11, R11, UR11, -R91 ;  /* 0x0000000b0b0b7c23 */ /* 0x000fe2000801085b */
[C---:B------:R-:W-:Y:S05]  /*5350*/  PRMT R96, R84.reuse, 0x7770, RZ ;  /* 0x0000777054607816 */ /* 0x040fea00000000ff */
[----:B------:R-:W4:Y:S01]  /*5360*/  MUFU.EX2 R127, R10 ;  /* 0x0000000a007f7308 */ /* 0x000f220000000800 */
[----:B------:R-:W-:Y:S01]  /*5370*/  ISETP.LE.U32.AND P0, PT, R5, UR10, PT ;  /* 0x0000000a05007c0c */ /* 0x000fe2000bf03070 */
[--C-:B------:R-:W-:Y:S01]  /*5380*/  FFMA.FTZ R13, R13, UR11, -R90.reuse ;  /* 0x0000000b0d0d7c23 */ /* 0x100fe2000801085a */
[C---:B------:R-:W-:Y:S07]  /*5390*/  PRMT R95, R84.reuse, 0x7771, RZ ;  /* 0x00007771545f7816 */ /* 0x040fee00000000ff */
[----:B------:R-:W4:Y:S01]  /*53a0*/  MUFU.EX2 R126, R11 ;  /* 0x0000000b007e7308 */ /* 0x000f220000000800 */
[----:B------:R-:W-:Y:S01]  /*53b0*/  PRMT R93, R84, 0x7772, RZ ;  /* 0x00007772545d7816 */ /* 0x000fe200000000ff */
[----:B--2---:R-:W-:Y:S01]  /*53c0*/  @!P5 FADD.FTZ R202, -R202, -RZ ;  /* 0x800000ffcacad221 */ /* 0x004fe20000010100 */
[----:B------:R-:W-:Y:S07]  /*53d0*/  PRMT R85, R84, 0x7773, RZ ;  /* 0x0000777354557816 */ /* 0x000fee00000000ff */
[----:B------:R-:W2:Y:S01]  /*53e0*/  MUFU.EX2 R197, R12 ;  /* 0x0000000c00c57308 */ /* 0x000ea20000000800 */
[----:B------:R-:W-:Y:S01]  /*53f0*/  LOP3.LUT R84, R102, UR23, R101, 0x96, !PT ;  /* 0x0000001766547c12 */ /* 0x000fe2000f8e9665 */
[--C-:B------:R-:W-:Y:S01]  /*5400*/  FFMA.FTZ R14, R14, UR11, -R91.reuse ;  /* 0x0000000b0e0e7c23 */ /* 0x100fe2000801085b */
[----:B------:R-:W-:Y:S07]  /*5410*/  @P1 FSEL R19, R19, -INF , !P6 ;  /* 0xff80000013131808 */ /* 0x000fee0007000000 */
[----:B------:R-:W2:Y:S01]  /*5420*/  MUFU.EX2 R196, R13 ;  /* 0x0000000d00c47308 */ /* 0x000ea20000000800 */
[----:B------:R-:W-:Y:S01]  /*5430*/  ISETP.LE.U32.AND P2, PT, R94, UR10, PT ;  /* 0x0000000a5e007c0c */ /* 0x000fe2000bf43070 */
[----:B---3--:R-:W-:Y:S01]  /*5440*/  @!P0 FADD.FTZ R129, -R129, -RZ ;  /* 0x800000ff81818221 */ /* 0x008fe20000010100 */
[----:B------:R-:W-:Y:S07]  /*5450*/  ISETP.LE.U32.AND P1, PT, R96, UR10, PT ;  /* 0x0000000a60007c0c */ /* 0x000fee000bf23070 */
[----:B------:R-:W3:Y:S01]  /*5460*/  MUFU.EX2 R125, R14 ;  /* 0x0000000e007d7308 */ /* 0x000ee20000000800 */
[----:B------:R-:W-:Y:S01]  /*5470*/  LOP3.LUT R5, R84, 0xffff, RZ, 0xc0, !PT ;  /* 0x0000ffff54057812 */ /* 0x000fe200078ec0ff */
[----:B------:R-:W-:Y:S01]  /*5480*/  FFMA.FTZ R15, R15, UR11, -R91 ;  /* 0x0000000b0f0f7c23 */ /* 0x000fe2000801085b */
[----:B------:R-:W-:Y:S01]  /*5490*/  ISETP.GT.U32.AND P5, PT, R93, UR10, PT ;  /* 0x0000000a5d007c0c */ /* 0x000fe2000bfa4070 */
[--C-:B------:R-:W-:Y:S01]  /*54a0*/  FFMA.FTZ R16, R16, UR11, -R90.reuse ;  /* 0x0000000b10107c23 */ /* 0x100fe2000801085a */
[----:B------:R-:W-:Y:S01]  /*54b0*/  SHF.R.U32.HI R5, RZ, 0x8, R5 ;  /* 0x00000008ff057819 */ /* 0x000fe20000011605 */
[--C-:B------:R-:W-:Y:S01]  /*54c0*/  FFMA.FTZ R18, R18, UR11, -R91.reuse ;  /* 0x0000000b12127c23 */ /* 0x100fe2000801085b */
[----:B------:R-:W-:Y:S01]  /*54d0*/  LOP3.LUT R4, R84, 0xff, RZ, 0xc0, !PT ;  /* 0x000000ff54047812 */ /* 0x000fe200078ec0ff */
[----:B------:R-:W-:Y:S01]  /*54e0*/  FFMA.FTZ R90, R17, UR11, -R90 ;  /* 0x0000000b115a7c23 */ /* 0x000fe2000801085a */
[----:B------:R-:W-:Y:S01]  /*54f0*/  ISETP.GT.U32.AND P6, PT, R95, UR10, PT ;  /* 0x0000000a5f007c0c */ /* 0x000fe2000bfc4070 */
[----:B-1----:R-:W-:Y:S01]  /*5500*/  @!P2 FADD.FTZ R128, -R128, -RZ ;  /* 0x800000ff8080a221 */ /* 0x002fe20000010100 */
[----:B------:R-:W-:Y:S01]  /*5510*/  ISETP.GT.U32.AND P0, PT, R85, UR10, PT ;  /* 0x0000000a55007c0c */ /* 0x000fe2000bf04070 */
[----:B------:R-:W-:Y:S01]  /*5520*/  @!P1 FADD.FTZ R199, -R199, -RZ ;  /* 0x800000ffc7c79221 */ /* 0x000fe20000010100 */
[----:B------:R-:W-:Y:S01]  /*5530*/  LOP3.LUT R5, R5, 0xffff, RZ, 0xc0, !PT ;  /* 0x0000ffff05057812 */ /* 0x000fe200078ec0ff */
[----:B------:R-:W-:Y:S01]  /*5540*/  FFMA.FTZ R91, R19, UR11, -R91 ;  /* 0x0000000b135b7c23 */ /* 0x000fe2000801085b */
[----:B------:R-:W-:Y:S01]  /*5550*/  ISETP.LE.U32.AND P2, PT, R4, UR10, PT ;  /* 0x0000000a04007c0c */ /* 0x000fe2000bf43070 */
[----:B----4-:R-:W-:Y:S01]  /*5560*/  @P5 FADD.FTZ R127, -R127, -RZ ;  /* 0x800000ff7f7f5221 */ /* 0x010fe20000010100 */
[----:B------:R-:W-:Y:S01]  /*5570*/  PRMT R4, R84, 0x7632, R4 ;  /* 0x0000763254047816 */ /* 0x000fe20000000004 */
[----:B------:R-:W1:Y:S01]  /*5580*/  MUFU.EX2 R124, R15 ;  /* 0x0000000f007c7308 */ /* 0x000e620000000800 */
[----:B------:R-:W-:Y:S02]  /*5590*/  ISETP.LE.U32.AND P1, PT, R5, UR10, PT ;  /* 0x0000000a05007c0c */ /* 0x000fe4000bf23070 */
[----:B------:R-:W-:Y:S01]  /*55a0*/  LOP3.LUT R4, R4, 0xff, RZ, 0xc0, !PT ;  /* 0x000000ff04047812 */ /* 0x000fe200078ec0ff */
[----:B------:R-:W-:Y:S01]  /*55b0*/  @P6 FADD.FTZ R198, -R198, -RZ ;  /* 0x800000ffc6c66221 */ /* 0x000fe20000010100 */
[----:B------:R-:W-:Y:S01]  /*55c0*/  F2FP.RELU.F16.F32.PACK_AB R8, R202, R203 ;  /* 0x000000cbca08723e */ /* 0x000fe200000008ff */
[----:B------:R-:W-:Y:S01]  /*55d0*/  @P0 FADD.FTZ R126, -R126, -RZ ;  /* 0x800000ff7e7e0221 */ /* 0x000fe20000010100 */
[----:B------:R-:W-:Y:S03]  /*55e0*/  ISETP.LE.U32.AND P5, PT, R4, UR10, PT ;  /* 0x0000000a04007c0c */ /* 0x000fe6000bfa3070 */
[----:B------:R-:W4:Y:S01]  /*55f0*/  MUFU.EX2 R131, R16 ;  /* 0x0000001000837308 */ /* 0x000f220000000800 */
[----:B------:R-:W-:Y:S01]  /*5600*/  LEA R4, R240, UR5, 0x1 ;  /* 0x00000005f0047c11 */ /* 0x000fe2000f8e08ff */
[----:B--2---:R-:W-:Y:S01]  /*5610*/  @!P2 FADD.FTZ R197, -R197, -RZ ;  /* 0x800000ffc5c5a221 */ /* 0x004fe20000010100 */
[----:B------:R-:W-:Y:S01]  /*5620*/  F2FP.RELU.F16.F32.PACK_AB R7, R128, R129 ;  /* 0x000000818007723e */ /* 0x000fe200000008ff */
[----:B------:R-:W-:Y:S01]  /*5630*/  STS [R119+0x22000], R8 ;  /* 0x0220000877007388 */ /* 0x000fe20000000800 */
[----:B------:R-:W-:Y:S01]  /*5640*/  F2FP.RELU.F16.F32.PACK_AB R6, R198, R199 ;  /* 0x000000c7c606723e */ /* 0x000fe200000008ff */
[----:B------:R-:W-:Y:S01]  /*5650*/  @!P1 FADD.FTZ R196, -R196, -RZ ;  /* 0x800000ffc4c49221 */ /* 0x000fe20000010100 */
[----:B------:R-:W-:Y:S01]  /*5660*/  IMAD.IADD R121, R4, 0x1, R245 ;  /* 0x0000000104797824 */ /* 0x000fe200078e02f5 */
[----:B------:R-:W-:Y:S02]  /*5670*/  F2FP.RELU.F16.F32.PACK_AB R5, R126, R127 ;  /* 0x0000007f7e05723e */ /* 0x000fe400000008ff */
[----:B------:R-:W-:Y:S01]  /*5680*/  STS [R119+0x22400], R7 ;  /* 0x0224000777007388 */ /* 0x000fe20000000800 */
[C---:B------:R-:W-:Y:S01]  /*5690*/  VIADD R120, R4.reuse, 0x20 ;  /* 0x0000002004787836 */ /* 0x040fe20000000000 */
[----:B------:R-:W-:Y:S01]  /*56a0*/  SHF.R.U32.HI R84, RZ, 0x18, R84 ;  /* 0x00000018ff547819 */ /* 0x000fe20000011654 */
[----:B------:R-:W-:Y:S01]  /*56b0*/  @P4 VIADD R120, R4, 0xffffffe0 ;  /* 0xffffffe004784836 */ /* 0x000fe20000000000 */
[----:B------:R-:W-:Y:S02]  /*56c0*/  F2FP.RELU.F16.F32.PACK_AB R4, R196, R197 ;  /* 0x000000c5c404723e */ /* 0x000fe400000008ff */
[----:B------:R2:W-:Y:S01]  /*56d0*/  STS [R121], R6 ;  /* 0x0000000679007388 */ /* 0x0005e20000000800 */
[----:B---3--:R-:W-:Y:S01]  /*56e0*/  @!P5 FADD.FTZ R125, -R125, -RZ ;  /* 0x800000ff7d7dd221 */ /* 0x008fe20000010100 */
[C---:B------:R-:W-:Y:S01]  /*56f0*/  PRMT R89, R100.reuse, 0x7770, RZ ;  /* 0x0000777064597816 */ /* 0x040fe200000000ff */
[----:B------:R-:W3:Y:S03]  /*5700*/  MUFU.EX2 R130, R90 ;  /* 0x0000005a00827308 */ /* 0x000ee60000000800 */
[----:B------:R2:W-:Y:S01]  /*5710*/  STS [R121+0x400], R5 ;  /* 0x0004000579007388 */ /* 0x0005e20000000800 */
[C---:B------:R-:W-:Y:S01]  /*5720*/  PRMT R87, R100.reuse, 0x7771, RZ ;  /* 0x0000777164577816 */ /* 0x040fe200000000ff */
[----:B------:R-:W-:Y:S01]  /*5730*/  IMAD.IADD R118, R245, 0x1, R120 ;  /* 0x00000001f5767824 */ /* 0x000fe200078e0278 */
[C---:B------:R-:W-:Y:S03]  /*5740*/  PRMT R88, R100.reuse, 0x7772, RZ ;  /* 0x0000777264587816 */ /* 0x040fe600000000ff */
[----:B------:R2:W-:Y:S01]  /*5750*/  STS [R120], R4 ;  /* 0x0000000478007388 */ /* 0x0005e20000000800 */
[----:B------:R-:W-:Y:S01]  /*5760*/  PRMT R86, R100, 0x7773, RZ ;  /* 0x0000777364567816 */ /* 0x000fe200000000ff */
[----:B------:R-:W2:Y:S01]  /*5770*/  MUFU.EX2 R123, R18 ;  /* 0x00000012007b7308 */ /* 0x000ea20000000800 */
[----:B------:R-:W-:Y:S02]  /*5780*/  ISETP.LE.U32.AND P5, PT, R84, UR10, PT ;  /* 0x0000000a54007c0c */ /* 0x000fe4000bfa3070 */
[----:B------:R-:W-:Y:S07]  /*5790*/  ISETP.LE.U32.AND P6, PT, R89, UR10, PT ;  /* 0x0000000a59007c0c */ /* 0x000fee000bfc3070 */
[----:B------:R-:W2:Y:S01]  /*57a0*/  MUFU.EX2 R122, R91 ;  /* 0x0000005b007a7308 */ /* 0x000ea20000000800 */
[----:B------:R-:W-:Y:S02]  /*57b0*/  ISETP.GT.U32.AND P0, PT, R87, UR10, PT ;  /* 0x0000000a57007c0c */ /* 0x000fe4000bf04070 */
[----:B------:R-:W-:Y:S02]  /*57c0*/  ISETP.GT.U32.AND P2, PT, R88, UR10, PT ;  /* 0x0000000a58007c0c */ /* 0x000fe4000bf44070 */
[----:B------:R-:W-:Y:S01]  /*57d0*/  ISETP.GT.U32.AND P1, PT, R86, UR10, PT ;  /* 0x0000000a56007c0c */ /* 0x000fe2000bf24070 */
[----:B-1----:R-:W-:Y:S01]  /*57e0*/  @!P5 FADD.FTZ R124, -R124, -RZ ;  /* 0x800000ff7c7cd221 */ /* 0x002fe20000010100 */
[----:B------:R-:W-:Y:S01]  /*57f0*/  FSETP.GE.FTZ.AND P5, PT, R199, RZ, PT ;  /* 0x000000ffc700720b */ /* 0x000fe20003fb6000 */
[----:B----4-:R-:W-:Y:S01]  /*5800*/  @!P6 FADD.FTZ R131, -R131, -RZ ;  /* 0x800000ff8383e221 */ /* 0x010fe20000010100 */
[----:B------:R-:W-:Y:S05]  /*5810*/  FSETP.GE.FTZ.AND P6, PT, R126, RZ, PT ;  /* 0x000000ff7e00720b */ /* 0x000fea0003fd6000 */
[----:B---3--:R-:W-:Y:S01]  /*5820*/  @P0 FADD.FTZ R130, -R130, -RZ ;  /* 0x800000ff82820221 */ /* 0x008fe20000010100 */
[----:B--2---:R-:W-:Y:S01]  /*5830*/  F2FP.RELU.F16.F32.PACK_AB R6, R124, R125 ;  /* 0x0000007d7c06723e */ /* 0x004fe200000008ff */
[----:B------:R-:W-:Y:S01]  /*5840*/  @P2 FADD.FTZ R123, -R123, -RZ ;  /* 0x800000ff7b7b2221 */ /* 0x000fe20000010100 */
[----:B------:R-:W-:Y:S01]  /*5850*/  LEA R204, P0, R234, R116, 0x2 ;  /* 0x00000074eacc7211 */ /* 0x000fe200078010ff */
        /* <DEDUP_REMOVED lines=135> */
[----:B------:R-:W-:Y:S01]  /*60d0*/  FADD.FTZ R10, -R117, R10 ;  /* 0x0000000a750a7221 */ /* 0x000fe20000010100 */
        /* <DEDUP_REMOVED lines=217> */
.L_x_1520:
[----:B------:R-:W-:Y:S01]  /*6e70*/  LDSM.16.M88.4 R128, [R208+0x20000] ;  /* 0x02000000d080783b */ /* 0x000fe20000000200 */
[----:B------:R-:W-:Y:S01]  /*6e80*/  PLOP3.LUT P1, PT, PT, PT, UP2, 0x80, 0x8 ;  /* 0x000000000008781c */ /* 0x000fe20003f2f028 */
[----:B------:R-:W-:Y:S01]  /*6e90*/  IMAD R247, R235, UR9, RZ ;  /* 0x00000009ebf77c24 */ /* 0x000fe2000f8e02ff */
[----:B------:R-:W-:Y:S01]  /*6ea0*/  PLOP3.LUT P0, PT, PT, PT, UP2, 0x80, 0x8 ;  /* 0x000000000008781c */ /* 0x000fe20003f0f028 */
[----:B------:R-:W1:Y:S01]  /*6eb0*/  LDSM.16.MT88.4 R16, [R225+0x10000] ;  /* 0x01000000e110783b */ /* 0x000e620000004200 */
[----:B------:R-:W-:Y:S01]  /*6ec0*/  IMAD.IADD R204, R2, 0x1, R208 ;  /* 0x0000000102cc7824 */ /* 0x000fe200078e02d0 */
[----:B------:R-:W-:Y:S01]  /*6ed0*/  PLOP3.LUT P2, PT, PT, PT, UP2, 0x80, 0x8 ;  /* 0x000000000008781c */ /* 0x000fe20003f4f028 */
[----:B------:R-:W-:Y:S01]  /*6ee0*/  IMAD.U32 R251, R247, -0x40, RZ ;  /* 0xffffffc0f7fb7824 */ /* 0x000fe200078e00ff */
[----:B------:R2:W3:Y:S01]  /*6ef0*/  LDSM.16.M88.4 R124, [R208+0x21000] ;  /* 0x02100000d07c783b */ /* 0x0004e20000000200 */
[--C-:B------:R-:W-:Y:S02]  /*6f00*/  SHF.R.U32.HI R121, RZ, 0x1, R214.reuse ;  /* 0x00000001ff797819 */ /* 0x100fe400000116d6 */
[----:B------:R-:W-:Y:S01]  /*6f10*/  SHF.R.U32.HI R120, RZ, 0x2, R214 ;  /* 0x00000002ff787819 */ /* 0x000fe200000116d6 */
[----:B------:R-:W4:Y:S01]  /*6f20*/  LDSM.16.MT88.4 R96, [R225+0x12000] ;  /* 0x01200000e160783b */ /* 0x000f220000004200 */
[----:B------:R-:W-:Y:S02]  /*6f30*/  LEA R250, P5, R251, R200, 0x2 ;  /* 0x000000c8fbfa7211 */ /* 0x000fe400078a10ff */
[----:B------:R-:W-:Y:S01]  /*6f40*/  @P1 LOP3.LUT R121, R121, 0x30, RZ, 0xc0, !PT ;  /* 0x0000003079791812 */ /* 0x000fe200078ec0ff */
[----:B------:R-:W4:Y:S01]  /*6f50*/  LDSM.16.MT88.4 R112, [R225+0x14000] ;  /* 0x01400000e170783b */ /* 0x000f220000004200 */
[----:B------:R-:W-:Y:S02]  /*6f60*/  LEA.HI.X.SX32 R251, R251, R201, 0x2, P5 ;  /* 0x000000c9fbfb7211 */ /* 0x000fe400028f16ff */
[----:B------:R-:W-:Y:S01]  /*6f70*/  PLOP3.LUT P1, PT, PT, PT, UP2, 0x80, 0x8 ;  /* 0x000000000008781c */ /* 0x000fe20003f2f028 */
[----:B------:R-:W4:Y:S01]  /*6f80*/  LDSM.16.MT88.4 R196, [R225+0x16000] ;  /* 0x01600000e1c4783b */ /* 0x000f220000004200 */
[----:B------:R-:W-:Y:S02]  /*6f90*/  @P0 LOP3.LUT R234, R121, 0x7, R120, 0xf8, !PT ;  /* 0x0000000779ea0812 */ /* 0x000fe400078ef878 */
[----:B------:R-:W-:Y:S01]  /*6fa0*/  PLOP3.LUT P0, PT, PT, PT, UP2, 0x80, 0x8 ;  /* 0x000000000008781c */ /* 0x000fe20003f0f028 */
[----:B------:R-:W-:Y:S01]  /*6fb0*/  LDSM.16.MT88.4 R200, [R225+0x10800] ;  /* 0x01080000e1c8783b */ /* 0x000fe20000004200 */
[----:B--2---:R-:W-:Y:S01]  /*6fc0*/  IMAD.IADD R208, R212, 0x1, R208 ;  /* 0x00000001d4d07824 */ /* 0x004fe200078e02d0 */
        /* <DEDUP_REMOVED lines=13> */
[C---:B------:R-:W-:Y:S01]  /*70a0*/  HMMA.16816.F32 R120, R124.reuse, R196, RZ ;  /* 0x000000c47c78723c */ /* 0x040fe200000018ff */
[----:B------:R-:W-:Y:S04]  /*70b0*/  IMAD.MOV.U32 R196, RZ, RZ, 0x4 ;  /* 0x00000004ffc47424 */ /* 0x000fe800078e00ff */
[----:B------:R-:W-:Y:S01]  /*70c0*/  @P2 IMAD.WIDE.U32 R196, R234, R196, UR52 ;  /* 0x00000034eac42e25 */ /* 0x000fe2000f8e00c4 */
[----:B------:R-:W-:Y:S01]  /*70d0*/  @UP2 UMOV UR52, UR15 ;  /* 0x0000000f00342c82 */ /* 0x000fe20008000000 */
[----:B------:R-:W-:Y:S01]  /*70e0*/  @UP2 UMOV UR53, UR14 ;  /* 0x0000000e00352c82 */ /* 0x000fe20008000000 */
[-C--:B------:R-:W-:Y:S02]  /*70f0*/  HMMA.16816.F32 R124, R124, R198.reuse, RZ ;  /* 0x000000c67c7c723c */ /* 0x080fe400000018ff */
[----:B------:R-:W5:Y:S04]  /*7100*/  @P1 LDG.E R233, desc[UR34][R196.64+-0x100] ;  /* 0xffff0022c4e91981 */ /* 0x000f68000c1e1900 */
[----:B------:R1:W5:Y:S02]  /*7110*/  @P0 LDG.E R232, desc[UR34][R196.64+-0xe0] ;  /* 0xffff2022c4e80981 */ /* 0x000364000c1e1900 */
[----:B------:R-:W-:Y:S02]  /*7120*/  HMMA.16816.F32 R128, R128, R198, RZ ;  /* 0x000000c68080723c */ /* 0x000fe400000018ff */
[----:B-1----:R-:W1:Y:S04]  /*7130*/  LDSM.16.M88.4 R196, [R204+0x20000] ;  /* 0x02000000ccc4783b */ /* 0x002e680000000200 */
[----:B------:R-:W2:Y:S02]  /*7140*/  LDSM.16.M88.4 R204, [R204+0x21000] ;  /* 0x02100000cccc783b */ /* 0x000ea40000000200 */
        /* <DEDUP_REMOVED lines=43> */
[----:B------:R-:W-:Y:S04]  /*7400*/  LDSM.16.M88.4 R196, [R204+0x20000] ;  /* 0x02000000ccc4783b */ /* 0x000fe80000000200 */
[----:B------:R-:W1:Y:S04]  /*7410*/  LDSM.16.MT88.4 R200, [R225+0x11800] ;  /* 0x01180000e1c8783b */ /* 0x000e680000004200 */
[----:B------:R-:W2:Y:S01]  /*7420*/  LDSM.16.M88.4 R204, [R204+0x21000] ;  /* 0x02100000cccc783b */ /* 0x000ea20000000200 */
        /* <DEDUP_REMOVED lines=11> */
[C---:B------:R-:W-:Y:S04]  /*74e0*/  HMMA.16816.F32 R104, R204.reuse, R200, R104 ;  /* 0x000000c8cc68723c */ /* 0x040fe80000001868 */
[----:B------:R-:W-:Y:S02]  /*74f0*/  IMAD.MOV.U32 R200, RZ, RZ, R250 ;  /* 0x000000ffffc87224 */ /* 0x000fe400078e00fa */
[----:B------:R-:W-:Y:S02]  /*7500*/  IMAD.MOV.U32 R201, RZ, RZ, R251 ;  /* 0x000000ffffc97224 */ /* 0x000fe400078e00fb */
[-C--:B------:R-:W-:Y:S03]  /*7510*/  HMMA.16816.F32 R108, R204, R202.reuse, R108 ;  /* 0x000000cacc6c723c */ /* 0x080fe6000000186c */
[----:B------:R-:W-:Y:S05]  /*7520*/  REDG.E.ADD.F32.FTZ.RN.STRONG.GPU desc[UR34][R200.64], R4 ;  /* 0x00000004c80079a6 */ /* 0x000fea000c12f322 */
[C---:B------:R-:W-:Y:S04]  /*7530*/  HMMA.16816.F32 R112, R196.reuse, R202, R112 ;  /* 0x000000cac470723c */ /* 0x040fe80000001870 */
[----:B------:R-:W-:Y:S04]  /*7540*/  IMAD.SHL.U32 R203, R247, 0x8, RZ ;  /* 0x00000008f7cb7824 */ /* 0x000fe800078e00ff */
[-C--:B--2---:R-:W-:Y:S03]  /*7550*/  HMMA.16816.F32 R116, R196, R208.reuse, R116 ;  /* 0x000000d0c474723c */ /* 0x084fe60000001874 */
[C---:B------:R-:W-:Y:S04]  /*7560*/  LEA R202, P0, R203.reuse, R200, 0x2 ;  /* 0x000000c8cbca7211 */ /* 0x040fe800078010ff */
[----:B------:R-:W-:Y:S01]  /*7570*/  LEA.HI.X.SX32 R203, R203, R201, 0x2, P0 ;  /* 0x000000c9cbcb7211 */ /* 0x000fe200000f16ff */
[C---:B------:R-:W-:Y:S04]  /*7580*/  HMMA.16816.F32 R120, R204.reuse, R208, R120 ;  /* 0x000000d0cc78723c */ /* 0x040fe80000001878 */
[C---:B------:R-:W-:Y:S01]  /*7590*/  LEA R208, P0, R247.reuse, R202, 0x5 ;  /* 0x000000caf7d07211 */ /* 0x040fe200078028ff */
[----:B------:R1:W-:Y:S03]  /*75a0*/  REDG.E.ADD.F32.FTZ.RN.STRONG.GPU desc[UR34][R202.64], R5 ;  /* 0x00000005ca0079a6 */ /* 0x0003e6000c12f322 */
        /* <DEDUP_REMOVED lines=21> */
[----:B------:R1:W-:Y:S01]  /*7700*/  REDG.E.ADD.F32.FTZ.RN.STRONG.GPU desc[UR34][R200.64+0x80], R16 ;  /* 0x00008010c80079a6 */ /* 0x0003e2000c12f322 */
[C---:B------:R-:W-:Y:S03]  /*7710*/  LEA.HI.X.SX32 R5, R247.reuse, R203, 0x5, P0 ;  /* 0x000000cbf7057211 */ /* 0x040fe600000f2eff */
[----:B------:R1:W-:Y:S01]  /*7720*/  REDG.E.ADD.F32.FTZ.RN.STRONG.GPU desc[UR34][R202.64+0x80], R17 ;  /* 0x00008011ca0079a6 */ /* 0x0003e2000c12f322 */
        /* <DEDUP_REMOVED lines=23> */
[C---:B-1----:R-:W-:Y:S02]  /*78a0*/  LEA.HI.X.SX32 R11, R247.reuse, R199, 0x5, P0 ;  /* 0x000000c7f70b7211 */ /* 0x042fe400000f2eff */
        /* <DEDUP_REMOVED lines=26> */
[C---:B----4-:R-:W-:Y:S02]  /*7a50*/  LEA.HI.X.SX32 R13, R247.reuse, R7, 0x5, P0 ;  /* 0x00000007f70d7211 */ /* 0x050fe400000f2eff */
        /* <DEDUP_REMOVED lines=20> */
[C---:B-1----:R-:W-:Y:S02]  /*7ba0*/  LEA.HI.X.SX32 R87, R247.reuse, R199, 0x5, P0 ;  /* 0x000000c7f7577211 */ /* 0x042fe400000f2eff */
        /* <DEDUP_REMOVED lines=27> */
[C---:B------:R-:W-:Y:S01]  /*7d60*/  LEA R208, P0, R247.reuse, R96, 0x5 ;  /* 0x00000060f7d07211 */ /* 0x040fe200078028ff */
[C---:B-1----:R-:W-:Y:S02]  /*7d70*/  VIADD R112, R226.reuse, 0x40 ;  /* 0x00000040e2707836 */ /* 0x042fe40000000000 */
[----:B------:R-:W-:Y:S01]  /*7d80*/  REDG.E.ADD.F32.FTZ.RN.STRONG.GPU desc[UR34][R96.64+0x280], R110 ;  /* 0x0002806e600079a6 */ /* 0x000fe2000c12f322 */
[C---:B------:R-:W-:Y:S01]  /*7d90*/  LEA.HI.X.SX32 R209, R247.reuse, R97, 0x5, P0 ;  /* 0x00000061f7d17211 */ /* 0x040fe200000f2eff */
[----:B------:R-:W-:Y:S02]  /*7da0*/  @P3 VIADD R112, R226, 0xffffffc0 ;  /* 0xffffffc0e2703836 */ /* 0x000fe40000000000 */
        /* <DEDUP_REMOVED lines=113> */
[----:B------:R-:W-:Y:S02]  /*84c0*/  LOP3.LUT R7, R244, 0x40, RZ, 0xfc, !PT ;  /* 0x00000040f4077812 */ /* 0x000fe400078efcff */
        /* <DEDUP_REMOVED lines=79> */
.L_x_1521:
[----:B------:R-:W-:Y:S01]  /*89c0*/  UISETP.GT.AND UP0, UPT, UR45, URZ, UPT ;  /* 0x000000ff2d00728c */ /* 0x000fe2000bf04270 */
[----:B------:R-:W-:Y:S01]  /*89d0*/  IADD3 R231, PT, PT, R231, -0x40, RZ ;  /* 0xffffffc0e7e77810 */ /* 0x000fe20007ffe0ff */
        /* <DEDUP_REMOVED lines=293> */
.L_x_1523:
[----:B------:R-:W3:Y:S01]  /*9c30*/  LDCU.64 UR10, c[0x0][0x5c0] ;  /* 0x0000b800ff0a77ac */ /* 0x000ee20008000a00 */
[----:B------:R-:W-:-:S04]  /*9c40*/  UIADD3 UR8, UPT, UPT, UR37, UR39, URZ ;  /* 0x0000002725087290 */ /* 0x000fc8000fffe0ff */
[----:B---3--:R-:W-:Y:S02]  /*9c50*/  UIMAD.WIDE.U32 UR16, UR8, UR10, URZ ;  /* 0x0000000a081072a5 */ /* 0x008fe4000f8e00ff */
[----:B------:R-:W-:-:S04]  /*9c60*/  UIMAD UR8, UR8, UR11, URZ ;  /* 0x0000000b080872a4 */ /* 0x000fc8000f8e02ff */
[----:B------:R-:W-:-:S06]  /*9c70*/  UIADD3 UR8, UPT, UPT, UR17, UR8, URZ ;  /* 0x0000000811087290 */ /* 0x000fcc000fffe0ff */
[----:B-1----:R-:W-:Y:S02]  /*9c80*/  MOV R11, UR8 ;  /* 0x00000008000b7c02 */ /* 0x002fe40008000f00 */
.L_x_1524:
[----:B------:R-:W-:Y:S05]  /*9c90*/  BRA.U UP0, `(.L_x_1525) ;  /* 0x0000000100347547 */ /* 0x000fea000b800000 */
[----:B------:R-:W1:Y:S01]  /*9ca0*/  LDCU.64 UR8, c[0x0][0x5c8] ;  /* 0x0000b900ff0877ac */ /* 0x000e620008000a00 */
[----:B------:R-:W3:Y:S01]  /*9cb0*/  LDCU.64 UR12, c[0x0][0x5b0] ;  /* 0x0000b600ff0c77ac */ /* 0x000ee20008000a00 */
[----:B------:R-:W-:-:S04]  /*9cc0*/  USHF.R.S32.HI UR14, URZ, 0x1f, UR37 ;  /* 0x0000001fff0e7899 */ /* 0x000fc80008011425 */
[----:B-1----:R-:W-:Y:S02]  /*9cd0*/  UIMAD UR14, UR14, UR8, URZ ;  /* 0x000000080e0e72a4 */ /* 0x002fe4000f8e02ff */
        /* <DEDUP_REMOVED lines=9> */
.L_x_1525:
[----:B------:R-:W1:Y:S01]  /*9d70*/  LDCU.64 UR8, c[0x0][0x5c8] ;  /* 0x0000b900ff0877ac */ /* 0x000e620008000a00 */
[----:B------:R-:W-:-:S04]  /*9d80*/  UIADD3 UR12, UPT, UPT, UR37, UR39, URZ ;  /* 0x00000027250c7290 */ /* 0x000fc8000fffe0ff */
[----:B-1----:R-:W-:Y:S02]  /*9d90*/  UIMAD.WIDE.U32 UR14, UR12, UR8, URZ ;  /* 0x000000080c0e72a5 */ /* 0x002fe4000f8e00ff */
[----:B------:R-:W-:-:S04]  /*9da0*/  UIMAD UR12, UR12, UR9, URZ ;  /* 0x000000090c0c72a4 */ /* 0x000fc8000f8e02ff */
[----:B------:R-:W-:Y:S01]  /*9db0*/  UIADD3 UR12, UPT, UPT, UR15, UR12, URZ ;  /* 0x0000000c0f0c7290 */ /* 0x000fe2000fffe0ff */
[----:B------:R-:W-:-:S05]  /*9dc0*/  UMOV UR30, UR14 ;  /* 0x0000000e001e7c82 */ /* 0x000fca0008000000 */
[----:B------:R-:W-:-:S07]  /*9dd0*/  MOV R10, UR12 ;  /* 0x0000000c000a7c02 */ /* 0x000fce0008000f00 */
.L_x_1526:
        /* <DEDUP_REMOVED lines=57> */
.L_x_1528:
[----:B------:R-:W-:Y:S05]  /*a170*/  BSYNC.RECONVERGENT B0 ;  /* 0x0000000000007941 */ /* 0x000fea0003800200 */
.L_x_1527:
        /* <DEDUP_REMOVED lines=21> */
.L_x_1530:
[----:B------:R-:W-:Y:S05]  /*a2d0*/  BSYNC.RECONVERGENT B0 ;  /* 0x0000000000007941 */ /* 0x000fea0003800200 */
.L_x_1529:
        /* <DEDUP_REMOVED lines=26> */
.L_x_1532:
[----:B------:R-:W-:Y:S05]  /*a480*/  BSYNC.RECONVERGENT B0 ;  /* 0x0000000000007941 */ /* 0x000fea0003800200 */
.L_x_1531:
        /* <DEDUP_REMOVED lines=18> */
.L_x_1499:
[----:B------:R-:W-:Y:S05]  /*a5b0*/  BSYNC.RECONVERGENT B1 ;  /* 0x0000000000017941 */ /* 0x000fea0003800200 */
.L_x_1477:
[----:B------:R-:W3:Y:S01]  /*a5c0*/  LDCU UR9, c[0x0][0x438] ;  /* 0x00008700ff0977ac */ /* 0x000ee20008000800 */
[----:B------:R-:W4:Y:S01]  /*a5d0*/  LDCU UR10, c[0x0][0x370] ;  /* 0x00006e00ff0a77ac */ /* 0x000f220008000800 */
[----:B---3--:R-:W-:-:S04]  /*a5e0*/  UIADD3 UR9, UPT, UPT, UR9, 0x3f, URZ ;  /* 0x0000003f09097890 */ /* 0x008fc8000fffe0ff */
        /* <DEDUP_REMOVED lines=8> */
.L_x_1534:
        /* <DEDUP_REMOVED lines=9> */
.L_x_2517:


//--------------------- .text._ZN5flash44flash_bwd_dq_dk_dv_loop_seqk_parallel_kernelI23Flash_bwd_kernel_traitsILi256ELi64ELi64ELi8ELi4ELi2ELi2ELb0ELb1EN7cutlass6half_tE19Flash_kernel_traitsILi256ELi64ELi64ELi8ES3_EELb0ELb0ELb0ELb1ELb0ELb0ELb1EEEvNS_16Flash_bwd_paramsE --------------------------
	.section	.text._ZN5flash44flash_bwd_dq_dk_dv_loop_seqk_parallel_kernelI23Flash_bwd_kernel_traitsILi256ELi64ELi64ELi8ELi4ELi2ELi2ELb0ELb1EN7cutlass6half_tE19Flash_kernel_traitsILi256ELi64ELi64ELi8ES3_EELb0ELb0ELb0ELb1ELb0ELb0ELb1EEEvNS_16Flash_bwd_paramsE,"ax",@progbits
	.align	128
        .global         _ZN5flash44flash_bwd_dq_dk_dv_loop_seqk_parallel_kernelI23Flash_bwd_kernel_traitsILi256ELi64ELi64ELi8ELi4ELi2ELi2ELb0ELb1EN7cutlass6half_tE19Flash_kernel_traitsILi256ELi64ELi64ELi8ES3_EELb0ELb0ELb0ELb1ELb0ELb0ELb1EEEvNS_16Flash_bwd_paramsE
        .type           _ZN5flash44flash_bwd_dq_dk_dv_loop_seqk_parallel_kernelI23Flash_bwd_kernel_traitsILi256ELi64ELi64ELi8ELi4ELi2ELi2ELb0ELb1EN7cutlass6half_tE19Flash_kernel_traitsILi256ELi64ELi64ELi8ES3_EELb0ELb0ELb0ELb1ELb0ELb0ELb1EEEvNS_16Flash_bwd_paramsE,@function
        .size           _ZN5flash44flash_bwd_dq_dk_dv_loop_seqk_parallel_kernelI23Flash_bwd_kernel_traitsILi256ELi64ELi64ELi8ELi4ELi2ELi2ELb0ELb1EN7cutlass6half_tE19Flash_kernel_traitsILi256ELi64ELi64ELi8ES3_EELb0ELb0ELb0ELb1ELb0ELb0ELb1EEEvNS_16Flash_bwd_paramsE,(.L_x_2518 - _ZN5flash44flash_bwd_dq_dk_dv_loop_seqk_parallel_kernelI23Flash_bwd_kernel_traitsILi256ELi64ELi64ELi8ELi4ELi2ELi2ELb0ELb1EN7cutlass6half_tE19Flash_kernel_traitsILi256ELi64ELi64ELi8ES3_EELb0ELb0ELb0ELb1ELb0ELb0ELb1EEEvNS_16Flash_bwd_paramsE)
        .other          _ZN5flash44flash_bwd_dq_dk_dv_loop_seqk_parallel_kernelI23Flash_bwd_kernel_traitsILi256ELi64ELi64ELi8ELi4ELi2ELi2ELb0ELb1EN7cutlass6half_tE19Flash_kernel_traitsILi256ELi64ELi64ELi8ES3_EELb0ELb0ELb0ELb1ELb0ELb0ELb1EEEvNS_16Flash_bwd_paramsE,@"STO_CUDA_ENTRY STV_DEFAULT"
_ZN5flash44flash_bwd_dq_dk_dv_loop_seqk_parallel_kernelI23Flash_bwd_kernel_traitsILi256ELi64ELi64ELi8ELi4ELi2ELi2ELb0ELb1EN7cutlass6half_tE19Flash_kernel_traitsILi256ELi64ELi64ELi8ES3_EELb0ELb0ELb0ELb1ELb0ELb0ELb1EEEvNS_16Flash_bwd_paramsE:
.text._ZN5flash44flash_bwd_dq_dk_dv_loop_seqk_parallel_kernelI23Flash_bwd_kernel_traitsILi256ELi64ELi64ELi8ELi4ELi2ELi2ELb0ELb1EN7cutlass6half_tE19Flash_kernel_traitsILi256ELi64ELi64ELi8ES3_EELb0ELb0ELb0ELb1ELb0ELb0ELb1EEEvNS_16Flash_bwd_paramsE:
        /* <DEDUP_REMOVED lines=49> */
.L_x_1592:
        /* <DEDUP_REMOVED lines=54> */
.L_x_1535:
        /* <DEDUP_REMOVED lines=34> */
.L_x_1537:
[----:B------:R-:W1:Y:S01]  /*0890*/  LDCU.64 UR14, c[0x0][0x3b8] ;  /* 0x00007700ff0e77ac */ /* 0x000e620008000a00 */
[----:B------:R-:W-:-:S04]  /*08a0*/  UIADD3 UR8, UPT, UPT, UR38, UR40, URZ ;  /* 0x0000002826087290 */ /* 0x000fc8000fffe0ff */
[----:B-1----:R-:W-:Y:S02]  /*08b0*/  UIMAD.WIDE.U32 UR10, UR8, UR14, URZ ;  /* 0x0000000e080a72a5 */ /* 0x002fe4000f8e00ff */
[----:B------:R-:W-:-:S04]  /*08c0*/  UIMAD UR8, UR8, UR15, URZ ;  /* 0x0000000f080872a4 */ /* 0x000fc8000f8e02ff */
[----:B------:R-:W-:Y:S01]  /*08d0*/  UIADD3 UR8, UPT, UPT, UR11, UR8, URZ ;  /* 0x000000080b087290 */ /* 0x000fe2000fffe0ff */
[----:B------:R-:W-:-:S05]  /*08e0*/  UMOV UR50, UR10 ;  /* 0x0000000a00327c82 */ /* 0x000fca0008000000 */
[----:B------:R-:W-:Y:S02]  /*08f0*/  MOV R7, UR8 ;  /* 0x0000000800077c02 */ /* 0x000fe40008000f00 */
.L_x_1538:
        /* <DEDUP_REMOVED lines=41> */
.L_x_1539:
[----:B------:R-:W1:Y:S01]  /*0b90*/  LDCU.64 UR12, c[0x0][0x3c0] ;  /* 0x00007800ff0c77ac */ /* 0x000e620008000a00 */
[----:B------:R-:W-:-:S04]  /*0ba0*/  UIADD3 UR8, UPT, UPT, UR38, UR40, URZ ;  /* 0x0000002826087290 */ /* 0x000fc8000fffe0ff */
[----:B-1----:R-:W-:Y:S02]  /*0bb0*/  UIMAD.WIDE.U32 UR10, UR8, UR12, URZ ;  /* 0x0000000c080a72a5 */ /* 0x002fe4000f8e00ff */
[----:B------:R-:W-:-:S04]  /*0bc0*/  UIMAD UR8, UR8, UR13, URZ ;  /* 0x0000000d080872a4 */ /* 0x000fc8000f8e02ff */
[----:B------:R-:W-:Y:S01]  /*0bd0*/  UIADD3 UR8, UPT, UPT, UR11, UR8, URZ ;  /* 0x000000080b087290 */ /* 0x000fe2000fffe0ff */
[----:B------:R-:W-:-:S05]  /*0be0*/  UMOV UR48, UR10 ;  /* 0x0000000a00307c82 */ /* 0x000fca0008000000 */
[----:B------:R-:W-:-:S07]  /*0bf0*/  MOV R8, UR8 ;  /* 0x0000000800087c02 */ /* 0x000fce0008000f00 */
.L_x_1540:
        /* <DEDUP_REMOVED lines=27> */
.L_x_1541:
[----:B------:R-:W-:Y:S02]  /*0db0*/  UIMAD.WIDE.U32 UR54, UR64, UR16, URZ ;  /* 0x00000010403672a5 */ /* 0x000fe4000f8e00ff */
[----:B------:R-:W-:-:S04]  /*0dc0*/  UIMAD UR8, UR65, UR16, URZ ;  /* 0x00000010410872a4 */ /* 0x000fc8000f8e02ff */
[----:B------:R-:W-:-:S12]  /*0dd0*/  UIADD3 UR8, UPT, UPT, UR55, UR8, URZ ;  /* 0x0000000837087290 */ /* 0x000fd8000fffe0ff */
.L_x_1542:
        /* <DEDUP_REMOVED lines=21> */
.L_x_1543:
[----:B------:R-:W1:Y:S01]  /*0f30*/  LDCU UR56, c[0x0][0x434] ;  /* 0x00008680ff3877ac */ /* 0x000e620008000800 */
[----:B------:R-:W-:-:S04]  /*0f40*/  UIMAD UR10, UR25, UR17, UR24 ;  /* 0x00000011190a72a4 */ /* 0x000fc8000f8e0218 */
[----:B-1----:R-:W-:Y:S02]  /*0f50*/  UIMAD UR56, UR10, UR56, URZ ;  /* 0x000000380a3872a4 */ /* 0x002fe4000f8e02ff */
.L_x_1544:
        /* <DEDUP_REMOVED lines=11> */
.L_x_1545:
[----:B------:R-:W1:Y:S01]  /*1010*/  LDCU UR55, c[0x0][0x444] ;  /* 0x00008880ff3777ac */ /* 0x000e620008000800 */
[----:B------:R-:W-:-:S04]  /*1020*/  UIMAD UR10, UR25, UR17, UR24 ;  /* 0x00000011190a72a4 */ /* 0x000fc8000f8e0218 */
[----:B-1----:R-:W-:-:S12]  /*1030*/  UIMAD UR55, UR10, UR55, URZ ;  /* 0x000000370a3772a4 */ /* 0x002fd8000f8e02ff */
.L_x_1546:
        /* <DEDUP_REMOVED lines=96> */
.L_x_1548:
[----:B------:R-:W1:Y:S01]  /*1640*/  LDCU.64 UR10, c[0x0][0x5c0] ;  /* 0x0000b800ff0a77ac */ /* 0x000e620008000a00 */
[----:B------:R-:W-:-:S04]  /*1650*/  UIADD3 UR8, UPT, UPT, UR38, UR40, URZ ;  /* 0x0000002826087290 */ /* 0x000fc8000fffe0ff */
[----:B-1----:R-:W-:Y:S02]  /*1660*/  UIMAD.WIDE.U32 UR16, UR8, UR10, URZ ;  /* 0x0000000a081072a5 */ /* 0x002fe4000f8e00ff */
[----:B------:R-:W-:-:S04]  /*1670*/  UIMAD UR8, UR8, UR11, URZ ;  /* 0x0000000b080872a4 */ /* 0x000fc8000f8e02ff */
[----:B------:R-:W-:-:S06]  /*1680*/  UIADD3 UR8, UPT, UPT, UR17, UR8, URZ ;  /* 0x0000000811087290 */ /* 0x000fcc000fffe0ff */
[----:B------:R-:W-:Y:S02]  /*1690*/  MOV R2, UR8 ;  /* 0x0000000800027c02 */ /* 0x000fe40008000f00 */
.L_x_1549:
        /* <DEDUP_REMOVED lines=13> */
.L_x_1550:
[----:B------:R-:W1:Y:S01]  /*1770*/  LDCU.64 UR8, c[0x0][0x5c8] ;  /* 0x0000b900ff0877ac */ /* 0x000e620008000a00 */
[----:B------:R-:W-:-:S04]  /*1780*/  UIADD3 UR38, UPT, UPT, UR38, UR40, URZ ;  /* 0x0000002826267290 */ /* 0x000fc8000fffe0ff */
[----:B-1----:R-:W-:Y:S02]  /*1790*/  UIMAD.WIDE.U32 UR14, UR38, UR8, URZ ;  /* 0x00000008260e72a5 */ /* 0x002fe4000f8e00ff */
[----:B------:R-:W-:-:S04]  /*17a0*/  UIMAD UR38, UR38, UR9, URZ ;  /* 0x00000009262672a4 */ /* 0x000fc8000f8e02ff */
[----:B------:R-:W-:-:S06]  /*17b0*/  UIADD3 UR38, UPT, UPT, UR15, UR38, URZ ;  /* 0x000000260f267290 */ /* 0x000fcc000fffe0ff */
[----:B------:R-:W-:-:S07]  /*17c0*/  MOV R0, UR38 ;  /* 0x0000002600007c02 */ /* 0x000fce0008000f00 */
.L_x_1551:
        /* <DEDUP_REMOVED lines=31> */
.L_x_1553:
[----:B------:R-:W-:Y:S05]  /*19c0*/  BSYNC.RECONVERGENT B0 ;  /* 0x0000000000007941 */ /* 0x000fea0003800200 */
.L_x_1552:
        /* <DEDUP_REMOVED lines=19> */
.L_x_1555:
[----:B------:R-:W-:Y:S05]  /*1b00*/  BSYNC.RECONVERGENT B0 ;  /* 0x0000000000007941 */ /* 0x000fea0003800200 */
.L_x_1554:
        /* <DEDUP_REMOVED lines=28> */
.L_x_1557:
[----:B------:R-:W-:Y:S05]  /*1cd0*/  BSYNC.RECONVERGENT B0 ;  /* 0x0000000000007941 */ /* 0x000fea0003800200 */
.L_x_1556:
        /* <DEDUP_REMOVED lines=20> */
.L_x_1547:
        /* <DEDUP_REMOVED lines=35> */
.L_x_1560:
[----:B------:R2:W-:Y:S04]  /*2050*/  STS.128 [R15+0x8000], RZ ;  /* 0x008000ff0f007388 */ /* 0x0005e80000000c00 */
[----:B------:R2:W-:Y:S04]  /*2060*/  STS.128 [R15+0xa000], RZ ;  /* 0x00a000ff0f007388 */ /* 0x0005e80000000c00 */
[----:B------:R2:W-:Y:S04]  /*2070*/  STS.128 [R15+0xc000], RZ ;  /* 0x00c000ff0f007388 */ /* 0x0005e80000000c00 */
[----:B------:R2:W-:Y:S02]  /*2080*/  STS.128 [R15+0xe000], RZ ;  /* 0x00e000ff0f007388 */ /* 0x0005e40000000c00 */
.L_x_1561:
[----:B------:R-:W-:Y:S05]  /*2090*/  BSYNC.RECONVERGENT B0 ;  /* 0x0000000000007941 */ /* 0x000fea0003800200 */
.L_x_1559:
        /* <DEDUP_REMOVED lines=37> */
.L_x_1563:
[----:B------:R-:W-:Y:S05]  /*22f0*/  BSYNC.RECONVERGENT B0 ;  /* 0x0000000000007941 */ /* 0x000fea0003800200 */
.L_x_1562:
        /* <DEDUP_REMOVED lines=28> */
.L_x_1565:
[----:B------:R1:W-:Y:S04]  /*24c0*/  STS.128 [R15], RZ ;  /* 0x000000ff0f007388 */ /* 0x0003e80000000c00 */
[----:B------:R1:W-:Y:S04]  /*24d0*/  STS.128 [R15+0x2000], RZ ;  /* 0x002000ff0f007388 */ /* 0x0003e80000000c00 */
[----:B------:R1:W-:Y:S04]  /*24e0*/  STS.128 [R15+0x4000], RZ ;  /* 0x004000ff0f007388 */ /* 0x0003e80000000c00 */
[----:B------:R1:W-:Y:S02]  /*24f0*/  STS.128 [R15+0x6000], RZ ;  /* 0x006000ff0f007388 */ /* 0x0003e40000000c00 */
.L_x_1566:
[----:B------:R-:W-:Y:S05]  /*2500*/  BSYNC.RECONVERGENT B0 ;  /* 0x0000000000007941 */ /* 0x000fea0003800200 */
.L_x_1564:
        /* <DEDUP_REMOVED lines=46> */
.L_x_1568:
[----:B------:R-:W-:Y:S05]  /*27f0*/  BSYNC.RECONVERGENT B0 ;  /* 0x0000000000007941 */ /* 0x000fea0003800200 */
.L_x_1567:
        /* <DEDUP_REMOVED lines=48> */
.L_x_1570:
[----:B------:R2:W-:Y:S04]  /*2b00*/  STS.128 [R15+0x10000], RZ ;  /* 0x010000ff0f007388 */ /* 0x0005e80000000c00 */
[----:B------:R2:W-:Y:S04]  /*2b10*/  STS.128 [R15+0x12000], RZ ;  /* 0x012000ff0f007388 */ /* 0x0005e80000000c00 */
[----:B------:R2:W-:Y:S04]  /*2b20*/  STS.128 [R15+0x14000], RZ ;  /* 0x014000ff0f007388 */ /* 0x0005e80000000c00 */
[----:B------:R2:W-:Y:S02]  /*2b30*/  STS.128 [R15+0x16000], RZ ;  /* 0x016000ff0f007388 */ /* 0x0005e40000000c00 */
.L_x_1571:
[----:B------:R-:W-:Y:S05]  /*2b40*/  BSYNC.RECONVERGENT B0 ;  /* 0x0000000000007941 */ /* 0x000fea0003800200 */
.L_x_1569:
        /* <DEDUP_REMOVED lines=40> */
.L_x_1573:
[----:B------:R-:W-:Y:S05]  /*2dd0*/  BSYNC.RECONVERGENT B0 ;  /* 0x0000000000007941 */ /* 0x000fea0003800200 */
.L_x_1572:
        /* <DEDUP_REMOVED lines=46> */
.L_x_1575:
[----:B------:R2:W-:Y:S04]  /*30c0*/  STS.128 [R15+0x18000], RZ ;  /* 0x018000ff0f007388 */ /* 0x0005e80000000c00 */
[----:B------:R2:W-:Y:S04]  /*30d0*/  STS.128 [R15+0x1a000], RZ ;  /* 0x01a000ff0f007388 */ /* 0x0005e80000000c00 */
[----:B------:R2:W-:Y:S04]  /*30e0*/  STS.128 [R15+0x1c000], RZ ;  /* 0x01c000ff0f007388 */ /* 0x0005e80000000c00 */
[----:B------:R2:W-:Y:S02]  /*30f0*/  STS.128 [R15+0x1e000], RZ ;  /* 0x01e000ff0f007388 */ /* 0x0005e40000000c00 */
.L_x_1576:
[----:B------:R-:W-:Y:S05]  /*3100*/  BSYNC.RECONVERGENT B0 ;  /* 0x0000000000007941 */ /* 0x000fea0003800200 */
.L_x_1574:
        /* <DEDUP_REMOVED lines=40> */
.L_x_1578:
[----:B------:R-:W-:Y:S05]  /*3390*/  BSYNC.RECONVERGENT B0 ;  /* 0x0000000000007941 */ /* 0x000fea0003800200 */
.L_x_1577:
[----:B------:R-:W2:Y:S01]  /*33a0*/  LDCU.64 UR10, c[0x0][0x538] ;  /* 0x0000a700ff0a77ac */ /* 0x000ea20008000a00 */
[----:B------:R-:W3:Y:S01]  /*33b0*/  S2R R217, SR_TID.X ;  /* 0x0000000000d97919 */ /* 0x000ee20000002100 */
[C---:B------:R-:W-:Y:S01]  /*33c0*/  IMAD.SHL.U32 R3, R0.reuse, 0x2, RZ ;  /* 0x0000000200037824 */ /* 0x040fe200078e00ff */
[----:B------:R-:W1:Y:S01]  /*33d0*/  LDC R239, c[0x0][0x44c] ;  /* 0x00011300ffef7b82 */ /* 0x000e620000000800 */
[----:B------:R-:W-:Y:S01]  /*33e0*/  IMAD.SHL.U32 R6, R0, 0x40, RZ ;  /* 0x0000004000067824 */ /* 0x000fe200078e00ff */
[----:B------:R-:W0:Y:S01]  /*33f0*/  LDGDEPBAR ;  /* 0x00000000000079af */ /* 0x000e220000000000 */
[----:B--2---:R-:W-:-:S04]  /*3400*/  UISETP.NE.U32.AND UP0, UPT, UR10, URZ, UPT ;  /* 0x000000ff0a00728c */ /* 0x004fc8000bf05070 */
[----:B------:R-:W-:-:S06]  /*3410*/  UISETP.NE.AND.EX UP0, UPT, UR11, URZ, UPT, UP0 ;  /* 0x000000ff0b00728c */ /* 0x000fcc000bf05300 */
        /* <DEDUP_REMOVED lines=10> */
[----:B------:R-:W-:Y:S01]  /*34c0*/  LOP3.LUT R3, R3, 0x6, RZ, 0xc0, !PT ;  /* 0x0000000603037812 */ /* 0x000fe200078ec0ff */
[----:B-1----:R-:W-:Y:S02]  /*34d0*/  VIADD R8, R238, UR37 ;  /* 0x00000025ee087c36 */ /* 0x002fe40008000000 */
[----:B------:R-:W-:Y:S02]  /*34e0*/  IMAD.U32 R235, RZ, RZ, UR30 ;  /* 0x0000001effeb7e24 */ /* 0x000fe4000f8e00ff */
[C---:B------:R-:W-:Y:S02]  /*34f0*/  IMAD.SHL.U32 R229, R0.reuse, 0x20, RZ ;  /* 0x0000002000e57824 */ /* 0x040fe400078e00ff */
[----:B------:R-:W-:-:S02]  /*3500*/  IMAD.SHL.U32 R227, R0, 0x10, RZ ;  /* 0x0000001000e37824 */ /* 0x000fc400078e00ff */
[C---:B---3--:R-:W-:Y:S02]  /*3510*/  IMAD.SHL.U32 R234, R217.reuse, 0x2, RZ ;  /* 0x00000002d9ea7824 */ /* 0x048fe400078e00ff */
[----:B------:R-:W-:Y:S01]  /*3520*/  IMAD.SHL.U32 R243, R217, 0x10, RZ ;  /* 0x00000010d9f37824 */ /* 0x000fe200078e00ff */
[----:B------:R-:W-:Y:S01]  /*3530*/  R2P PR, R0, 0x6 ;  /* 0x0000000600007804 */ /* 0x000fe20000000000 */
[----:B------:R-:W-:Y:S01]  /*3540*/  IMAD.U32 R13, RZ, RZ, UR11 ;  /* 0x0000000bff0d7e24 */ /* 0x000fe2000f8e00ff */
[----:B------:R-:W-:Y:S01]  /*3550*/  LOP3.LUT R10, R3, 0xe0, R10, 0xf8, !PT ;  /* 0x000000e0030a7812 */ /* 0x000fe200078ef80a */
[----:B------:R-:W-:Y:S01]  /*3560*/  IMAD R235, R235, 0x40, R8 ;  /* 0x00000040ebeb7824 */ /* 0x000fe200078e0208 */
[----:B------:R-:W-:Y:S01]  /*3570*/  SHF.R.U32.HI R233, RZ, 0x2, R217 ;  /* 0x00000002ffe97819 */ /* 0x000fe200000116d9 */
[----:B------:R-:W-:Y:S01]  /*3580*/  IMAD.SHL.U32 R218, R217, 0x40, RZ ;  /* 0x00000040d9da7824 */ /* 0x000fe200078e00ff */
[----:B------:R1:W3:Y:S01]  /*3590*/  @P0 LDG.E R5, desc[UR34][R12.64] ;  /* 0x000000220c050981 */ /* 0x0002e2000c1e1900 */
[C---:B------:R-:W-:Y:S01]  /*35a0*/  LOP3.LUT R3, R6.reuse, 0x1c0, RZ, 0xc0, !PT ;  /* 0x000001c006037812 */ /* 0x040fe200078ec0ff */
[----:B------:R-:W-:Y:S01]  /*35b0*/  IMAD.U32 R7, RZ, RZ, UR31 ;  /* 0x0000001fff077e24 */ /* 0x000fe2000f8e00ff */
[----:B------:R-:W-:Y:S01]  /*35c0*/  LOP3.LUT R8, R229, 0x200, RZ, 0xc0, !PT ;  /* 0x00000200e5087812 */ /* 0x000fe200078ec0ff */
[----:B------:R-:W-:Y:S01]  /*35d0*/  IMAD.SHL.U32 R232, R217, 0x8, RZ ;  /* 0x00000008d9e87824 */ /* 0x000fe200078e00ff */
[----:B------:R-:W-:Y:S01]  /*35e0*/  LOP3.LUT R3, R3, 0x38, R4, 0xf8, !PT ;  /* 0x0000003803037812 */ /* 0x000fe200078ef804 */
[----:B------:R-:W4:Y:S01]  /*35f0*/  LDCU UR12, c[0x0][0x590] ;  /* 0x0000b200ff0c77ac */ /* 0x000f220008000800 */
[----:B--2---:R-:W3:Y:S01]  /*3600*/  @P0 MUFU.RCP R4, UR8 ;  /* 0x0000000800040d08 */ /* 0x004ee20008001000 */
[----:B------:R-:W-:Y:S01]  /*3610*/  LOP3.LUT R6, R6, 0x200, RZ, 0xc0, !PT ;  /* 0x0000020006067812 */ /* 0x000fe200078ec0ff */
[----:B------:R-:W-:Y:S01]  /*3620*/  IMAD.MOV.U32 R222, RZ, RZ, 0x20 ;  /* 0x00000020ffde7424 */ /* 0x000fe200078e00ff */
[----:B------:R-:W-:Y:S01]  /*3630*/  LOP3.LUT R227, R8, 0x3800, R227, 0xf8, !PT ;  /* 0x0000380008e37812 */ /* 0x000fe200078ef8e3 */
[----:B------:R-:W-:Y:S01]  /*3640*/  IMAD.MOV.U32 R216, RZ, RZ, 0x40 ;  /* 0x00000040ffd87424 */ /* 0x000fe200078e00ff */
[----:B------:R-:W-:Y:S01]  /*3650*/  LOP3.LUT R229, R6, 0xc00, R229, 0xf8, !PT ;  /* 0x00000c0006e57812 */ /* 0x000fe200078ef8e5 */
[----:B------:R-:W-:Y:S01]  /*3660*/  IMAD.MOV.U32 R249, RZ, RZ, 0x10 ;  /* 0x00000010fff97424 */ /* 0x000fe200078e00ff */
[C---:B------:R-:W-:Y:S01]  /*3670*/  LOP3.LUT R8, R3.reuse, 0x8, R0, 0x78, !PT ;  /* 0x0000000803087812 */ /* 0x040fe200078e7800 */
[----:B------:R-:W-:Y:S01]  /*3680*/  UIADD3 UR31, UPT, UPT, UR31, 0x40, URZ ;  /* 0x000000401f1f7890 */ /* 0x000fe2000fffe0ff */
[----:B------:R-:W-:Y:S01]  /*3690*/  LOP3.LUT R6, R3, 0x8, R2, 0x78, !PT ;  /* 0x0000000803067812 */ /* 0x000fe200078e7802 */
[----:B------:R-:W-:Y:S01]  /*36a0*/  IMAD.SHL.U32 R3, R217, 0x20, RZ ;  /* 0x00000020d9037824 */ /* 0x000fe200078e00ff */
[----:B------:R-:W-:-:S02]  /*36b0*/  LOP3.LUT R0, R234, 0x38, RZ, 0xc0, !PT ;  /* 0x00000038ea007812 */ /* 0x000fc400078ec0ff */
[----:B------:R-:W-:Y:S02]  /*36c0*/  CS2R R190, SRZ ;  /* 0x0000000000be7805 */ /* 0x000fe4000001ff00 */
[----:B------:R-:W-:Y:S02]  /*36d0*/  LOP3.LUT R11, R218, 0x1c0, RZ, 0xc0, !PT ;  /* 0x000001c0da0b7812 */ /* 0x000fe400078ec0ff */
[----:B------:R-:W-:Y:S02]  /*36e0*/  CS2R R188, SRZ ;  /* 0x0000000000bc7805 */ /* 0x000fe4000001ff00 */
[----:B------:R-:W-:Y:S02]  /*36f0*/  LOP3.LUT R2, R3, 0x200, RZ, 0xc0, !PT ;  /* 0x0000020003027812 */ /* 0x000fe400078ec0ff */
[----:B------:R-:W-:Y:S02]  /*3700*/  CS2R R194, SRZ ;  /* 0x0000000000c27805 */ /* 0x000fe4000001ff00 */
[----:B------:R-:W-:-:S02]  /*3710*/  LOP3.LUT R0, R0, 0x20, R233, 0x78, !PT ;  /* 0x0000002000007812 */ /* 0x000fc400078e78e9 */
[----:B------:R-:W-:Y:S02]  /*3720*/  CS2R R192, SRZ ;  /* 0x0000000000c07805 */ /* 0x000fe4000001ff00 */
[----:B------:R-:W-:Y:S02]  /*3730*/  LOP3.LUT R9, R2, 0x3800, R243, 0xf8, !PT ;  /* 0x0000380002097812 */ /* 0x000fe400078ef8f3 */
[----:B------:R-:W-:Y:S02]  /*3740*/  CS2R R186, SRZ ;  /* 0x0000000000ba7805 */ /* 0x000fe4000001ff00 */
[----:B------:R-:W-:Y:S02]  /*3750*/  IADD3 R10, PT, PT, R10, UR39, R7 ;  /* 0x000000270a0a7c10 */ /* 0x000fe4000fffe007 */
[----:B------:R-:W-:Y:S02]  /*3760*/  CS2R R184, SRZ ;  /* 0x0000000000b87805 */ /* 0x000fe4000001ff00 */
[----:B------:R-:W-:-:S02]  /*3770*/  SHF.R.U32.HI R7, RZ, 0x3, R217 ;  /* 0x00000003ff077819 */ /* 0x000fc400000116d9 */
[----:B------:R-:W-:Y:S02]  /*3780*/  CS2R R182, SRZ ;  /* 0x0000000000b67805 */ /* 0x000fe4000001ff00 */
[----:B-1----:R-:W-:Y:S02]  /*3790*/  LOP3.LUT R12, R234, 0x20, RZ, 0xc0, !PT ;  /* 0x00000020ea0c7812 */ /* 0x002fe400078ec0ff */
[----:B------:R-:W-:Y:S02]  /*37a0*/  CS2R R180, SRZ ;  /* 0x0000000000b47805 */ /* 0x000fe4000001ff00 */
[----:B------:R-:W-:Y:S02]  /*37b0*/  LOP3.LUT R243, R0, 0x1c0, R243, 0xf8, !PT ;  /* 0x000001c000f37812 */ /* 0x000fe400078ef8f3 */
[----:B------:R-:W-:Y:S02]  /*37c0*/  CS2R R174, SRZ ;  /* 0x0000000000ae7805 */ /* 0x000fe4000001ff00 */
[----:B------:R-:W-:-:S02]  /*37d0*/  LOP3.LUT R13, R3, 0xc00, RZ, 0xc0, !PT ;  /* 0x00000c00030d7812 */ /* 0x000fc400078ec0ff */
        /* <DEDUP_REMOVED lines=9> */
[----:B------:R-:W-:Y:S02]  /*3870*/  LOP3.LUT R242, R0, 0x8, R217, 0x78, !PT ;  /* 0x0000000800f27812 */ /* 0x000fe400078e78d9 */
[----:B------:R-:W-:Y:S02]  /*3880*/  CS2R R166, SRZ ;  /* 0x0000000000a67805 */ /* 0x000fe4000001ff00 */
[----:B------:R-:W-:Y:S01]  /*3890*/  LOP3.LUT R243, R6, R243, RZ, 0xfc, !PT ;  /* 0x000000f306f37212 */ /* 0x000fe200078efcff */
[----:B------:R-:W-:Y:S01]  /*38a0*/  IMAD.MOV.U32 R6, RZ, RZ, 0x40 ;  /* 0x00000040ff067424 */ /* 0x000fe200078e00ff */
[----:B------:R-:W-:-:S02]  /*38b0*/  LOP3.LUT R227, R227, R8, RZ, 0xfc, !PT ;  /* 0x00000008e3e37212 */ /* 0x000fc400078efcff */
[----:B------:R-:W-:Y:S02]  /*38c0*/  CS2R R164, SRZ ;  /* 0x0000000000a47805 */ /* 0x000fe4000001ff00 */
[----:B------:R-:W-:Y:S02]  /*38d0*/  LEA R229, R229, UR36, 0x1 ;  /* 0x00000024e5e57c11 */ /* 0x000fe4000f8e08ff */
[----:B------:R-:W-:Y:S02]  /*38e0*/  CS2R R158, SRZ ;  /* 0x00000000009e7805 */ /* 0x000fe4000001ff00 */
[----:B------:R-:W-:Y:S02]  /*38f0*/  SEL R6, R6, 0xffffffc0, !P2 ;  /* 0xffffffc006067807 */ /* 0x000fe40005000000 */
[----:B------:R-:W-:Y:S02]  /*3900*/  CS2R R156, SRZ ;  /* 0x00000000009c7805 */ /* 0x000fe4000001ff00 */
[----:B------:R-:W-:-:S02]  /*3910*/  LEA R227, R227, UR36, 0x1 ;  /* 0x00000024e3e37c11 */ /* 0x000fc4000f8e08ff */
[----:B------:R-:W-:Y:S02]  /*3920*/  CS2R R162, SRZ ;  /* 0x0000000000a27805 */ /* 0x000fe4000001ff00 */
[----:B------:R-:W-:Y:S01]  /*3930*/  SEL R222, R222, 0xffffffe0, !P1 ;  /* 0xffffffe0dede7807 */ /* 0x000fe20004800000 */
[C---:B------:R-:W-:Y:S01]  /*3940*/  IMAD.IADD R225, R6.reuse, 0x1, R229 ;  /* 0x0000000106e17824 */ /* 0x040fe200078e02e5 */
[----:B------:R-:W-:Y:S01]  /*3950*/  LOP3.LUT P3, RZ, R217, 0x4, RZ, 0xc0, !PT ;  /* 0x00000004d9ff7812 */ /* 0x000fe2000786c0ff */
[----:B------:R-:W-:Y:S01]  /*3960*/  IMAD.IADD R223, R6, 0x1, R227 ;  /* 0x0000000106df7824 */ /* 0x000fe200078e02e3 */
[----:B------:R-:W-:Y:S01]  /*3970*/  IADD3 R235, PT, PT, R235, -0x59, -R10 ;  /* 0xffffffa7ebeb7810 */ /* 0x000fe20007ffe80a */
[----:B------:R-:W-:Y:S01]  /*3980*/  IMAD.IADD R224, R227, 0x1, R222 ;  /* 0x00000001e3e07824 */ /* 0x000fe200078e02de */
[----:B------:R-:W-:Y:S01]  /*3990*/  LOP3.LUT R242, R9, R242, RZ, 0xfc, !PT ;  /* 0x000000f209f27212 */ /* 0x000fe200078efcff */
        /* <DEDUP_REMOVED lines=47> */
[----:B------:R-:W-:Y:S01]  /*3c90*/  LOP3.LUT P4, RZ, R217, 0x8, RZ, 0xc0, !PT ;  /* 0x00000008d9ff7812 */ /* 0x000fe2000788c0ff */
[----:B------:R-:W-:Y:S01]  /*3ca0*/  IMAD.IADD R222, R222, 0x1, R225 ;  /* 0x00000001dede7824 */ /* 0x000fe200078e02e1 */
[----:B------:R-:W-:Y:S01]  /*3cb0*/  SEL R216, R216, 0xffffffc0, !P3 ;  /* 0xffffffc0d8d87807 */ /* 0x000fe20005800000 */
[----:B------:R-:W-:Y:S01]  /*3cc0*/  UMOV UR13, URZ ;  /* 0x000000ff000d7c82 */ /* 0x000fe20008000000 */
[----:B------:R-:W-:Y:S01]  /*3cd0*/  SEL R249, R249, 0xfffffff0, !P3 ;  /* 0xfffffff0f9f97807 */ /* 0x000fe20005800000 */
[----:B------:R-:W1:Y:S01]  /*3ce0*/  LDCU UR8, c[0x0][0x440] ;  /* 0x00008800ff0877ac */ /* 0x000e620008000800 */
[----:B------:R-:W-:Y:S01]  /*3cf0*/  LOP3.LUT R248, R232, 0x38, RZ, 0xc0, !PT ;  /* 0x00000038e8f87812 */ /* 0x000fe200078ec0ff */
[----:B------:R-:W2:Y:S01]  /*3d00*/  LDCU UR9, c[0x0][0x3e0] ;  /* 0x00007c00ff0977ac */ /* 0x000ea20008000800 */
[----:B------:R-:W1:Y:S01]  /*3d10*/  LDCU UR11, c[0x0][0x50c] ;  /* 0x0000a180ff0b77ac */ /* 0x000e620008000800 */
[----:B------:R-:W1:Y:S01]  /*3d20*/  LDCU UR10, c[0x0][0x45c] ;  /* 0x00008b80ff0a77ac */ /* 0x000e620008000800 */
[----:B----4-:R-:W-:-:S02]  /*3d30*/  USHF.L.U32 UR12, UR12, 0x6, URZ ;  /* 0x000000060c0c7899 */ /* 0x010fc400080006ff */
[----:B------:R-:W-:Y:S01]  /*3d40*/  UISETP.GE.AND UP1, UPT, UR31, UR37, UPT ;  /* 0x000000251f00728c */ /* 0x000fe2000bf26270 */
[----:B---3--:R-:W-:Y:S01]  /*3d50*/  @P0 FMUL.FTZ R2, R5, R4 ;  /* 0x0000000405020220 */ /* 0x008fe20000410000 */
[----:B------:R-:W-:-:S04]  /*3d60*/  SHF.R.U32.HI R5, RZ, 0x1, R217 ;  /* 0x00000001ff057819 */ /* 0x000fc800000116d9 */
[----:B------:R-:W-:Y:S02]  /*3d70*/  LOP3.LUT R4, R5, 0x10, RZ, 0xc0, !PT ;  /* 0x0000001005047812 */ /* 0x000fe400078ec0ff */
[----:B------:R-:W-:Y:S01]  /*3d80*/  @P0 R2UR UR14, R2 ;  /* 0x00000000020e02ca */ /* 0x000fe200000e0000 */
[----:B------:R-:W-:Y:S01]  /*3d90*/  IMAD.MOV.U32 R2, RZ, RZ, 0x20 ;  /* 0x00000020ff027424 */ /* 0x000fe200078e00ff */
[----:B------:R-:W-:Y:S02]  /*3da0*/  LOP3.LUT R11, R4, 0x8, R217, 0xf8, !PT ;  /* 0x00000008040b7812 */ /* 0x000fe400078ef8d9 */
[----:B------:R-:W-:Y:S02]  /*3db0*/  LOP3.LUT P0, RZ, R217, 0x2, RZ, 0xc0, !PT ;  /* 0x00000002d9ff7812 */ /* 0x000fe4000780c0ff */
[----:B------:R-:W-:Y:S02]  /*3dc0*/  LOP3.LUT R4, R11, R0, RZ, 0x3c, !PT ;  /* 0x000000000b047212 */ /* 0x000fe400078e3cff */
[----:B------:R-:W-:-:S02]  /*3dd0*/  LOP3.LUT R0, R0, 0x8, R5, 0x78, !PT ;  /* 0x0000000800007812 */ /* 0x000fc400078e7805 */
[----:B------:R-:W-:Y:S02]  /*3de0*/  LOP3.LUT R5, R7, 0x1c0, R218, 0xf8, !PT ;  /* 0x000001c007057812 */ /* 0x000fe400078ef8da */
[----:B------:R-:W-:Y:S01]  /*3df0*/  SEL R2, R2, 0xffffffe0, !P0 ;  /* 0xffffffe002027807 */ /* 0x000fe20004000000 */
[----:B------:R-:W-:Y:S01]  /*3e00*/  @UP0 UMOV UR13, UR14 ;  /* 0x0000000e000d0c82 */ /* 0x000fe20008000000 */
[----:B------:R-:W-:Y:S02]  /*3e10*/  LOP3.LUT R5, R5, 0x38, R232, 0x78, !PT ;  /* 0x0000003805057812 */ /* 0x000fe400078e78e8 */
[----:B------:R-:W-:Y:S02]  /*3e20*/  LOP3.LUT R219, R4, 0x200, R3, 0xf8, !PT ;  /* 0x0000020004db7812 */ /* 0x000fe400078ef803 */
[----:B------:R-:W-:Y:S02]  /*3e30*/  LOP3.LUT R220, R5, 0x200, R218, 0xf8, !PT ;  /* 0x0000020005dc7812 */ /* 0x000fe400078ef8da */
[----:B------:R-:W-:-:S04]  /*3e40*/  LOP3.LUT R218, R218, 0x200, RZ, 0xc0, !PT ;  /* 0x00000200dada7812 */ /* 0x000fc800078ec0ff */
[----:B------:R-:W-:-:S04]  /*3e50*/  LOP3.LUT R5, R218, 0xc00, R3, 0xf8, !PT ;  /* 0x00000c00da057812 */ /* 0x000fc800078ef803 */
[----:B-12---:R-:W-:-:S07]  /*3e60*/  LOP3.LUT R250, R5, R0, RZ, 0xfc, !PT ;  /* 0x0000000005fa7212 */ /* 0x006fce00078efcff */
.L_x_1581:
[----:B------:R-:W0:Y:S01]  /*3e70*/  LDGDEPBAR ;  /* 0x00000000000079af */ /* 0x000e220000000000 */
[----:B------:R-:W-:Y:S01]  /*3e80*/  MOV R116, UR16 ;  /* 0x0000001000747c02 */ /* 0x000fe20008000f00 */
[----:B-----5:R-:W-:Y:S01]  /*3e90*/  FMUL.FTZ R208, R237, 1.4426950216293334961 ;  /* 0x3fb8aa3bedd07820 */ /* 0x020fe20000410000 */
[----:B------:R-:W-:Y:S01]  /*3ea0*/  MOV R117, UR17 ;  /* 0x0000001100757c02 */ /* 0x000fe20008000f00 */
[C---:B------:R-:W-:Y:S01]  /*3eb0*/  VIADD R204, R235.reuse, 0x10 ;  /* 0x00000010ebcc7836 */ /* 0x040fe20000000000 */
[----:B------:R-:W-:Y:S01]  /*3ec0*/  PLOP3.LUT P1, PT, PT, PT, UP1, 0x80, 0x8 ;  /* 0x000000000008781c */ /* 0x000fe20003f2f018 */
[C---:B------:R-:W-:Y:S01]  /*3ed0*/  VIADD R127, R235.reuse, 0x18 ;  /* 0x00000018eb7f7836 */ /* 0x040fe20000000000 */
[----:B------:R-:W-:Y:S01]  /*3ee0*/  PLOP3.LUT P0, PT, PT, PT, UP1, 0x80, 0x8 ;  /* 0x000000000008781c */ /* 0x000fe20003f0f018 */
[----:B------:R-:W-:Y:S01]  /*3ef0*/  UISETP.NE.AND UP2, UPT, UR45, URZ, UPT ;  /* 0x000000ff2d00728c */ /* 0x000fe2000bf45270 */
[----:B------:R-:W-:Y:S02]  /*3f00*/  MOV R130, UR41 ;  /* 0x0000002900827c02 */ /* 0x000fe40008000f00 */
[----:B------:R-:W-:Y:S02]  /*3f10*/  PLOP3.LUT P5, PT, PT, PT, UP1, 0x80, 0x8 ;  /* 0x000000000008781c */ /* 0x000fe40003faf018 */
[----:B------:R-:W-:Y:S02]  /*3f20*/  PLOP3.LUT P6, PT, PT, PT, UP1, 0x80, 0x8 ;  /* 0x000000000008781c */ /* 0x000fe40003fcf018 */
[C---:B------:R-:W-:Y:S02]  /*3f30*/  IADD3 R125, PT, PT, R235.reuse, 0x20, RZ ;  /* 0x00000020eb7d7810 */ /* 0x040fe40007ffe0ff */
[C---:B------:R-:W-:Y:S02]  /*3f40*/  IADD3 R124, PT, PT, R235.reuse, 0x11, RZ ;  /* 0x00000011eb7c7810 */ /* 0x040fe40007ffe0ff */
[----:B------:R-:W-:Y:S01]  /*3f50*/  IABS R125, R125 ;  /* 0x0000007d007d7213 */ /* 0x000fe20000000000 */
[----:B------:R-:W-:Y:S01]  /*3f60*/  @UP2 UIADD3 UR15, UP0, UPT, UR52, -0x100, URZ ;  /* 0xffffff00340f2890 */ /* 0x000fe2000ff1e0ff */
[----:B------:R-:W-:Y:S02]  /*3f70*/  IABS R124, R124 ;  /* 0x0000007c007c7213 */ /* 0x000fe40000000000 */
[----:B------:R-:W-:Y:S01]  /*3f80*/  IABS R204, R204 ;  /* 0x000000cc00cc7213 */ /* 0x000fe20000000000 */
[----:B------:R-:W-:Y:S04]  /*3f90*/  DEPBAR.LE SB0, 0x0 ;  /* 0x000080000000791a */ /* 0x000fe80000000000 */
[----:B------:R-:W-:Y:S01]  /*3fa0*/  BAR.SYNC.DEFER_BLOCKING 0x0 ;  /* 0x0000000000007b1d */ /* 0x000fe20000010000 */
[----:B------:R-:W-:Y:S01]  /*3fb0*/  I2FP.F32.S32 R200, R124 ;  /* 0x0000007c00c87245 */ /* 0x000fe20000201400 */
[----:B------:R-:W-:Y:S01]  /*3fc0*/  @UP2 UIADD3.X UR14, UPT, UPT, UR53, -0x1, URZ, UP0, !UPT ;  /* 0xffffffff350e2890 */ /* 0x000fe200087fe4ff */
[----:B------:R-:W-:Y:S01]  /*3fd0*/  I2FP.F32.S32 R204, R204 ;  /* 0x000000cc00cc7245 */ /* 0x000fe20000201400 */
[----:B------:R-:W-:Y:S01]  /*3fe0*/  @UP2 UIADD3 UR16, UP0, UPT, UR16, -0x100, URZ ;  /* 0xffffff0010102890 */ /* 0x000fe2000ff1e0ff */
[C---:B------:R-:W-:Y:S02]  /*3ff0*/  IADD3 R212, PT, PT, R235.reuse, 0x8, RZ ;  /* 0x00000008ebd47810 */ /* 0x040fe40007ffe0ff */
[----:B------:R-:W-:Y:S01]  /*4000*/  PLOP3.LUT P2, PT, PT, PT, UP1, 0x80, 0x8 ;  /* 0x000000000008781c */ /* 0x000fe20003f4f018 */
[----:B------:R-:W-:Y:S01]  /*4010*/  @UP2 UIADD3.X UR17, UPT, UPT, UR17, -0x1, URZ, UP0, !UPT ;  /* 0xffffffff11112890 */ /* 0x000fe200087fe4ff */
[----:B------:R-:W-:Y:S02]  /*4020*/  IABS R127, R127 ;  /* 0x0000007f007f7213 */ /* 0x000fe40000000000 */
[C---:B------:R-:W-:Y:S02]  /*4030*/  IADD3 R201, PT, PT, R235.reuse, 0x19, RZ ;  /* 0x00000019ebc97810 */ /* 0x040fe40007ffe0ff */
[----:B------:R-:W-:Y:S02]  /*4040*/  I2FP.F32.S32 R127, R127 ;  /* 0x0000007f007f7245 */ /* 0x000fe40000201400 */
[----:B------:R-:W-:Y:S02]  /*4050*/  IABS R201, R201 ;  /* 0x000000c900c97213 */ /* 0x000fe40000000000 */
[C---:B------:R-:W-:Y:S02]  /*4060*/  IADD3 R209, PT, PT, R235.reuse, 0x9, RZ ;  /* 0x00000009ebd17810 */ /* 0x040fe40007ffe0ff */
[----:B------:R-:W-:Y:S02]  /*4070*/  I2FP.F32.S32 R201, R201 ;  /* 0x000000c900c97245 */ /* 0x000fe40000201400 */
[----:B------:R-:W-:Y:S02]  /*4080*/  @P2 LOP3.LUT R120, R234, 0x6, RZ, 0xc0, !PT ;  /* 0x00000006ea782812 */ /* 0x000fe400078ec0ff */
[----:B------:R-:W-:Y:S01]  /*4090*/  PLOP3.LUT P2, PT, PT, PT, UP1, 0x80, 0x8 ;  /* 0x000000000008781c */ /* 0x000fe20003f4f018 */
[----:B------:R-:W-:Y:S01]  /*40a0*/  LDSM.16.M88.4 R84, [R229] ;  /* 0x00000000e554783b */ /* 0x000fe20000000200 */
[----:B------:R-:W-:Y:S02]  /*40b0*/  @P1 LOP3.LUT R119, R120, 0xe0, R233, 0xf8, !PT ;  /* 0x000000e078771812 */ /* 0x000fe400078ef8e9 */
[----:B------:R-:W-:Y:S02]  /*40c0*/  PLOP3.LUT P1, PT, PT, PT, UP1, 0x80, 0x8 ;  /* 0x000000000008781c */ /* 0x000fe40003f2f018 */
[----:B------:R-:W-:Y:S01]  /*40d0*/  IADD3 R120, PT, PT, R235, 0x21, RZ ;  /* 0x00000021eb787810 */ /* 0x000fe20007ffe0ff */
[----:B-1----:R-:W1:Y:S01]  /*40e0*/  LDSM.16.M88.4 R88, [R227+0x10000] ;  /* 0x01000000e358783b */ /* 0x002e620000000200 */
[----:B------:R-:W-:Y:S01]  /*40f0*/  @P0 IMAD R130, R130, 0x40, R119 ;  /* 0x0000004082820824 */ /* 0x000fe200078e0277 */
[----:B------:R-:W-:Y:S02]  /*4100*/  PLOP3.LUT P0, PT, PT, PT, UP1, 0x80, 0x8 ;  /* 0x000000000008781c */ /* 0x000fe40003f0f018 */
[----:B------:R-:W-:Y:S02]  /*4110*/  IABS R120, R120 ;  /* 0x0000007800787213 */ /* 0x000fe40000000000 */
[----:B------:R-:W2:Y:S01]  /*4120*/  LDSM.16.M88.4 R92, [R227+0x10800] ;  /* 0x01080000e35c783b */ /* 0x000ea20000000200 */
[C---:B------:R-:W-:Y:S02]  /*4130*/  @P6 IADD3 R126, PT, PT, R130.reuse, 0x8, RZ ;  /* 0x00000008827e6810 */ /* 0x040fe40007ffe0ff */
[----:B------:R-:W-:Y:S02]  /*4140*/  I2FP.F32.S32 R122, R120 ;  /* 0x00000078007a7245 */ /* 0x000fe40000201400 */
[C---:B------:R-:W-:Y:S01]  /*4150*/  @P1 ISETP.GE.AND P1, PT, R130.reuse, UR37, PT ;  /* 0x0000002582001c0c */ /* 0x040fe2000bf26270 */
[----:B------:R-:W-:Y:S01]  /*4160*/  LDSM.16.M88.4 R96, [R226] ;  /* 0x00000000e260783b */ /* 0x000fe20000000200 */
[----:B------:R-:W-:Y:S02]  /*4170*/  PLOP3.LUT P6, PT, PT, PT, UP1, 0x80, 0x8 ;  /* 0x000000000008781c */ /* 0x000fe40003fcf018 */
[----:B------:R-:W-:Y:S02]  /*4180*/  @P0 IADD3 R121, PT, PT, R130, 0x1, RZ ;  /* 0x0000000182790810 */ /* 0x000fe40007ffe0ff */
[----:B------:R-:W-:Y:S01]  /*4190*/  PLOP3.LUT P0, PT, PT, PT, UP1, 0x80, 0x8 ;  /* 0x000000000008781c */ /* 0x000fe20003f0f018 */
[----:B------:R-:W3:Y:S01]  /*41a0*/  LDSM.16.M88.4 R100, [R224+0x10000] ;  /* 0x01000000e064783b */ /* 0x000ee20000000200 */
[----:B------:R-:W-:Y:S02]  /*41b0*/  @P5 ISETP.GE.AND P5, PT, R121, UR37, PT ;  /* 0x0000002579005c0c */ /* 0x000fe4000bfa6270 */
[----:B------:R-:W-:Y:S03]  /*41c0*/  IABS R209, R209 ;  /* 0x000000d100d17213 */ /* 0x000fe60000000000 */
[----:B------:R-:W4:Y:S01]  /*41d0*/  LDSM.16.M88.4 R104, [R224+0x10800] ;  /* 0x01080000e068783b */ /* 0x000f220000000200 */
[----:B------:R-:W-:Y:S05]  /*41e0*/  I2FP.F32.S32 R209, R209 ;  /* 0x000000d100d17245 */ /* 0x000fea0000201400 */
        /* <DEDUP_REMOVED lines=85> */
[-C--:B----4-:R-:W-:Y:S03]  /*4740*/  IADD3 R226, PT, PT, R2, R229.reuse, RZ ;  /* 0x000000e502e27210 */ /* 0x090fe60007ffe0ff */
[----:B------:R-:W-:Y:S01]  /*4750*/  HMMA.16816.F32 R16, R108, R90, R16 ;  /* 0x0000005a6c10723c */ /* 0x000fe20000001810 */
[----:B------:R1:W2:Y:S06]  /*4760*/  LDSM.16.M88.4 R88, [R224+0x16800] ;  /* 0x01680000e058783b */ /* 0x0002ac0000000200 */
[----:B------:R4:W2:Y:S01]  /*4770*/  LDSM.16.M88.4 R108, [R225+0x6000] ;  /* 0x00600000e16c783b */ /* 0x0008a20000000200 */
[C---:B------:R-:W-:Y:S08]  /*4780*/  HMMA.16816.F32 R4, R92.reuse, R96, R4 ;  /* 0x000000605c04723c */ /* 0x040ff00000001804 */
[C---:B------:R-:W-:Y:S01]  /*4790*/  HMMA.16816.F32 R8, R92.reuse, R98, R8 ;  /* 0x000000625c08723c */ /* 0x040fe20000001808 */
[----:B------:R-:W-:Y:S07]  /*47a0*/  LDSM.16.M88.4 R96, [R221+0x16000] ;  /* 0x01600000dd60783b */ /* 0x000fee0000000200 */
[C---:B---3--:R-:W-:Y:S03]  /*47b0*/  HMMA.16816.F32 R12, R92.reuse, R84, R12 ;  /* 0x000000545c0c723c */ /* 0x048fe6000000180c */
[----:B-1----:R-:W-:Y:S02]  /*47c0*/  IADD3 R224, PT, PT, R227, R2, RZ ;  /* 0x00000002e3e07210 */ /* 0x002fe40007ffe0ff */
[C---:B----4-:R-:W-:Y:S03]  /*47d0*/  IADD3 R225, PT, PT, R216.reuse, R229, RZ ;  /* 0x000000e5d8e17210 */ /* 0x050fe60007ffe0ff */
[----:B------:R-:W-:Y:S01]  /*47e0*/  HMMA.16816.F32 R16, R92, R86, R16 ;  /* 0x000000565c10723c */ /* 0x000fe20000001810 */
[----:B------:R1:W3:Y:S06]  /*47f0*/  LDSM.16.M88.4 R84, [R223+0x16800] ;  /* 0x01680000df54783b */ /* 0x0002ec0000000200 */
[----:B------:R4:W3:Y:S01]  /*4800*/  LDSM.16.M88.4 R92, [R222+0x6000] ;  /* 0x00600000de5c783b */ /* 0x0008e20000000200 */
[C---:B------:R-:W-:Y:S08]  /*4810*/  HMMA.16816.F32 R4, R100.reuse, R104, R4 ;  /* 0x000000686404723c */ /* 0x040ff00000001804 */
[C---:B------:R-:W-:Y:S08]  /*4820*/  HMMA.16816.F32 R8, R100.reuse, R106, R8 ;  /* 0x0000006a6408723c */ /* 0x040ff00000001808 */
[C---:B--2---:R-:W-:Y:S03]  /*4830*/  HMMA.16816.F32 R12, R100.reuse, R88, R12 ;  /* 0x00000058640c723c */ /* 0x044fe6000000180c */
[----:B-1----:R-:W-:Y:S01]  /*4840*/  IMAD.IADD R223, R216, 0x1, R227 ;  /* 0x00000001d8df7824 */ /* 0x002fe200078e02e3 */
[----:B----4-:R-:W-:Y:S04]  /*4850*/  LEA R222, R243, UR5, 0x1 ;  /* 0x00000005f3de7c11 */ /* 0x010fe8000f8e08ff */
[----:B------:R-:W-:Y:S08]  /*4860*/  HMMA.16816.F32 R16, R100, R90, R16 ;  /* 0x0000005a6410723c */ /* 0x000ff00000001810 */
[C---:B------:R-:W-:Y:S08]  /*4870*/  HMMA.16816.F32 R4, R108.reuse, R112, R4 ;  /* 0x000000706c04723c */ /* 0x040ff00000001804 */
[C---:B------:R-:W-:Y:S08]  /*4880*/  HMMA.16816.F32 R8, R108.reuse, R114, R8 ;  /* 0x000000726c08723c */ /* 0x040ff00000001808 */
[C---:B---3--:R-:W-:Y:S08]  /*4890*/  HMMA.16816.F32 R12, R108.reuse, R84, R12 ;  /* 0x000000546c0c723c */ /* 0x048ff0000000180c */
[----:B------:R-:W-:Y:S01]  /*48a0*/  HMMA.16816.F32 R16, R108, R86, R16 ;  /* 0x000000566c10723c */ /* 0x000fe20000001810 */
[----:B------:R-:W1:Y:S07]  /*48b0*/  LDSM.16.M88.4 R84, [R221+0x16800] ;  /* 0x01680000dd54783b */ /* 0x000e6e0000000200 */
[C---:B------:R-:W-:Y:S08]  /*48c0*/  HMMA.16816.F32 R4, R92.reuse, R96, R4 ;  /* 0x000000605c04723c */ /* 0x040ff00000001804 */
[C---:B------:R-:W-:Y:S11]  /*48d0*/  HMMA.16816.F32 R8, R92.reuse, R98, R8 ;  /* 0x000000625c08723c */ /* 0x040ff60000001808 */
[----:B------:R-:W-:Y:S01]  /*48e0*/  FMUL.FTZ R118, R4, UR11 ;  /* 0x0000000b04767c20 */ /* 0x000fe20008410000 */
[----:B------:R-:W-:Y:S01]  /*48f0*/  FMUL.FTZ R119, R6, UR11 ;  /* 0x0000000b06777c20 */ /* 0x000fe20008410000 */
[----:B------:R-:W-:Y:S01]  /*4900*/  FMUL.FTZ R123, R5, UR11 ;  /* 0x0000000b057b7c20 */ /* 0x000fe20008410000 */
[----:B------:R-:W-:Y:S03]  /*4910*/  FMUL.FTZ R121, R7, UR11 ;  /* 0x0000000b07797c20 */ /* 0x000fe60008410000 */
[----:B------:R-:W2:Y:S02]  /*4920*/  MUFU.TANH R118, R118 ;  /* 0x0000007600767308 */ /* 0x000ea40000002400 */
[----:B------:R-:W-:Y:S01]  /*4930*/  FMUL.FTZ R124, R11, UR11 ;  /* 0x0000000b0b7c7c20 */ /* 0x000fe20008410000 */
[C---:B-1----:R-:W-:Y:S07]  /*4940*/  HMMA.16816.F32 R12, R92.reuse, R84, R12 ;  /* 0x000000545c0c723c */ /* 0x042fee000000180c */
[----:B------:R-:W1:Y:S01]  /*4950*/  MUFU.TANH R119, R119 ;  /* 0x0000007700777308 */ /* 0x000e620000002400 */
[----:B------:R-:W-:Y:S09]  /*4960*/  HMMA.16816.F32 R16, R92, R86, R16 ;  /* 0x000000565c10723c */ /* 0x000ff20000001810 */
[----:B------:R3:W4:Y:S01]  /*4970*/  MUFU.TANH R120, R123 ;  /* 0x0000007b00787308 */ /* 0x0007220000002400 */
[----:B--2---:R-:W-:Y:S01]  /*4980*/  FFMA.FTZ R198, R201, -UR13, R118 ;  /* 0x8000000dc9c67c23 */ /* 0x004fe20008010076 */
[----:B------:R-:W-:Y:S04]  /*4990*/  FFMA.FTZ R118, -R118, R118, 1 ;  /* 0x3f80000076767423 */ /* 0x000fe80000010176 */
[----:B------:R-:W-:Y:S04]  /*49a0*/  @P2 FSEL R198, R198, -INF , !P1 ;  /* 0xff800000c6c62808 */ /* 0x000fe80004800000 */
[----:B------:R-:W2:Y:S01]  /*49b0*/  MUFU.TANH R121, R121 ;  /* 0x0000007900797308 */ /* 0x000ea20000002400 */
[----:B------:R-:W-:Y:S01]  /*49c0*/  PLOP3.LUT P2, PT, PT, PT, UP1, 0x80, 0x8 ;  /* 0x000000000008781c */ /* 0x000fe20003f4f018 */
[----:B-1----:R-:W-:Y:S01]  /*49d0*/  FFMA.FTZ R131, R122, -UR13, R119 ;  /* 0x8000000d7a837c23 */ /* 0x002fe20008010077 */
[----:B------:R-:W-:Y:S01]  /*49e0*/  FMUL.FTZ R122, R8, UR11 ;  /* 0x0000000b087a7c20 */ /* 0x000fe20008410000 */
[----:B------:R-:W-:Y:S01]  /*49f0*/  FMUL.FTZ R129, R14, UR11 ;  /* 0x0000000b0e817c20 */ /* 0x000fe20008410000 */
[----:B------:R-:W-:Y:S02]  /*4a00*/  FFMA.FTZ R119, -R119, R119, 1 ;  /* 0x3f80000077777423 */ /* 0x000fe40000010177 */
[----:B------:R-:W-:Y:S03]  /*4a10*/  @P0 FSEL R131, R131, -INF , !P1 ;  /* 0xff80000083830808 */ /* 0x000fe60004800000 */
[----:B------:R-:W1:Y:S01]  /*4a20*/  MUFU.TANH R124, R124 ;  /* 0x0000007c007c7308 */ /* 0x000e620000002400 */
[----:B------:R-:W-:Y:S01]  /*4a30*/  PLOP3.LUT P1, PT, PT, PT, UP1, 0x80, 0x8 ;  /* 0x000000000008781c */ /* 0x000fe20003f2f018 */
[----:B---3--:R-:W-:Y:S01]  /*4a40*/  FMUL.FTZ R123, R10, UR11 ;  /* 0x0000000b0a7b7c20 */ /* 0x008fe20008410000 */
[----:B------:R-:W-:Y:S01]  /*4a50*/  PLOP3.LUT P0, PT, PT, PT, UP1, 0x80, 0x8 ;  /* 0x000000000008781c */ /* 0x000fe20003f0f018 */
[----:B----4-:R-:W-:Y:S01]  /*4a60*/  FFMA.FTZ R199, R127, -UR13, R120 ;  /* 0x8000000d7fc77c23 */ /* 0x010fe20008010078 */
[----:B------:R-:W-:Y:S01]  /*4a70*/  FMUL.FTZ R213, R16, UR11 ;  /* 0x0000000b10d57c20 */ /* 0x000fe20008410000 */
[----:B------:R-:W-:Y:S01]  /*4a80*/  @P2 ISETP.GE.AND P2, PT, R126, UR37, PT ;  /* 0x000000257e002c0c */ /* 0x000fe2000bf46270 */
[----:B------:R-:W-:Y:S03]  /*4a90*/  FMUL.FTZ R230, R18, UR11 ;  /* 0x0000000b12e67c20 */ /* 0x000fe60008410000 */
[----:B------:R-:W3:Y:S01]  /*4aa0*/  MUFU.TANH R122, R122 ;  /* 0x0000007a007a7308 */ /* 0x000ee20000002400 */
[----:B------:R-:W-:Y:S01]  /*4ab0*/  I2FP.F32.S32 R126, R125 ;  /* 0x0000007d007e7245 */ /* 0x000fe20000201400 */
[----:B------:R-:W-:Y:S01]  /*4ac0*/  FMUL.FTZ R125, R9, UR11 ;  /* 0x0000000b097d7c20 */ /* 0x000fe20008410000 */
[----:B------:R-:W-:Y:S01]  /*4ad0*/  FMUL.FTZ R228, R19, UR11 ;  /* 0x0000000b13e47c20 */ /* 0x000fe20008410000 */
[----:B------:R-:W-:Y:S01]  /*4ae0*/  FMUL.FTZ R119, R119, UR11 ;  /* 0x0000000b77777c20 */ /* 0x000fe20008410000 */
[----:B------:R-:W-:Y:S01]  /*4af0*/  FFMA.FTZ R120, -R120, R120, 1 ;  /* 0x3f80000078787423 */ /* 0x000fe20000010178 */
[----:B------:R-:W-:Y:S01]  /*4b00*/  @P1 FSEL R199, R199, -INF , !P5 ;  /* 0xff800000c7c71808 */ /* 0x000fe20006800000 */
[----:B--2---:R-:W-:Y:S03]  /*4b10*/  FFMA.FTZ R197, R126, -UR13, R121 ;  /* 0x8000000d7ec57c23 */ /* 0x004fe60008010079 */
[----:B------:R-:W2:Y:S01]  /*4b20*/  MUFU.TANH R123, R123 ;  /* 0x0000007b007b7308 */ /* 0x000ea20000002400 */
[----:B------:R-:W-:Y:S01]  /*4b30*/  PLOP3.LUT P1, PT, PT, PT, UP1, 0x80, 0x8 ;  /* 0x000000000008781c */ /* 0x000fe20003f2f018 */
[----:B------:R-:W-:Y:S01]  /*4b40*/  FMUL.FTZ R126, R12, UR11 ;  /* 0x0000000b0c7e7c20 */ /* 0x000fe20008410000 */
[----:B-1----:R-:W-:Y:S01]  /*4b50*/  FFMA.FTZ R205, R127, -UR13, R124 ;  /* 0x8000000d7fcd7c23 */ /* 0x002fe2000801007c */
[----:B------:R-:W-:Y:S01]  /*4b60*/  @P0 FSEL R197, R197, -INF , !P5 ;  /* 0xff800000c5c50808 */ /* 0x000fe20006800000 */
[----:B------:R-:W-:Y:S01]  /*4b70*/  FMUL.FTZ R120, R120, UR11 ;  /* 0x0000000b78787c20 */ /* 0x000fe20008410000 */
[----:B------:R-:W-:Y:S01]  /*4b80*/  PLOP3.LUT P5, PT, PT, PT, UP1, 0x80, 0x8 ;  /* 0x000000000008781c */ /* 0x000fe20003faf018 */
[----:B------:R-:W-:Y:S03]  /*4b90*/  FFMA.FTZ R121, -R121, R121, 1 ;  /* 0x3f80000079797423 */ /* 0x000fe60000010179 */
[----:B------:R-:W1:Y:S01]  /*4ba0*/  MUFU.TANH R125, R125 ;  /* 0x0000007d007d7308 */ /* 0x000e620000002400 */
[----:B------:R-:W-:Y:S01]  /*4bb0*/  PLOP3.LUT P0, PT, PT, PT, UP1, 0x80, 0x8 ;  /* 0x000000000008781c */ /* 0x000fe20003f0f018 */
[----:B---3--:R-:W-:Y:S01]  /*4bc0*/  FFMA.FTZ R202, R200, -UR13, R122 ;  /* 0x8000000dc8ca7c23 */ /* 0x008fe2000801007a */
[----:B------:R-:W-:Y:S01]  /*4bd0*/  FFMA.FTZ R124, -R124, R124, 1 ;  /* 0x3f8000007c7c7423 */ /* 0x000fe2000001017c */
[----:B------:R-:W-:Y:S03]  /*4be0*/  FFMA.FTZ R122, -R122, R122, 1 ;  /* 0x3f8000007a7a7423 */ /* 0x000fe6000001017a */
[----:B------:R-:W-:Y:S03]  /*4bf0*/  @P6 FSEL R202, R202, -INF , !P2 ;  /* 0xff800000caca6808 */ /* 0x000fe60005000000 */
[----:B------:R-:W3:Y:S01]  /*4c00*/  MUFU.TANH R126, R126 ;  /* 0x0000007e007e7308 */ /* 0x000ee20000002400 */
[----:B------:R-:W-:Y:S01]  /*4c10*/  PLOP3.LUT P6, PT, PT, PT, UP1, 0x80, 0x8 ;  /* 0x000000000008781c */ /* 0x000fe20003fcf018 */
[----:B--2---:R-:W-:Y:S01]  /*4c20*/  FFMA.FTZ R201, R201, -UR13, R123 ;  /* 0x8000000dc9c97c23 */ /* 0x004fe2000801007b */
[----:B------:R-:W-:Y:S01]  /*4c30*/  @P5 IADD3 R128, PT, PT, R130, 0x9, RZ ;  /* 0x0000000982805810 */ /* 0x000fe20007ffe0ff */
[----:B------:R-:W-:Y:S01]  /*4c40*/  FFMA.FTZ R123, -R123, R123, 1 ;  /* 0x3f8000007b7b7423 */ /* 0x000fe2000001017b */
[----:B------:R-:W-:Y:S01]  /*4c50*/  PLOP3.LUT P5, PT, PT, PT, UP1, 0x80, 0x8 ;  /* 0x000000000008781c */ /* 0x000fe20003faf018 */
[----:B------:R-:W-:Y:S01]  /*4c60*/  FMUL.FTZ R124, R124, UR11 ;  /* 0x0000000b7c7c7c20 */ /* 0x000fe20008410000 */
[----:B------:R-:W-:Y:S03]  /*4c70*/  @P1 FSEL R201, R201, -INF , !P2 ;  /* 0xff800000c9c91808 */ /* 0x000fe60005000000 */
[----:B------:R-:W2:Y:S01]  /*4c80*/  MUFU.TANH R127, R129 ;  /* 0x00000081007f7308 */ /* 0x000ea20000002400 */
[----:B------:R-:W-:Y:S01]  /*4c90*/  PLOP3.LUT P2, PT, PT, PT, UP1, 0x80, 0x8 ;  /* 0x000000000008781c */ /* 0x000fe20003f4f018 */
[----:B-1----:R-:W-:Y:S01]  /*4ca0*/  FFMA.FTZ R203, R204, -UR13, R125 ;  /* 0x8000000dcccb7c23 */ /* 0x002fe2000801007d */
[----:B------:R-:W-:Y:S01]  /*4cb0*/  @P0 IADD3 R196, PT, PT, R130, 0x10, RZ ;  /* 0x0000001082c40810 */ /* 0x000fe20007ffe0ff */
[----:B------:R-:W-:Y:S01]  /*4cc0*/  FMUL.FTZ R123, R123, UR11 ;  /* 0x0000000b7b7b7c20 */ /* 0x000fe20008410000 */
[----:B------:R-:W-:Y:S01]  /*4cd0*/  FSETP.NEU.FTZ.AND P0, PT, R237, -INF , PT ;  /* 0xff800000ed00780b */ /* 0x000fe20003f1d000 */
[----:B------:R-:W-:Y:S01]  /*4ce0*/  FFMA.FTZ R125, -R125, R125, 1 ;  /* 0x3f8000007d7d7423 */ /* 0x000fe2000001017d */
[----:B------:R-:W-:Y:S01]  /*4cf0*/  @P6 ISETP.GE.AND P6, PT, R128, UR37, PT ;  /* 0x0000002580006c0c */ /* 0x000fe2000bfc6270 */
[----:B------:R-:W-:Y:S01]  /*4d00*/  FMUL.FTZ R128, R13, UR11 ;  /* 0x0000000b0d807c20 */ /* 0x000fe20008410000 */
[----:B------:R-:W-:Y:S01]  /*4d10*/  PLOP3.LUT P1, PT, PT, PT, UP1, 0x80, 0x8 ;  /* 0x000000000008781c */ /* 0x000fe20003f2f018 */
[----:B---3--:R-:W-:Y:S01]  /*4d20*/  FFMA.FTZ R211, R209, -UR13, R126 ;  /* 0x8000000dd1d37c23 */ /* 0x008fe2000801007e */
[----:B------:R-:W-:Y:S01]  /*4d30*/  FSEL R208, R208, RZ, P0 ;  /* 0x000000ffd0d07208 */ /* 0x000fe20000000000 */
[----:B------:R-:W-:Y:S01]  /*4d40*/  MUFU.TANH R230, R230 ;  /* 0x000000e600e67308 */ /* 0x000fe20000002400 */
[----:B------:R-:W-:Y:S01]  /*4d50*/  PLOP3.LUT P0, PT, PT, PT, UP1, 0x80, 0x8 ;  /* 0x000000000008781c */ /* 0x000fe20003f0f018 */
[----:B------:R-:W-:Y:S01]  /*4d60*/  FFMA.FTZ R126, -R126, R126, 1 ;  /* 0x3f8000007e7e7423 */ /* 0x000fe2000001017e */
[----:B------:R-:W-:Y:S01]  /*4d70*/  @P2 FSEL R203, R203, -INF , !P6 ;  /* 0xff800000cbcb2808 */ /* 0x000fe20007000000 */
[--C-:B------:R-:W-:Y:S01]  /*4d80*/  FFMA.FTZ R215, R198, UR10, -R208.reuse ;  /* 0x0000000ac6d77c23 */ /* 0x100fe200080108d0 */
[----:B------:R-:W-:Y:S01]  /*4d90*/  PLOP3.LUT P2, PT, PT, PT, UP1, 0x80, 0x8 ;  /* 0x000000000008781c */ /* 0x000fe20003f4f018 */
[----:B--2---:R-:W-:Y:S01]  /*4da0*/  FFMA.FTZ R231, R200, -UR13, R127 ;  /* 0x8000000dc8e77c23 */ /* 0x004fe2000801007f */
[----:B------:R-:W-:Y:S03]  /*4db0*/  @P5 FSEL R205, R205, -INF , !P6 ;  /* 0xff800000cdcd5808 */ /* 0x000fe60007000000 */
[----:B------:R-:W1:Y:S01]  /*4dc0*/  MUFU.TANH R128, R128 ;  /* 0x0000008000807308 */ /* 0x000e620000002400 */
[----:B------:R-:W-:Y:S01]  /*4dd0*/  PLOP3.LUT P5, PT, PT, PT, UP1, 0x80, 0x8 ;  /* 0x000000000008781c */ /* 0x000fe20003faf018 */
[----:B------:R-:W-:Y:S01]  /*4de0*/  FMUL.FTZ R129, R15, UR11 ;  /* 0x0000000b0f817c20 */ /* 0x000fe20008410000 */
[----:B------:R-:W-:Y:S01]  /*4df0*/  @P1 ISETP.GE.AND P1, PT, R196, UR37, PT ;  /* 0x00000025c4001c0c */ /* 0x000fe2000bf26270 */
[--C-:B------:R-:W-:Y:S01]  /*4e00*/  FFMA.FTZ R214, R199, UR10, -R208.reuse ;  /* 0x0000000ac7d67c23 */ /* 0x100fe200080108d0 */
[----:B------:R-:W-:Y:S01]  /*4e10*/  PLOP3.LUT P6, PT, PT, PT, UP1, 0x80, 0x8 ;  /* 0x000000000008781c */ /* 0x000fe20003fcf018 */
[----:B------:R-:W-:Y:S01]  /*4e20*/  FMUL.FTZ R200, R236, 1.4426950216293334961 ;  /* 0x3fb8aa3becc87820 */ /* 0x000fe20000410000 */
[----:B------:R-:W-:Y:S03]  /*4e30*/  @P0 FSEL R211, R211, -INF , !P1 ;  /* 0xff800000d3d30808 */ /* 0x000fe60004800000 */
[----:B------:R-:W-:Y:S01]  /*4e40*/  MUFU.TANH R129, R129 ;  /* 0x0000008100817308 */ /* 0x000fe20000002400 */
[----:B------:R-:W-:Y:S01]  /*4e50*/  PLOP3.LUT P0, PT, PT, PT, UP1, 0x80, 0x8 ;  /* 0x000000000008781c */ /* 0x000fe20003f0f018 */
[C---:B------:R-:W-:Y:S01]  /*4e60*/  @P2 VIADD R206, R130.reuse, 0x11 ;  /* 0x0000001182ce2836 */ /* 0x040fe20000000000 */
[----:B------:R-:W-:Y:S01]  /*4e70*/  PLOP3.LUT P2, PT, PT, PT, UP1, 0x80, 0x8 ;  /* 0x000000000008781c */ /* 0x000fe20003f4f018 */
[----:B------:R-:W-:Y:S02]  /*4e80*/  VIADD R198, R235, 0x1 ;  /* 0x00000001ebc67836 */ /* 0x000fe40000000000 */
[----:B------:R-:W-:Y:S01]  /*4e90*/  FMUL.FTZ R196, R17, UR11 ;  /* 0x0000000b11c47c20 */ /* 0x000fe20008410000 */
[C---:B------:R-:W-:Y:S01]  /*4ea0*/  @P5 IADD3 R207, PT, PT, R130.reuse, 0x18, RZ ;  /* 0x0000001882cf5810 */ /* 0x040fe20007ffe0ff */
[--C-:B------:R-:W-:Y:S01]  /*4eb0*/  FFMA.FTZ R211, R211, UR10, -R208.reuse ;  /* 0x0000000ad3d37c23 */ /* 0x100fe200080108d0 */
[----:B------:R-:W-:Y:S01]  /*4ec0*/  PLOP3.LUT P5, PT, PT, PT, UP1, 0x80, 0x8 ;  /* 0x000000000008781c */ /* 0x000fe20003faf018 */
[----:B------:R-:W2:Y:S01]  /*4ed0*/  MUFU.TANH R228, R228 ;  /* 0x000000e400e47308 */ /* 0x000ea20000002400 */
[----:B------:R-:W-:Y:S01]  /*4ee0*/  @P6 IADD3 R210, PT, PT, R130, 0x19, RZ ;  /* 0x0000001982d26810 */ /* 0x000fe20007ffe0ff */
[----:B------:R-:W-:Y:S01]  /*4ef0*/  FFMA.FTZ R127, -R127, R127, 1 ;  /* 0x3f8000007f7f7423 */ /* 0x000fe2000001017f */
[----:B------:R-:W-:Y:S01]  /*4f00*/  IABS R198, R198 ;  /* 0x000000c600c67213 */ /* 0x000fe20000000000 */
[----:B------:R-:W-:Y:S01]  /*4f10*/  FMUL.FTZ R122, R122, UR11 ;  /* 0x0000000b7a7a7c20 */ /* 0x000fe20008410000 */
[----:B------:R-:W-:Y:S01]  /*4f20*/  @P0 FSEL R231, R231, -INF , !P1 ;  /* 0xff800000e7e70808 */ /* 0x000fe20004800000 */
[----:B------:R-:W-:Y:S01]  /*4f30*/  FMUL.FTZ R127, R127, UR11 ;  /* 0x0000000b7f7f7c20 */ /* 0x000fe20008410000 */
[----:B------:R-:W-:Y:S03]  /*4f40*/  @P2 ISETP.GE.AND P2, PT, R206, UR37, PT ;  /* 0x00000025ce002c0c */ /* 0x000fe6000bf46270 */
[----:B------:R-:W3:Y:S01]  /*4f50*/  MUFU.TANH R130, R213 ;  /* 0x000000d500827308 */ /* 0x000ee20000002400 */
[----:B------:R-:W-:Y:S01]  /*4f60*/  IABS R206, R212 ;  /* 0x000000d400ce7213 */ /* 0x000fe20000000000 */
[----:B------:R-:W-:Y:S01]  /*4f70*/  FFMA.FTZ R212, R203, UR10, -R208 ;  /* 0x0000000acbd47c23 */ /* 0x000fe200080108d0 */
[----:B------:R-:W-:Y:S02]  /*4f80*/  PLOP3.LUT P1, PT, PT, PT, UP1, 0x80, 0x8 ;  /* 0x000000000008781c */ /* 0x000fe40003f2f018 */
[----:B------:R-:W-:Y:S02]  /*4f90*/  I2FP.F32.S32 R221, R206 ;  /* 0x000000ce00dd7245 */ /* 0x000fe40000201400 */
[----:B------:R-:W-:Y:S03]  /*4fa0*/  FSETP.NEU.FTZ.AND P0, PT, R236, -INF , PT ;  /* 0xff800000ec00780b */ /* 0x000fe60003f1d000 */
[----:B------:R-:W4:Y:S01]  /*4fb0*/  MUFU.TANH R196, R196 ;  /* 0x000000c400c47308 */ /* 0x000f220000002400 */
[----:B------:R-:W-:Y:S01]  /*4fc0*/  I2FP.F32.S32 R203, R198 ;  /* 0x000000c600cb7245 */ /* 0x000fe20000201400 */
[C---:B-1----:R-:W-:Y:S01]  /*4fd0*/  FFMA.FTZ R199, R221.reuse, -UR13, R128 ;  /* 0x8000000dddc77c23 */ /* 0x042fe20008010080 */
[----:B------:R-:W-:Y:S01]  /*4fe0*/  FSEL R200, R200, RZ, P0 ;  /* 0x000000ffc8c87208 */ /* 0x000fe20000000000 */
[----:B--2---:R-:W-:Y:S01]  /*4ff0*/  FFMA.FTZ R221, R221, -UR13, R228 ;  /* 0x8000000ddddd7c23 */ /* 0x004fe200080100e4 */
[----:B------:R-:W-:Y:S01]  /*5000*/  PLOP3.LUT P0, PT, PT, PT, UP1, 0x80, 0x8 ;  /* 0x000000000008781c */ /* 0x000fe20003f0f018 */
[----:B------:R-:W-:Y:S01]  /*5010*/  FFMA.FTZ R128, -R128, R128, 1 ;  /* 0x3f80000080807423 */ /* 0x000fe20000010180 */
[----:B------:R-:W-:Y:S01]  /*5020*/  @P5 ISETP.GE.AND P5, PT, R207, UR37, PT ;  /* 0x00000025cf005c0c */ /* 0x000fe2000bfa6270 */
[--C-:B------:R-:W-:Y:S01]  /*5030*/  FFMA.FTZ R207, R131, UR10, -R200.reuse ;  /* 0x0000000a83cf7c23 */ /* 0x100fe200080108c8 */
[----:B------:R-:W-:Y:S01]  /*5040*/  @P1 FSEL R199, R199, -INF , !P2 ;  /* 0xff800000c7c71808 */ /* 0x000fe20005000000 */
[----:B------:R-:W-:Y:S01]  /*5050*/  FFMA.FTZ R131, R204, -UR13, R129 ;  /* 0x8000000dcc837c23 */ /* 0x000fe20008010081 */
[----:B------:R-:W-:Y:S01]  /*5060*/  PLOP3.LUT P1, PT, PT, PT, UP1, 0x80, 0x8 ;  /* 0x000000000008781c */ /* 0x000fe20003f2f018 */
[----:B------:R-:W-:Y:S01]  /*5070*/  FFMA.FTZ R198, R201, UR10, -R200 ;  /* 0x0000000ac9c67c23 */ /* 0x000fe200080108c8 */
[----:B---3--:R-:W-:Y:S01]  /*5080*/  FFMA.FTZ R201, R203, -UR13, R130 ;  /* 0x8000000dcbc97c23 */ /* 0x008fe20008010082 */
[----:B------:R-:W-:Y:S01]  /*5090*/  PLOP3.LUT P6, PT, PT, PT, UP1, 0x80, 0x8 ;  /* 0x000000000008781c */ /* 0x000fe20003fcf018 */
[----:B------:R-:W-:Y:S01]  /*50a0*/  FFMA.FTZ R206, R197, UR10, -R200 ;  /* 0x0000000ac5ce7c23 */ /* 0x000fe200080108c8 */
[----:B------:R-:W-:Y:S01]  /*50b0*/  IABS R197, R235 ;  /* 0x000000eb00c57213 */ /* 0x000fe20000000000 */
[----:B------:R-:W-:Y:S01]  /*50c0*/  FFMA.FTZ R213, R202, UR10, -R208 ;  /* 0x0000000acad57c23 */ /* 0x000fe200080108d0 */
[----:B------:R-:W-:Y:S01]  /*50d0*/  @P0 FSEL R131, R131, -INF , !P2 ;  /* 0xff80000083830808 */ /* 0x000fe20005000000 */
[--C-:B------:R-:W-:Y:S01]  /*50e0*/  FFMA.FTZ R204, R205, UR10, -R200.reuse ;  /* 0x0000000acdcc7c23 */ /* 0x100fe200080108c8 */
[----:B------:R-:W-:Y:S01]  /*50f0*/  PLOP3.LUT P2, PT, PT, PT, UP1, 0x80, 0x8 ;  /* 0x000000000008781c */ /* 0x000fe20003f4f018 */
[----:B------:R-:W-:Y:S01]  /*5100*/  MUFU.EX2 R215, R215 ;  /* 0x000000d700d77308 */ /* 0x000fe20000000800 */
[----:B------:R-:W-:Y:S01]  /*5110*/  PLOP3.LUT P0, PT, PT, PT, UP1, 0x80, 0x8 ;  /* 0x000000000008781c */ /* 0x000fe20003f0f018 */
[----:B------:R-:W-:Y:S01]  /*5120*/  FFMA.FTZ R202, R131, UR10, -R200 ;  /* 0x0000000a83ca7c23 */ /* 0x000fe200080108c8 */
[----:B------:R-:W-:Y:S01]  /*5130*/  @P1 FSEL R201, R201, -INF , !P5 ;  /* 0xff800000c9c91808 */ /* 0x000fe20006800000 */
[----:B------:R-:W-:Y:S01]  /*5140*/  FFMA.FTZ R131, R209, -UR13, R230 ;  /* 0x8000000dd1837c23 */ /* 0x000fe200080100e6 */
[----:B------:R-:W-:Y:S05]  /*5150*/  PLOP3.LUT P1, PT, PT, PT, UP1, 0x80, 0x8 ;  /* 0x000000000008781c */ /* 0x000fea0003f2f018 */
[----:B------:R-:W1:Y:S01]  /*5160*/  MUFU.EX2 R214, R214 ;  /* 0x000000d600d67308 */ /* 0x000e620000000800 */
[----:B------:R-:W-:Y:S01]  /*5170*/  I2FP.F32.S32 R197, R197 ;  /* 0x000000c500c57245 */ /* 0x000fe20000201400 */
[----:B------:R-:W-:Y:S01]  /*5180*/  FFMA.FTZ R203, R231, UR10, -R200 ;  /* 0x0000000ae7cb7c23 */ /* 0x000fe200080108c8 */
[----:B------:R-:W-:Y:S07]  /*5190*/  @P6 ISETP.GE.AND P6, PT, R210, UR37, PT ;  /* 0x00000025d2006c0c */ /* 0x000fee000bfc6270 */
[----:B------:R-:W-:Y:S01]  /*51a0*/  MUFU.EX2 R207, R207 ;  /* 0x000000cf00cf7308 */ /* 0x000fe20000000800 */
[----:B------:R-:W-:Y:S01]  /*51b0*/  FFMA.FTZ R210, R199, UR10, -R208 ;  /* 0x0000000ac7d27c23 */ /* 0x000fe200080108d0 */
[----:B----4-:R-:W-:Y:S01]  /*51c0*/  FFMA.FTZ R197, R197, -UR13, R196 ;  /* 0x8000000dc5c57c23 */ /* 0x010fe200080100c4 */
[----:B------:R-:W-:Y:S07]  /*51d0*/  @P2 FSEL R131, R131, -INF , !P5 ;  /* 0xff80000083832808 */ /* 0x000fee0006800000 */
[----:B------:R-:W2:Y:S01]  /*51e0*/  MUFU.EX2 R206, R206 ;  /* 0x000000ce00ce7308 */ /* 0x000ea20000000800 */
[----:B------:R-:W-:Y:S01]  /*51f0*/  FFMA.FTZ R209, R201, UR10, -R208 ;  /* 0x0000000ac9d17c23 */ /* 0x000fe200080108d0 */
[----:B------:R-:W-:Y:S01]  /*5200*/  IADD3 R199, PT, PT, R222, R249, RZ ;  /* 0x000000f9dec77210 */ /* 0x000fe20007ffe0ff */
[----:B------:R-:W-:Y:S01]  /*5210*/  FFMA.FTZ R130, -R130, R130, 1 ;  /* 0x3f80000082827423 */ /* 0x000fe20000010182 */
[----:B------:R-:W-:Y:S06]  /*5220*/  @P0 FSEL R197, R197, -INF , !P6 ;  /* 0xff800000c5c50808 */ /* 0x000fec0007000000 */
[----:B------:R-:W-:Y:S01]  /*5230*/  MUFU.EX2 R213, R213 ;  /* 0x000000d500d57308 */ /* 0x000fe20000000800 */
[----:B------:R-:W-:Y:S01]  /*5240*/  @P1 FSEL R221, R221, -INF , !P6 ;  /* 0xff800000dddd1808 */ /* 0x000fe20007000000 */
[----:B------:R-:W-:Y:S01]  /*5250*/  FFMA.FTZ R201, R131, UR10, -R200 ;  /* 0x0000000a83c97c23 */ /* 0x000fe200080108c8 */
[----:B-1----:R-:W-:Y:S07]  /*5260*/  F2FP.F16.F32.PACK_AB R14, R214, R215 ;  /* 0x000000d7d60e723e */ /* 0x002fee00000000ff */
[----:B------:R-:W1:Y:S01]  /*5270*/  MUFU.EX2 R212, R212 ;  /* 0x000000d400d47308 */ /* 0x000e620000000800 */
[----:B------:R-:W-:Y:S01]  /*5280*/  FFMA.FTZ R208, R197, UR10, -R208 ;  /* 0x0000000ac5d07c23 */ /* 0x000fe200080108d0 */
[----:B------:R-:W-:Y:S01]  /*5290*/  FFMA.FTZ R200, R221, UR10, -R200 ;  /* 0x0000000addc87c23 */ /* 0x000fe200080108c8 */
[----:B------:R-:W-:Y:S07]  /*52a0*/  LEA R197, R243, UR4, 0x1 ;  /* 0x00000004f3c57c11 */ /* 0x000fee000f8e08ff */
[----:B------:R3:W-:Y:S01]  /*52b0*/  MUFU.EX2 R205, R198 ;  /* 0x000000c600cd7308 */ /* 0x0007e20000000800 */
[----:B--2---:R-:W-:Y:S01]  /*52c0*/  F2FP.F16.F32.PACK_AB R10, R206, R207 ;  /* 0x000000cfce0a723e */ /* 0x004fe200000000ff */
[----:B------:R-:W-:Y:S01]  /*52d0*/  FMUL.FTZ R128, R128, UR11 ;  /* 0x0000000b80807c20 */ /* 0x000fe20008410000 */
[C---:B------:R-:W-:Y:S07]  /*52e0*/  LEA R112, P0, R238.reuse, R116, 0x2 ;  /* 0x00000074ee707211 */ /* 0x040fee00078010ff */
[----:B------:R-:W2:Y:S01]  /*52f0*/  MUFU.EX2 R204, R204 ;  /* 0x000000cc00cc7308 */ /* 0x000ea20000000800 */
[----:B------:R-:W-:Y:S01]  /*5300*/  STS [R197+0x22000], R14 ;  /* 0x0220000ec5007388 */ /* 0x000fe20000000800 */
[----:B------:R-:W-:Y:S01]  /*5310*/  FFMA.FTZ R129, -R129, R129, 1 ;  /* 0x3f80000081817423 */ /* 0x000fe20000010181 */
[----:B------:R-:W-:Y:S07]  /*5320*/  LEA.HI.X R113, R238, R117, RZ, 0x2, P0 ;  /* 0x00000075ee717211 */ /* 0x000fee00000f14ff */
[----:B------:R-:W-:Y:S01]  /*5330*/  MUFU.EX2 R211, R211 ;  /* 0x000000d300d37308 */ /* 0x000fe20000000800 */
[----:B------:R-:W-:Y:S01]  /*5340*/  STS [R197+0x22400], R10 ;  /* 0x0224000ac5007388 */ /* 0x000fe20000000800 */
[----:B-1----:R-:W-:Y:S01]  /*5350*/  F2FP.F16.F32.PACK_AB R6, R212, R213 ;  /* 0x000000d5d406723e */ /* 0x002fe200000000ff */
[----:B------:R-:W-:Y:S07]  /*5360*/  FFMA.FTZ R230, -R230, R230, 1 ;  /* 0x3f800000e6e67423 */ /* 0x000fee00000101e6 */
[----:B------:R-:W1:Y:S01]  /*5370*/  MUFU.EX2 R210, R210 ;  /* 0x000000d200d27308 */ /* 0x000e620000000800 */
[----:B------:R4:W4:Y:S01]  /*5380*/  LDG.E R116, desc[UR34][R112.64] ;  /* 0x0000002270747981 */ /* 0x000922000c1e1900 */
[----:B---3--:R-:W-:Y:S01]  /*5390*/  IADD3 R198, PT, PT, R222, 0x20, RZ ;  /* 0x00000020dec67810 */ /* 0x008fe20007ffe0ff */
[----:B------:R-:W-:Y:S07]  /*53a0*/  FFMA.FTZ R196, -R196, R196, 1 ;  /* 0x3f800000c4c47423 */ /* 0x000fee00000101c4 */
[----:B------:R-:W-:Y:S01]  /*53b0*/  MUFU.EX2 R203, R203 ;  /* 0x000000cb00cb7308 */ /* 0x000fe20000000800 */
[----:B------:R-:W-:Y:S01]  /*53c0*/  @P4 IADD3 R198, PT, PT, R222, -0x20, RZ ;  /* 0xffffffe0dec64810 */ /* 0x000fe20007ffe0ff */
[----:B------:R-:W-:Y:S01]  /*53d0*/  STS [R199], R6 ;  /* 0x00000006c7007388 */ /* 0x000fe20000000800 */
[----:B--2---:R-:W-:Y:S07]  /*53e0*/  F2FP.F16.F32.PACK_AB R251, R204, R205 ;  /* 0x000000cdccfb723e */ /* 0x004fee00000000ff */
[----:B------:R-:W2:Y:S01]  /*53f0*/  MUFU.EX2 R202, R202 ;  /* 0x000000ca00ca7308 */ /* 0x000ea20000000800 */
[----:B------:R-:W-:Y:S01]  /*5400*/  FMUL.FTZ R196, R196, UR11 ;  /* 0x0000000bc4c47c20 */ /* 0x000fe20008410000 */
[----:B------:R-:W-:Y:S02]  /*5410*/  IMAD.IADD R131, R249, 0x1, R198 ;  /* 0x00000001f9837824 */ /* 0x000fe400078e02c6 */
[----:B------:R-:W-:Y:S06]  /*5420*/  FFMA.FTZ R228, -R228, R228, 1 ;  /* 0x3f800000e4e47423 */ /* 0x000fec00000101e4 */
[----:B------:R-:W-:Y:S01]  /*5430*/  MUFU.EX2 R209, R209 ;  /* 0x000000d100d17308 */ /* 0x000fe20000000800 */
[----:B------:R3:W-:Y:S01]  /*5440*/  STS [R199+0x400], R251 ;  /* 0x000400fbc7007388 */ /* 0x0007e20000000800 */
[----:B-1----:R-:W-:Y:S01]  /*5450*/  F2FP.F16.F32.PACK_AB R231, R210, R211 ;  /* 0x000000d3d2e7723e */ /* 0x002fe200000000ff */
[----:B------:R-:W-:Y:S07]  /*5460*/  FMUL.FTZ R228, R228, UR11 ;  /* 0x0000000be4e47c20 */ /* 0x000fee0008410000 */
[----:B------:R-:W1:Y:S01]  /*5470*/  MUFU.EX2 R208, R208 ;  /* 0x000000d000d07308 */ /* 0x000e620000000800 */
[----:B------:R-:W-:Y:S09]  /*5480*/  STS [R198], R231 ;  /* 0x000000e7c6007388 */ /* 0x000ff20000000800 */
[----:B------:R-:W-:Y:S01]  /*5490*/  MUFU.EX2 R201, R201 ;  /* 0x000000c900c97308 */ /* 0x000fe20000000800 */
[----:B--2---:R-:W-:Y:S09]  /*54a0*/  F2FP.F16.F32.PACK_AB R221, R202, R203 ;  /* 0x000000cbcadd723e */ /* 0x004ff200000000ff */
[----:B------:R-:W2:Y:S01]  /*54b0*/  MUFU.EX2 R200, R200 ;  /* 0x000000c800c87308 */ /* 0x000ea20000000800 */
[----:B------:R3:W-:Y:S01]  /*54c0*/  STS [R198+0x400], R221 ;  /* 0x000400ddc6007388 */ /* 0x0007e20000000800 */
[----:B-1----:R-:W-:Y:S05]  /*54d0*/  F2FP.F16.F32.PACK_AB R252, R208, R209 ;  /* 0x000000d1d0fc723e */ /* 0x002fea00000000ff */
[----:B------:R-:W-:Y:S01]  /*54e0*/  STS [R131], R252 ;  /* 0x000000fc83007388 */ /* 0x000fe20000000800 */
[----:B--2---:R-:W-:Y:S01]  /*54f0*/  F2FP.F16.F32.PACK_AB R222, R200, R201 ;  /* 0x000000c9c8de723e */ /* 0x004fe200000000ff */
[----:B---3--:R-:W-:Y:S04]  /*5500*/  FMUL.FTZ R251, R118, UR11 ;  /* 0x0000000b76fb7c20 */ /* 0x008fe80008410000 */
[----:B------:R1:W-:Y:S06]  /*5510*/  STS [R131+0x400], R222 ;  /* 0x000400de83007388 */ /* 0x0003ec0000000800 */
[----:B------:R-:W-:Y:S01]  /*5520*/  LDSM.16.M88.4 R84, [R229+0x8000] ;  /* 0x00800000e554783b */ /* 0x000fe20000000200 */
[C---:B------:R-:W-:Y:S05]  /*5530*/  IADD3 R221, PT, PT, R2.reuse, R223, RZ ;  /* 0x000000df02dd7210 */ /* 0x040fea0007ffe0ff */
[----:B------:R-:W2:Y:S06]  /*5540*/  LDSM.16.M88.4 R88, [R227+0x18000] ;  /* 0x01800000e358783b */ /* 0x000eac0000000200 */
[----:B------:R-:W3:Y:S06]  /*5550*/  LDSM.16.M88.4 R92, [R227+0x18800] ;  /* 0x01880000e35c783b */ /* 0x000eec0000000200 */
[----:B------:R-:W-:Y:S01]  /*5560*/  LDSM.16.M88.4 R96, [R226+0x8000] ;  /* 0x00800000e260783b */ /* 0x000fe20000000200 */
[----:B-1----:R-:W-:Y:S05]  /*5570*/  IADD3 R222, PT, PT, R2, R225, RZ ;  /* 0x000000e102de7210 */ /* 0x002fea0007ffe0ff */
[----:B------:R-:W1:Y:S06]  /*5580*/  LDSM.16.M88.4 R100, [R224+0x18000] ;  /* 0x01800000e064783b */ /* 0x000e6c0000000200 */
[----:B------:R-:W1:Y:S06]  /*5590*/  LDSM.16.M88.4 R104, [R224+0x18800] ;  /* 0x01880000e068783b */ /* 0x000e6c0000000200 */
[----:B------:R-:W-:Y:S01]  /*55a0*/  LDSM.16.M88.4 R108, [R223+0x18000] ;  /* 0x01800000df6c783b */ /* 0x000fe20000000200 */
[C---:B--2---:R-:W-:Y:S08]  /*55b0*/  HMMA.16816.F32 R4, R84.reuse, R88, RZ ;  /* 0x000000585404723c */ /* 0x044ff000000018ff */
[C---:B------:R-:W-:Y:S01]  /*55c0*/  HMMA.16816.F32 R8, R84.reuse, R90, RZ ;  /* 0x0000005a5408723c */ /* 0x040fe200000018ff */
[----:B------:R-:W2:Y:S07]  /*55d0*/  LDSM.16.M88.4 R88, [R225+0x8000] ;  /* 0x00800000e158783b */ /* 0x000eae0000000200 */
[C---:B---3--:R-:W-:Y:S08]  /*55e0*/  HMMA.16816.F32 R12, R84.reuse, R92, RZ ;  /* 0x0000005c540c723c */ /* 0x048ff000000018ff */
[----:B------:R-:W-:Y:S01]  /*55f0*/  HMMA.16816.F32 R16, R84, R94, RZ ;  /* 0x0000005e5410723c */ /* 0x000fe200000018ff */
[----:B------:R-:W3:Y:S06]  /*5600*/  LDSM.16.M88.4 R84, [R223+0x18800] ;  /* 0x01880000df54783b */ /* 0x000eec0000000200 */
[----:B------:R-:W-:Y:S01]  /*5610*/  LDSM.16.M88.4 R92, [R222+0x8000] ;  /* 0x00800000de5c783b */ /* 0x000fe20000000200 */
[C---:B-1----:R-:W-:Y:S08]  /*5620*/  HMMA.16816.F32 R4, R96.reuse, R100, R4 ;  /* 0x000000646004723c */ /* 0x042ff00000001804 */
[C---:B------:R-:W-:Y:S01]  /*5630*/  HMMA.16816.F32 R8, R96.reuse, R102, R8 ;  /* 0x000000666008723c */ /* 0x040fe20000001808 */
[----:B------:R-:W1:Y:S07]  /*5640*/  LDSM.16.M88.4 R100, [R221+0x18000] ;  /* 0x01800000dd64783b */ /* 0x000e6e0000000200 */
[C---:B------:R-:W-:Y:S08]  /*5650*/  HMMA.16816.F32 R12, R96.reuse, R104, R12 ;  /* 0x00000068600c723c */ /* 0x040ff0000000180c */
[----:B------:R-:W-:Y:S01]  /*5660*/  HMMA.16816.F32 R16, R96, R106, R16 ;  /* 0x0000006a6010723c */ /* 0x000fe20000001810 */
[----:B------:R-:W1:Y:S06]  /*5670*/  LDSM.16.M88.4 R96, [R221+0x18800] ;  /* 0x01880000dd60783b */ /* 0x000e6c0000000200 */
[----:B------:R-:W-:Y:S01]  /*5680*/  LDSM.16.M88.4 R104, [R229+0xa000] ;  /* 0x00a00000e568783b */ /* 0x000fe20000000200 */
[C---:B--2---:R-:W-:Y:S05]  /*5690*/  HMMA.16816.F32 R4, R88.reuse, R108, R4 ;  /* 0x0000006c5804723c */ /* 0x044fea0000001804 */
[----:B------:R-:W-:Y:S01]  /*56a0*/  MOV R108, R112 ;  /* 0x00000070006c7202 */ /* 0x000fe20000000f00 */
[----:B------:R-:W-:Y:S02]  /*56b0*/  IMAD.MOV.U32 R109, RZ, RZ, R113 ;  /* 0x000000ffff6d7224 */ /* 0x000fe400078e0071 */
[C---:B------:R-:W-:Y:S01]  /*56c0*/  HMMA.16816.F32 R8, R88.reuse, R110, R8 ;  /* 0x0000006e5808723c */ /* 0x040fe20000001808 */
[----:B----4-:R-:W2:Y:S07]  /*56d0*/  LDSM.16.M88.4 R112, [R227+0x1a000] ;  /* 0x01a00000e370783b */ /* 0x010eae0000000200 */
[C---:B---3--:R-:W-:Y:S08]  /*56e0*/  HMMA.16816.F32 R12, R88.reuse, R84, R12 ;  /* 0x00000054580c723c */ /* 0x048ff0000000180c */
[----:B------:R-:W-:Y:S01]  /*56f0*/  HMMA.16816.F32 R16, R88, R86, R16 ;  /* 0x000000565810723c */ /* 0x000fe20000001810 */
[----:B------:R-:W3:Y:S06]  /*5700*/  LDSM.16.M88.4 R84, [R227+0x1a800] ;  /* 0x01a80000e354783b */ /* 0x000eec0000000200 */
[----:B------:R-:W-:Y:S01]  /*5710*/  LDSM.16.M88.4 R88, [R226+0xa000] ;  /* 0x00a00000e258783b */ /* 0x000fe20000000200 */
[C---:B-1----:R-:W-:Y:S05]  /*5720*/  HMMA.16816.F32 R4, R92.reuse, R100, R4 ;  /* 0x000000645c04723c */ /* 0x042fea0000001804 */
[----:B------:R-:W-:Y:S02]  /*5730*/  MOV R100, R108 ;  /* 0x0000006c00647202 */ /* 0x000fe40000000f00 */
[----:B------:R-:W-:Y:S01]  /*5740*/  MOV R101, R109 ;  /* 0x0000006d00657202 */ /* 0x000fe20000000f00 */
[C---:B------:R-:W-:Y:S01]  /*5750*/  HMMA.16816.F32 R8, R92.reuse, R102, R8 ;  /* 0x000000665c08723c */ /* 0x040fe20000001808 */
[----:B------:R-:W1:Y:S06]  /*5760*/  LDSM.16.M88.4 R108, [R224+0x1a000] ;  /* 0x01a00000e06c783b */ /* 0x000e6c0000000200 */
[----:B------:R4:W3:Y:S01]  /*5770*/  LDG.E R117, desc[UR34][R100.64+0x20] ;  /* 0x0000202264757981 */ /* 0x0008e2000c1e1900 */
[C---:B------:R-:W-:Y:S08]  /*5780*/  HMMA.16816.F32 R12, R92.reuse, R96, R12 ;  /* 0x000000605c0c723c */ /* 0x040ff0000000180c */
[----:B------:R-:W-:Y:S01]  /*5790*/  HMMA.16816.F32 R16, R92, R98, R16 ;  /* 0x000000625c10723c */ /* 0x000fe20000001810 */
[----:B------:R-:W1:Y:S06]  /*57a0*/  LDSM.16.M88.4 R92, [R224+0x1a800] ;  /* 0x01a80000e05c783b */ /* 0x000e6c0000000200 */
[----:B------:R-:W-:Y:S01]  /*57b0*/  LDSM.16.M88.4 R96, [R225+0xa000] ;  /* 0x00a00000e160783b */ /* 0x000fe20000000200 */
[C---:B--2---:R-:W-:Y:S08]  /*57c0*/  HMMA.16816.F32 R4, R104.reuse, R112, R4 ;  /* 0x000000706804723c */ /* 0x044ff00000001804 */
[C---:B------:R-:W-:Y:S01]  /*57d0*/  HMMA.16816.F32 R8, R104.reuse, R114, R8 ;  /* 0x000000726808723c */ /* 0x040fe20000001808 */
[----:B----4-:R-:W2:Y:S06]  /*57e0*/  LDSM.16.M88.4 R100, [R223+0x1a000] ;  /* 0x01a00000df64783b */ /* 0x010eac0000000200 */
[----:B------:R-:W-:Y:S01]  /*57f0*/  LDSM.16.M88.4 R112, [R221+0x1a000] ;  /* 0x01a00000dd70783b */ /* 0x000fe20000000200 */
[C---:B---3--:R-:W-:Y:S08]  /*5800*/  HMMA.16816.F32 R12, R104.reuse, R84, R12 ;  /* 0x00000054680c723c */ /* 0x048ff0000000180c */
        /* <DEDUP_REMOVED lines=60> */
[C---:B------:R-:W-:Y:S08]  /*5bd0*/  HMMA.16816.F32 R8, R104.reuse, R114, R8 ;  /* 0x000000726808723c */ /* 0x040ff00000001808 */
[C---:B-1----:R-:W-:Y:S08]  /*5be0*/  HMMA.16816.F32 R12, R104.reuse, R88, R12 ;  /* 0x00000058680c723c */ /* 0x042ff0000000180c */
[----:B------:R-:W-:Y:S01]  /*5bf0*/  HMMA.16816.F32 R16, R104, R90, R16 ;  /* 0x0000005a6810723c */ /* 0x000fe20000001810 */
[----:B------:R-:W1:Y:S07]  /*5c00*/  LDSM.16.M88.4 R88, [R221+0x1e800] ;  /* 0x01e80000dd58783b */ /* 0x000e6e0000000200 */
[C---:B------:R-:W-:Y:S08]  /*5c10*/  HMMA.16816.F32 R4, R92.reuse, R108, R4 ;  /* 0x0000006c5c04723c */ /* 0x040ff00000001804 */
[C---:B------:R-:W-:Y:S08]  /*5c20*/  HMMA.16816.F32 R8, R92.reuse, R110, R8 ;  /* 0x0000006e5c08723c */ /* 0x040ff00000001808 */
[C---:B--2---:R-:W-:Y:S08]  /*5c30*/  HMMA.16816.F32 R12, R92.reuse, R84, R12 ;  /* 0x000000545c0c723c */ /* 0x044ff0000000180c */
[----:B------:R-:W-:Y:S03]  /*5c40*/  HMMA.16816.F32 R16, R92, R86, R16 ;  /* 0x000000565c10723c */ /* 0x000fe60000001810 */
[----:B------:R-:W-:Y:S05]  /*5c50*/  LEA R93, R219, UR5, 0x1 ;  /* 0x00000005db5d7c11 */ /* 0x000fea000f8e08ff */
[C---:B---3--:R-:W-:Y:S08]  /*5c60*/  HMMA.16816.F32 R4, R96.reuse, R100, R4 ;  /* 0x000000646004723c */ /* 0x048ff00000001804 */
[C---:B------:R-:W-:Y:S08]  /*5c70*/  HMMA.16816.F32 R8, R96.reuse, R102, R8 ;  /* 0x000000666008723c */ /* 0x040ff00000001808 */
[C---:B-1----:R-:W-:Y:S03]  /*5c80*/  HMMA.16816.F32 R12, R96.reuse, R88, R12 ;  /* 0x00000058600c723c */ /* 0x042fe6000000180c */
[C---:B------:R-:W-:Y:S01]  /*5c90*/  FADD.FTZ R252, -R116.reuse, R4 ;  /* 0x0000000474fc7221 */ /* 0x040fe20000010100 */
[----:B------:R-:W-:Y:S03]  /*5ca0*/  FADD.FTZ R231, -R116, R5 ;  /* 0x0000000574e77221 */ /* 0x000fe60000010100 */
[----:B------:R-:W-:Y:S01]  /*5cb0*/  FMUL.FTZ R252, R215, R252 ;  /* 0x000000fcd7fc7220 */ /* 0x000fe20000410000 */
[----:B------:R-:W-:Y:S03]  /*5cc0*/  HMMA.16816.F32 R16, R96, R90, R16 ;  /* 0x0000005a6010723c */ /* 0x000fe60000001810 */
[----:B------:R-:W-:Y:S01]  /*5cd0*/  FMUL.FTZ R231, R214, R231 ;  /* 0x000000e7d6e77220 */ /* 0x000fe20000410000 */
[----:B------:R-:W-:Y:S01]  /*5ce0*/  FMUL.FTZ R251, R251, R252 ;  /* 0x000000fcfbfb7220 */ /* 0x000fe20000410000 */
[C---:B------:R-:W-:Y:S01]  /*5cf0*/  FADD.FTZ R214, -R116.reuse, R8 ;  /* 0x0000000874d67221 */ /* 0x040fe20000010100 */
[----:B------:R-:W-:Y:S01]  /*5d00*/  FADD.FTZ R215, -R116, R9 ;  /* 0x0000000974d77221 */ /* 0x000fe20000010100 */
[----:B------:R-:W-:Y:S02]  /*5d10*/  FMUL.FTZ R120, R120, R231 ;  /* 0x000000e778787220 */ /* 0x000fe40000410000 */
[----:B------:R-:W-:Y:S01]  /*5d20*/  FMUL.FTZ R214, R213, R214 ;  /* 0x000000d6d5d67220 */ /* 0x000fe20000410000 */
[----:B------:R-:W-:Y:S01]  /*5d30*/  FMUL.FTZ R215, R212, R215 ;  /* 0x000000d7d4d77220 */ /* 0x000fe20000410000 */
[----:B------:R-:W-:Y:S01]  /*5d40*/  FADD.FTZ R118, -R116, R12 ;  /* 0x0000000c74767221 */ /* 0x000fe20000010100 */
[----:B------:R-:W-:Y:S01]  /*5d50*/  F2FP.F16.F32.PACK_AB R120, R120, R251 ;  /* 0x000000fb7878723e */ /* 0x000fe200000000ff */
[----:B------:R-:W-:Y:S01]  /*5d60*/  FADD.FTZ R213, -R116, R13 ;  /* 0x0000000d74d57221 */ /* 0x000fe20000010100 */
[----:B------:R-:W-:Y:S01]  /*5d70*/  FMUL.FTZ R122, R122, R214 ;  /* 0x000000d67a7a7220 */ /* 0x000fe20000410000 */
[----:B------:R-:W-:Y:S02]  /*5d80*/  FMUL.FTZ R118, R211, R118 ;  /* 0x00000076d3767220 */ /* 0x000fe40000410000 */
[----:B------:R1:W-:Y:S01]  /*5d90*/  STS [R197+0x20000], R120 ;  /* 0x02000078c5007388 */ /* 0x0003e20000000800 */
[----:B------:R-:W-:Y:S01]  /*5da0*/  FMUL.FTZ R213, R210, R213 ;  /* 0x000000d5d2d57220 */ /* 0x000fe20000410000 */
[C---:B------:R-:W-:Y:S01]  /*5db0*/  FADD.FTZ R212, -R116.reuse, R16 ;  /* 0x0000001074d47221 */ /* 0x040fe20000010100 */
[----:B------:R-:W-:Y:S01]  /*5dc0*/  FADD.FTZ R231, -R116, R17 ;  /* 0x0000001174e77221 */ /* 0x000fe20000010100 */
[----:B------:R-:W-:Y:S01]  /*5dd0*/  FMUL.FTZ R116, R125, UR11 ;  /* 0x0000000b7d747c20 */ /* 0x000fe20008410000 */
[----:B------:R-:W-:Y:S01]  /*5de0*/  FMUL.FTZ R125, R126, UR11 ;  /* 0x0000000b7e7d7c20 */ /* 0x000fe20008410000 */
[----:B------:R-:W-:Y:S01]  /*5df0*/  FMUL.FTZ R212, R209, R212 ;  /* 0x000000d4d1d47220 */ /* 0x000fe20000410000 */
[----:B------:R-:W-:Y:S01]  /*5e00*/  FMUL.FTZ R231, R208, R231 ;  /* 0x000000e7d0e77220 */ /* 0x000fe20000410000 */
[----:B------:R-:W-:Y:S01]  /*5e10*/  FMUL.FTZ R213, R128, R213 ;  /* 0x000000d580d57220 */ /* 0x000fe20000410000 */
[----:B------:R-:W-:Y:S01]  /*5e20*/  FMUL.FTZ R118, R125, R118 ;  /* 0x000000767d767220 */ /* 0x000fe20000410000 */
[----:B------:R-:W-:Y:S01]  /*5e30*/  FMUL.FTZ R125, R130, UR11 ;  /* 0x0000000b827d7c20 */ /* 0x000fe20008410000 */
[----:B------:R-:W-:Y:S01]  /*5e40*/  FMUL.FTZ R196, R196, R231 ;  /* 0x000000e7c4c47220 */ /* 0x000fe20000410000 */
[----:B------:R-:W-:Y:S01]  /*5e50*/  FMUL.FTZ R215, R116, R215 ;  /* 0x000000d774d77220 */ /* 0x000fe20000410000 */
[----:B------:R-:W-:Y:S01]  /*5e60*/  FADD.FTZ R116, -R117, R6 ;  /* 0x0000000675747221 */ /* 0x000fe20000010100 */
[----:B------:R-:W-:Y:S01]  /*5e70*/  FMUL.FTZ R125, R125, R212 ;  /* 0x000000d47d7d7220 */ /* 0x000fe20000410000 */
[----:B------:R-:W-:Y:S01]  /*5e80*/  FADD.FTZ R209, -R117, R7 ;  /* 0x0000000775d17221 */ /* 0x000fe20000010100 */
[----:B------:R-:W-:Y:S01]  /*5e90*/  F2FP.F16.F32.PACK_AB R213, R213, R118 ;  /* 0x00000076d5d5723e */ /* 0x000fe200000000ff */
[----:B------:R-:W-:Y:S01]  /*5ea0*/  FMUL.FTZ R116, R207, R116 ;  /* 0x00000074cf747220 */ /* 0x000fe20000410000 */
[C---:B------:R-:W-:Y:S01]  /*5eb0*/  FADD.FTZ R118, -R117.reuse, R10 ;  /* 0x0000000a75767221 */ /* 0x040fe20000010100 */
[----:B------:R-:W-:Y:S01]  /*5ec0*/  F2FP.F16.F32.PACK_AB R196, R196, R125 ;  /* 0x0000007dc4c4723e */ /* 0x000fe200000000ff */
[----:B------:R-:W-:Y:S01]  /*5ed0*/  FMUL.FTZ R209, R206, R209 ;  /* 0x000000d1ced17220 */ /* 0x000fe20000410000 */
[----:B------:R-:W-:Y:S01]  /*5ee0*/  FADD.FTZ R125, -R117, R11 ;  /* 0x0000000b757d7221 */ /* 0x000fe20000010100 */
[----:B------:R-:W-:Y:S01]  /*5ef0*/  FMUL.FTZ R116, R119, R116 ;  /* 0x0000007477747220 */ /* 0x000fe20000410000 */
[----:B------:R-:W-:Y:S01]  /*5f00*/  FMUL.FTZ R118, R205, R118 ;  /* 0x00000076cd767220 */ /* 0x000fe20000410000 */
[----:B------:R-:W-:Y:S01]  /*5f10*/  FADD.FTZ R119, -R117, R15 ;  /* 0x0000000f75777221 */ /* 0x000fe20000010100 */
[----:B-1----:R-:W-:Y:S01]  /*5f20*/  FMUL.FTZ R120, R121, UR11 ;  /* 0x0000000b79787c20 */ /* 0x002fe20008410000 */
[----:B------:R-:W-:Y:S01]  /*5f30*/  FMUL.FTZ R125, R204, R125 ;  /* 0x0000007dcc7d7220 */ /* 0x000fe20000410000 */
[----:B------:R-:W-:Y:S01]  /*5f40*/  FADD.FTZ R126, -R117, R18 ;  /* 0x00000012757e7221 */ /* 0x000fe20000010100 */
[----:B------:R-:W-:Y:S01]  /*5f50*/  FMUL.FTZ R118, R123, R118 ;  /* 0x000000767b767220 */ /* 0x000fe20000410000 */
        /* <DEDUP_REMOVED lines=9> */
[----:B------:R-:W-:Y:S01]  /*5ff0*/  FMUL.FTZ R120, R127, R120 ;  /* 0x000000787f787220 */ /* 0x000fe20000410000 */
[----:B------:R-:W-:Y:S01]  /*6000*/  FMUL.FTZ R119, R124, R119 ;  /* 0x000000777c777220 */ /* 0x000fe20000410000 */
[----:B------:R-:W-:Y:S01]  /*6010*/  FMUL.FTZ R117, R200, R117 ;  /* 0x00000075c8757220 */ /* 0x000fe20000410000 */
[----:B------:R-:W-:Y:S01]  /*6020*/  FMUL.FTZ R121, R230, UR11 ;  /* 0x0000000be6797c20 */ /* 0x000fe20008410000 */
[----:B------:R-:W-:Y:S01]  /*6030*/  F2FP.F16.F32.PACK_AB R122, R215, R122 ;  /* 0x0000007ad77a723e */ /* 0x000fe200000000ff */
[----:B------:R-:W-:Y:S01]  /*6040*/  STS [R197+0x20400], R116 ;  /* 0x02040074c5007388 */ /* 0x000fe20000000800 */
[----:B------:R-:W-:Y:S01]  /*6050*/  F2FP.F16.F32.PACK_AB R118, R125, R118 ;  /* 0x000000767d76723e */ /* 0x000fe200000000ff */
[----:B------:R-:W-:Y:S01]  /*6060*/  FMUL.FTZ R121, R121, R126 ;  /* 0x0000007e79797220 */ /* 0x000fe20000410000 */
[----:B------:R-:W-:Y:S01]  /*6070*/  FMUL.FTZ R228, R228, R117 ;  /* 0x00000075e4e47220 */ /* 0x000fe20000410000 */
[----:B------:R-:W-:Y:S02]  /*6080*/  F2FP.F16.F32.PACK_AB R117, R119, R120 ;  /* 0x000000787775723e */ /* 0x000fe400000000ff */
[----:B------:R-:W-:Y:S01]  /*6090*/  STS [R199+-0x2000], R122 ;  /* 0xffe0007ac7007388 */ /* 0x000fe20000000800 */
[----:B------:R-:W-:Y:S02]  /*60a0*/  LEA R230, R219, UR4, 0x1 ;  /* 0x00000004dbe67c11 */ /* 0x000fe4000f8e08ff */
[----:B------:R-:W-:Y:S03]  /*60b0*/  F2FP.F16.F32.PACK_AB R120, R228, R121 ;  /* 0x00000079e478723e */ /* 0x000fe600000000ff */
[----:B------:R-:W-:Y:S01]  /*60c0*/  STS [R199+-0x1c00], R118 ;  /* 0xffe40076c7007388 */ /* 0x000fe20000000800 */
[----:B------:R-:W-:Y:S02]  /*60d0*/  LEA R228, R220, UR4, 0x1 ;  /* 0x00000004dce47c11 */ /* 0x000fe4000f8e08ff */
[----:B------:R-:W-:Y:S03]  /*60e0*/  IADD3 R200, PT, PT, R216, R93, RZ ;  /* 0x0000005dd8c87210 */ /* 0x000fe60007ffe0ff */
[----:B------:R-:W-:Y:S01]  /*60f0*/  STS [R198+-0x2000], R213 ;  /* 0xffe000d5c6007388 */ /* 0x000fe20000000800 */
[----:B------:R-:W-:Y:S05]  /*6100*/  LOP3.LUT R231, R218, 0x400, R3, 0xf8, !PT ;  /* 0x00000400dae77812 */ /* 0x000fea00078ef803 */
[----:B------:R-:W-:Y:S01]  /*6110*/  STS [R198+-0x1c00], R117 ;  /* 0xffe40075c6007388 */ /* 0x000fe20000000800 */
[----:B------:R-:W-:Y:S05]  /*6120*/  LOP3.LUT R231, R231, R0, RZ, 0xfc, !PT ;  /* 0x00000000e7e77212 */ /* 0x000fea00078efcff */
[----:B------:R-:W-:Y:S01]  /*6130*/  STS [R131+-0x2000], R196 ;  /* 0xffe000c483007388 */ /* 0x000fe20000000800 */
[----:B------:R-:W-:Y:S05]  /*6140*/  LEA R231, R231, UR4, 0x1 ;  /* 0x00000004e7e77c11 */ /* 0x000fea000f8e08ff */
        /* <DEDUP_REMOVED lines=155> */
.L_x_1579:
        /* <DEDUP_REMOVED lines=435> */
.L_x_1580:
        /* <DEDUP_REMOVED lines=230> */
.L_x_1582:
[----:B------:R-:W2:Y:S01]  /*9490*/  LDCU.64 UR10, c[0x0][0x5c0] ;  /* 0x0000b800ff0a77ac */ /* 0x000ea20008000a00 */
[----:B------:R-:W-:-:S04]  /*94a0*/  UIADD3 UR8, UPT, UPT, UR38, UR40, URZ ;  /* 0x0000002826087290 */ /* 0x000fc8000fffe0ff */
[----:B--2---:R-:W-:Y:S02]  /*94b0*/  UIMAD.WIDE.U32 UR16, UR8, UR10, URZ ;  /* 0x0000000a081072a5 */ /* 0x004fe4000f8e00ff */
[----:B------:R-:W-:-:S04]  /*94c0*/  UIMAD UR8, UR8, UR11, URZ ;  /* 0x0000000b080872a4 */ /* 0x000fc8000f8e02ff */
[----:B------:R-:W-:-:S06]  /*94d0*/  UIADD3 UR8, UPT, UPT, UR17, UR8, URZ ;  /* 0x0000000811087290 */ /* 0x000fcc000fffe0ff */
[----:B------:R-:W-:Y:S02]  /*94e0*/  MOV R7, UR8 ;  /* 0x0000000800077c02 */ /* 0x000fe40008000f00 */
.L_x_1583:
        /* <DEDUP_REMOVED lines=12> */
.L_x_1584:
[----:B------:R-:W2:Y:S01]  /*95b0*/  LDCU.64 UR8, c[0x0][0x5c8] ;  /* 0x0000b900ff0877ac */ /* 0x000ea20008000a00 */
[----:B------:R-:W-:-:S04]  /*95c0*/  UIADD3 UR12, UPT, UPT, UR38, UR40, URZ ;  /* 0x00000028260c7290 */ /* 0x000fc8000fffe0ff */
[----:B--2---:R-:W-:Y:S02]  /*95d0*/  UIMAD.WIDE.U32 UR30, UR12, UR8, URZ ;  /* 0x000000080c1e72a5 */ /* 0x004fe4000f8e00ff */
[----:B------:R-:W-:-:S04]  /*95e0*/  UIMAD UR12, UR12, UR9, URZ ;  /* 0x000000090c0c72a4 */ /* 0x000fc8000f8e02ff */
[----:B------:R-:W-:-:S06]  /*95f0*/  UIADD3 UR12, UPT, UPT, UR31, UR12, URZ ;  /* 0x0000000c1f0c7290 */ /* 0x000fcc000fffe0ff */
[----:B-1----:R-:W-:-:S07]  /*9600*/  MOV R5, UR12 ;  /* 0x0000000c00057c02 */ /* 0x002fce0008000f00 */
.L_x_1585:
        /* <DEDUP_REMOVED lines=57> */
.L_x_1587:
[----:B------:R-:W-:Y:S05]  /*99a0*/  BSYNC.RECONVERGENT B0 ;  /* 0x0000000000007941 */ /* 0x000fea0003800200 */
.L_x_1586:
        /* <DEDUP_REMOVED lines=21> */
.L_x_1589:
[----:B------:R-:W-:Y:S05]  /*9b00*/  BSYNC.RECONVERGENT B0 ;  /* 0x0000000000007941 */ /* 0x000fea0003800200 */
.L_x_1588:
        /* <DEDUP_REMOVED lines=25> */
.L_x_1591:
[----:B------:R-:W-:Y:S05]  /*9ca0*/  BSYNC.RECONVERGENT B0 ;  /* 0x0000000000007941 */ /* 0x000fea0003800200 */
.L_x_1590:
        /* <DEDUP_REMOVED lines=18> */
.L_x_1558:
[----:B------:R-:W-:Y:S05]  /*9dd0*/  BSYNC.RECONVERGENT B1 ;  /* 0x0000000000017941 */ /* 0x000fea0003800200 */
.L_x_1536:
        /* <DEDUP_REMOVED lines=11> */
.L_x_1593:
        /* <DEDUP_REMOVED lines=15> */
.L_x_2518:


//--------------------- .text._ZN5flash44flash_bwd_dq_dk_dv_loop_seqk_parallel_kernelI23Flash_bwd_kernel_traitsILi256ELi64ELi64ELi8ELi4ELi2ELi2ELb0ELb1EN7cutlass6half_tE19Flash_kernel_traitsILi256ELi64ELi64ELi8ES3_EELb1ELb0ELb1ELb0ELb0ELb1ELb0EEEvNS_16Flash_bwd_paramsE --------------------------
	.section	.text._ZN5flash44flash_bwd_dq_dk_dv_loop_seqk_parallel_kernelI23Flash_bwd_kernel_traitsILi256ELi64ELi64ELi8ELi4ELi2ELi2ELb0ELb1EN7cutlass6half_tE19Flash_kernel_traitsILi256ELi64ELi64ELi8ES3_EELb1ELb0ELb1ELb0ELb0ELb1ELb0EEEvNS_16Flash_bwd_paramsE,"ax",@progbits
	.align	128
        .global         _ZN5flash44flash_bwd_dq_dk_dv_loop_seqk_parallel_kernelI23Flash_bwd_kernel_traitsILi256ELi64ELi64ELi8ELi4ELi2ELi2ELb0ELb1EN7cutlass6half_tE19Flash_kernel_traitsILi256ELi64ELi64ELi8ES3_EELb1ELb0ELb1ELb0ELb0ELb1ELb0EEEvNS_16Flash_bwd_paramsE
        .type           _ZN5flash44flash_bwd_dq_dk_dv_loop_seqk_parallel_kernelI23Flash_bwd_kernel_traitsILi256ELi64ELi64ELi8ELi4ELi2ELi2ELb0ELb1EN7cutlass6half_tE19Flash_kernel_traitsILi256ELi64ELi64ELi8ES3_EELb1ELb0ELb1ELb0ELb0ELb1ELb0EEEvNS_16Flash_bwd_paramsE,@function
        .size           _ZN5flash44flash_bwd_dq_dk_dv_loop_seqk_parallel_kernelI23Flash_bwd_kernel_traitsILi256ELi64ELi64ELi8ELi4ELi2ELi2ELb0ELb1EN7cutlass6half_tE19Flash_kernel_traitsILi256ELi64ELi64ELi8ES3_EELb1ELb0ELb1ELb0ELb0ELb1ELb0EEEvNS_16Flash_bwd_paramsE,(.L_x_2519 - _ZN5flash44flash_bwd_dq_dk_dv_loop_seqk_parallel_kernelI23Flash_bwd_kernel_traitsILi256ELi64ELi64ELi8ELi4ELi2ELi2ELb0ELb1EN7cutlass6half_tE19Flash_kernel_traitsILi256ELi64ELi64ELi8ES3_EELb1ELb0ELb1ELb0ELb0ELb1ELb0EEEvNS_16Flash_bwd_paramsE)
        .other          _ZN5flash44flash_bwd_dq_dk_dv_loop_seqk_parallel_kernelI23Flash_bwd_kernel_traitsILi256ELi64ELi64ELi8ELi4ELi2ELi2ELb0ELb1EN7cutlass6half_tE19Flash_kernel_traitsILi256ELi64ELi64ELi8ES3_EELb1ELb0ELb1ELb0ELb0ELb1ELb0EEEvNS_16Flash_bwd_paramsE,@"STO_CUDA_ENTRY STV_DEFAULT"
_ZN5flash44flash_bwd_dq_dk_dv_loop_seqk_parallel_kernelI23Flash_bwd_kernel_traitsILi256ELi64ELi64ELi8ELi4ELi2ELi2ELb0ELb1EN7cutlass6half_tE19Flash_kernel_traitsILi256ELi64ELi64ELi8ES3_EELb1ELb0ELb1ELb0ELb0ELb1ELb0EEEvNS_16Flash_bwd_paramsE:
.text._ZN5flash44flash_bwd_dq_dk_dv_loop_seqk_parallel_kernelI23Flash_bwd_kernel_traitsILi256ELi64ELi64ELi8ELi4ELi2ELi2ELb0ELb1EN7cutlass6half_tE19Flash_kernel_traitsILi256ELi64ELi64ELi8ES3_EELb1ELb0ELb1ELb0ELb0ELb1ELb0EEEvNS_16Flash_bwd_paramsE:
        /* <DEDUP_REMOVED lines=49> */
.L_x_1632:
        /* <DEDUP_REMOVED lines=52> */
.L_x_1594:
        /* <DEDUP_REMOVED lines=44> */
.L_x_1596:
[----:B------:R-:W1:Y:S01]  /*0910*/  LDCU.64 UR14, c[0x0][0x3b8] ;  /* 0x00007700ff0e77ac */ /* 0x000e620008000a00 */
[----:B------:R-:W-:-:S04]  /*0920*/  UIADD3 UR8, UPT, UPT, UR40, UR41, URZ ;  /* 0x0000002928087290 */ /* 0x000fc8000fffe0ff */
[----:B-1----:R-:W-:Y:S02]  /*0930*/  UIMAD.WIDE.U32 UR10, UR8, UR14, URZ ;  /* 0x0000000e080a72a5 */ /* 0x002fe4000f8e00ff */
[----:B------:R-:W-:-:S04]  /*0940*/  UIMAD UR8, UR8, UR15, URZ ;  /* 0x0000000f080872a4 */ /* 0x000fc8000f8e02ff */
[----:B------:R-:W-:Y:S01]  /*0950*/  UIADD3 UR8, UPT, UPT, UR11, UR8, URZ ;  /* 0x000000080b087290 */ /* 0x000fe2000fffe0ff */
[----:B------:R-:W-:-:S05]  /*0960*/  UMOV UR46, UR10 ;  /* 0x0000000a002e7c82 */ /* 0x000fca0008000000 */
[----:B------:R-:W-:Y:S02]  /*0970*/  MOV R7, UR8 ;  /* 0x0000000800077c02 */ /* 0x000fe40008000f00 */
.L_x_1597:
        /* <DEDUP_REMOVED lines=42> */
.L_x_1598:
[----:B------:R-:W1:Y:S01]  /*0c20*/  LDCU.64 UR12, c[0x0][0x3c0] ;  /* 0x00007800ff0c77ac */ /* 0x000e620008000a00 */
[----:B------:R-:W-:-:S04]  /*0c30*/  UIADD3 UR8, UPT, UPT, UR40, UR41, URZ ;  /* 0x0000002928087290 */ /* 0x000fc8000fffe0ff */
[----:B-1----:R-:W-:Y:S02]  /*0c40*/  UIMAD.WIDE.U32 UR48, UR8, UR12, URZ ;  /* 0x0000000c083072a5 */ /* 0x002fe4000f8e00ff */
[----:B------:R-:W-:-:S04]  /*0c50*/  UIMAD UR8, UR8, UR13, URZ ;  /* 0x0000000d080872a4 */ /* 0x000fc8000f8e02ff */
[----:B------:R-:W-:-:S06]  /*0c60*/  UIADD3 UR8, UPT, UPT, UR49, UR8, URZ ;  /* 0x0000000831087290 */ /* 0x000fcc000fffe0ff */
[----:B------:R-:W-:-:S07]  /*0c70*/  MOV R6, UR8 ;  /* 0x0000000800067c02 */ /* 0x000fce0008000f00 */
.L_x_1599:
        /* <DEDUP_REMOVED lines=27> */
.L_x_1600:
[----:B------:R-:W-:Y:S02]  /*0e30*/  UIMAD.WIDE.U32 UR56, UR50, UR16, URZ ;  /* 0x00000010323872a5 */ /* 0x000fe4000f8e00ff */
[----:B------:R-:W-:-:S04]  /*0e40*/  UIMAD UR8, UR51, UR16, URZ ;  /* 0x00000010330872a4 */ /* 0x000fc8000f8e02ff */
[----:B------:R-:W-:Y:S02]  /*0e50*/  UIADD3 UR8, UPT, UPT, UR57, UR8, URZ ;  /* 0x0000000839087290 */ /* 0x000fe4000fffe0ff */
.L_x_1601:
        /* <DEDUP_REMOVED lines=20> */
.L_x_1602:
[----:B------:R-:W1:Y:S01]  /*0fa0*/  LDCU UR58, c[0x0][0x434] ;  /* 0x00008680ff3a77ac */ /* 0x000e620008000800 */
[----:B------:R-:W-:-:S04]  /*0fb0*/  UIMAD UR10, UR24, UR45, UR23 ;  /* 0x0000002d180a72a4 */ /* 0x000fc8000f8e0217 */
[----:B-1----:R-:W-:Y:S02]  /*0fc0*/  UIMAD UR58, UR10, UR58, URZ ;  /* 0x0000003a0a3a72a4 */ /* 0x002fe4000f8e02ff */
.L_x_1603:
        /* <DEDUP_REMOVED lines=11> */
.L_x_1604:
[----:B------:R-:W1:Y:S01]  /*1080*/  LDCU UR57, c[0x0][0x444] ;  /* 0x00008880ff3977ac */ /* 0x000e620008000800 */
[----:B------:R-:W-:-:S04]  /*1090*/  UIMAD UR10, UR24, UR45, UR23 ;  /* 0x0000002d180a72a4 */ /* 0x000fc8000f8e0217 */
[----:B-1----:R-:W-:-:S12]  /*10a0*/  UIMAD UR57, UR10, UR57, URZ ;  /* 0x000000390a3972a4 */ /* 0x002fd8000f8e02ff */
.L_x_1605:
[----:B------:R-:W1:Y:S01]  /*10b0*/  LDCU UR50, c[0x0][0x508] ;  /* 0x0000a100ff3277ac */ /* 0x000e620008000800 */
[----:B------:R-:W2:Y:S01]  /*10c0*/  S2R R0, SR_TID.X ;  /* 0x0000000000007919 */ /* 0x000ea20000002100 */
[----:B------:R-:W3:Y:S01]  /*10d0*/  LDC.64 R2, c[0x0][0x3b0] ;  /* 0x0000ec00ff027b82 */ /* 0x000ee20000000a00 */
[----:B------:R-:W-:Y:S01]  /*10e0*/  MOV R23, RZ ;  /* 0x000000ff00177202 */ /* 0x000fe20000000f00 */
        /* <DEDUP_REMOVED lines=20> */
[----:B------:R-:W2:Y:S03]  /*1230*/  LDCU.64 UR62, c[0x0][0x5e8] ;  /* 0x0000bd00ff3e77ac */ /* 0x000ea60008000a00 */
[----:B------:R-:W-:Y:S01]  /*1240*/  IMAD.X R9, RZ, RZ, UR17, P0 ;  /* 0x00000011ff097e24 */ /* 0x000fe200080e06ff */
[----:B------:R-:W-:Y:S01]  /*1250*/  IADD3 R12, P0, PT, R12, UR54, RZ ;  /* 0x000000360c0c7c10 */ /* 0x000fe2000ff1e0ff */
[----:B------:R-:W-:-:S04]  /*1260*/  USEL UR49, URZ, UR49, !UP0 ;  /* 0x00000031ff317287 */ /* 0x000fc8000c000000 */
[----:B------:R-:W-:Y:S02]  /*1270*/  UISETP.GT.AND UP0, UPT, UR44, UR49, UPT ;  /* 0x000000312c00728c */ /* 0x000fe4000bf04270 */
[----:B-1----:R-:W-:Y:S01]  /*1280*/  UIMAD UR16, UR53, UR8, URZ ;  /* 0x00000008351072a4 */ /* 0x002fe2000f8e02ff */
[----:B------:R-:W-:Y:S02]  /*1290*/  IMAD.U32 R5, RZ, RZ, UR8 ;  /* 0x00000008ff057e24 */ /* 0x000fe4000f8e00ff */
[----:B------:R-:W-:Y:S01]  /*12a0*/  IMAD.U32 R14, RZ, RZ, UR10 ;  /* 0x0000000aff0e7e24 */ /* 0x000fe2000f8e00ff */
[----:B------:R-:W-:Y:S01]  /*12b0*/  UIMAD UR16, UR52, UR9, UR16 ;  /* 0x00000009341072a4 */ /* 0x000fe2000f8e0210 */
[----:B------:R-:W-:Y:S01]  /*12c0*/  IMAD.WIDE.U32 R8, R5, UR52, R8 ;  /* 0x0000003405087c25 */ /* 0x000fe2000f8e0008 */
[----:B--2---:R-:W-:-:S03]  /*12d0*/  UIMAD.WIDE UR62, UR57, 0x4, UR62 ;  /* 0x00000004393e78a5 */ /* 0x004fc6000f8e023e */
[----:B------:R-:W-:Y:S01]  /*12e0*/  IMAD.U32 R5, RZ, RZ, UR11 ;  /* 0x0000000bff057e24 */ /* 0x000fe2000f8e00ff */
[----:B------:R-:W-:Y:S01]  /*12f0*/  IADD3 R9, PT, PT, R9, UR16, RZ ;  /* 0x0000001009097c10 */ /* 0x000fe2000fffe0ff */
[----:B------:R-:W1:Y:S02]  /*1300*/  LDCU.64 UR10, c[0x0][0x550] ;  /* 0x0000aa00ff0a77ac */ /* 0x000e640008000a00 */
[----:B------:R-:W-:Y:S02]  /*1310*/  IMAD.WIDE.U32 R14, R14, UR23, R8 ;  /* 0x000000170e0e7c25 */ /* 0x000fe4000f8e0008 */
[----:B------:R-:W2:Y:S01]  /*1320*/  LDCU.64 UR16, c[0x0][0x3c8] ;  /* 0x00007900ff1077ac */ /* 0x000ea20008000a00 */
[----:B------:R-:W3:Y:S01]  /*1330*/  LDC.64 R8, c[0x0][0x5f8] ;  /* 0x00017e00ff087b82 */ /* 0x000ee20000000a00 */
[----:B------:R-:W-:Y:S01]  /*1340*/  IMAD R17, R5, UR23, R15 ;  /* 0x0000001705117c24 */ /* 0x000fe2000f8e020f */
[--C-:B------:R-:W-:Y:S01]  /*1350*/  SHF.R.U32.HI R15, RZ, 0x3, R0.reuse ;  /* 0x00000003ff0f7819 */ /* 0x100fe20000011600 */
[----:B------:R-:W-:Y:S01]  /*1360*/  IMAD R5, R3, UR52, R11 ;  /* 0x0000003403057c24 */ /* 0x000fe2000f8e020b */
[----:B------:R-:W-:Y:S01]  /*1370*/  SHF.R.U32.HI R11, RZ, 0x5, R0 ;  /* 0x00000005ff0b7819 */ /* 0x000fe20000011600 */
[----:B------:R-:W-:Y:S01]  /*1380*/  IMAD.MOV.U32 R16, RZ, RZ, R14 ;  /* 0x000000ffff107224 */ /* 0x000fe200078e000e */
[----:B------:R-:W-:-:S02]  /*1390*/  USHF.L.U32 UR52, UR8, 0x5, URZ ;  /* 0x0000000508347899 */ /* 0x000fc400080006ff */
[----:B------:R-:W-:Y:S01]  /*13a0*/  IADD3.X R13, PT, PT, R13, UR47, R5, P0, !PT ;  /* 0x0000002f0d0d7c10 */ /* 0x000fe200087fe405 */
[C---:B------:R-:W-:Y:S01]  /*13b0*/  IMAD.WIDE.U32 R16, R15.reuse, UR8, R16 ;  /* 0x000000080f107c25 */ /* 0x040fe2000f8e0010 */
[----:B------:R-:W-:Y:S01]  /*13c0*/  ISETP.NE.AND P0, PT, RZ, UR60, PT ;  /* 0x0000003cff007c0c */ /* 0x000fe2000bf05270 */
[----:B------:R-:W-:Y:S02]  /*13d0*/  USHF.L.U64.HI UR47, UR8, 0x5, UR9 ;  /* 0x00000005082f7899 */ /* 0x000fe40008010209 */
[----:B------:R-:W-:Y:S01]  /*13e0*/  IMAD R5, R15, UR9, R17 ;  /* 0x000000090f057c24 */ /* 0x000fe2000f8e0211 */
[----:B------:R-:W4:Y:S01]  /*13f0*/  LDCU.64 UR8, c[0x0][0x380] ;  /* 0x00007000ff0877ac */ /* 0x000f220008000a00 */
[C---:B-1----:R-:W-:Y:S01]  /*1400*/  LEA R248, P3, R16.reuse, UR10, 0x1 ;  /* 0x0000000a10f87c11 */ /* 0x042fe2000f8608ff */
[----:B--2---:R-:W-:Y:S01]  /*1410*/  IMAD.U32 R20, RZ, RZ, UR16 ;  /* 0x00000010ff147e24 */ /* 0x004fe2000f8e00ff */
[----:B------:R-:W1:Y:S02]  /*1420*/  LDCU.64 UR60, c[0x0][0x420] ;  /* 0x00008400ff3c77ac */ /* 0x000e640008000a00 */
[----:B------:R-:W-:Y:S01]  /*1430*/  LEA.HI.X R249, R16, UR11, R5, 0x1, P3 ;  /* 0x0000000b10f97c11 */ /* 0x000fe200098f0c05 */
[----:B------:R-:W-:Y:S01]  /*1440*/  IMAD.WIDE.U32 R20, R20, UR23, R12 ;  /* 0x0000001714147c25 */ /* 0x000fe2000f8e000c */
[----:B------:R-:W-:Y:S01]  /*1450*/  MOV R12, UR17 ;  /* 0x00000011000c7c02 */ /* 0x000fe20008000f00 */
[----:B------:R-:W2:Y:S02]  /*1460*/  LDCU.64 UR16, c[0x0][0x570] ;  /* 0x0000ae00ff1077ac */ /* 0x000ea40008000a00 */
[----:B---3--:R-:W-:-:S04]  /*1470*/  IMAD.WIDE.U32 R24, R8, UR21, RZ ;  /* 0x0000001508187c25 */ /* 0x008fc8000f8e00ff */
[----:B------:R-:W-:Y:S01]  /*1480*/  IMAD R8, R11, UR59, R242 ;  /* 0x0000003b0b087c24 */ /* 0x000fe2000f8e02f2 */
[----:B------:R-:W-:Y:S01]  /*1490*/  SEL R11, R24, RZ, P0 ;  /* 0x000000ff180b7207 */ /* 0x000fe20000000000 */
[----:B------:R-:W-:Y:S01]  /*14a0*/  IMAD R9, R9, UR21, R25 ;  /* 0x0000001509097c24 */ /* 0x000fe2000f8e0219 */
[----:B------:R-:W-:Y:S01]  /*14b0*/  USHF.L.U32 UR59, UR59, 0x6, URZ ;  /* 0x000000063b3b7899 */ /* 0x000fe200080006ff */
[----:B------:R-:W-:Y:S01]  /*14c0*/  IMAD R13, R12, UR23, R21 ;  /* 0x000000170c0d7c24 */ /* 0x000fe2000f8e0215 */
[----:B------:R-:W-:Y:S01]  /*14d0*/  IADD3 R11, P2, P1, R8, UR56, R11 ;  /* 0x00000038080b7c10 */ /* 0x000fe2000f95e00b */
[----:B------:R-:W-:Y:S01]  /*14e0*/  IMAD.MOV.U32 R12, RZ, RZ, R20 ;  /* 0x000000ffff0c7224 */ /* 0x000fe200078e0014 */
[----:B------:R-:W-:Y:S02]  /*14f0*/  SHF.R.S32.HI R8, RZ, 0x1f, R8 ;  /* 0x0000001fff087819 */ /* 0x000fe40000011408 */
[----:B------:R-:W-:Y:S01]  /*1500*/  SEL R9, R9, RZ, P0 ;  /* 0x000000ff09097207 */ /* 0x000fe20000000000 */
[----:B------:R-:W-:-:S03]  /*1510*/  IMAD.WIDE.U32 R12, R15, R2, R12 ;  /* 0x000000020f0c7225 */ /* 0x000fc600078e000c */
[----:B------:R-:W-:Y:S01]  /*1520*/  IADD3.X R9, PT, PT, R8, UR55, R9, P2, P1 ;  /* 0x0000003708097c10 */ /* 0x000fe200097e2409 */
[----:B------:R-:W-:Y:S01]  /*1530*/  IMAD.U32 R8, RZ, RZ, UR59 ;  /* 0x0000003bff087e24 */ /* 0x000fe2000f8e00ff */
[----:B------:R-:W-:Y:S01]  /*1540*/  IADD3 R11, P1, PT, R11, UR59, RZ ;  /* 0x0000003b0b0b7c10 */ /* 0x000fe2000ff3e0ff */
[----:B------:R-:W-:Y:S01]  /*1550*/  IMAD R5, R15, R3, R13 ;  /* 0x000000030f057224 */ /* 0x000fe200078e020d */
[----:B----4-:R-:W-:Y:S01]  /*1560*/  LEA R250, P2, R12, UR8, 0x1 ;  /* 0x000000080cfa7c11 */ /* 0x010fe2000f8408ff */
[----:B-1----:R-:W-:Y:S01]  /*1570*/  UIMAD.WIDE UR54, UR58, 0x4, UR60 ;  /* 0x000000043a3678a5 */ /* 0x002fe2000f8e023c */
[----:B------:R-:W-:Y:S02]  /*1580*/  LEA.HI.X.SX32 R8, R8, R9, 0x1, P1 ;  /* 0x0000000908087211 */ /* 0x000fe400008f0eff */
[----:B--2---:R-:W-:Y:S01]  /*1590*/  LEA R246, P1, R11, UR16, 0x2 ;  /* 0x000000100bf67c11 */ /* 0x004fe2000f8210ff */
[----:B------:R-:W-:Y:S01]  /*15a0*/  UMOV UR16, UR62 ;  /* 0x0000003e00107c82 */ /* 0x000fe20008000000 */
[----:B------:R-:W-:-:S02]  /*15b0*/  LEA.HI.X R251, R12, UR9, R5, 0x1, P2 ;  /* 0x000000090cfb7c11 */ /* 0x000fc400090f0c05 */
[----:B------:R-:W-:Y:S01]  /*15c0*/  LEA.HI.X R247, R11, UR17, R8, 0x2, P1 ;  /* 0x000000110bf77c11 */ /* 0x000fe200088f1408 */
[C---:B------:R-:W-:Y:S01]  /*15d0*/  VIADD R8, R15.reuse, 0x20 ;  /* 0x000000200f087836 */ /* 0x040fe20000000000 */
[----:B------:R-:W-:Y:S01]  /*15e0*/  IADD3 R16, P1, PT, R15, 0x20, RZ ;  /* 0x000000200f107810 */ /* 0x000fe20007f3e0ff */
[----:B------:R-:W-:Y:S01]  /*15f0*/  UMOV UR17, UR63 ;  /* 0x0000003f00117c82 */ /* 0x000fe20008000000 */
        /* <DEDUP_REMOVED lines=17> */
.L_x_1607:
[----:B------:R-:W1:Y:S01]  /*1710*/  LDCU.64 UR12, c[0x0][0x5c0] ;  /* 0x0000b800ff0c77ac */ /* 0x000e620008000a00 */
[----:B------:R-:W-:-:S04]  /*1720*/  UIADD3 UR8, UPT, UPT, UR40, UR41, URZ ;  /* 0x0000002928087290 */ /* 0x000fc8000fffe0ff */
[----:B-1----:R-:W-:Y:S02]  /*1730*/  UIMAD.WIDE.U32 UR16, UR8, UR12, URZ ;  /* 0x0000000c081072a5 */ /* 0x002fe4000f8e00ff */
[----:B------:R-:W-:-:S04]  /*1740*/  UIMAD UR8, UR8, UR13, URZ ;  /* 0x0000000d080872a4 */ /* 0x000fc8000f8e02ff */
[----:B------:R-:W-:-:S06]  /*1750*/  UIADD3 UR8, UPT, UPT, UR17, UR8, URZ ;  /* 0x0000000811087290 */ /* 0x000fcc000fffe0ff */
[----:B------:R-:W-:Y:S02]  /*1760*/  MOV R0, UR8 ;  /* 0x0000000800007c02 */ /* 0x000fe40008000f00 */
.L_x_1608:
        /* <DEDUP_REMOVED lines=13> */
.L_x_1609:
[----:B------:R-:W1:Y:S01]  /*1840*/  LDCU.64 UR10, c[0x0][0x5c8] ;  /* 0x0000b900ff0a77ac */ /* 0x000e620008000a00 */
[----:B------:R-:W-:-:S04]  /*1850*/  UIADD3 UR40, UPT, UPT, UR40, UR41, URZ ;  /* 0x0000002928287290 */ /* 0x000fc8000fffe0ff */
[----:B-1----:R-:W-:Y:S02]  /*1860*/  UIMAD.WIDE.U32 UR14, UR40, UR10, URZ ;  /* 0x0000000a280e72a5 */ /* 0x002fe4000f8e00ff */
[----:B------:R-:W-:-:S04]  /*1870*/  UIMAD UR40, UR40, UR11, URZ ;  /* 0x0000000b282872a4 */ /* 0x000fc8000f8e02ff */
[----:B------:R-:W-:-:S06]  /*1880*/  UIADD3 UR40, UPT, UPT, UR15, UR40, URZ ;  /* 0x000000280f287290 */ /* 0x000fcc000fffe0ff */
[----:B------:R-:W-:-:S07]  /*1890*/  MOV R3, UR40 ;  /* 0x0000002800037c02 */ /* 0x000fce0008000f00 */
.L_x_1610:
        /* <DEDUP_REMOVED lines=27> */
.L_x_1612:
[----:B------:R-:W-:Y:S05]  /*1a50*/  BSYNC.RECONVERGENT B0 ;  /* 0x0000000000007941 */ /* 0x000fea0003800200 */
.L_x_1611:
        /* <DEDUP_REMOVED lines=15> */
.L_x_1614:
[----:B------:R-:W-:Y:S05]  /*1b50*/  BSYNC.RECONVERGENT B0 ;  /* 0x0000000000007941 */ /* 0x000fea0003800200 */
.L_x_1613:
        /* <DEDUP_REMOVED lines=24> */
.L_x_1616:
[----:B------:R-:W-:Y:S05]  /*1ce0*/  BSYNC.RECONVERGENT B0 ;  /* 0x0000000000007941 */ /* 0x000fea0003800200 */
.L_x_1615:
        /* <DEDUP_REMOVED lines=14> */
.L_x_1606:
[----:B------:R-:W-:Y:S01]  /*1dd0*/  UIMAD UR53, UR51, -0x40, UR43 ;  /* 0xffffffc0333578a4 */ /* 0x000fe2000f8e022b */
[----:B------:R-:W-:Y:S01]  /*1de0*/  IMAD.U32 R9, RZ, RZ, UR14 ;  /* 0x0000000eff097e24 */ /* 0x000fe2000f8e00ff */
[----:B------:R-:W-:Y:S01]  /*1df0*/  UIMAD UR56, UR27, UR14, URZ ;  /* 0x0000000e1b3872a4 */ /* 0x000fe2000f8e02ff */
[----:B------:R-:W-:Y:S01]  /*1e00*/  IMAD.U32 R12, RZ, RZ, UR12 ;  /* 0x0000000cff0c7e24 */ /* 0x000fe2000f8e00ff */
[----:B------:R-:W1:Y:S01]  /*1e10*/  LDCU.64 UR10, c[0x0][0x3d0] ;  /* 0x00007a00ff0a77ac */ /* 0x000e620008000a00 */
[--C-:B------:R-:W-:Y:S01]  /*1e20*/  IMAD.WIDE.U32 R20, R9, UR30, R22.reuse ;  /* 0x0000001e09147c25 */ /* 0x100fe2000f8e0016 */
[----:B------:R-:W-:Y:S01]  /*1e30*/  ISETP.GE.AND P4, PT, R8, UR53, PT ;  /* 0x0000003508007c0c */ /* 0x000fe2000bf86270 */
[----:B------:R-:W2:Y:S02]  /*1e40*/  LDCU.64 UR8, c[0x0][0x3d8] ;  /* 0x00007b00ff0877ac */ /* 0x000ea40008000a00 */
[----:B------:R-:W-:Y:S01]  /*1e50*/  IMAD.WIDE.U32 R12, R12, UR30, R22 ;  /* 0x0000001e0c0c7c25 */ /* 0x000fe2000f8e0016 */
[----:B------:R-:W-:Y:S01]  /*1e60*/  IADD3 R20, P1, PT, R20, UR46, RZ ;  /* 0x0000002e14147c10 */ /* 0x000fe2000ff3e0ff */
[----:B------:R-:W-:-:S02]  /*1e70*/  UIMAD UR56, UR30, UR15, UR56 ;  /* 0x0000000f1e3872a4 */ /* 0x000fc4000f8e0238 */
[----:B------:R-:W-:Y:S01]  /*1e80*/  IMAD.U32 R26, RZ, RZ, UR52 ;  /* 0x00000034ff1a7e24 */ /* 0x000fe2000f8e00ff */
[----:B------:R-:W-:Y:S02]  /*1e90*/  UIMAD UR27, UR27, UR12, URZ ;  /* 0x0000000c1b1b72a4 */ /* 0x000fe4000f8e02ff */
[----:B------:R-:W-:Y:S02]  /*1ea0*/  UIADD3 UR44, UPT, UPT, -UR30, UR36, URZ ;  /* 0x000000241e2c7290 */ /* 0x000fe4000fffe1ff */
[----:B------:R-:W-:Y:S01]  /*1eb0*/  UIMAD UR27, UR30, UR13, UR27 ;  /* 0x0000000d1e1b72a4 */ /* 0x000fe2000f8e021b */
[----:B------:R-:W-:Y:S01]  /*1ec0*/  IADD3.X R21, PT, PT, R7, UR56, R21, P1, !PT ;  /* 0x0000003807157c10 */ /* 0x000fe20008ffe415 */
[----:B------:R-:W-:Y:S01]  /*1ed0*/  IMAD.U32 R7, RZ, RZ, UR47 ;  /* 0x0000002fff077e24 */ /* 0x000fe2000f8e00ff */
[----:B------:R-:W-:Y:S01]  /*1ee0*/  IADD3 R12, P1, PT, R12, UR48, RZ ;  /* 0x000000300c0c7c10 */ /* 0x000fe2000ff3e0ff */
[----:B-1----:R-:W-:Y:S01]  /*1ef0*/  IMAD R22, R18, UR10, RZ ;  /* 0x0000000a12167c24 */ /* 0x002fe2000f8e02ff */
[----:B------:R-:W-:Y:S01]  /*1f00*/  ISETP.GE.AND P2, PT, R8, UR44, PT ;  /* 0x0000002c08007c0c */ /* 0x000fe2000bf46270 */
[----:B------:R-:W-:Y:S01]  /*1f10*/  IMAD.U32 R8, RZ, RZ, UR52 ;  /* 0x00000034ff087e24 */ /* 0x000fe2000f8e00ff */
[----:B------:R-:W-:Y:S01]  /*1f20*/  IADD3.X R13, PT, PT, R6, UR27, R13, P1, !PT ;  /* 0x0000001b060d7c10 */ /* 0x000fe20008ffe40d */
[----:B--2---:R-:W-:Y:S01]  /*1f30*/  IMAD R18, R18, UR8, RZ ;  /* 0x0000000812127c24 */ /* 0x004fe2000f8e02ff */
[----:B------:R-:W-:Y:S01]  /*1f40*/  @!P4 LEA R24, P1, R5, R250, 0x1 ;  /* 0x000000fa0518c211 */ /* 0x000fe200078208ff */
[C---:B------:R-:W-:Y:S01]  /*1f50*/  IMAD R22, R4.reuse, UR11, R22 ;  /* 0x0000000b04167c24 */ /* 0x040fe2000f8e0216 */
[----:B------:R-:W-:Y:S01]  /*1f60*/  ISETP.GE.AND P3, PT, R15, UR44, PT ;  /* 0x0000002c0f007c0c */ /* 0x000fe2000bf66270 */
[----:B------:R-:W-:Y:S01]  /*1f70*/  IMAD.WIDE.U32 R20, R4, UR10, R20 ;  /* 0x0000000a04147c25 */ /* 0x000fe2000f8e0014 */
[----:B------:R-:W-:Y:S01]  /*1f80*/  @!P4 LEA R26, P5, R26, R248, 0x1 ;  /* 0x000000f81a1ac211 */ /* 0x000fe200078a08ff */
[----:B------:R-:W-:Y:S01]  /*1f90*/  @P0 BAR.SYNC.DEFER_BLOCKING 0x0 ;  /* 0x0000000000000b1d */ /* 0x000fe20000010000 */
[----:B------:R-:W-:Y:S01]  /*1fa0*/  @!P4 LEA.HI.X R25, R5, R251, R3, 0x1, P1 ;  /* 0x000000fb0519c211 */ /* 0x000fe200008f0c03 */
[----:B------:R-:W-:Y:S01]  /*1fb0*/  IMAD R18, R4, UR9, R18 ;  /* 0x0000000904127c24 */ /* 0x000fe2000f8e0212 */
[----:B------:R-:W-:Y:S01]  /*1fc0*/  LOP3.LUT R3, R10, 0x1f8, RZ, 0xc0, !PT ;  /* 0x000001f80a037812 */ /* 0x000fe200078ec0ff */
[----:B------:R-:W-:Y:S01]  /*1fd0*/  @!P2 IMAD R11, R2, UR12, RZ ;  /* 0x0000000c020bac24 */ /* 0x000fe2000f8e02ff */
[----:B------:R-:W-:Y:S01]  /*1fe0*/  @!P4 LEA.HI.X R27, R8, R249, R7, 0x1, P5 ;  /* 0x000000f9081bc211 */ /* 0x000fe200028f0c07 */
[----:B------:R-:W-:Y:S01]  /*1ff0*/  IMAD.WIDE.U32 R6, R4, UR8, R12 ;  /* 0x0000000804067c25 */ /* 0x000fe2000f8e000c */
[----:B------:R-:W-:Y:S01]  /*2000*/  LOP3.LUT R3, R3, 0x38, R0, 0x78, !PT ;  /* 0x0000003803037812 */ /* 0x000fe200078e7800 */
[----:B------:R-:W1:Y:S01]  /*2010*/  @!P2 LDC.64 R4, c[0x0][0x388] ;  /* 0x0000e200ff04ab82 */ /* 0x000e620000000a00 */
[----:B------:R-:W-:Y:S01]  /*2020*/  ISETP.GE.AND P5, PT, R15, UR53, PT ;  /* 0x000000350f007c0c */ /* 0x000fe2000bfa6270 */
[----:B------:R-:W-:Y:S01]  /*2030*/  @!P2 IMAD R12, R2, UR14, RZ ;  /* 0x0000000e020cac24 */ /* 0x000fe2000f8e02ff */
[----:B------:R-:W-:Y:S01]  /*2040*/  LOP3.LUT R14, R3, 0x1e00, R10, 0xf8, !PT ;  /* 0x00001e00030e7812 */ /* 0x000fe200078ef80a */
[----:B------:R-:W-:-:S02]  /*2050*/  IMAD.IADD R23, R21, 0x1, R22 ;  /* 0x0000000115177824 */ /* 0x000fc400078e0216 */
[----:B------:R-:W-:Y:S01]  /*2060*/  IMAD.MOV.U32 R244, RZ, RZ, 0x7f800000 ;  /* 0x7f800000fff47424 */ /* 0x000fe200078e00ff */
[----:B------:R-:W-:Y:S01]  /*2070*/  LEA R14, R14, UR33, 0x1 ;  /* 0x000000210e0e7c11 */ /* 0x000fe2000f8e08ff */
[----:B------:R-:W2:Y:S01]  /*2080*/  @!P3 LDC.64 R8, c[0x0][0x388] ;  /* 0x0000e200ff08bb82 */ /* 0x000ea20000000a00 */
[----:B------:R-:W-:Y:S02]  /*2090*/  @!P2 IMAD.MOV.U32 R21, RZ, RZ, R23 ;  /* 0x000000ffff15a224 */ /* 0x000fe400078e0017 */
[----:B------:R-:W-:Y:S02]  /*20a0*/  IMAD.MOV.U32 R243, RZ, RZ, 0x7f800000 ;  /* 0x7f800000fff37424 */ /* 0x000fe400078e00ff */
[C---:B------:R-:W-:Y:S02]  /*20b0*/  IMAD.SHL.U32 R232, R0.reuse, 0x40, RZ ;  /* 0x0000004000e87824 */ /* 0x040fe400078e00ff */
[----:B------:R-:W-:Y:S01]  /*20c0*/  IMAD.SHL.U32 R231, R0, 0x10, RZ ;  /* 0x0000001000e77824 */ /* 0x000fe200078e00ff */
[----:B------:R-:W3:Y:S01]  /*20d0*/  @!P2 LDC.64 R2, c[0x0][0x390] ;  /* 0x0000e400ff02ab82 */ /* 0x000ee20000000a00 */
[----:B------:R-:W-:Y:S01]  /*20e0*/  IMAD.IADD R19, R7, 0x1, R18 ;  /* 0x0000000107137824 */ /* 0x000fe200078e0212 */
[----:B------:R-:W-:Y:S01]  /*20f0*/  @!PT LDS RZ, [RZ] ;  /* 0x00000000fffff984 */ /* 0x000fe20000000800 */
[----:B------:R-:W-:Y:S01]  /*2100*/  @!PT LDS RZ, [RZ] ;  /* 0x00000000fffff984 */ /* 0x000fe20000000800 */
[----:B------:R-:W-:Y:S01]  /*2110*/  @!PT LDS RZ, [RZ] ;  /* 0x00000000fffff984 */ /* 0x000fe20000000800 */
[----:B------:R-:W-:Y:S01]  /*2120*/  @!P5 LDGSTS.E.BYPASS.LTC128B.128 [R14+0x8000], desc[UR34][R248.64] ;  /* 0x08000000f80edfae */ /* 0x000fe2000b981a22 */
[----:B------:R-:W-:-:S02]  /*2130*/  @!P3 IMAD.MOV.U32 R22, RZ, RZ, R20 ;  /* 0x000000ffff16b224 */ /* 0x000fc400078e0014 */
[----:B------:R-:W-:Y:S01]  /*2140*/  IMAD.MOV.U32 R228, RZ, RZ, 0x40 ;  /* 0x00000040ffe47424 */ /* 0x000fe200078e00ff */
[----:B------:R-:W-:Y:S01]  /*2150*/  @!P5 LDGSTS.E.BYPASS.LTC128B.128 [R14+0xa000], desc[UR34][R248.64+0x80] ;  /* 0x0a000080f80edfae */ /* 0x000fe2000b981a22 */
[C---:B------:R-:W-:Y:S02]  /*2160*/  @!P2 IMAD R12, R16.reuse, UR15, R12 ;  /* 0x0000000f100cac24 */ /* 0x040fe4000f8e020c */
[----:B------:R-:W-:Y:S01]  /*2170*/  IMAD.U32 R240, RZ, RZ, UR37 ;  /* 0x00000025fff07e24 */ /* 0x000fe2000f8e00ff */
[----:B------:R-:W-:Y:S01]  /*2180*/  @!P5 LDGSTS.E.BYPASS.LTC128B.128 [R14+0xc000], desc[UR34][R248.64+0x100] ;  /* 0x0c000100f80edfae */ /* 0x000fe2000b981a22 */
[----:B------:R-:W-:Y:S01]  /*2190*/  @!P2 IMAD.WIDE.U32 R20, R16, UR14, R20 ;  /* 0x0000000e1014ac25 */ /* 0x000fe2000f8e0014 */
[----:B------:R-:W-:Y:S02]  /*21a0*/  CS2R R190, SRZ ;  /* 0x0000000000be7805 */ /* 0x000fe4000001ff00 */
[----:B------:R-:W-:Y:S01]  /*21b0*/  CS2R R188, SRZ ;  /* 0x0000000000bc7805 */ /* 0x000fe2000001ff00 */
[----:B------:R-:W-:Y:S01]  /*21c0*/  @!P5 LDGSTS.E.BYPASS.LTC128B.128 [R14+0xe000], desc[UR34][R248.64+0x180] ;  /* 0x0e000180f80edfae */ /* 0x000fe2000b981a22 */
[----:B------:R-:W-:Y:S01]  /*21d0*/  @!P2 IMAD.MOV.U32 R7, RZ, RZ, R19 ;  /* 0x000000ffff07a224 */ /* 0x000fe200078e0013 */
[----:B-1----:R-:W-:Y:S01]  /*21e0*/  @!P2 LEA R4, P0, R20, R4, 0x1 ;  /* 0x000000041404a211 */ /* 0x002fe200078008ff */
[----:B------:R-:W-:Y:S01]  /*21f0*/  @!P2 IMAD R11, R16, UR13, R11 ;  /* 0x0000000d100bac24 */ /* 0x000fe2000f8e020b */
[----:B------:R1:W-:Y:S01]  /*2200*/  @P5 STS.128 [R14+0x8000], RZ ;  /* 0x008000ff0e005388 */ /* 0x0003e20000000c00 */
[----:B------:R-:W-:Y:S01]  /*2210*/  @!P3 IMAD.WIDE.U32 R22, R15, UR14, R22 ;  /* 0x0000000e0f16bc25 */ /* 0x000fe2000f8e0016 */
[----:B------:R-:W-:-:S02]  /*2220*/  CS2R R194, SRZ ;  /* 0x0000000000c27805 */ /* 0x000fc4000001ff00 */
[----:B------:R-:W-:Y:S01]  /*2230*/  CS2R R192, SRZ ;  /* 0x0000000000c07805 */ /* 0x000fe2000001ff00 */
[----:B------:R1:W-:Y:S01]  /*2240*/  @P5 STS.128 [R14+0xa000], RZ ;  /* 0x00a000ff0e005388 */ /* 0x0003e20000000c00 */
[----:B------:R-:W-:Y:S01]  /*2250*/  @!P2 IMAD.IADD R12, R21, 0x1, R12 ;  /* 0x00000001150ca824 */ /* 0x000fe200078e020c */
[----:B--2---:R-:W-:Y:S01]  /*2260*/  @!P3 LEA R8, P1, R22, R8, 0x1 ;  /* 0x000000081608b211 */ /* 0x004fe200078208ff */
[----:B------:R-:W-:Y:S01]  /*2270*/  @!P2 IMAD.WIDE.U32 R16, R16, UR12, R6 ;  /* 0x0000000c1010ac25 */ /* 0x000fe2000f8e0006 */
[----:B------:R1:W-:Y:S01]  /*2280*/  @P5 STS.128 [R14+0xc000], RZ ;  /* 0x00c000ff0e005388 */ /* 0x0003e20000000c00 */
[----:B------:R-:W-:Y:S02]  /*2290*/  CS2R R186, SRZ ;  /* 0x0000000000ba7805 */ /* 0x000fe4000001ff00 */
[----:B------:R-:W-:Y:S01]  /*22a0*/  @!P2 LEA.HI.X R5, R20, R5, R12, 0x1, P0 ;  /* 0x000000051405a211 */ /* 0x000fe200000f0c0c */
[----:B------:R-:W-:Y:S01]  /*22b0*/  @!P3 IMAD R13, R15, UR15, R23 ;  /* 0x0000000f0f0dbc24 */ /* 0x000fe2000f8e0217 */
[----:B---3--:R-:W-:Y:S01]  /*22c0*/  @!P2 LEA R12, P0, R16, R2, 0x1 ;  /* 0x00000002100ca211 */ /* 0x008fe200078008ff */
[----:B------:R-:W-:Y:S01]  /*22d0*/  @!P2 IMAD.IADD R11, R17, 0x1, R11 ;  /* 0x00000001110ba824 */ /* 0x000fe200078e020b */
[----:B------:R1:W-:Y:S01]  /*22e0*/  @P5 STS.128 [R14+0xe000], RZ ;  /* 0x00e000ff0e005388 */ /* 0x0003e20000000c00 */
[----:B------:R-:W-:Y:S01]  /*22f0*/  @!P3 IMAD.MOV.U32 R18, RZ, RZ, R6 ;  /* 0x000000ffff12b224 */ /* 0x000fe200078e0006 */
[----:B------:R-:W-:Y:S01]  /*2300*/  @!P3 LEA.HI.X R9, R22, R9, R13, 0x1, P1 ;  /* 0x000000091609b211 */ /* 0x000fe200008f0c0d */
[----:B------:R-:W2:Y:S01]  /*2310*/  @!P3 LDC.64 R6, c[0x0][0x390] ;  /* 0x0000e400ff06bb82 */ /* 0x000ea20000000a00 */
[----:B------:R-:W-:Y:S01]  /*2320*/  @!P2 LEA.HI.X R13, R16, R3, R11, 0x1, P0 ;  /* 0x00000003100da211 */ /* 0x000fe200000f0c0b */
[----:B------:R1:W-:Y:S01]  /*2330*/  @P4 STS.128 [R14+0x9000], RZ ;  /* 0x009000ff0e004388 */ /* 0x0003e20000000c00 */
[C---:B------:R-:W-:Y:S01]  /*2340*/  @!P3 IMAD.WIDE.U32 R18, R15.reuse, UR12, R18 ;  /* 0x0000000c0f12bc25 */ /* 0x040fe2000f8e0012 */
[----:B------:R-:W3:Y:S02]  /*2350*/  LDCU UR15, c[0x0][0x590] ;  /* 0x0000b200ff0f77ac */ /* 0x000ee40008000800 */
[----:B------:R1:W-:Y:S01]  /*2360*/  @P4 STS.128 [R14+0xb000], RZ ;  /* 0x00b000ff0e004388 */ /* 0x0003e20000000c00 */
[----:B------:R-:W-:Y:S01]  /*2370*/  @!P3 IMAD R15, R15, UR13, R19 ;  /* 0x0000000d0f0fbc24 */ /* 0x000fe2000f8e0213 */
[----:B------:R-:W4:Y:S01]  /*2380*/  LDC.64 R2, c[0x0][0x528] ;  /* 0x00014a00ff027b82 */ /* 0x000f220000000a00 */
[----:B------:R-:W-:Y:S01]  /*2390*/  CS2R R184, SRZ ;  /* 0x0000000000b87805 */ /* 0x000fe2000001ff00 */
[----:B------:R1:W-:Y:S01]  /*23a0*/  @P4 STS.128 [R14+0xd000], RZ ;  /* 0x00d000ff0e004388 */ /* 0x0003e20000000c00 */
[----:B------:R-:W-:-:S02]  /*23b0*/  CS2R R182, SRZ ;  /* 0x0000000000b67805 */ /* 0x000fc4000001ff00 */
[----:B------:R-:W-:Y:S02]  /*23c0*/  CS2R R180, SRZ ;  /* 0x0000000000b47805 */ /* 0x000fe4000001ff00 */
[----:B------:R-:W-:Y:S01]  /*23d0*/  CS2R R174, SRZ ;  /* 0x0000000000ae7805 */ /* 0x000fe2000001ff00 */
[----:B------:R1:W-:Y:S01]  /*23e0*/  @P4 STS.128 [R14+0xf000], RZ ;  /* 0x00f000ff0e004388 */ /* 0x0003e20000000c00 */
[----:B------:R-:W-:Y:S01]  /*23f0*/  UIMAD UR12, UR24, UR45, UR23 ;  /* 0x0000002d180c72a4 */ /* 0x000fe2000f8e0217 */
[----:B------:R-:W-:Y:S02]  /*2400*/  CS2R R172, SRZ ;  /* 0x0000000000ac7805 */ /* 0x000fe4000001ff00 */
[----:B------:R-:W-:Y:S01]  /*2410*/  CS2R R178, SRZ ;  /* 0x0000000000b27805 */ /* 0x000fe2000001ff00 */
[----:B------:R-:W-:Y:S01]  /*2420*/  @!PT LDS RZ, [RZ] ;  /* 0x00000000fffff984 */ /* 0x000fe20000000800 */
[----:B------:R-:W-:Y:S01]  /*2430*/  @!PT LDS RZ, [RZ] ;  /* 0x00000000fffff984 */ /* 0x000fe20000000800 */
[----:B------:R-:W-:Y:S01]  /*2440*/  @!PT LDS RZ, [RZ] ;  /* 0x00000000fffff984 */ /* 0x000fe20000000800 */
[----:B------:R-:W-:Y:S01]  /*2450*/  @!P4 LDGSTS.E.BYPASS.LTC128B.128 [R14+0x9000], desc[UR34][R26.64] ;  /* 0x090000001a0ecfae */ /* 0x000fe2000b981a22 */
[----:B------:R-:W-:Y:S02]  /*2460*/  CS2R R176, SRZ ;  /* 0x0000000000b07805 */ /* 0x000fe4000001ff00 */
[----:B------:R-:W-:-:S02]  /*2470*/  CS2R R170, SRZ ;  /* 0x0000000000aa7805 */ /* 0x000fc4000001ff00 */
[----:B------:R-:W-:Y:S01]  /*2480*/  CS2R R168, SRZ ;  /* 0x0000000000a87805 */ /* 0x000fe2000001ff00 */
[----:B------:R-:W-:Y:S01]  /*2490*/  @!P4 LDGSTS.E.BYPASS.LTC128B.128 [R14+0xb000], desc[UR34][R26.64+0x80] ;  /* 0x0b0000801a0ecfae */ /* 0x000fe2000b981a22 */
[----:B------:R-:W-:Y:S02]  /*24a0*/  CS2R R166, SRZ ;  /* 0x0000000000a67805 */ /* 0x000fe4000001ff00 */
[C---:B--2---:R-:W-:Y:S02]  /*24b0*/  @!P3 LEA R6, P1, R18.reuse, R6, 0x1 ;  /* 0x000000061206b211 */ /* 0x044fe400078208ff */
[----:B------:R-:W-:Y:S01]  /*24c0*/  CS2R R164, SRZ ;  /* 0x0000000000a47805 */ /* 0x000fe2000001ff00 */
[----:B------:R-:W-:Y:S01]  /*24d0*/  @!P4 LDGSTS.E.BYPASS.LTC128B.128 [R14+0xd000], desc[UR34][R26.64+0x100] ;  /* 0x0d0001001a0ecfae */ /* 0x000fe2000b981a22 */
[----:B------:R-:W-:Y:S02]  /*24e0*/  CS2R R158, SRZ ;  /* 0x00000000009e7805 */ /* 0x000fe4000001ff00 */
[----:B------:R-:W-:-:S02]  /*24f0*/  @!P3 LEA.HI.X R7, R18, R7, R15, 0x1, P1 ;  /* 0x000000071207b211 */ /* 0x000fc400008f0c0f */
[----:B------:R-:W-:Y:S01]  /*2500*/  CS2R R156, SRZ ;  /* 0x00000000009c7805 */ /* 0x000fe2000001ff00 */
[----:B------:R-:W-:Y:S01]  /*2510*/  @!P4 LDGSTS.E.BYPASS.LTC128B.128 [R14+0xf000], desc[UR34][R26.64+0x180] ;  /* 0x0f0001801a0ecfae */ /* 0x000fe2000b981a22 */
[----:B------:R-:W-:Y:S02]  /*2520*/  CS2R R162, SRZ ;  /* 0x0000000000a27805 */ /* 0x000fe4000001ff00 */
[----:B------:R-:W-:Y:S02]  /*2530*/  CS2R R160, SRZ ;  /* 0x0000000000a07805 */ /* 0x000fe4000001ff00 */
[----:B------:R-:W-:Y:S01]  /*2540*/  CS2R R154, SRZ ;  /* 0x00000000009a7805 */ /* 0x000fe2000001ff00 */
[----:B------:R-:W-:Y:S01]  /*2550*/  @!P5 LDGSTS.E.BYPASS.LTC128B.128 [R14], desc[UR34][R250.64] ;  /* 0x00000000fa0edfae */ /* 0x000fe2000b981a22 */
        /* <DEDUP_REMOVED lines=15> */
[----:B------:R1:W-:Y:S01]  /*2650*/  @P5 STS.128 [R14], RZ ;  /* 0x000000ff0e005388 */ /* 0x0003e20000000c00 */
        /* <DEDUP_REMOVED lines=40> */
[----:B------:R-:W-:Y:S01]  /*28e0*/  CS2R R20, SRZ ;  /* 0x0000000000147805 */ /* 0x000fe2000001ff00 */
[----:B------:R-:W-:Y:S01]  /*28f0*/  UIADD3 UR50, UPT, UPT, -UR50, UR42, URZ ;  /* 0x0000002a32327290 */ /* 0x000fe2000fffe1ff */
[----:B------:R-:W-:Y:S01]  /*2900*/  @!P4 LDGSTS.E.BYPASS.LTC128B.128 [R14+0x5000], desc[UR34][R24.64+0x100] ;  /* 0x05000100180ecfae */ /* 0x000fe2000b981a22 */
[----:B------:R-:W2:Y:S03]  /*2910*/  LDCU UR11, c[0x0][0x504] ;  /* 0x0000a080ff0b77ac */ /* 0x000ea60008000800 */
[----:B------:R-:W-:Y:S01]  /*2920*/  @!P4 LDGSTS.E.BYPASS.LTC128B.128 [R14+0x7000], desc[UR34][R24.64+0x180] ;  /* 0x07000180180ecfae */ /* 0x000fe2000b981a22 */
[----:B------:R-:W1:Y:S03]  /*2930*/  LDCU UR10, c[0x0][0x508] ;  /* 0x0000a100ff0a77ac */ /* 0x000e660008000800 */
[----:B------:R-:W-:Y:S01]  /*2940*/  @!P3 LDGSTS.E.BYPASS.LTC128B.128 [R14+0x10000], desc[UR34][R8.64] ;  /* 0x10000000080ebfae */ /* 0x000fe2000b981a22 */
[----:B------:R-:W1:Y:S03]  /*2950*/  LDCU UR9, c[0x0][0x3e0] ;  /* 0x00007c00ff0977ac */ /* 0x000e660008000800 */
[----:B------:R-:W-:Y:S01]  /*2960*/  @!P3 LDGSTS.E.BYPASS.LTC128B.128 [R14+0x12000], desc[UR34][R8.64+0x80] ;  /* 0x12000080080ebfae */ /* 0x000fe2000b981a22 */
[----:B------:R-:W1:Y:S03]  /*2970*/  LDCU UR14, c[0x0][0x45c] ;  /* 0x00008b80ff0e77ac */ /* 0x000e660008000800 */
[----:B------:R-:W-:Y:S01]  /*2980*/  @!P3 LDGSTS.E.BYPASS.LTC128B.128 [R14+0x14000], desc[UR34][R8.64+0x100] ;  /* 0x14000100080ebfae */ /* 0x000fe2000b981a22 */
[----:B------:R-:W1:Y:S03]  /*2990*/  LDCU.U8 UR13, c[0x0][0x4f8] ;  /* 0x00009f00ff0d77ac */ /* 0x000e660008000000 */
        /* <DEDUP_REMOVED lines=19> */
[----:B------:R3:W-:Y:S04]  /*2ad0*/  @!P3 LDGSTS.E.BYPASS.LTC128B.128 [R14+0x1e000], desc[UR34][R6.64+0x180] ;  /* 0x1e000180060ebfae */ /* 0x0007e8000b981a22 */
[----:B------:R1:W-:Y:S04]  /*2ae0*/  @P3 STS.128 [R14+0x18000], RZ ;  /* 0x018000ff0e003388 */ /* 0x0003e80000000c00 */
[----:B------:R1:W-:Y:S04]  /*2af0*/  @P3 STS.128 [R14+0x1a000], RZ ;  /* 0x01a000ff0e003388 */ /* 0x0003e80000000c00 */
[----:B------:R1:W-:Y:S04]  /*2b00*/  @P3 STS.128 [R14+0x1c000], RZ ;  /* 0x01c000ff0e003388 */ /* 0x0003e80000000c00 */
[----:B------:R1:W-:Y:S04]  /*2b10*/  @P3 STS.128 [R14+0x1e000], RZ ;  /* 0x01e000ff0e003388 */ /* 0x0003e80000000c00 */
[----:B------:R1:W-:Y:S04]  /*2b20*/  @P2 STS.128 [R14+0x19000], RZ ;  /* 0x019000ff0e002388 */ /* 0x0003e80000000c00 */
[----:B------:R1:W-:Y:S01]  /*2b30*/  @P2 STS.128 [R14+0x1b000], RZ ;  /* 0x01b000ff0e002388 */ /* 0x0003e20000000c00 */
[----:B---3--:R-:W-:-:S03]  /*2b40*/  SHF.R.U32.HI R7, RZ, 0x1, R0 ;  /* 0x00000001ff077819 */ /* 0x008fc60000011600 */
[----:B------:R3:W-:Y:S01]  /*2b50*/  @P2 STS.128 [R14+0x1d000], RZ ;  /* 0x01d000ff0e002388 */ /* 0x0007e20000000c00 */
[----:B------:R-:W-:Y:S02]  /*2b60*/  SHF.R.U32.HI R6, RZ, 0x2, R0 ;  /* 0x00000002ff067819 */ /* 0x000fe40000011600 */
[----:B------:R-:W-:Y:S01]  /*2b70*/  LOP3.LUT R245, R7, 0x30, RZ, 0xc0, !PT ;  /* 0x0000003007f57812 */ /* 0x000fe200078ec0ff */
[----:B------:R3:W-:Y:S03]  /*2b80*/  @P2 STS.128 [R14+0x1f000], RZ ;  /* 0x01f000ff0e002388 */ /* 0x0007e60000000c00 */
[----:B------:R-:W-:Y:S01]  /*2b90*/  LOP3.LUT R245, R245, 0x7, R6, 0xf8, !PT ;  /* 0x00000007f5f57812 */ /* 0x000fe200078ef806 */
[----:B------:R-:W-:Y:S01]  /*2ba0*/  @!PT LDS RZ, [RZ] ;  /* 0x00000000fffff984 */ /* 0x000fe20000000800 */
[----:B------:R-:W-:Y:S01]  /*2bb0*/  @!PT LDS RZ, [RZ] ;  /* 0x00000000fffff984 */ /* 0x000fe20000000800 */
[----:B------:R-:W-:Y:S01]  /*2bc0*/  @!PT LDS RZ, [RZ] ;  /* 0x00000000fffff984 */ /* 0x000fe20000000800 */
[----:B------:R-:W-:Y:S04]  /*2bd0*/  @!P2 LDGSTS.E.BYPASS.LTC128B.128 [R14+0x19000], desc[UR34][R12.64] ;  /* 0x190000000c0eafae */ /* 0x000fe8000b981a22 */
[C---:B------:R-:W-:Y:S01]  /*2be0*/  VIADD R8, R245.reuse, 0x8 ;  /* 0x00000008f5087836 */ /* 0x040fe20000000000 */
[C---:B------:R-:W-:Y:S01]  /*2bf0*/  ISETP.GE.AND P1, PT, R245.reuse, UR53, PT ;  /* 0x00000035f5007c0c */ /* 0x040fe2000bf26270 */
[----:B------:R-:W-:Y:S03]  /*2c00*/  @!P2 LDGSTS.E.BYPASS.LTC128B.128 [R14+0x1b000], desc[UR34][R12.64+0x80] ;  /* 0x1b0000800c0eafae */ /* 0x000fe6000b981a22 */
[----:B------:R-:W-:Y:S01]  /*2c10*/  ISETP.GE.AND P0, PT, R8, UR53, PT ;  /* 0x0000003508007c0c */ /* 0x000fe2000bf06270 */
[----:B------:R-:W-:Y:S01]  /*2c20*/  IMAD.MOV.U32 R8, RZ, RZ, 0x4 ;  /* 0x00000004ff087424 */ /* 0x000fe200078e00ff */
[----:B------:R-:W-:Y:S03]  /*2c30*/  @!P2 LDGSTS.E.BYPASS.LTC128B.128 [R14+0x1d000], desc[UR34][R12.64+0x100] ;  /* 0x1d0001000c0eafae */ /* 0x000fe6000b981a22 */
[----:B------:R-:W-:Y:S01]  /*2c40*/  IMAD.WIDE.U32 R8, R245, R8, UR54 ;  /* 0x00000036f5087e25 */ /* 0x000fe2000f8e0008 */
[----:B----4-:R-:W4:Y:S04]  /*2c50*/  LDG.E.64 R4, desc[UR34][R2.64+0x8] ;  /* 0x0000082202047981 */ /* 0x010f28000c1e1b00 */
[----:B------:R-:W5:Y:S04]  /*2c60*/  @!P1 LDG.E R244, desc[UR34][R8.64] ;  /* 0x0000002208f49981 */ /* 0x000f68000c1e1900 */
[----:B------:R2:W5:Y:S04]  /*2c70*/  @!P0 LDG.E R243, desc[UR34][R8.64+0x20] ;  /* 0x0000202208f38981 */ /* 0x000568000c1e1900 */
[----:B------:R3:W-:Y:S01]  /*2c80*/  @!P2 LDGSTS.E.BYPASS.LTC128B.128 [R14+0x1f000], desc[UR34][R12.64+0x180] ;  /* 0x1f0001800c0eafae */ /* 0x0007e2000b981a22 */
[----:B------:R-:W-:-:S03]  /*2c90*/  R2P PR, R0, 0x6 ;  /* 0x0000000600007804 */ /* 0x000fc60000000000 */
[----:B------:R-:W0:Y:S04]  /*2ca0*/  LDGDEPBAR ;  /* 0x00000000000079af */ /* 0x000e280000000000 */
[----:B------:R-:W3:Y:S01]  /*2cb0*/  LDG.E.64 R2, desc[UR34][R2.64] ;  /* 0x0000002202027981 */ /* 0x000ee2000c1e1b00 */
[----:B--2---:R-:W-:Y:S01]  /*2cc0*/  IMAD.SHL.U32 R9, R0, 0x20, RZ ;  /* 0x0000002000097824 */ /* 0x004fe200078e00ff */
[C---:B------:R-:W-:Y:S02]  /*2cd0*/  LOP3.LUT R8, R232.reuse, 0x1c0, RZ, 0xc0, !PT ;  /* 0x000001c0e8087812 */ /* 0x040fe400078ec0ff */
[----:B------:R-:W-:Y:S02]  /*2ce0*/  LOP3.LUT R232, R232, 0x200, RZ, 0xc0, !PT ;  /* 0x00000200e8e87812 */ /* 0x000fe400078ec0ff */
[----:B------:R-:W-:-:S02]  /*2cf0*/  LOP3.LUT R10, R8, 0x38, R10, 0xf8, !PT ;  /* 0x00000038080a7812 */ /* 0x000fc400078ef80a */
[----:B------:R-:W-:Y:S01]  /*2d00*/  LOP3.LUT R11, R9, 0x200, RZ, 0xc0, !PT ;  /* 0x00000200090b7812 */ /* 0x000fe200078ec0ff */
[----:B------:R-:W-:Y:S01]  /*2d10*/  IMAD.SHL.U32 R8, R0, 0x2, RZ ;  /* 0x0000000200087824 */ /* 0x000fe200078e00ff */
[----:B------:R-:W-:Y:S02]  /*2d20*/  LOP3.LUT R0, R10, 0x8, R0, 0x78, !PT ;  /* 0x000000080a007812 */ /* 0x000fe400078e7800 */
[----:B------:R-:W-:Y:S02]  /*2d30*/  LOP3.LUT R231, R11, 0x3800, R231, 0xf8, !PT ;  /* 0x000038000be77812 */ /* 0x000fe400078ef8e7 */
[----:B------:R-:W-:Y:S02]  /*2d40*/  LOP3.LUT R232, R232, 0xc00, R9, 0xf8, !PT ;  /* 0x00000c00e8e87812 */ /* 0x000fe400078ef809 */
[----:B------:R-:W-:Y:S02]  /*2d50*/  LOP3.LUT R7, R10, 0x8, R7, 0x78, !PT ;  /* 0x000000080a077812 */ /* 0x000fe400078e7807 */
[----:B------:R-:W-:-:S02]  /*2d60*/  LOP3.LUT R231, R231, R0, RZ, 0xfc, !PT ;  /* 0x00000000e7e77212 */ /* 0x000fc400078efcff */
[----:B------:R-:W-:Y:S01]  /*2d70*/  LOP3.LUT R232, R232, R7, RZ, 0xfc, !PT ;  /* 0x00000007e8e87212 */ /* 0x000fe200078efcff */
[----:B------:R-:W-:Y:S01]  /*2d80*/  USHF.L.U32 UR12, UR12, 0x5, URZ ;  /* 0x000000050c0c7899 */ /* 0x000fe200080006ff */
[----:B------:R-:W-:Y:S02]  /*2d90*/  SEL R228, R228, 0xffffffc0, !P2 ;  /* 0xffffffc0e4e47807 */ /* 0x000fe40005000000 */
[----:B------:R-:W-:Y:S02]  /*2da0*/  LEA R231, R231, UR33, 0x1 ;  /* 0x00000021e7e77c11 */ /* 0x000fe4000f8e08ff */
[----:B------:R-:W-:Y:S02]  /*2db0*/  LOP3.LUT R8, R8, 0x6, RZ, 0xc0, !PT ;  /* 0x0000000608087812 */ /* 0x000fe400078ec0ff */
[----:B------:R-:W-:Y:S01]  /*2dc0*/  LEA R232, R232, UR33, 0x1 ;  /* 0x00000021e8e87c11 */ /* 0x000fe2000f8e08ff */
[----:B------:R-:W-:Y:S01]  /*2dd0*/  USHF.R.S32.HI UR8, URZ, 0x1f, UR12 ;  /* 0x0000001fff087899 */ /* 0x000fe2000801140c */
[----:B------:R-:W-:-:S02]  /*2de0*/  LOP3.LUT R8, R8, 0xe0, R6, 0xf8, !PT ;  /* 0x000000e008087812 */ /* 0x000fc400078ef806 */
[----:B------:R-:W-:Y:S02]  /*2df0*/  CS2R R26, SRZ ;  /* 0x00000000001a7805 */ /* 0x000fe4000001ff00 */
[----:B------:R-:W-:Y:S01]  /*2e00*/  CS2R R24, SRZ ;  /* 0x0000000000187805 */ /* 0x000fe2000001ff00 */
[----:B------:R-:W-:Y:S01]  /*2e10*/  IMAD.U32 R240, R240, 0x40, R8 ;  /* 0x00000040f0f07824 */ /* 0x000fe200078e0008 */
[----:B------:R-:W-:Y:S01]  /*2e20*/  USHF.L.U32 UR15, UR15, 0x6, URZ ;  /* 0x000000060f0f7899 */ /* 0x000fe200080006ff */
[----:B----4-:R-:W-:-:S04]  /*2e30*/  IADD3 R242, P3, P0, R4, UR12, R242 ;  /* 0x0000000c04f27c10 */ /* 0x010fc8000f87e0f2 */
[----:B------:R-:W-:Y:S02]  /*2e40*/  IADD3.X R241, PT, PT, R5, UR8, RZ, P3, P0 ;  /* 0x0000000805f17c10 */ /* 0x000fe40009fe04ff */
[----:B---3--:R-:W-:Y:S01]  /*2e50*/  R2UR UR63, R2 ;  /* 0x00000000023f72ca */ /* 0x008fe200000e0000 */
[----:B------:R-:W-:Y:S01]  /*2e60*/  IMAD.MOV.U32 R2, RZ, RZ, 0x20 ;  /* 0x00000020ff027424 */ /* 0x000fe200078e00ff */
[----:B------:R-:W-:Y:S01]  /*2e70*/  R2UR UR62, R3 ;  /* 0x00000000033e72ca */ /* 0x000fe200000e0000 */
[----:B------:R-:W-:-:S03]  /*2e80*/  IMAD.IADD R3, R228, 0x1, R231 ;  /* 0x00000001e4037824 */ /* 0x000fc600078e02e7 */
[----:B------:R-:W-:Y:S01]  /*2e90*/  SEL R2, R2, 0xffffffe0, !P1 ;  /* 0xffffffe002027807 */ /* 0x000fe20004800000 */
[----:B------:R-:W-:-:S04]  /*2ea0*/  IMAD.IADD R228, R228, 0x1, R232 ;  /* 0x00000001e4e47824 */ /* 0x000fc800078e02e8 */
[C---:B------:R-:W-:Y:S02]  /*2eb0*/  IMAD.IADD R229, R2.reuse, 0x1, R231 ;  /* 0x0000000102e57824 */ /* 0x040fe400078e02e7 */
[C---:B------:R-:W-:Y:S02]  /*2ec0*/  IMAD.IADD R230, R2.reuse, 0x1, R232 ;  /* 0x0000000102e67824 */ /* 0x040fe400078e02e8 */
[C---:B------:R-:W-:Y:S02]  /*2ed0*/  IMAD.IADD R0, R2.reuse, 0x1, R3 ;  /* 0x0000000102007824 */ /* 0x040fe400078e0203 */
[----:B------:R-:W-:Y:S01]  /*2ee0*/  IMAD.IADD R2, R2, 0x1, R228 ;  /* 0x0000000102027824 */ /* 0x000fe200078e02e4 */
[----:B------:R-:W-:Y:S02]  /*2ef0*/  UIADD3 UR59, UPT, UPT, UR63, -0x61c88647, URZ ;  /* 0x9e3779b93f3b7890 */ /* 0x000fe4000fffe0ff */
[----:B------:R-:W-:Y:S02]  /*2f00*/  UIADD3 UR58, UPT, UPT, UR62, -0x4498517b, URZ ;  /* 0xbb67ae853e3a7890 */ /* 0x000fe4000fffe0ff */
[----:B------:R-:W-:-:S02]  /*2f10*/  UIADD3 UR57, UPT, UPT, UR63, 0x3c6ef372, URZ ;  /* 0x3c6ef3723f397890 */ /* 0x000fc4000fffe0ff */
[----:B------:R-:W-:Y:S02]  /*2f20*/  UIADD3 UR56, UPT, UPT, UR62, 0x76cf5d0a, URZ ;  /* 0x76cf5d0a3e387890 */ /* 0x000fe4000fffe0ff */
[----:B------:R-:W-:Y:S02]  /*2f30*/  UIADD3 UR53, UPT, UPT, UR63, -0x255992d5, URZ ;  /* 0xdaa66d2b3f357890 */ /* 0x000fe4000fffe0ff */
[----:B------:R-:W-:Y:S02]  /*2f40*/  UIADD3 UR48, UPT, UPT, UR62, 0x32370b8f, URZ ;  /* 0x32370b8f3e307890 */ /* 0x000fe4000fffe0ff */
[----:B------:R-:W-:Y:S02]  /*2f50*/  UIADD3 UR46, UPT, UPT, UR63, 0x78dde6e4, URZ ;  /* 0x78dde6e43f2e7890 */ /* 0x000fe4000fffe0ff */
[----:B------:R-:W-:Y:S02]  /*2f60*/  UIADD3 UR45, UPT, UPT, UR62, -0x126145ec, URZ ;  /* 0xed9eba143e2d7890 */ /* 0x000fe4000fffe0ff */
[----:B------:R-:W-:-:S02]  /*2f70*/  UIADD3 UR44, UPT, UPT, UR63, 0x1715609d, URZ ;  /* 0x1715609d3f2c7890 */ /* 0x000fc4000fffe0ff */
[----:B------:R-:W-:Y:S02]  /*2f80*/  UIADD3 UR30, UPT, UPT, UR62, -0x56f99767, URZ ;  /* 0xa90668993e1e7890 */ /* 0x000fe4000fffe0ff */
[----:B------:R-:W-:Y:S02]  /*2f90*/  UIADD3 UR27, UPT, UPT, UR63, -0x4ab325aa, URZ ;  /* 0xb54cda563f1b7890 */ /* 0x000fe4000fffe0ff */
[----:B-1----:R-:W-:-:S12]  /*2fa0*/  UIADD3 UR24, UPT, UPT, UR62, 0x646e171e, URZ ;  /* 0x646e171e3e187890 */ /* 0x002fd8000fffe0ff */
.L_x_1622:
        /* <DEDUP_REMOVED lines=136> */
.L_x_1618:
[----:B------:R-:W-:Y:S01]  /*3830*/  UIADD3 UR60, UPT, UPT, UR36, -UR11, -UR43 ;  /* 0x8000000b243c7290 */ /* 0x000fe2000fffe82b */
[----:B------:R-:W-:Y:S01]  /*3840*/  VIADD R85, R245, UR12 ;  /* 0x0000000cf5557c36 */ /* 0x000fe20008000000 */
[----:B------:R-:W-:Y:S01]  /*3850*/  UIADD3 UR8, UPT, UPT, UR36, UR10, -UR43 ;  /* 0x0000000a24087290 */ /* 0x000fe2000fffe82b */
[C---:B------:R-:W-:Y:S02]  /*3860*/  VIADD R2, R240.reuse, 0x9 ;  /* 0x00000009f0027836 */ /* 0x040fe40000000000 */
[----:B------:R-:W-:Y:S02]  /*3870*/  IMAD.MOV.U32 R84, RZ, RZ, 0x1 ;  /* 0x00000001ff547424 */ /* 0x000fe400078e00ff */
[C---:B------:R-:W-:Y:S02]  /*3880*/  VIADD R89, R85.reuse, UR60 ;  /* 0x0000003c55597c36 */ /* 0x040fe40008000000 */
[----:B------:R-:W-:Y:S02]  /*3890*/  IMAD.MOV.U32 R0, RZ, RZ, 0x9 ;  /* 0x00000009ff007424 */ /* 0x000fe400078e00ff */
[----:B------:R-:W-:Y:S01]  /*38a0*/  VIADD R85, R85, UR8 ;  /* 0x0000000855557c36 */ /* 0x000fe20008000000 */
[----:B------:R-:W-:Y:S01]  /*38b0*/  VIMNMX R91, PT, PT, RZ, R89, !PT ;  /* 0x00000059ff5b7248 */ /* 0x000fe20007fe0100 */
[C---:B------:R-:W-:Y:S01]  /*38c0*/  VIADD R3, R240.reuse, 0x8 ;  /* 0x00000008f0037836 */ /* 0x040fe20000000000 */
[----:B------:R-:W-:Y:S01]  /*38d0*/  VIADDMNMX R89, R89, 0x8, RZ, !PT ;  /* 0x0000000859597846 */ /* 0x000fe200078001ff */
[C---:B------:R-:W-:Y:S01]  /*38e0*/  VIADD R88, R240.reuse, 0x10 ;  /* 0x00000010f0587836 */ /* 0x040fe20000000000 */
[C---:B------:R-:W-:Y:S01]  /*38f0*/  VIADDMNMX R84, R85.reuse, R84, UR36, PT ;  /* 0x0000002455547e46 */ /* 0x040fe2000b800154 */
[----:B------:R-:W-:Y:S01]  /*3900*/  VIADD R87, R240, 0x11 ;  /* 0x00000011f0577836 */ /* 0x000fe20000000000 */
[----:B------:R-:W-:Y:S01]  /*3910*/  ISETP.GE.AND P0, PT, R2, R89, PT ;  /* 0x000000590200720c */ /* 0x000fe20003f06270 */
[C---:B------:R-:W-:Y:S01]  /*3920*/  VIADD R90, R240.reuse, 0x1 ;  /* 0x00000001f05a7836 */ /* 0x040fe20000000000 */
[----:B------:R-:W-:Y:S01]  /*3930*/  VIADDMNMX R0, R85, R0, UR36, PT ;  /* 0x0000002455007e46 */ /* 0x000fe2000b800100 */
[C---:B------:R-:W-:Y:S01]  /*3940*/  VIADD R85, R240.reuse, 0x19 ;  /* 0x00000019f0557836 */ /* 0x040fe20000000000 */
        /* <DEDUP_REMOVED lines=64> */
.L_x_1619:
        /* <DEDUP_REMOVED lines=23> */
[C---:B------:R-:W-:Y:S01]  /*3ec0*/  IMAD.SHL.U32 R234, R233.reuse, 0x8, RZ ;  /* 0x00000008e9ea7824 */ /* 0x040fe200078e00ff */
        /* <DEDUP_REMOVED lines=167> */
[----:B------:R-:W-:Y:S04]  /*4940*/  LOP3.LUT R239, R122, 0x400, R120, 0xf8, !PT ;  /* 0x000004007aef7812 */ /* 0x000fe800078ef878 */
        /* <DEDUP_REMOVED lines=328> */
.L_x_1620:
[----:B------:R-:W-:Y:S01]  /*5dd0*/  LDSM.16.M88.4 R128, [R239+0x20000] ;  /* 0x02000000ef80783b */ /* 0x000fe20000000200 */
[--C-:B------:R-:W-:Y:S01]  /*5de0*/  IMAD.IADD R208, R236, 0x1, R239.reuse ;  /* 0x00000001ecd07824 */ /* 0x100fe200078e02ef */
[----:B------:R-:W-:Y:S02]  /*5df0*/  PLOP3.LUT P2, PT, PT, PT, UP0, 0x80, 0x8 ;  /* 0x000000000008781c */ /* 0x000fe40003f4f008 */
[----:B------:R-:W1:Y:S04]  /*5e00*/  LDSM.16.MT88.4 R16, [R237+0x10000] ;  /* 0x01000000ed10783b */ /* 0x000e680000004200 */
[----:B------:R2:W3:Y:S04]  /*5e10*/  LDSM.16.M88.4 R124, [R239+0x21000] ;  /* 0x02100000ef7c783b */ /* 0x0004e80000000200 */
[----:B------:R-:W4:Y:S03]  /*5e20*/  LDSM.16.MT88.4 R96, [R237+0x12000] ;  /* 0x01200000ed60783b */ /* 0x000f260000004200 */
[----:B------:R-:W-:Y:S01]  /*5e30*/  @P2 LOP3.LUT R235, R235, 0x30, RZ, 0xc0, !PT ;  /* 0x00000030ebeb2812 */ /* 0x000fe200078ec0ff */
        /* <DEDUP_REMOVED lines=9> */
[----:B------:R-:W-:Y:S04]  /*5ed0*/  LDSM.16.MT88.4 R220, [R237+0x11000] ;  /* 0x01100000eddc783b */ /* 0x000fe80000004200 */
[----:B------:R-:W-:Y:S01]  /*5ee0*/  LDSM.16.M88.4 R224, [R239+0x21000] ;  /* 0x02100000efe0783b */ /* 0x000fe20000000200 */
[C---:B---3--:R-:W-:Y:S03]  /*5ef0*/  HMMA.16816.F32 R8, R124.reuse, R16, RZ ;  /* 0x000000107c08723c */ /* 0x048fe600000018ff */
[----:B------:R-:W-:Y:S04]  /*5f00*/  STL.64 [R1+0x8], R20 ;  /* 0x0000081401007387 */ /* 0x000fe80000100a00 */
[----:B------:R-:W-:Y:S01]  /*5f10*/  STL.64 [R1], R2 ;  /* 0x0000000201007387 */ /* 0x000fe20000100a00 */
        /* <DEDUP_REMOVED lines=19> */
[----:B------:R-:W2:Y:S07]  /*6050*/  LDSM.16.M88.4 R204, [R239+0x20000] ;  /* 0x02000000efcc783b */ /* 0x000eae0000000200 */
[-C--:B------:R-:W-:Y:S08]  /*6060*/  HMMA.16816.F32 R84, R200, R212.reuse, R84 ;  /* 0x000000d4c854723c */ /* 0x080ff00000001854 */
[C---:B------:R-:W-:Y:S08]  /*6070*/  HMMA.16816.F32 R88, R208.reuse, R212, R88 ;  /* 0x000000d4d058723c */ /* 0x040ff00000001858 */
        /* <DEDUP_REMOVED lines=8> */
[-C--:B-1----:R-:W-:Y:S08]  /*6100*/  HMMA.16816.F32 R116, R200, R196.reuse, R116 ;  /* 0x000000c4c874723c */ /* 0x082ff00000001874 */
[C---:B------:R-:W-:Y:S08]  /*6110*/  HMMA.16816.F32 R120, R208.reuse, R196, R120 ;  /* 0x000000c4d078723c */ /* 0x040ff00000001878 */
[-C--:B------:R-:W-:Y:S08]  /*6120*/  HMMA.16816.F32 R124, R208, R198.reuse, R124 ;  /* 0x000000c6d07c723c */ /* 0x080ff0000000187c */
[----:B------:R-:W-:Y:S01]  /*6130*/  HMMA.16816.F32 R128, R200, R198, R128 ;  /* 0x000000c6c880723c */ /* 0x000fe20000001880 */
[----:B------:R-:W1:Y:S04]  /*6140*/  LDSM.16.MT88.4 R196, [R237+0x15000] ;  /* 0x01500000edc4783b */ /* 0x000e680000004200 */
[----:B------:R-:W4:Y:S03]  /*6150*/  LDSM.16.MT88.4 R200, [R237+0x17000] ;  /* 0x01700000edc8783b */ /* 0x000f260000004200 */
[-C--:B--2---:R-:W-:Y:S08]  /*6160*/  HMMA.16816.F32 R4, R204, R220.reuse, R4 ;  /* 0x000000dccc04723c */ /* 0x084ff00000001804 */
[C---:B------:R-:W-:Y:S04]  /*6170*/  HMMA.16816.F32 R8, R224.reuse, R220, R8 ;  /* 0x000000dce008723c */ /* 0x040fe80000001808 */
[----:B------:R-:W-:Y:S02]  /*6180*/  IMAD.IADD R220, R236, 0x1, R239 ;  /* 0x00000001ecdc7824 */ /* 0x000fe400078e02ef */
[----:B------:R-:W2:Y:S02]  /*6190*/  LDC R236, c[0x0][0x44c] ;  /* 0x00011300ffec7b82 */ /* 0x000ea40000000800 */
[-C--:B------:R-:W-:Y:S01]  /*61a0*/  HMMA.16816.F32 R12, R224, R222.reuse, R12 ;  /* 0x000000dee00c723c */ /* 0x080fe2000000180c */
[----:B------:R-:W4:Y:S07]  /*61b0*/  LDSM.16.M88.4 R208, [R220+0x20000] ;  /* 0x02000000dcd0783b */ /* 0x000f2e0000000200 */
[C---:B------:R-:W-:Y:S01]  /*61c0*/  HMMA.16816.F32 R16, R204.reuse, R222, R16 ;  /* 0x000000decc10723c */ /* 0x040fe20000001810 */
[----:B------:R-:W4:Y:S07]  /*61d0*/  LDSM.16.M88.4 R220, [R220+0x21000] ;  /* 0x02100000dcdc783b */ /* 0x000f2e0000000200 */
[-C--:B---3--:R-:W-:Y:S08]  /*61e0*/  HMMA.16816.F32 R84, R204, R212.reuse, R84 ;  /* 0x000000d4cc54723c */ /* 0x088ff00000001854 */
[C---:B------:R-:W-:Y:S04]  /*61f0*/  HMMA.16816.F32 R88, R224.reuse, R212, R88 ;  /* 0x000000d4e058723c */ /* 0x040fe80000001858 */
[----:B--2---:R-:W-:Y:S04]  /*6200*/  IMAD R212, R236, UR9, RZ ;  /* 0x00000009ecd47c24 */ /* 0x004fe8000f8e02ff */
        /* <DEDUP_REMOVED lines=8> */
[C---:B------:R-:W-:Y:S04]  /*6290*/  HMMA.16816.F32 R120, R224.reuse, R200, R120 ;  /* 0x000000c8e078723c */ /* 0x040fe80000001878 */
[----:B------:R-:W-:Y:S04]  /*62a0*/  IMAD.U32 R200, R212, -0x40, RZ ;  /* 0xffffffc0d4c87824 */ /* 0x000fe800078e00ff */
[-C--:B------:R-:W-:Y:S03]  /*62b0*/  HMMA.16816.F32 R124, R224, R202.reuse, R124 ;  /* 0x000000cae07c723c */ /* 0x080fe6000000187c */
[C---:B------:R-:W-:Y:S04]  /*62c0*/  LEA R246, P0, R200.reuse, R246, 0x2 ;  /* 0x000000f6c8f67211 */ /* 0x040fe800078010ff */
[----:B------:R-:W-:Y:S01]  /*62d0*/  LEA.HI.X.SX32 R247, R200, R247, 0x2, P0 ;  /* 0x000000f7c8f77211 */ /* 0x000fe200000f16ff */
[----:B------:R-:W-:Y:S01]  /*62e0*/  HMMA.16816.F32 R128, R204, R202, R128 ;  /* 0x000000cacc80723c */ /* 0x000fe20000001880 */
[----:B------:R-:W-:Y:S03]  /*62f0*/  LDSM.16.MT88.4 R204, [R237+0x17800] ;  /* 0x01780000edcc783b */ /* 0x000fe60000004200 */
[----:B------:R-:W-:Y:S04]  /*6300*/  IMAD.SHL.U32 R200, R212, 0x8, RZ ;  /* 0x00000008d4c87824 */ /* 0x000fe800078e00ff */
[-C--:B------:R-:W-:Y:S05]  /*6310*/  HMMA.16816.F32 R4, R208, R216.reuse, R4 ;  /* 0x000000d8d004723c */ /* 0x080fea0000001804 */
[C---:B------:R-:W-:Y:S03]  /*6320*/  LEA R214, P0, R200.reuse, R246, 0x2 ;  /* 0x000000f6c8d67211 */ /* 0x040fe600078010ff */
[C---:B------:R-:W-:Y:S04]  /*6330*/  HMMA.16816.F32 R8, R220.reuse, R216, R8 ;  /* 0x000000d8dc08723c */ /* 0x040fe80000001808 */
[----:B------:R-:W-:Y:S02]  /*6340*/  LEA.HI.X.SX32 R215, R200, R247, 0x2, P0 ;  /* 0x000000f7c8d77211 */ /* 0x000fe400000f16ff */
[----:B------:R-:W2:Y:S01]  /*6350*/  LDSM.16.MT88.4 R200, [R237+0x15800] ;  /* 0x01580000edc8783b */ /* 0x000ea20000004200 */
[C---:B------:R-:W-:Y:S01]  /*6360*/  LEA R216, P0, R212.reuse, R214, 0x5 ;  /* 0x000000d6d4d87211 */ /* 0x040fe200078028ff */
        /* <DEDUP_REMOVED lines=144> */
[----:B-1----:R-:W-:Y:S01]  /*6c70*/  LEA.HI.X.SX32 R87, R212, R207, 0x5, P0 ;  /* 0x000000cfd4577211 */ /* 0x002fe200000f2eff */
        /* <DEDUP_REMOVED lines=57> */
[----:B------:R3:W5:Y:S04]  /*7010*/  LDL.LU.64 R20, [R1+0x8] ;  /* 0x0000080001147983 */ /* 0x0007680000300a00 */
        /* <DEDUP_REMOVED lines=44> */
[----:B------:R-:W1:Y:S07]  /*72e0*/  LDSM.16.MT88.4 R8, [R237+0x7800] ;  /* 0x00780000ed08783b */ /* 0x000e6e0000004200 */
        /* <DEDUP_REMOVED lines=16> */
[----:B------:R-:W-:Y:S04]  /*73f0*/  LOP3.LUT R6, R234, 0x1f8, RZ, 0xc0, !PT ;  /* 0x000001f8ea067812 */ /* 0x000fe800078ec0ff */
[-C--:B----4-:R-:W-:Y:S05]  /*7400*/  HMMA.16816.F32 R132, R104, R108.reuse, R132 ;  /* 0x0000006c6884723c */ /* 0x090fea0000001884 */
        /* <DEDUP_REMOVED lines=43> */
.L_x_1621:
        /* <DEDUP_REMOVED lines=299> */
.L_x_1623:
        /* <DEDUP_REMOVED lines=13> */
.L_x_1624:
[----:B------:R-:W3:Y:S01]  /*8a40*/  LDCU.64 UR8, c[0x0][0x5c8] ;  /* 0x0000b900ff0877ac */ /* 0x000ee20008000a00 */
[----:B------:R-:W-:-:S04]  /*8a50*/  UIADD3 UR12, UPT, UPT, UR40, UR41, URZ ;  /* 0x00000029280c7290 */ /* 0x000fc8000fffe0ff */
[----:B---3--:R-:W-:Y:S02]  /*8a60*/  UIMAD.WIDE.U32 UR40, UR12, UR8, URZ ;  /* 0x000000080c2872a5 */ /* 0x008fe4000f8e00ff */
[----:B------:R-:W-:-:S04]  /*8a70*/  UIMAD UR12, UR12, UR9, URZ ;  /* 0x000000090c0c72a4 */ /* 0x000fc8000f8e02ff */
[----:B------:R-:W-:-:S06]  /*8a80*/  UIADD3 UR12, UPT, UPT, UR41, UR12, URZ ;  /* 0x0000000c290c7290 */ /* 0x000fcc000fffe0ff */
[----:B------:R-:W-:-:S07]  /*8a90*/  MOV R5, UR12 ;  /* 0x0000000c00057c02 */ /* 0x000fce0008000f00 */
.L_x_1625:
        /* <DEDUP_REMOVED lines=56> */
.L_x_1627:
[----:B------:R-:W-:Y:S05]  /*8e20*/  BSYNC.RECONVERGENT B0 ;  /* 0x0000000000007941 */ /* 0x000fea0003800200 */
.L_x_1626:
        /* <DEDUP_REMOVED lines=16> */
.L_x_1629:
[----:B------:R-:W-:Y:S05]  /*8f30*/  BSYNC.RECONVERGENT B0 ;  /* 0x0000000000007941 */ /* 0x000fea0003800200 */
.L_x_1628:
        /* <DEDUP_REMOVED lines=22> */
.L_x_1631:
[----:B------:R-:W-:Y:S05]  /*90a0*/  BSYNC.RECONVERGENT B0 ;  /* 0x0000000000007941 */ /* 0x000fea0003800200 */
.L_x_1630:
        /* <DEDUP_REMOVED lines=13> */
.L_x_1617:
[----:B------:R-:W-:Y:S05]  /*9180*/  BSYNC.RECONVERGENT B1 ;  /* 0x0000000000017941 */ /* 0x000fea0003800200 */
.L_x_1595:
        /* <DEDUP_REMOVED lines=11> */
.L_x_1633:
        /* <DEDUP_REMOVED lines=12> */
.L_x_2519:


//--------------------- .text._ZN5flash44flash_bwd_dq_dk_dv_loop_seqk_parallel_kernelI23Flash_bwd_kernel_traitsILi256ELi64ELi64ELi8ELi4ELi2ELi2ELb0ELb1EN7cutlass6half_tE19Flash_kernel_traitsILi256ELi64ELi64ELi8ES3_EELb0ELb0ELb1ELb0ELb0ELb1ELb1EEEvNS_16Flash_bwd_paramsE --------------------------
	.section	.text._ZN5flash44flash_bwd_dq_dk_dv_loop_seqk_parallel_kernelI23Flash_bwd_kernel_traitsILi256ELi64ELi64ELi8ELi4ELi2ELi2ELb0ELb1EN7cutlass6half_tE19Flash_kernel_traitsILi256ELi64ELi64ELi8ES3_EELb0ELb0ELb1ELb0ELb0ELb1ELb1EEEvNS_16Flash_bwd_paramsE,"ax",@progbits
	.align	128
        .global         _ZN5flash44flash_bwd_dq_dk_dv_loop_seqk_parallel_kernelI23Flash_bwd_kernel_traitsILi256ELi64ELi64ELi8ELi4ELi2ELi2ELb0ELb1EN7cutlass6half_tE19Flash_kernel_traitsILi256ELi64ELi64ELi8ES3_EELb0ELb0ELb1ELb0ELb0ELb1ELb1EEEvNS_16Flash_bwd_paramsE
        .type           _ZN5flash44flash_bwd_dq_dk_dv_loop_seqk_parallel_kernelI23Flash_bwd_kernel_traitsILi256ELi64ELi64ELi8ELi4ELi2ELi2ELb0ELb1EN7cutlass6half_tE19Flash_kernel_traitsILi256ELi64ELi64ELi8ES3_EELb0ELb0ELb1ELb0ELb0ELb1ELb1EEEvNS_16Flash_bwd_paramsE,@function
        .size           _ZN5flash44flash_bwd_dq_dk_dv_loop_seqk_parallel_kernelI23Flash_bwd_kernel_traitsILi256ELi64ELi64ELi8ELi4ELi2ELi2ELb0ELb1EN7cutlass6half_tE19Flash_kernel_traitsILi256ELi64ELi64ELi8ES3_EELb0ELb0ELb1ELb0ELb0ELb1ELb1EEEvNS_16Flash_bwd_paramsE,(.L_x_2520 - _ZN5flash44flash_bwd_dq_dk_dv_loop_seqk_parallel_kernelI23Flash_bwd_kernel_traitsILi256ELi64ELi64ELi8ELi4ELi2ELi2ELb0ELb1EN7cutlass6half_tE19Flash_kernel_traitsILi256ELi64ELi64ELi8ES3_EELb0ELb0ELb1ELb0ELb0ELb1ELb1EEEvNS_16Flash_bwd_paramsE)
        .other          _ZN5flash44flash_bwd_dq_dk_dv_loop_seqk_parallel_kernelI23Flash_bwd_kernel_traitsILi256ELi64ELi64ELi8ELi4ELi2ELi2ELb0ELb1EN7cutlass6half_tE19Flash_kernel_traitsILi256ELi64ELi64ELi8ES3_EELb0ELb0ELb1ELb0ELb0ELb1ELb1EEEvNS_16Flash_bwd_paramsE,@"STO_CUDA_ENTRY STV_DEFAULT"
_ZN5flash44flash_bwd_dq_dk_dv_loop_seqk_parallel_kernelI23Flash_bwd_kernel_traitsILi256ELi64ELi64ELi8ELi4ELi2ELi2ELb0ELb1EN7cutlass6half_tE19Flash_kernel_traitsILi256ELi64ELi64ELi8ES3_EELb0ELb0ELb1ELb0ELb0ELb1ELb1EEEvNS_16Flash_bwd_paramsE:
.text._ZN5flash44flash_bwd_dq_dk_dv_loop_seqk_parallel_kernelI23Flash_bwd_kernel_traitsILi256ELi64ELi64ELi8ELi4ELi2ELi2ELb0ELb1EN7cutlass6half_tE19Flash_kernel_traitsILi256ELi64ELi64ELi8ES3_EELb0ELb0ELb1ELb0ELb0ELb1ELb1EEEvNS_16Flash_bwd_paramsE:
        /* <DEDUP_REMOVED lines=49> */
.L_x_1672:
        /* <DEDUP_REMOVED lines=52> */
.L_x_1634:
        /* <DEDUP_REMOVED lines=44> */
.L_x_1636:
[----:B------:R-:W1:Y:S01]  /*0910*/  LDCU.64 UR14, c[0x0][0x3b8] ;  /* 0x00007700ff0e77ac */ /* 0x000e620008000a00 */
[----:B------:R-:W-:-:S04]  /*0920*/  UIADD3 UR8, UPT, UPT, UR40, UR41, URZ ;  /* 0x0000002928087290 */ /* 0x000fc8000fffe0ff */
[----:B-1----:R-:W-:Y:S02]  /*0930*/  UIMAD.WIDE.U32 UR10, UR8, UR14, URZ ;  /* 0x0000000e080a72a5 */ /* 0x002fe4000f8e00ff */
[----:B------:R-:W-:-:S04]  /*0940*/  UIMAD UR8, UR8, UR15, URZ ;  /* 0x0000000f080872a4 */ /* 0x000fc8000f8e02ff */
[----:B------:R-:W-:Y:S01]  /*0950*/  UIADD3 UR8, UPT, UPT, UR11, UR8, URZ ;  /* 0x000000080b087290 */ /* 0x000fe2000fffe0ff */
[----:B------:R-:W-:-:S05]  /*0960*/  UMOV UR46, UR10 ;  /* 0x0000000a002e7c82 */ /* 0x000fca0008000000 */
[----:B------:R-:W-:Y:S02]  /*0970*/  MOV R7, UR8 ;  /* 0x0000000800077c02 */ /* 0x000fe40008000f00 */
.L_x_1637:
        /* <DEDUP_REMOVED lines=42> */
.L_x_1638:
[----:B------:R-:W1:Y:S01]  /*0c20*/  LDCU.64 UR12, c[0x0][0x3c0] ;  /* 0x00007800ff0c77ac */ /* 0x000e620008000a00 */
[----:B------:R-:W-:-:S04]  /*0c30*/  UIADD3 UR8, UPT, UPT, UR40, UR41, URZ ;  /* 0x0000002928087290 */ /* 0x000fc8000fffe0ff */
[----:B-1----:R-:W-:Y:S02]  /*0c40*/  UIMAD.WIDE.U32 UR48, UR8, UR12, URZ ;  /* 0x0000000c083072a5 */ /* 0x002fe4000f8e00ff */
[----:B------:R-:W-:-:S04]  /*0c50*/  UIMAD UR8, UR8, UR13, URZ ;  /* 0x0000000d080872a4 */ /* 0x000fc8000f8e02ff */
[----:B------:R-:W-:-:S06]  /*0c60*/  UIADD3 UR8, UPT, UPT, UR49, UR8, URZ ;  /* 0x0000000831087290 */ /* 0x000fcc000fffe0ff */
[----:B------:R-:W-:-:S07]  /*0c70*/  MOV R6, UR8 ;  /* 0x0000000800067c02 */ /* 0x000fce0008000f00 */
.L_x_1639:
        /* <DEDUP_REMOVED lines=27> */
.L_x_1640:
[----:B------:R-:W-:Y:S02]  /*0e30*/  UIMAD.WIDE.U32 UR56, UR52, UR17, URZ ;  /* 0x00000011343872a5 */ /* 0x000fe4000f8e00ff */
[----:B------:R-:W-:-:S04]  /*0e40*/  UIMAD UR8, UR53, UR17, URZ ;  /* 0x00000011350872a4 */ /* 0x000fc8000f8e02ff */
[----:B------:R-:W-:Y:S02]  /*0e50*/  UIADD3 UR8, UPT, UPT, UR57, UR8, URZ ;  /* 0x0000000839087290 */ /* 0x000fe4000fffe0ff */
.L_x_1641:
        /* <DEDUP_REMOVED lines=20> */
.L_x_1642:
[----:B------:R-:W1:Y:S01]  /*0fa0*/  LDCU UR58, c[0x0][0x434] ;  /* 0x00008680ff3a77ac */ /* 0x000e620008000800 */
[----:B------:R-:W-:-:S04]  /*0fb0*/  UIMAD UR10, UR39, UR16, UR23 ;  /* 0x00000010270a72a4 */ /* 0x000fc8000f8e0217 */
[----:B-1----:R-:W-:Y:S02]  /*0fc0*/  UIMAD UR58, UR10, UR58, URZ ;  /* 0x0000003a0a3a72a4 */ /* 0x002fe4000f8e02ff */
.L_x_1643:
        /* <DEDUP_REMOVED lines=11> */
.L_x_1644:
[----:B------:R-:W1:Y:S01]  /*1080*/  LDCU UR57, c[0x0][0x444] ;  /* 0x00008880ff3977ac */ /* 0x000e620008000800 */
[----:B------:R-:W-:-:S04]  /*1090*/  UIMAD UR10, UR39, UR16, UR23 ;  /* 0x00000010270a72a4 */ /* 0x000fc8000f8e0217 */
[----:B-1----:R-:W-:-:S12]  /*10a0*/  UIMAD UR57, UR10, UR57, URZ ;  /* 0x000000390a3972a4 */ /* 0x002fd8000f8e02ff */
.L_x_1645:
        /* <DEDUP_REMOVED lines=102> */
.L_x_1647:
[----:B------:R-:W1:Y:S01]  /*1710*/  LDCU.64 UR12, c[0x0][0x5c0] ;  /* 0x0000b800ff0c77ac */ /* 0x000e620008000a00 */
[----:B------:R-:W-:-:S04]  /*1720*/  UIADD3 UR8, UPT, UPT, UR40, UR41, URZ ;  /* 0x0000002928087290 */ /* 0x000fc8000fffe0ff */
[----:B-1----:R-:W-:Y:S02]  /*1730*/  UIMAD.WIDE.U32 UR16, UR8, UR12, URZ ;  /* 0x0000000c081072a5 */ /* 0x002fe4000f8e00ff */
[----:B------:R-:W-:-:S04]  /*1740*/  UIMAD UR8, UR8, UR13, URZ ;  /* 0x0000000d080872a4 */ /* 0x000fc8000f8e02ff */
[----:B------:R-:W-:-:S06]  /*1750*/  UIADD3 UR8, UPT, UPT, UR17, UR8, URZ ;  /* 0x0000000811087290 */ /* 0x000fcc000fffe0ff */
[----:B------:R-:W-:Y:S02]  /*1760*/  MOV R0, UR8 ;  /* 0x0000000800007c02 */ /* 0x000fe40008000f00 */
.L_x_1648:
        /* <DEDUP_REMOVED lines=13> */
.L_x_1649:
[----:B------:R-:W1:Y:S01]  /*1840*/  LDCU.64 UR10, c[0x0][0x5c8] ;  /* 0x0000b900ff0a77ac */ /* 0x000e620008000a00 */
[----:B------:R-:W-:-:S04]  /*1850*/  UIADD3 UR40, UPT, UPT, UR40, UR41, URZ ;  /* 0x0000002928287290 */ /* 0x000fc8000fffe0ff */
[----:B-1----:R-:W-:Y:S02]  /*1860*/  UIMAD.WIDE.U32 UR14, UR40, UR10, URZ ;  /* 0x0000000a280e72a5 */ /* 0x002fe4000f8e00ff */
[----:B------:R-:W-:-:S04]  /*1870*/  UIMAD UR40, UR40, UR11, URZ ;  /* 0x0000000b282872a4 */ /* 0x000fc8000f8e02ff */
[----:B------:R-:W-:-:S06]  /*1880*/  UIADD3 UR40, UPT, UPT, UR15, UR40, URZ ;  /* 0x000000280f287290 */ /* 0x000fcc000fffe0ff */
[----:B------:R-:W-:-:S07]  /*1890*/  MOV R3, UR40 ;  /* 0x0000002800037c02 */ /* 0x000fce0008000f00 */
.L_x_1650:
        /* <DEDUP_REMOVED lines=27> */
.L_x_1652:
[----:B------:R-:W-:Y:S05]  /*1a50*/  BSYNC.RECONVERGENT B0 ;  /* 0x0000000000007941 */ /* 0x000fea0003800200 */
.L_x_1651:
        /* <DEDUP_REMOVED lines=15> */
.L_x_1654:
[----:B------:R-:W-:Y:S05]  /*1b50*/  BSYNC.RECONVERGENT B0 ;  /* 0x0000000000007941 */ /* 0x000fea0003800200 */
.L_x_1653:
        /* <DEDUP_REMOVED lines=24> */
.L_x_1656:
[----:B------:R-:W-:Y:S05]  /*1ce0*/  BSYNC.RECONVERGENT B0 ;  /* 0x0000000000007941 */ /* 0x000fea0003800200 */
.L_x_1655:
        /* <DEDUP_REMOVED lines=14> */
.L_x_1646:
        /* <DEDUP_REMOVED lines=32> */
[----:B------:R-:W-:Y:S01]  /*1fd0*/  IMAD.U32 R239, RZ, RZ, UR34 ;  /* 0x00000022ffef7e24 */ /* 0x000fe2000f8e00ff */
[----:B------:R-:W-:Y:S01]  /*1fe0*/  ISETP.GE.AND P3, PT, R13, UR35, PT ;  /* 0x000000230d007c0c */ /* 0x000fe2000bf66270 */
[----:B------:R-:W-:Y:S01]  /*1ff0*/  VIADD R3, R242, 0x8 ;  /* 0x00000008f2037836 */ /* 0x000fe20000000000 */
[----:B------:R-:W-:Y:S01]  /*2000*/  @!P4 LEA R26, P1, R26, R246, 0x1 ;  /* 0x000000f61a1ac211 */ /* 0x000fe200078208ff */
[----:B--2---:R-:W-:Y:S02]  /*2010*/  IMAD R5, R5, UR8, RZ ;  /* 0x0000000805057c24 */ /* 0x004fe4000f8e02ff */
[----:B------:R-:W-:Y:S01]  /*2020*/  IMAD.MOV.U32 R228, RZ, RZ, 0x40 ;  /* 0x00000040ffe47424 */ /* 0x000fe200078e00ff */
        /* <DEDUP_REMOVED lines=141> */
[----:B------:R-:W-:Y:S01]  /*2900*/  @!P4 LDGSTS.E.BYPASS.LTC128B.128 [R10+0x5000], desc[UR30][R24.64+0x100] ;  /* 0x05000100180acfae */ /* 0x000fe2000b981a1e */
[----:B------:R-:W2:Y:S03]  /*2910*/  LDCU UR12, c[0x0][0x45c] ;  /* 0x00008b80ff0c77ac */ /* 0x000ea60008000800 */
        /* <DEDUP_REMOVED lines=32> */
[----:B-1----:R-:W-:-:S03]  /*2b20*/  IMAD.MOV.U32 R2, RZ, RZ, 0x4 ;  /* 0x00000004ff027424 */ /* 0x002fc600078e00ff */
        /* <DEDUP_REMOVED lines=14> */
[----:B-1----:R-:W-:-:S03]  /*2c10*/  IMAD.SHL.U32 R2, R0, 0x40, RZ ;  /* 0x0000004000027824 */ /* 0x002fc600078e00ff */
[----:B------:R-:W-:Y:S02]  /*2c20*/  @!P2 LDGSTS.E.BYPASS.LTC128B.128 [R10+0x1d000], desc[UR30][R6.64+0x100] ;  /* 0x1d000100060aafae */ /* 0x000fe4000b981a1e */
[----:B------:R-:W-:Y:S02]  /*2c30*/  LOP3.LUT R3, R2, 0x1c0, RZ, 0xc0, !PT ;  /* 0x000001c002037812 */ /* 0x000fe400078ec0ff */
[----:B------:R1:W-:Y:S02]  /*2c40*/  @!P2 LDGSTS.E.BYPASS.LTC128B.128 [R10+0x1f000], desc[UR30][R6.64+0x180] ;  /* 0x1f000180060aafae */ /* 0x0003e4000b981a1e */
[----:B------:R-:W-:Y:S01]  /*2c50*/  LOP3.LUT R11, R3, 0x38, R11, 0xf8, !PT ;  /* 0x00000038030b7812 */ /* 0x000fe200078ef80b */
[C---:B------:R-:W-:Y:S02]  /*2c60*/  IMAD.SHL.U32 R3, R0.reuse, 0x2, RZ ;  /* 0x0000000200037824 */ /* 0x040fe400078e00ff */
[----:B------:R-:W-:Y:S01]  /*2c70*/  IMAD.SHL.U32 R4, R0, 0x10, RZ ;  /* 0x0000001000047824 */ /* 0x000fe200078e00ff */
[----:B------:R-:W-:Y:S01]  /*2c80*/  LOP3.LUT R2, R2, 0x200, RZ, 0xc0, !PT ;  /* 0x0000020002027812 */ /* 0x000fe200078ec0ff */
[----:B------:R-:W0:Y:S01]  /*2c90*/  LDGDEPBAR ;  /* 0x00000000000079af */ /* 0x000e220000000000 */
[----:B------:R-:W-:-:S02]  /*2ca0*/  LOP3.LUT R3, R3, 0x6, RZ, 0xc0, !PT ;  /* 0x0000000603037812 */ /* 0x000fc400078ec0ff */
[----:B------:R-:W-:Y:S02]  /*2cb0*/  LOP3.LUT R231, R11, 0x8, R0, 0x78, !PT ;  /* 0x000000080be77812 */ /* 0x000fe400078e7800 */
[----:B------:R-:W-:Y:S02]  /*2cc0*/  LOP3.LUT R3, R3, 0xe0, R8, 0xf8, !PT ;  /* 0x000000e003037812 */ /* 0x000fe400078ef808 */
[----:B------:R-:W-:Y:S01]  /*2cd0*/  LOP3.LUT R232, R11, 0x8, R9, 0x78, !PT ;  /* 0x000000080be87812 */ /* 0x000fe200078e7809 */
[----:B-1----:R-:W-:-:S05]  /*2ce0*/  IMAD.SHL.U32 R6, R0, 0x20, RZ ;  /* 0x0000002000067824 */ /* 0x002fca00078e00ff */
[----:B------:R-:W-:Y:S02]  /*2cf0*/  LOP3.LUT R5, R6, 0x200, RZ, 0xc0, !PT ;  /* 0x0000020006057812 */ /* 0x000fe400078ec0ff */
[----:B------:R-:W-:Y:S02]  /*2d00*/  LOP3.LUT R2, R2, 0xc00, R6, 0xf8, !PT ;  /* 0x00000c0002027812 */ /* 0x000fe400078ef806 */
[----:B------:R-:W-:Y:S02]  /*2d10*/  LOP3.LUT R4, R5, 0x3800, R4, 0xf8, !PT ;  /* 0x0000380005047812 */ /* 0x000fe400078ef804 */
[----:B------:R-:W-:Y:S02]  /*2d20*/  R2P PR, R0, 0x6 ;  /* 0x0000000600007804 */ /* 0x000fe40000000000 */
[----:B------:R-:W-:Y:S01]  /*2d30*/  LOP3.LUT R231, R4, R231, RZ, 0xfc, !PT ;  /* 0x000000e704e77212 */ /* 0x000fe200078efcff */
[----:B------:R-:W-:Y:S01]  /*2d40*/  IMAD.U32 R239, R239, 0x40, R3 ;  /* 0x00000040efef7824 */ /* 0x000fe200078e0003 */
[----:B------:R-:W-:Y:S01]  /*2d50*/  LOP3.LUT R232, R2, R232, RZ, 0xfc, !PT ;  /* 0x000000e802e87212 */ /* 0x000fe200078efcff */
[----:B------:R-:W-:Y:S01]  /*2d60*/  IMAD.MOV.U32 R3, RZ, RZ, 0x20 ;  /* 0x00000020ff037424 */ /* 0x000fe200078e00ff */
[----:B------:R-:W-:-:S02]  /*2d70*/  SEL R228, R228, 0xffffffc0, !P2 ;  /* 0xffffffc0e4e47807 */ /* 0x000fc40005000000 */
[----:B------:R-:W-:Y:S02]  /*2d80*/  LEA R231, R231, UR32, 0x1 ;  /* 0x00000020e7e77c11 */ /* 0x000fe4000f8e08ff */
[----:B------:R-:W-:Y:S02]  /*2d90*/  LEA R232, R232, UR32, 0x1 ;  /* 0x00000020e8e87c11 */ /* 0x000fe4000f8e08ff */
[----:B------:R-:W-:Y:S01]  /*2da0*/  SEL R3, R3, 0xffffffe0, !P1 ;  /* 0xffffffe003037807 */ /* 0x000fe20004800000 */
[C---:B------:R-:W-:Y:S02]  /*2db0*/  IMAD.IADD R2, R228.reuse, 0x1, R231 ;  /* 0x00000001e4027824 */ /* 0x040fe400078e02e7 */
[--C-:B------:R-:W-:Y:S01]  /*2dc0*/  IMAD.IADD R228, R228, 0x1, R232.reuse ;  /* 0x00000001e4e47824 */ /* 0x100fe200078e02e8 */
[----:B------:R-:W-:Y:S01]  /*2dd0*/  CS2R R26, SRZ ;  /* 0x00000000001a7805 */ /* 0x000fe2000001ff00 */
[----:B------:R-:W-:Y:S01]  /*2de0*/  IMAD.IADD R229, R231, 0x1, R3 ;  /* 0x00000001e7e57824 */ /* 0x000fe200078e0203 */
[----:B------:R-:W-:Y:S01]  /*2df0*/  CS2R R24, SRZ ;  /* 0x0000000000187805 */ /* 0x000fe2000001ff00 */
[C---:B------:R-:W-:Y:S01]  /*2e00*/  IMAD.IADD R230, R3.reuse, 0x1, R232 ;  /* 0x0000000103e67824 */ /* 0x040fe200078e02e8 */
[----:B------:R-:W-:Y:S01]  /*2e10*/  CS2R R22, SRZ ;  /* 0x0000000000167805 */ /* 0x000fe2000001ff00 */
[C---:B------:R-:W-:Y:S01]  /*2e20*/  IMAD.IADD R0, R3.reuse, 0x1, R2 ;  /* 0x0000000103007824 */ /* 0x040fe200078e0202 */
[----:B------:R-:W-:Y:S01]  /*2e30*/  CS2R R20, SRZ ;  /* 0x0000000000147805 */ /* 0x000fe2000001ff00 */
[----:B------:R-:W-:Y:S01]  /*2e40*/  IMAD.IADD R3, R3, 0x1, R228 ;  /* 0x0000000103037824 */ /* 0x000fe200078e02e4 */
[----:B--234-:R-:W-:-:S12]  /*2e50*/  USHF.L.U32 UR14, UR14, 0x6, URZ ;  /* 0x000000060e0e7899 */ /* 0x01cfd800080006ff */
.L_x_1662:
[----:B------:R-:W0:Y:S01]  /*2e60*/  LDGDEPBAR ;  /* 0x00000000000079af */ /* 0x000e220000000000 */
[----:B------:R-:W-:Y:S04]  /*2e70*/  USHF.L.U32 UR11, UR53, 0x6, URZ ;  /* 0x00000006350b7899 */ /* 0x000fe800080006ff */
[----:B------:R-:W-:Y:S01]  /*2e80*/  UISETP.GE.AND UP0, UPT, UR11, UR52, UPT ;  /* 0x000000340b00728c */ /* 0x000fe2000bf06270 */
        /* <DEDUP_REMOVED lines=159> */
[----:B------:R-:W-:Y:S01]  /*3880*/  MOV R8, R198 ;  /* 0x000000c600087202 */ /* 0x000fe20000000f00 */
[----:B------:R-:W-:Y:S01]  /*3890*/  IMAD.MOV.U32 R9, RZ, RZ, R197 ;  /* 0x000000ffff097224 */ /* 0x000fe200078e00c5 */
[----:B------:R-:W-:Y:S01]  /*38a0*/  MOV R10, R196 ;  /* 0x000000c4000a7202 */ /* 0x000fe20000000f00 */
[----:B------:R-:W-:Y:S01]  /*38b0*/  IMAD.MOV.U32 R11, RZ, RZ, R131 ;  /* 0x000000ffff0b7224 */ /* 0x000fe200078e0083 */
[----:B------:R-:W-:Y:S01]  /*38c0*/  UIADD3 UR15, UPT, UPT, UR15, 0x40, URZ ;  /* 0x000000400f0f7890 */ /* 0x000fe2000fffe0ff */
[----:B------:R-:W-:Y:S01]  /*38d0*/  MOV R12, R130 ;  /* 0x00000082000c7202 */ /* 0x000fe20000000f00 */
[----:B------:R-:W-:Y:S01]  /*38e0*/  IMAD.MOV.U32 R2, RZ, RZ, R129 ;  /* 0x000000ffff027224 */ /* 0x000fe200078e0081 */
[----:B------:R-:W-:Y:S01]  /*38f0*/  UIADD3 UR35, UPT, UPT, UR11, 0x40, URZ ;  /* 0x000000400b237890 */ /* 0x000fe2000fffe0ff */
[----:B------:R-:W-:Y:S01]  /*3900*/  MOV R13, R128 ;  /* 0x00000080000d7202 */ /* 0x000fe20000000f00 */
[----:B------:R-:W-:Y:S01]  /*3910*/  IMAD.MOV.U32 R14, RZ, RZ, R127 ;  /* 0x000000ffff0e7224 */ /* 0x000fe200078e007f */
[----:B------:R-:W-:Y:S01]  /*3920*/  MOV R16, R126 ;  /* 0x0000007e00107202 */ /* 0x000fe20000000f00 */
[----:B------:R-:W-:Y:S01]  /*3930*/  IMAD.U32 R0, RZ, RZ, UR15 ;  /* 0x0000000fff007e24 */ /* 0x000fe2000f8e00ff */
[----:B------:R-:W-:Y:S01]  /*3940*/  UIADD3 UR15, UPT, UPT, UR42, UR10, -UR33 ;  /* 0x0000000a2a0f7290 */ /* 0x000fe2000fffe821 */
[----:B------:R-:W-:Y:S03]  /*3950*/  IMAD.MOV.U32 R15, RZ, RZ, R125 ;  /* 0x000000ffff0f7224 */ /* 0x000fe600078e007d */
[----:B------:R-:W-:Y:S01]  /*3960*/  UIADD3 UR15, UPT, UPT, UR15, -0x40, URZ ;  /* 0xffffffc00f0f7890 */ /* 0x000fe2000fffe0ff */
[----:B------:R-:W-:Y:S01]  /*3970*/  ISETP.LT.AND P0, PT, R0, UR33, PT ;  /* 0x0000002100007c0c */ /* 0x000fe2000bf01270 */
[----:B------:R-:W-:Y:S02]  /*3980*/  IMAD.MOV.U32 R0, RZ, RZ, R204 ;  /* 0x000000ffff007224 */ /* 0x000fe400078e00cc */
[----:B------:R-:W-:Y:S06]  /*3990*/  UISETP.GE.AND UP0, UPT, UR35, UR15, UPT ;  /* 0x0000000f2300728c */ /* 0x000fec000bf06270 */
[----:B------:R-:W-:Y:S11]  /*39a0*/  PLOP3.LUT P1, PT, PT, PT, UP0, 0x80, 0x8 ;  /* 0x000000000008781c */ /* 0x000ff60003f2f008 */
[----:B------:R-:W-:Y:S02]  /*39b0*/  @!UPT UIADD3 URZ, UPT, UPT, URZ, URZ, URZ ;  /* 0x000000fffffff290 */ /* 0x000fe4000fffe0ff */
[----:B------:R-:W-:Y:S05]  /*39c0*/  @!P1 BRA P0, `(.L_x_1659) ;  /* 0x0000000400489947 */ /* 0x000fea0000000000 */
.L_x_1658:
[----:B------:R-:W-:Y:S01]  /*39d0*/  UIADD3 UR15, UPT, UPT, UR33, UR9, -UR43 ;  /* 0x00000009210f7290 */ /* 0x000fe2000fffe82b */
[----:B------:R-:W-:Y:S01]  /*39e0*/  VIADD R0, R242, UR11 ;  /* 0x0000000bf2007c36 */ /* 0x000fe20008000000 */
[----:B------:R-:W-:Y:S01]  /*39f0*/  UIADD3 UR11, UPT, UPT, UR33, -UR10, -UR43 ;  /* 0x8000000a210b7290 */ /* 0x000fe2000fffe82b */
[----:B------:R-:W-:Y:S02]  /*3a00*/  IMAD.MOV.U32 R89, RZ, RZ, 0x1 ;  /* 0x00000001ff597424 */ /* 0x000fe400078e00ff */
[----:B--2---:R-:W-:Y:S02]  /*3a10*/  IMAD.MOV.U32 R17, RZ, RZ, 0x9 ;  /* 0x00000009ff117424 */ /* 0x004fe400078e00ff */
[C---:B------:R-:W-:Y:S02]  /*3a20*/  VIADD R2, R0.reuse, UR15 ;  /* 0x0000000f00027c36 */ /* 0x040fe40008000000 */
[----:B------:R-:W-:Y:S02]  /*3a30*/  VIADD R0, R0, UR11 ;  /* 0x0000000b00007c36 */ /* 0x000fe40008000000 */
[C---:B------:R-:W-:Y:S01]  /*3a40*/  VIADD R88, R239.reuse, 0x1 ;  /* 0x00000001ef587836 */ /* 0x040fe20000000000 */
[C---:B------:R-:W-:Y:S01]  /*3a50*/  VIADDMNMX R89, R2.reuse, R89, UR33, PT ;  /* 0x0000002102597e46 */ /* 0x040fe2000b800159 */
[C---:B------:R-:W-:Y:S01]  /*3a60*/  VIADD R87, R239.reuse, 0x8 ;  /* 0x00000008ef577836 */ /* 0x040fe20000000000 */
[----:B------:R-:W-:Y:S01]  /*3a70*/  VIADDMNMX R17, R2, R17, UR33, PT ;  /* 0x0000002102117e46 */ /* 0x000fe2000b800111 */
[C---:B------:R-:W-:Y:S01]  /*3a80*/  VIADD R18, R239.reuse, 0x19 ;  /* 0x00000019ef127836 */ /* 0x040fe20000000000 */
[----:B------:R-:W-:Y:S01]  /*3a90*/  VIMNMX R2, PT, PT, RZ, R0, !PT ;  /* 0x00000000ff027248 */ /* 0x000fe20007fe0100 */
[C---:B------:R-:W-:Y:S01]  /*3aa0*/  VIADD R86, R239.reuse, 0x9 ;  /* 0x00000009ef567836 */ /* 0x040fe20000000000 */
[----:B------:R-:W-:Y:S01]  /*3ab0*/  VIADDMNMX R0, R0, 0x8, RZ, !PT ;  /* 0x0000000800007846 */ /* 0x000fe200078001ff */
[C---:B------:R-:W-:Y:S01]  /*3ac0*/  VIADD R85, R239.reuse, 0x10 ;  /* 0x00000010ef557836 */ /* 0x040fe20000000000 */
[CC--:B------:R-:W-:Y:S01]  /*3ad0*/  ISETP.GE.AND P1, PT, R239.reuse, R2.reuse, PT ;  /* 0x00000002ef00720c */ /* 0x0c0fe20003f26270 */
[C---:B------:R-:W-:Y:S01]  /*3ae0*/  VIADD R84, R239.reuse, 0x11 ;  /* 0x00000011ef547836 */ /* 0x040fe20000000000 */
[-C--:B------:R-:W-:Y:S01]  /*3af0*/  ISETP.GE.AND P0, PT, R88, R2.reuse, PT ;  /* 0x000000025800720c */ /* 0x080fe20003f06270 */
[----:B------:R-:W-:Y:S01]  /*3b00*/  VIADD R19, R239, 0x18 ;  /* 0x00000018ef137836 */ /* 0x000fe20000000000 */
        /* <DEDUP_REMOVED lines=62> */
.L_x_1659:
        /* <DEDUP_REMOVED lines=135> */
[----:B------:R-:W-:Y:S05]  /*4760*/  LOP3.LUT R238, R238, R120, RZ, 0xfc, !PT ;  /* 0x00000078eeee7212 */ /* 0x000fea00078efcff */
        /* <DEDUP_REMOVED lines=313> */
.L_x_1660:
        /* <DEDUP_REMOVED lines=399> */
.L_x_1661:
        /* <DEDUP_REMOVED lines=234> */
.L_x_1663:
        /* <DEDUP_REMOVED lines=13> */
.L_x_1664:
[----:B------:R-:W3:Y:S01]  /*8360*/  LDCU.64 UR8, c[0x0][0x5c8] ;  /* 0x0000b900ff0877ac */ /* 0x000ee20008000a00 */
[----:B------:R-:W-:-:S04]  /*8370*/  UIADD3 UR12, UPT, UPT, UR40, UR41, URZ ;  /* 0x00000029280c7290 */ /* 0x000fc8000fffe0ff */
[----:B---3--:R-:W-:Y:S02]  /*8380*/  UIMAD.WIDE.U32 UR40, UR12, UR8, URZ ;  /* 0x000000080c2872a5 */ /* 0x008fe4000f8e00ff */
[----:B------:R-:W-:-:S04]  /*8390*/  UIMAD UR12, UR12, UR9, URZ ;  /* 0x000000090c0c72a4 */ /* 0x000fc8000f8e02ff */
[----:B------:R-:W-:-:S06]  /*83a0*/  UIADD3 UR12, UPT, UPT, UR41, UR12, URZ ;  /* 0x0000000c290c7290 */ /* 0x000fcc000fffe0ff */
[----:B------:R-:W-:-:S07]  /*83b0*/  MOV R5, UR12 ;  /* 0x0000000c00057c02 */ /* 0x000fce0008000f00 */
.L_x_1665:
        /* <DEDUP_REMOVED lines=15> */
[C---:B------:R-:W-:Y:S01]  /*84b0*/  ISETP.GE.AND P1, PT, R4.reuse, UR33, PT ;  /* 0x0000002104007c0c */ /* 0x040fe2000bf26270 */
        /* <DEDUP_REMOVED lines=40> */
.L_x_1667:
[----:B------:R-:W-:Y:S05]  /*8740*/  BSYNC.RECONVERGENT B0 ;  /* 0x0000000000007941 */ /* 0x000fea0003800200 */
.L_x_1666:
        /* <DEDUP_REMOVED lines=16> */
.L_x_1669:
[----:B------:R-:W-:Y:S05]  /*8850*/  BSYNC.RECONVERGENT B0 ;  /* 0x0000000000007941 */ /* 0x000fea0003800200 */
.L_x_1668:
        /* <DEDUP_REMOVED lines=22> */
.L_x_1671:
[----:B------:R-:W-:Y:S05]  /*89c0*/  BSYNC.RECONVERGENT B0 ;  /* 0x0000000000007941 */ /* 0x000fea0003800200 */
.L_x_1670:
        /* <DEDUP_REMOVED lines=13> */
.L_x_1657:
[----:B------:R-:W-:Y:S05]  /*8aa0*/  BSYNC.RECONVERGENT B1 ;  /* 0x0000000000017941 */ /* 0x000fea0003800200 */
.L_x_1635:
        /* <DEDUP_REMOVED lines=11> */
.L_x_1673:
        /* <DEDUP_REMOVED lines=10> */
.L_x_2520:


//--------------------- .text._ZN5flash44flash_bwd_dq_dk_dv_loop_seqk_parallel_kernelI23Flash_bwd_kernel_traitsILi256ELi64ELi64ELi8ELi4ELi2ELi2ELb0ELb1EN7cutlass6half_tE19Flash_kernel_traitsILi256ELi64ELi64ELi8ES3_EELb1ELb0ELb1ELb1ELb0ELb0ELb0EEEvNS_16Flash_bwd_paramsE --------------------------
	.section	.text._ZN5flash44flash_bwd_dq_dk_dv_loop_seqk_parallel_kernelI23Flash_bwd_kernel_traitsILi256ELi64ELi64ELi8ELi4ELi2ELi2ELb0ELb1EN7cutlass6half_tE19Flash_kernel_traitsILi256ELi64ELi64ELi8ES3_EELb1ELb0ELb1ELb1ELb0ELb0ELb0EEEvNS_16Flash_bwd_paramsE,"ax",@progbits
	.align	128
        .global         _ZN5flash44flash_bwd_dq_dk_dv_loop_seqk_parallel_kernelI23Flash_bwd_kernel_traitsILi256ELi64ELi64ELi8ELi4ELi2ELi2ELb0ELb1EN7cutlass6half_tE19Flash_kernel_traitsILi256ELi64ELi64ELi8ES3_EELb1ELb0ELb1ELb1ELb0ELb0ELb0EEEvNS_16Flash_bwd_paramsE
        .type           _ZN5flash44flash_bwd_dq_dk_dv_loop_seqk_parallel_kernelI23Flash_bwd_kernel_traitsILi256ELi64ELi64ELi8ELi4ELi2ELi2ELb0ELb1EN7cutlass6half_tE19Flash_kernel_traitsILi256ELi64ELi64ELi8ES3_EELb1ELb0ELb1ELb1ELb0ELb0ELb0EEEvNS_16Flash_bwd_paramsE,@function
        .size           _ZN5flash44flash_bwd_dq_dk_dv_loop_seqk_parallel_kernelI23Flash_bwd_kernel_traitsILi256ELi64ELi64ELi8ELi4ELi2ELi2ELb0ELb1EN7cutlass6half_tE19Flash_kernel_traitsILi256ELi64ELi64ELi8ES3_EELb1ELb0ELb1ELb1ELb0ELb0ELb0EEEvNS_16Flash_bwd_paramsE,(.L_x_2521 - _ZN5flash44flash_bwd_dq_dk_dv_loop_seqk_parallel_kernelI23Flash_bwd_kernel_traitsILi256ELi64ELi64ELi8ELi4ELi2ELi2ELb0ELb1EN7cutlass6half_tE19Flash_kernel_traitsILi256ELi64ELi64ELi8ES3_EELb1ELb0ELb1ELb1ELb0ELb0ELb0EEEvNS_16Flash_bwd_paramsE)
        .other          _ZN5flash44flash_bwd_dq_dk_dv_loop_seqk_parallel_kernelI23Flash_bwd_kernel_traitsILi256ELi64ELi64ELi8ELi4ELi2ELi2ELb0ELb1EN7cutlass6half_tE19Flash_kernel_traitsILi256ELi64ELi64ELi8ES3_EELb1ELb0ELb1ELb1ELb0ELb0ELb0EEEvNS_16Flash_bwd_paramsE,@"STO_CUDA_ENTRY STV_DEFAULT"
_ZN5flash44flash_bwd_dq_dk_dv_loop_seqk_parallel_kernelI23Flash_bwd_kernel_traitsILi256ELi64ELi64ELi8ELi4ELi2ELi2ELb0ELb1EN7cutlass6half_tE19Flash_kernel_traitsILi256ELi64ELi64ELi8ES3_EELb1ELb0ELb1ELb1ELb0ELb0ELb0EEEvNS_16Flash_bwd_paramsE:
.text._ZN5flash44flash_bwd_dq_dk_dv_loop_seqk_parallel_kernelI23Flash_bwd_kernel_traitsILi256ELi64ELi64ELi8ELi4ELi2ELi2ELb0ELb1EN7cutlass6half_tE19Flash_kernel_traitsILi256ELi64ELi64ELi8ES3_EELb1ELb0ELb1ELb1ELb0ELb0ELb0EEEvNS_16Flash_bwd_paramsE:
        /* <DEDUP_REMOVED lines=49> */
.L_x_1732:
        /* <DEDUP_REMOVED lines=52> */
.L_x_1674:
        /* <DEDUP_REMOVED lines=44> */
.L_x_1676:
[----:B------:R-:W1:Y:S01]  /*0910*/  LDCU.64 UR14, c[0x0][0x3b8] ;  /* 0x00007700ff0e77ac */ /* 0x000e620008000a00 */
[----:B------:R-:W-:-:S04]  /*0920*/  UIADD3 UR8, UPT, UPT, UR36, UR38, URZ ;  /* 0x0000002624087290 */ /* 0x000fc8000fffe0ff */
[----:B-1----:R-:W-:Y:S02]  /*0930*/  UIMAD.WIDE.U32 UR10, UR8, UR14, URZ ;  /* 0x0000000e080a72a5 */ /* 0x002fe4000f8e00ff */
[----:B------:R-:W-:-:S04]  /*0940*/  UIMAD UR8, UR8, UR15, URZ ;  /* 0x0000000f080872a4 */ /* 0x000fc8000f8e02ff */
[----:B------:R-:W-:Y:S01]  /*0950*/  UIADD3 UR8, UPT, UPT, UR11, UR8, URZ ;  /* 0x000000080b087290 */ /* 0x000fe2000fffe0ff */
[----:B------:R-:W-:-:S05]  /*0960*/  UMOV UR52, UR10 ;  /* 0x0000000a00347c82 */ /* 0x000fca0008000000 */
[----:B------:R-:W-:Y:S02]  /*0970*/  MOV R6, UR8 ;  /* 0x0000000800067c02 */ /* 0x000fe40008000f00 */
.L_x_1677:
        /* <DEDUP_REMOVED lines=42> */
.L_x_1678:
[----:B------:R-:W1:Y:S01]  /*0c20*/  LDCU.64 UR12, c[0x0][0x3c0] ;  /* 0x00007800ff0c77ac */ /* 0x000e620008000a00 */
[----:B------:R-:W-:-:S04]  /*0c30*/  UIADD3 UR8, UPT, UPT, UR36, UR38, URZ ;  /* 0x0000002624087290 */ /* 0x000fc8000fffe0ff */
[----:B-1----:R-:W-:Y:S02]  /*0c40*/  UIMAD.WIDE.U32 UR10, UR8, UR12, URZ ;  /* 0x0000000c080a72a5 */ /* 0x002fe4000f8e00ff */
[----:B------:R-:W-:-:S04]  /*0c50*/  UIMAD UR8, UR8, UR13, URZ ;  /* 0x0000000d080872a4 */ /* 0x000fc8000f8e02ff */
[----:B------:R-:W-:Y:S01]  /*0c60*/  UIADD3 UR8, UPT, UPT, UR11, UR8, URZ ;  /* 0x000000080b087290 */ /* 0x000fe2000fffe0ff */
[----:B------:R-:W-:-:S05]  /*0c70*/  UMOV UR50, UR10 ;  /* 0x0000000a00327c82 */ /* 0x000fca0008000000 */
[----:B------:R-:W-:-:S07]  /*0c80*/  MOV R7, UR8 ;  /* 0x0000000800077c02 */ /* 0x000fce0008000f00 */
.L_x_1679:
        /* <DEDUP_REMOVED lines=17> */
[----:B------:R-:W-:-:S02]  /*0da0*/  UIADD3 UR8, UPT, UPT, UR45, UR8, URZ ;  /* 0x000000082d087290 */ /* 0x000fc4000fffe0ff */
[----:B------:R-:W-:Y:S02]  /*0db0*/  UIMAD.WIDE.U32 UR56, UR10, UR60, URZ ;  /* 0x0000003c0a3872a5 */ /* 0x000fe4000f8e00ff */
[----:B------:R-:W-:-:S04]  /*0dc0*/  UIMAD UR8, UR8, UR42, URZ ;  /* 0x0000002a080872a4 */ /* 0x000fc8000f8e02ff */
[----:B------:R-:W-:Y:S02]  /*0dd0*/  UIMAD UR8, UR9, UR44, UR8 ;  /* 0x0000002c090872a4 */ /* 0x000fe4000f8e0208 */
[----:B------:R-:W-:Y:S02]  /*0de0*/  USHF.R.S32.HI UR9, URZ, 0x1f, UR60 ;  /* 0x0000001fff097899 */ /* 0x000fe4000801143c */
[----:B------:R-:W-:-:S04]  /*0df0*/  UIADD3 UR8, UPT, UPT, UR11, UR8, URZ ;  /* 0x000000080b087290 */ /* 0x000fc8000fffe0ff */
[----:B------:R-:W-:-:S04]  /*0e00*/  UIMAD UR8, UR8, UR60, URZ ;  /* 0x0000003c080872a4 */ /* 0x000fc8000f8e02ff */
[----:B------:R-:W-:-:S04]  /*0e10*/  UIMAD UR8, UR9, UR10, UR8 ;  /* 0x0000000a090872a4 */ /* 0x000fc8000f8e0208 */
[----:B------:R-:W-:Y:S01]  /*0e20*/  UIADD3 UR8, UPT, UPT, UR57, UR8, URZ ;  /* 0x0000000839087290 */ /* 0x000fe2000fffe0ff */
[----:B------:R-:W-:Y:S11]  /*0e30*/  BRA `(.L_x_1681) ;  /* 0x00000000000c7947 */ /* 0x000ff60003800000 */
.L_x_1680:
[----:B------:R-:W-:Y:S02]  /*0e40*/  UIMAD.WIDE.U32 UR56, UR66, UR16, URZ ;  /* 0x00000010423872a5 */ /* 0x000fe4000f8e00ff */
[----:B------:R-:W-:-:S04]  /*0e50*/  UIMAD UR8, UR67, UR16, URZ ;  /* 0x00000010430872a4 */ /* 0x000fc8000f8e02ff */
[----:B------:R-:W-:Y:S02]  /*0e60*/  UIADD3 UR8, UPT, UPT, UR57, UR8, URZ ;  /* 0x0000000839087290 */ /* 0x000fe4000fffe0ff */
.L_x_1681:
        /* <DEDUP_REMOVED lines=20> */
.L_x_1682:
[----:B------:R-:W1:Y:S01]  /*0fb0*/  LDCU UR58, c[0x0][0x434] ;  /* 0x00008680ff3a77ac */ /* 0x000e620008000800 */
[----:B------:R-:W-:-:S04]  /*0fc0*/  UIMAD UR10, UR23, UR42, UR24 ;  /* 0x0000002a170a72a4 */ /* 0x000fc8000f8e0218 */
[----:B-1----:R-:W-:Y:S02]  /*0fd0*/  UIMAD UR58, UR10, UR58, URZ ;  /* 0x0000003a0a3a72a4 */ /* 0x002fe4000f8e02ff */
.L_x_1683:
        /* <DEDUP_REMOVED lines=11> */
.L_x_1684:
[----:B------:R-:W1:Y:S01]  /*1090*/  LDCU UR57, c[0x0][0x444] ;  /* 0x00008880ff3977ac */ /* 0x000e620008000800 */
[----:B------:R-:W-:-:S04]  /*10a0*/  UIMAD UR10, UR23, UR42, UR24 ;  /* 0x0000002a170a72a4 */ /* 0x000fc8000f8e0218 */
[----:B-1----:R-:W-:-:S12]  /*10b0*/  UIMAD UR57, UR10, UR57, URZ ;  /* 0x000000390a3972a4 */ /* 0x002fd8000f8e02ff */
.L_x_1685:
        /* <DEDUP_REMOVED lines=16> */
[----:B------:R-:W-:Y:S02]  /*11c0*/  IMAD R12, R3, UR51, R12 ;  /* 0x00000033030c7c24 */ /* 0x000fe4000f8e020c */
[C---:B--2---:R-:W-:Y:S01]  /*11d0*/  IMAD.SHL.U32 R9, R0.reuse, 0x8, RZ ;  /* 0x0000000800097824 */ /* 0x044fe200078e00ff */
[----:B------:R-:W-:Y:S01]  /*11e0*/  USHF.R.S32.HI UR44, URZ, 0x6, UR8 ;  /* 0x00000006ff2c7899 */ /* 0x000fe20008011408 */
[----:B------:R-:W-:Y:S02]  /*11f0*/  LOP3.LUT R238, R0, 0x1f, RZ, 0xc0, !PT ;  /* 0x0000001f00ee7812 */ /* 0x000fe400078ec0ff */
[----:B------:R-:W-:Y:S01]  /*1200*/  SHF.R.U32.HI R13, RZ, 0x5, R0 ;  /* 0x00000005ff0d7819 */ /* 0x000fe20000011600 */
[----:B------:R-:W-:Y:S01]  /*1210*/  UISETP.LT.AND UP0, UPT, URZ, UR44, UPT ;  /* 0x0000002cff00728c */ /* 0x000fe2000bf01270 */
[----:B------:R-:W-:Y:S02]  /*1220*/  LOP3.LUT R20, R9, 0x38, RZ, 0xc0, !PT ;  /* 0x0000003809147812 */ /* 0x000fe400078ec0ff */
[----:B------:R-:W1:Y:S02]  /*1230*/  LDCU.128 UR8, c[0x0][0x590] ;  /* 0x0000b200ff0877ac */ /* 0x000e640008000c00 */
[----:B------:R-:W-:Y:S01]  /*1240*/  IADD3 R10, P0, PT, R20, UR62, RZ ;  /* 0x0000003e140a7c10 */ /* 0x000fe2000ff1e0ff */
[----:B------:R-:W-:Y:S01]  /*1250*/  IMAD.WIDE.U32 R14, R2, UR51, R20 ;  /* 0x00000033020e7c25 */ /* 0x000fe2000f8e0014 */
[----:B------:R-:W-:Y:S01]  /*1260*/  USEL UR44, URZ, UR44, !UP0 ;  /* 0x0000002cff2c7287 */ /* 0x000fe2000c000000 */
[----:B------:R-:W2:Y:S02]  /*1270*/  LDCU.64 UR62, c[0x0][0x420] ;  /* 0x00008400ff3e77ac */ /* 0x000ea40008000a00 */
[----:B------:R-:W-:Y:S01]  /*1280*/  IMAD.X R11, RZ, RZ, UR17, P0 ;  /* 0x00000011ff0b7e24 */ /* 0x000fe200080e06ff */
[----:B------:R-:W-:Y:S01]  /*1290*/  IADD3 R14, P0, PT, R14, UR54, RZ ;  /* 0x000000360e0e7c10 */ /* 0x000fe2000ff1e0ff */
[----:B------:R-:W-:-:S03]  /*12a0*/  UISETP.GT.AND UP0, UPT, UR49, UR44, UPT ;  /* 0x0000002c3100728c */ /* 0x000fc6000bf04270 */
[----:B------:R-:W-:Y:S01]  /*12b0*/  IADD3.X R15, PT, PT, R15, UR48, R12, P0, !PT ;  /* 0x000000300f0f7c10 */ /* 0x000fe200087fe40c */
[----:B-1----:R-:W-:Y:S01]  /*12c0*/  UIMAD UR16, UR53, UR8, URZ ;  /* 0x00000008351072a4 */ /* 0x002fe2000f8e02ff */
[----:B------:R-:W-:Y:S01]  /*12d0*/  IMAD.U32 R8, RZ, RZ, UR8 ;  /* 0x00000008ff087e24 */ /* 0x000fe2000f8e00ff */
[----:B------:R-:W-:Y:S01]  /*12e0*/  MOV R16, UR10 ;  /* 0x0000000a00107c02 */ /* 0x000fe20008000f00 */
[----:B------:R-:W-:Y:S02]  /*12f0*/  UIMAD UR53, UR42, UR60, URZ ;  /* 0x0000003c2a3572a4 */ /* 0x000fe4000f8e02ff */
[----:B------:R-:W-:Y:S01]  /*1300*/  UIMAD UR16, UR51, UR9, UR16 ;  /* 0x00000009331072a4 */ /* 0x000fe2000f8e0210 */
[----:B------:R-:W-:Y:S01]  /*1310*/  IMAD.WIDE.U32 R10, R8, UR51, R10 ;  /* 0x00000033080a7c25 */ /* 0x000fe2000f8e000a */
[----:B------:R-:W-:Y:S02]  /*1320*/  USHF.L.U64.HI UR48, UR8, 0x5, UR9 ;  /* 0x0000000508307899 */ /* 0x000fe40008010209 */
[----:B------:R-:W-:Y:S01]  /*1330*/  USHF.L.U32 UR51, UR8, 0x5, URZ ;  /* 0x0000000508337899 */ /* 0x000fe200080006ff */
[----:B------:R-:W-:Y:S01]  /*1340*/  IMAD.U32 R8, RZ, RZ, UR11 ;  /* 0x0000000bff087e24 */ /* 0x000fe2000f8e00ff */
[----:B------:R-:W1:Y:S01]  /*1350*/  LDCU.64 UR10, c[0x0][0x550] ;  /* 0x0000aa00ff0a77ac */ /* 0x000e620008000a00 */
[----:B------:R-:W-:Y:S01]  /*1360*/  VIADD R11, R11, UR16 ;  /* 0x000000100b0b7c36 */ /* 0x000fe20008000000 */
[----:B------:R-:W3:Y:S01]  /*1370*/  LDCU.64 UR60, c[0x0][0x5e8] ;  /* 0x0000bd00ff3c77ac */ /* 0x000ee20008000a00 */
[----:B------:R-:W-:-:S04]  /*1380*/  IMAD.WIDE.U32 R16, R16, UR24, R10 ;  /* 0x0000001810107c25 */ /* 0x000fc8000f8e000a */
[----:B------:R-:W4:Y:S01]  /*1390*/  LDC.64 R10, c[0x0][0x5f8] ;  /* 0x00017e00ff0a7b82 */ /* 0x000f220000000a00 */
[----:B------:R-:W5:Y:S01]  /*13a0*/  LDCU.64 UR16, c[0x0][0x3c8] ;  /* 0x00007900ff1077ac */ /* 0x000f620008000a00 */
[----:B------:R-:W-:Y:S01]  /*13b0*/  IMAD R17, R8, UR24, R17 ;  /* 0x0000001808117c24 */ /* 0x000fe2000f8e0211 */
[----:B------:R-:W-:-:S05]  /*13c0*/  SHF.R.U32.HI R8, RZ, 0x3, R0 ;  /* 0x00000003ff087819 */ /* 0x000fca0000011600 */
[----:B------:R-:W-:-:S04]  /*13d0*/  IMAD.WIDE.U32 R16, R8, UR8, R16 ;  /* 0x0000000808107c25 */ /* 0x000fc8000f8e0010 */
[----:B------:R-:W-:Y:S01]  /*13e0*/  IMAD R12, R8, UR9, R17 ;  /* 0x00000009080c7c24 */ /* 0x000fe2000f8e0211 */
[----:B------:R-:W2:Y:S01]  /*13f0*/  LDCU.64 UR8, c[0x0][0x380] ;  /* 0x00007000ff0877ac */ /* 0x000ea20008000a00 */
[----:B-1----:R-:W-:Y:S02]  /*1400*/  LEA R246, P2, R16, UR10, 0x1 ;  /* 0x0000000a10f67c11 */ /* 0x002fe4000f8408ff */
[----:B------:R-:W-:Y:S01]  /*1410*/  LOP3.LUT R17, R20, 0x40, RZ, 0xfc, !PT ;  /* 0x0000004014117812 */ /* 0x000fe200078efcff */
[----:B---3--:R-:W-:Y:S01]  /*1420*/  UIMAD.WIDE UR60, UR57, 0x4, UR60 ;  /* 0x00000004393c78a5 */ /* 0x008fe2000f8e023c */
[----:B------:R-:W-:Y:S01]  /*1430*/  LEA.HI.X R247, R16, UR11, R12, 0x1, P2 ;  /* 0x0000000b10f77c11 */ /* 0x000fe200090f0c0c */
[----:B-----5:R-:W-:Y:S01]  /*1440*/  IMAD.U32 R18, RZ, RZ, UR16 ;  /* 0x00000010ff127e24 */ /* 0x020fe2000f8e00ff */
[----:B------:R-:W-:-:S03]  /*1450*/  LOP3.LUT R16, R20, 0xc0, RZ, 0xfc, !PT ;  /* 0x000000c014107812 */ /* 0x000fc600078efcff */
[----:B------:R-:W-:Y:S01]  /*1460*/  IMAD.WIDE.U32 R18, R18, UR24, R14 ;  /* 0x0000001812127c25 */ /* 0x000fe2000f8e000e */
[----:B------:R-:W-:Y:S01]  /*1470*/  MOV R14, UR17 ;  /* 0x00000011000e7c02 */ /* 0x000fe20008000f00 */
[----:B------:R-:W1:Y:S02]  /*1480*/  LDCU.64 UR16, c[0x0][0x570] ;  /* 0x0000ae00ff1077ac */ /* 0x000e640008000a00 */
[----:B----4-:R-:W-:-:S04]  /*1490*/  IMAD.WIDE.U32 R22, R10, UR21, RZ ;  /* 0x000000150a167c25 */ /* 0x010fc8000f8e00ff */
        /* <DEDUP_REMOVED lines=14> */
[----:B--2---:R-:W-:Y:S01]  /*1580*/  LEA R248, P1, R14, UR8, 0x1 ;  /* 0x000000080ef87c11 */ /* 0x004fe2000f8208ff */
[----:B------:R-:W-:Y:S01]  /*1590*/  UIMAD.WIDE UR54, UR58, 0x4, UR62 ;  /* 0x000000043a3678a5 */ /* 0x000fe2000f8e023e */
[----:B------:R-:W-:Y:S01]  /*15a0*/  LEA.HI.X.SX32 R11, R11, R12, 0x1, P0 ;  /* 0x0000000c0b0b7211 */ /* 0x000fe200000f0eff */
[----:B------:R-:W-:Y:S01]  /*15b0*/  IMAD.SHL.U32 R12, R2, 0x20, RZ ;  /* 0x00000020020c7824 */ /* 0x000fe200078e00ff */
[----:B-1----:R-:W-:Y:S01]  /*15c0*/  LEA R244, P0, R13, UR16, 0x2 ;  /* 0x000000100df47c11 */ /* 0x002fe2000f8010ff */
[----:B------:R-:W-:Y:S01]  /*15d0*/  UMOV UR16, UR60 ;  /* 0x0000003c00107c82 */ /* 0x000fe20008000000 */
[----:B------:R-:W-:-:S02]  /*15e0*/  LEA.HI.X R249, R14, UR9, R10, 0x1, P1 ;  /* 0x000000090ef97c11 */ /* 0x000fc400088f0c0a */
[----:B------:R-:W-:Y:S01]  /*15f0*/  LEA.HI.X R245, R13, UR17, R11, 0x2, P0 ;  /* 0x000000110df57c11 */ /* 0x000fe200080f140b */
[----:B------:R-:W-:Y:S01]  /*1600*/  UMOV UR17, UR61 ;  /* 0x0000003d00117c82 */ /* 0x000fe20008000000 */
        /* <DEDUP_REMOVED lines=19> */
.L_x_1687:
[----:B------:R-:W1:Y:S01]  /*1740*/  LDCU.64 UR10, c[0x0][0x5c0] ;  /* 0x0000b800ff0a77ac */ /* 0x000e620008000a00 */
[----:B------:R-:W-:-:S04]  /*1750*/  UIADD3 UR8, UPT, UPT, UR36, UR38, URZ ;  /* 0x0000002624087290 */ /* 0x000fc8000fffe0ff */
[----:B-1----:R-:W-:Y:S02]  /*1760*/  UIMAD.WIDE.U32 UR16, UR8, UR10, URZ ;  /* 0x0000000a081072a5 */ /* 0x002fe4000f8e00ff */
[----:B------:R-:W-:-:S04]  /*1770*/  UIMAD UR8, UR8, UR11, URZ ;  /* 0x0000000b080872a4 */ /* 0x000fc8000f8e02ff */
[----:B------:R-:W-:-:S06]  /*1780*/  UIADD3 UR8, UPT, UPT, UR17, UR8, URZ ;  /* 0x0000000811087290 */ /* 0x000fcc000fffe0ff */
[----:B------:R-:W-:Y:S02]  /*1790*/  MOV R2, UR8 ;  /* 0x0000000800027c02 */ /* 0x000fe40008000f00 */
.L_x_1688:
        /* <DEDUP_REMOVED lines=13> */
.L_x_1689:
[----:B------:R-:W1:Y:S01]  /*1870*/  LDCU.64 UR8, c[0x0][0x5c8] ;  /* 0x0000b900ff0877ac */ /* 0x000e620008000a00 */
[----:B------:R-:W-:-:S04]  /*1880*/  UIADD3 UR36, UPT, UPT, UR36, UR38, URZ ;  /* 0x0000002624247290 */ /* 0x000fc8000fffe0ff */
[----:B-1----:R-:W-:Y:S02]  /*1890*/  UIMAD.WIDE.U32 UR14, UR36, UR8, URZ ;  /* 0x00000008240e72a5 */ /* 0x002fe4000f8e00ff */
[----:B------:R-:W-:-:S04]  /*18a0*/  UIMAD UR36, UR36, UR9, URZ ;  /* 0x00000009242472a4 */ /* 0x000fc8000f8e02ff */
[----:B------:R-:W-:-:S06]  /*18b0*/  UIADD3 UR36, UPT, UPT, UR15, UR36, URZ ;  /* 0x000000240f247290 */ /* 0x000fcc000fffe0ff */
[----:B------:R-:W-:-:S07]  /*18c0*/  MOV R0, UR36 ;  /* 0x0000002400007c02 */ /* 0x000fce0008000f00 */
.L_x_1690:
        /* <DEDUP_REMOVED lines=32> */
.L_x_1692:
[----:B------:R-:W-:Y:S05]  /*1ad0*/  BSYNC.RECONVERGENT B0 ;  /* 0x0000000000007941 */ /* 0x000fea0003800200 */
.L_x_1691:
        /* <DEDUP_REMOVED lines=19> */
.L_x_1694:
[----:B------:R-:W-:Y:S05]  /*1c10*/  BSYNC.RECONVERGENT B0 ;  /* 0x0000000000007941 */ /* 0x000fea0003800200 */
.L_x_1693:
        /* <DEDUP_REMOVED lines=29> */
.L_x_1696:
[----:B------:R-:W-:Y:S05]  /*1df0*/  BSYNC.RECONVERGENT B0 ;  /* 0x0000000000007941 */ /* 0x000fea0003800200 */
.L_x_1695:
        /* <DEDUP_REMOVED lines=20> */
.L_x_1686:
        /* <DEDUP_REMOVED lines=35> */
.L_x_1699:
[----:B------:R2:W-:Y:S04]  /*2170*/  STS.128 [R13+0x8000], RZ ;  /* 0x008000ff0d007388 */ /* 0x0005e80000000c00 */
[----:B------:R2:W-:Y:S04]  /*2180*/  STS.128 [R13+0xa000], RZ ;  /* 0x00a000ff0d007388 */ /* 0x0005e80000000c00 */
[----:B------:R2:W-:Y:S04]  /*2190*/  STS.128 [R13+0xc000], RZ ;  /* 0x00c000ff0d007388 */ /* 0x0005e80000000c00 */
[----:B------:R2:W-:Y:S02]  /*21a0*/  STS.128 [R13+0xe000], RZ ;  /* 0x00e000ff0d007388 */ /* 0x0005e40000000c00 */
.L_x_1700:
[----:B------:R-:W-:Y:S05]  /*21b0*/  BSYNC.RECONVERGENT B0 ;  /* 0x0000000000007941 */ /* 0x000fea0003800200 */
.L_x_1698:
        /* <DEDUP_REMOVED lines=37> */
.L_x_1702:
[----:B------:R-:W-:Y:S05]  /*2410*/  BSYNC.RECONVERGENT B0 ;  /* 0x0000000000007941 */ /* 0x000fea0003800200 */
.L_x_1701:
        /* <DEDUP_REMOVED lines=28> */
.L_x_1704:
[----:B------:R1:W-:Y:S04]  /*25e0*/  STS.128 [R13], RZ ;  /* 0x000000ff0d007388 */ /* 0x0003e80000000c00 */
[----:B------:R1:W-:Y:S04]  /*25f0*/  STS.128 [R13+0x2000], RZ ;  /* 0x002000ff0d007388 */ /* 0x0003e80000000c00 */
[----:B------:R1:W-:Y:S04]  /*2600*/  STS.128 [R13+0x4000], RZ ;  /* 0x004000ff0d007388 */ /* 0x0003e80000000c00 */
[----:B------:R1:W-:Y:S02]  /*2610*/  STS.128 [R13+0x6000], RZ ;  /* 0x006000ff0d007388 */ /* 0x0003e40000000c00 */
.L_x_1705:
[----:B------:R-:W-:Y:S05]  /*2620*/  BSYNC.RECONVERGENT B0 ;  /* 0x0000000000007941 */ /* 0x000fea0003800200 */
.L_x_1703:
        /* <DEDUP_REMOVED lines=46> */
.L_x_1707:
[----:B------:R-:W-:Y:S05]  /*2910*/  BSYNC.RECONVERGENT B0 ;  /* 0x0000000000007941 */ /* 0x000fea0003800200 */
.L_x_1706:
        /* <DEDUP_REMOVED lines=48> */
.L_x_1709:
[----:B------:R2:W-:Y:S04]  /*2c20*/  STS.128 [R13+0x10000], RZ ;  /* 0x010000ff0d007388 */ /* 0x0005e80000000c00 */
[----:B------:R2:W-:Y:S04]  /*2c30*/  STS.128 [R13+0x12000], RZ ;  /* 0x012000ff0d007388 */ /* 0x0005e80000000c00 */
[----:B------:R2:W-:Y:S04]  /*2c40*/  STS.128 [R13+0x14000], RZ ;  /* 0x014000ff0d007388 */ /* 0x0005e80000000c00 */
[----:B------:R2:W-:Y:S02]  /*2c50*/  STS.128 [R13+0x16000], RZ ;  /* 0x016000ff0d007388 */ /* 0x0005e40000000c00 */
.L_x_1710:
[----:B------:R-:W-:Y:S05]  /*2c60*/  BSYNC.RECONVERGENT B0 ;  /* 0x0000000000007941 */ /* 0x000fea0003800200 */
.L_x_1708:
        /* <DEDUP_REMOVED lines=40> */
.L_x_1712:
[----:B------:R-:W-:Y:S05]  /*2ef0*/  BSYNC.RECONVERGENT B0 ;  /* 0x0000000000007941 */ /* 0x000fea0003800200 */
.L_x_1711:
        /* <DEDUP_REMOVED lines=46> */
.L_x_1714:
[----:B------:R2:W-:Y:S04]  /*31e0*/  STS.128 [R13+0x18000], RZ ;  /* 0x018000ff0d007388 */ /* 0x0005e80000000c00 */
[----:B------:R2:W-:Y:S04]  /*31f0*/  STS.128 [R13+0x1a000], RZ ;  /* 0x01a000ff0d007388 */ /* 0x0005e80000000c00 */
[----:B------:R2:W-:Y:S04]  /*3200*/  STS.128 [R13+0x1c000], RZ ;  /* 0x01c000ff0d007388 */ /* 0x0005e80000000c00 */
[----:B------:R2:W-:Y:S02]  /*3210*/  STS.128 [R13+0x1e000], RZ ;  /* 0x01e000ff0d007388 */ /* 0x0005e40000000c00 */
.L_x_1715:
[----:B------:R-:W-:Y:S05]  /*3220*/  BSYNC.RECONVERGENT B0 ;  /* 0x0000000000007941 */ /* 0x000fea0003800200 */
.L_x_1713:
        /* <DEDUP_REMOVED lines=40> */
.L_x_1717:
[----:B------:R-:W-:Y:S05]  /*34b0*/  BSYNC.RECONVERGENT B0 ;  /* 0x0000000000007941 */ /* 0x000fea0003800200 */
.L_x_1716:
[----:B------:R-:W3:Y:S01]  /*34c0*/  LDCU.64 UR10, c[0x0][0x538] ;  /* 0x0000a700ff0a77ac */ /* 0x000ee20008000a00 */
[----:B------:R-:W4:Y:S01]  /*34d0*/  LDC.64 R4, c[0x0][0x528] ;  /* 0x00014a00ff047b82 */ /* 0x000f220000000a00 */
[----:B------:R-:W-:Y:S01]  /*34e0*/  IMAD.SHL.U32 R12, R0, 0x20, RZ ;  /* 0x00000020000c7824 */ /* 0x000fe200078e00ff */
[----:B------:R-:W0:Y:S01]  /*34f0*/  LDGDEPBAR ;  /* 0x00000000000079af */ /* 0x000e220000000000 */
[----:B---3--:R-:W-:-:S04]  /*3500*/  UISETP.NE.U32.AND UP0, UPT, UR10, URZ, UPT ;  /* 0x000000ff0a00728c */ /* 0x008fc8000bf05070 */
[----:B------:R-:W-:Y:S01]  /*3510*/  UISETP.NE.AND.EX UP0, UPT, UR11, URZ, UPT, UP0 ;  /* 0x000000ff0b00728c */ /* 0x000fe2000bf05300 */
[----:B----4-:R-:W3:Y:S05]  /*3520*/  LDG.E.64 R14, desc[UR32][R4.64+0x8] ;  /* 0x00000820040e7981 */ /* 0x010eea000c1e1b00 */
[----:B------:R-:W-:-:S05]  /*3530*/  PLOP3.LUT P0, PT, PT, PT, UP0, 0x80, 0x8 ;  /* 0x000000000008781c */ /* 0x000fca0003f0f008 */
[----:B------:R-:W4:Y:S01]  /*3540*/  @UP0 LDCU.64 UR8, c[0x0][0x540] ;  /* 0x0000a800ff0807ac */ /* 0x000f220008000a00 */
[----:B------:R-:W-:Y:S01]  /*3550*/  @UP0 UMOV UR12, UR24 ;  /* 0x00000018000c0c82 */ /* 0x000fe20008000000 */
[----:B------:R-:W-:Y:S01]  /*3560*/  @UP0 UMOV UR13, URZ ;  /* 0x000000ff000d0c82 */ /* 0x000fe20008000000 */
[----:B------:R-:W3:Y:S01]  /*3570*/  LDG.E.64 R4, desc[UR32][R4.64] ;  /* 0x0000002004047981 */ /* 0x000ee2000c1e1b00 */
[----:B----4-:R-:W-:Y:S01]  /*3580*/  @UP0 UIMAD.WIDE.U32 UR12, UR23, UR8, UR12 ;  /* 0x00000008170c02a5 */ /* 0x010fe2000f8e000c */
[----:B------:R-:W-:Y:S01]  /*3590*/  IMAD.SHL.U32 R10, R0, 0x10, RZ ;  /* 0x00000010000a7824 */ /* 0x000fe200078e00ff */
[----:B------:R-:W-:Y:S01]  /*35a0*/  LOP3.LUT R11, R12, 0x200, RZ, 0xc0, !PT ;  /* 0x000002000c0b7812 */ /* 0x000fe200078ec0ff */
[----:B------:R-:W-:Y:S01]  /*35b0*/  IMAD.MOV.U32 R224, RZ, RZ, 0x40 ;  /* 0x00000040ffe07424 */ /* 0x000fe200078e00ff */
[----:B------:R-:W-:Y:S02]  /*35c0*/  @UP0 UIMAD UR9, UR23, UR9, UR13 ;  /* 0x00000009170902a4 */ /* 0x000fe4000f8e020d */
[----:B------:R-:W-:Y:S01]  /*35d0*/  @UP0 ULEA UR10, UP1, UR12, UR10, 0x2 ;  /* 0x0000000a0c0a0291 */ /* 0x000fe2000f8210ff */
[C---:B------:R-:W-:Y:S01]  /*35e0*/  R2P PR, R0.reuse, 0x6 ;  /* 0x0000000600007804 */ /* 0x040fe20000000000 */
[----:B------:R-:W-:Y:S01]  /*35f0*/  IMAD.SHL.U32 R8, R0, 0x2, RZ ;  /* 0x0000000200087824 */ /* 0x000fe200078e00ff */
[----:B------:R-:W-:Y:S01]  /*3600*/  CS2R R190, SRZ ;  /* 0x0000000000be7805 */ /* 0x000fe2000001ff00 */
[----:B------:R-:W-:-:S02]  /*3610*/  @UP0 ULEA.HI.X UR11, UR12, UR11, UR9, 0x2, UP1 ;  /* 0x0000000b0c0b0291 */ /* 0x000fc400088f1409 */
[----:B--2---:R-:W-:Y:S01]  /*3620*/  IMAD.U32 R6, RZ, RZ, UR10 ;  /* 0x0000000aff067e24 */ /* 0x004fe2000f8e00ff */
[----:B------:R-:W-:Y:S02]  /*3630*/  LOP3.LUT R10, R11, 0x3800, R10, 0xf8, !PT ;  /* 0x000038000b0a7812 */ /* 0x000fe400078ef80a */
[----:B------:R-:W-:Y:S01]  /*3640*/  CS2R R188, SRZ ;  /* 0x0000000000bc7805 */ /* 0x000fe2000001ff00 */
[----:B------:R-:W2:Y:S01]  /*3650*/  @UP0 LDCU UR9, c[0x0][0x458] ;  /* 0x00008b00ff0907ac */ /* 0x000ea20008000800 */
[----:B------:R-:W-:Y:S01]  /*3660*/  IMAD.U32 R7, RZ, RZ, UR11 ;  /* 0x0000000bff077e24 */ /* 0x000fe2000f8e00ff */
[----:B------:R-:W-:-:S04]  /*3670*/  UIMAD UR12, UR23, UR42, UR24 ;  /* 0x0000002a170c72a4 */ /* 0x000fc8000f8e0218 */
[----:B------:R4:W3:Y:S01]  /*3680*/  @P0 LDG.E R3, desc[UR32][R6.64] ;  /* 0x0000002006030981 */ /* 0x0008e2000c1e1900 */
[----:B------:R-:W-:Y:S01]  /*3690*/  SEL R224, R224, 0xffffffc0, !P2 ;  /* 0xffffffc0e0e07807 */ /* 0x000fe20005000000 */
[----:B------:R-:W-:Y:S01]  /*36a0*/  USHF.L.U32 UR12, UR12, 0x5, URZ ;  /* 0x000000050c0c7899 */ /* 0x000fe200080006ff */
[----:B------:R-:W-:Y:S02]  /*36b0*/  LOP3.LUT R8, R8, 0x6, RZ, 0xc0, !PT ;  /* 0x0000000608087812 */ /* 0x000fe400078ec0ff */
[----:B------:R-:W-:Y:S02]  /*36c0*/  CS2R R194, SRZ ;  /* 0x0000000000c27805 */ /* 0x000fe4000001ff00 */
[----:B------:R-:W-:Y:S01]  /*36d0*/  CS2R R192, SRZ ;  /* 0x0000000000c07805 */ /* 0x000fe2000001ff00 */
[----:B------:R-:W-:Y:S01]  /*36e0*/  USHF.R.S32.HI UR14, URZ, 0x1f, UR12 ;  /* 0x0000001fff0e7899 */ /* 0x000fe2000801140c */
        /* <DEDUP_REMOVED lines=18> */
[----:B----4-:R-:W-:Y:S01]  /*3810*/  IMAD.SHL.U32 R7, R0, 0x40, RZ ;  /* 0x0000004000077824 */ /* 0x010fe200078e00ff */
[----:B------:R-:W-:Y:S02]  /*3820*/  CS2R R150, SRZ ;  /* 0x0000000000967805 */ /* 0x000fe4000001ff00 */
[----:B------:R-:W-:-:S02]  /*3830*/  CS2R R148, SRZ ;  /* 0x0000000000947805 */ /* 0x000fc4000001ff00 */
[----:B------:R-:W-:Y:S02]  /*3840*/  CS2R R142, SRZ ;  /* 0x00000000008e7805 */ /* 0x000fe4000001ff00 */
[----:B------:R-:W-:Y:S02]  /*3850*/  CS2R R140, SRZ ;  /* 0x00000000008c7805 */ /* 0x000fe4000001ff00 */
[----:B------:R-:W-:Y:S02]  /*3860*/  LOP3.LUT R6, R7, 0x1c0, RZ, 0xc0, !PT ;  /* 0x000001c007067812 */ /* 0x000fe400078ec0ff */
[----:B------:R-:W-:Y:S02]  /*3870*/  CS2R R146, SRZ ;  /* 0x0000000000927805 */ /* 0x000fe4000001ff00 */
[----:B------:R-:W-:Y:S02]  /*3880*/  CS2R R144, SRZ ;  /* 0x0000000000907805 */ /* 0x000fe4000001ff00 */
[----:B------:R-:W-:-:S02]  /*3890*/  CS2R R138, SRZ ;  /* 0x00000000008a7805 */ /* 0x000fc4000001ff00 */
[----:B------:R-:W-:Y:S02]  /*38a0*/  LOP3.LUT R9, R6, 0x38, R9, 0xf8, !PT ;  /* 0x0000003806097812 */ /* 0x000fe400078ef809 */
[----:B------:R-:W-:Y:S01]  /*38b0*/  CS2R R136, SRZ ;  /* 0x0000000000887805 */ /* 0x000fe2000001ff00 */
[----:B--2---:R-:W2:Y:S01]  /*38c0*/  @P0 MUFU.RCP R6, UR9 ;  /* 0x0000000900060d08 */ /* 0x004ea20008001000 */
[----:B------:R-:W-:Y:S02]  /*38d0*/  LOP3.LUT R7, R7, 0x200, RZ, 0xc0, !PT ;  /* 0x0000020007077812 */ /* 0x000fe400078ec0ff */
[----:B------:R-:W-:Y:S02]  /*38e0*/  CS2R R134, SRZ ;  /* 0x0000000000867805 */ /* 0x000fe4000001ff00 */
[----:B------:R-:W-:Y:S02]  /*38f0*/  LOP3.LUT R227, R9, 0x8, R0, 0x78, !PT ;  /* 0x0000000809e37812 */ /* 0x000fe400078e7800 */
[----:B------:R-:W-:-:S02]  /*3900*/  CS2R R132, SRZ ;  /* 0x0000000000847805 */ /* 0x000fc4000001ff00 */
[----:B------:R-:W-:Y:S02]  /*3910*/  LOP3.LUT R7, R7, 0xc00, R12, 0xf8, !PT ;  /* 0x00000c0007077812 */ /* 0x000fe400078ef80c */
[----:B------:R-:W-:Y:S02]  /*3920*/  CS2R R78, SRZ ;  /* 0x00000000004e7805 */ /* 0x000fe4000001ff00 */
[----:B------:R-:W-:Y:S02]  /*3930*/  LOP3.LUT R228, R9, 0x8, R2, 0x78, !PT ;  /* 0x0000000809e47812 */ /* 0x000fe400078e7802 */
[----:B------:R-:W-:Y:S02]  /*3940*/  CS2R R76, SRZ ;  /* 0x00000000004c7805 */ /* 0x000fe4000001ff00 */
[----:B------:R-:W-:Y:S02]  /*3950*/  LOP3.LUT R227, R10, R227, RZ, 0xfc, !PT ;  /* 0x000000e30ae37212 */ /* 0x000fe400078efcff */
[----:B------:R-:W-:-:S02]  /*3960*/  CS2R R82, SRZ ;  /* 0x0000000000527805 */ /* 0x000fc4000001ff00 */
[----:B------:R-:W-:Y:S01]  /*3970*/  LOP3.LUT R228, R7, R228, RZ, 0xfc, !PT ;  /* 0x000000e407e47212 */ /* 0x000fe200078efcff */
[----:B------:R-:W-:Y:S01]  /*3980*/  IMAD.MOV.U32 R2, RZ, RZ, 0x20 ;  /* 0x00000020ff027424 */ /* 0x000fe200078e00ff */
[----:B------:R-:W-:Y:S02]  /*3990*/  LEA R227, R227, UR34, 0x1 ;  /* 0x00000022e3e37c11 */ /* 0x000fe4000f8e08ff */
[----:B------:R-:W-:Y:S02]  /*39a0*/  CS2R R80, SRZ ;  /* 0x0000000000507805 */ /* 0x000fe4000001ff00 */
[----:B------:R-:W-:Y:S02]  /*39b0*/  LEA R228, R228, UR34, 0x1 ;  /* 0x00000022e4e47c11 */ /* 0x000fe4000f8e08ff */
[----:B------:R-:W-:Y:S02]  /*39c0*/  CS2R R74, SRZ ;  /* 0x00000000004a7805 */ /* 0x000fe4000001ff00 */
[----:B------:R-:W-:-:S02]  /*39d0*/  SEL R2, R2, 0xffffffe0, !P1 ;  /* 0xffffffe002027807 */ /* 0x000fc40004800000 */
[----:B------:R-:W-:Y:S02]  /*39e0*/  CS2R R72, SRZ ;  /* 0x0000000000487805 */ /* 0x000fe4000001ff00 */
[----:B------:R-:W-:Y:S02]  /*39f0*/  LOP3.LUT R239, R8, 0xe0, R239, 0xf8, !PT ;  /* 0x000000e008ef7812 */ /* 0x000fe400078ef8ef */
[----:B------:R-:W-:Y:S02]  /*3a00*/  CS2R R70, SRZ ;  /* 0x0000000000467805 */ /* 0x000fe4000001ff00 */
        /* <DEDUP_REMOVED lines=25> */
[----:B-1----:R-:W-:Y:S02]  /*3ba0*/  CS2R R22, SRZ ;  /* 0x0000000000167805 */ /* 0x002fe4000001ff00 */
[----:B------:R-:W-:Y:S01]  /*3bb0*/  CS2R R20, SRZ ;  /* 0x0000000000147805 */ /* 0x000fe2000001ff00 */
[----:B------:R-:W-:Y:S01]  /*3bc0*/  UMOV UR15, URZ ;  /* 0x000000ff000f7c82 */ /* 0x000fe20008000000 */
[----:B------:R-:W-:Y:S01]  /*3bd0*/  UIADD3 UR27, UPT, UPT, UR27, -UR45, -UR35 ;  /* 0x8000002d1b1b7290 */ /* 0x000fe2000fffe823 */
[----:B------:R-:W1:Y:S01]  /*3be0*/  LDCU UR8, c[0x0][0x440] ;  /* 0x00008800ff0877ac */ /* 0x000e620008000800 */
[----:B------:R-:W4:Y:S01]  /*3bf0*/  LDCU UR10, c[0x0][0x504] ;  /* 0x0000a080ff0a77ac */ /* 0x000f220008000800 */
[----:B------:R-:W1:Y:S01]  /*3c00*/  LDCU UR9, c[0x0][0x508] ;  /* 0x0000a100ff0977ac */ /* 0x000e620008000800 */
[----:B------:R-:W1:Y:S01]  /*3c10*/  LDCU UR11, c[0x0][0x3e0] ;  /* 0x00007c00ff0b77ac */ /* 0x000e620008000800 */
[----:B------:R-:W1:Y:S01]  /*3c20*/  LDCU UR13, c[0x0][0x45c] ;  /* 0x00008b80ff0d77ac */ /* 0x000e620008000800 */
[----:B---3--:R-:W-:Y:S01]  /*3c30*/  IADD3 R238, P4, P3, R14, UR12, R238 ;  /* 0x0000000c0eee7c10 */ /* 0x008fe2000fb9e0ee */
[----:B------:R-:W3:Y:S03]  /*3c40*/  LDCU.U8 UR12, c[0x0][0x4f8] ;  /* 0x00009f00ff0c77ac */ /* 0x000ee60008000000 */
[----:B------:R-:W-:Y:S01]  /*3c50*/  IADD3.X R237, PT, PT, R15, UR14, RZ, P4, P3 ;  /* 0x0000000e0fed7c10 */ /* 0x000fe2000a7e64ff */
[----:B------:R-:W2:Y:S01]  /*3c60*/  LDCU UR14, c[0x0][0x590] ;  /* 0x0000b200ff0e77ac */ /* 0x000ea20008000800 */
[----:B------:R-:W-:-:S02]  /*3c70*/  R2UR UR64, R4 ;  /* 0x00000000044072ca */ /* 0x000fc400000e0000 */
[----:B------:R-:W-:Y:S01]  /*3c80*/  R2UR UR65, R5 ;  /* 0x00000000054172ca */ /* 0x000fe200000e0000 */
[----:B--2---:R-:W-:Y:S01]  /*3c90*/  USHF.L.U32 UR14, UR14, 0x6, URZ ;  /* 0x000000060e0e7899 */ /* 0x004fe200080006ff */
[----:B------:R-:W-:-:S05]  /*3ca0*/  @P0 FMUL.FTZ R3, R3, R6 ;  /* 0x0000000603030220 */ /* 0x000fca0000410000 */
[----:B------:R-:W-:Y:S01]  /*3cb0*/  @P0 R2UR UR23, R3 ;  /* 0x00000000031702ca */ /* 0x000fe200000e0000 */
[C---:B------:R-:W-:Y:S02]  /*3cc0*/  IMAD.IADD R3, R224.reuse, 0x1, R227 ;  /* 0x00000001e0037824 */ /* 0x040fe400078e02e3 */
[----:B------:R-:W-:Y:S02]  /*3cd0*/  IMAD.IADD R224, R224, 0x1, R228 ;  /* 0x00000001e0e07824 */ /* 0x000fe400078e02e4 */
[C---:B------:R-:W-:Y:S02]  /*3ce0*/  IMAD.IADD R0, R2.reuse, 0x1, R3 ;  /* 0x0000000102007824 */ /* 0x040fe400078e0203 */
[----:B------:R-:W-:Y:S01]  /*3cf0*/  IMAD.IADD R2, R2, 0x1, R224 ;  /* 0x0000000102027824 */ /* 0x000fe200078e02e0 */
[----:B------:R-:W-:Y:S02]  /*3d00*/  UIADD3 UR59, UPT, UPT, UR64, -0x61c88647, URZ ;  /* 0x9e3779b9403b7890 */ /* 0x000fe4000fffe0ff */
[----:B------:R-:W-:-:S02]  /*3d10*/  UIADD3 UR58, UPT, UPT, UR65, -0x4498517b, URZ ;  /* 0xbb67ae85413a7890 */ /* 0x000fc4000fffe0ff */
[----:B------:R-:W-:Y:S02]  /*3d20*/  UIADD3 UR57, UPT, UPT, UR64, 0x3c6ef372, URZ ;  /* 0x3c6ef37240397890 */ /* 0x000fe4000fffe0ff */
[----:B------:R-:W-:Y:S02]  /*3d30*/  UIADD3 UR56, UPT, UPT, UR65, 0x76cf5d0a, URZ ;  /* 0x76cf5d0a41387890 */ /* 0x000fe4000fffe0ff */
[----:B------:R-:W-:Y:S02]  /*3d40*/  UIADD3 UR53, UPT, UPT, UR64, -0x255992d5, URZ ;  /* 0xdaa66d2b40357890 */ /* 0x000fe4000fffe0ff */
[----:B------:R-:W-:Y:S02]  /*3d50*/  UIADD3 UR52, UPT, UPT, UR65, 0x32370b8f, URZ ;  /* 0x32370b8f41347890 */ /* 0x000fe4000fffe0ff */
[----:B------:R-:W-:Y:S02]  /*3d60*/  UIADD3 UR50, UPT, UPT, UR64, 0x78dde6e4, URZ ;  /* 0x78dde6e440327890 */ /* 0x000fe4000fffe0ff */
[----:B------:R-:W-:-:S02]  /*3d70*/  UIADD3 UR49, UPT, UPT, UR65, -0x126145ec, URZ ;  /* 0xed9eba1441317890 */ /* 0x000fc4000fffe0ff */
[----:B------:R-:W-:Y:S02]  /*3d80*/  UIADD3 UR47, UPT, UPT, UR64, 0x1715609d, URZ ;  /* 0x1715609d402f7890 */ /* 0x000fe4000fffe0ff */
[----:B------:R-:W-:Y:S02]  /*3d90*/  UIADD3 UR45, UPT, UPT, UR65, -0x56f99767, URZ ;  /* 0xa9066899412d7890 */ /* 0x000fe4000fffe0ff */
[----:B------:R-:W-:Y:S02]  /*3da0*/  UIADD3 UR43, UPT, UPT, UR64, -0x4ab325aa, URZ ;  /* 0xb54cda56402b7890 */ /* 0x000fe4000fffe0ff */
[----:B------:R-:W-:Y:S01]  /*3db0*/  UIADD3 UR42, UPT, UPT, UR65, 0x646e171e, URZ ;  /* 0x646e171e412a7890 */ /* 0x000fe2000fffe0ff */
[----:B-1-34-:R-:W-:-:S11]  /*3dc0*/  @UP0 UMOV UR15, UR23 ;  /* 0x00000017000f0c82 */ /* 0x01afd60008000000 */
.L_x_1722:
        /* <DEDUP_REMOVED lines=188> */
.L_x_1718:
        /* <DEDUP_REMOVED lines=82> */
.L_x_1719:
[----:B------:R-:W1:Y:S01]  /*4eb0*/  S2R R230, SR_TID.X ;  /* 0x0000000000e67919 */ /* 0x000e620000002100 */
[----:B------:R-:W-:Y:S01]  /*4ec0*/  IMAD.U32 R0, RZ, RZ, UR39 ;  /* 0x00000027ff007e24 */ /* 0x000fe2000f8e00ff */
[----:B------:R-:W-:Y:S01]  /*4ed0*/  FSETP.NEU.FTZ.AND P0, PT, R241, -INF , PT ;  /* 0xff800000f100780b */ /* 0x000fe20003f1d000 */
[----:B------:R-:W-:Y:S01]  /*4ee0*/  IMAD.WIDE.U32 R90, R238, -0x2daee0ad, RZ ;  /* 0xd2511f53ee5a7825 */ /* 0x000fe200078e00ff */
[----:B------:R-:W-:Y:S03]  /*4ef0*/  UISETP.GT.AND UP0, UPT, UR46, UR44, UPT ;  /* 0x0000002c2e00728c */ /* 0x000fe6000bf04270 */
[----:B------:R-:W-:Y:S02]  /*4f00*/  IMAD.U32 R2, RZ, RZ, UR46 ;  /* 0x0000002eff027e24 */ /* 0x000fe4000f8e00ff */
[----:B------:R-:W-:Y:S02]  /*4f10*/  IMAD.MOV.U32 R124, RZ, RZ, 0x10 ;  /* 0x00000010ff7c7424 */ /* 0x000fe400078e00ff */
[----:B------:R-:W-:Y:S02]  /*4f20*/  IMAD.MOV.U32 R232, RZ, RZ, 0x20 ;  /* 0x00000020ffe87424 */ /* 0x000fe400078e00ff */
[----:B------:R-:W-:Y:S02]  /*4f30*/  IMAD.MOV.U32 R233, RZ, RZ, 0x40 ;  /* 0x00000040ffe97424 */ /* 0x000fe400078e00ff */
[----:B------:R-:W-:Y:S04]  /*4f40*/  @UP0 UIADD3 UR60, UP1, UPT, UR54, -0x100, URZ ;  /* 0xffffff00363c0890 */ /* 0x000fe8000ff3e0ff */
[----:B------:R-:W-:Y:S02]  /*4f50*/  @UP0 UIADD3.X UR23, UPT, UPT, UR55, -0x1, URZ, UP1, !UPT ;  /* 0xffffffff37170890 */ /* 0x000fe40008ffe4ff */
[----:B------:R-:W-:Y:S04]  /*4f60*/  @UP0 UIADD3 UR16, UP1, UPT, UR16, -0x100, URZ ;  /* 0xffffff0010100890 */ /* 0x000fe8000ff3e0ff */
[----:B------:R-:W-:Y:S01]  /*4f70*/  @UP0 UIADD3.X UR17, UPT, UPT, UR17, -0x1, URZ, UP1, !UPT ;  /* 0xffffffff11110890 */ /* 0x000fe20008ffe4ff */
[--C-:B-1----:R-:W-:Y:S01]  /*4f80*/  SHF.R.U32.HI R84, RZ, 0x7, R230.reuse ;  /* 0x00000007ff547819 */ /* 0x102fe200000116e6 */
[C---:B------:R-:W-:Y:S01]  /*4f90*/  IMAD.SHL.U32 R118, R230.reuse, 0x2, RZ ;  /* 0x00000002e6767824 */ /* 0x040fe200078e00ff */
[----:B------:R-:W-:Y:S01]  /*4fa0*/  SHF.R.U32.HI R3, RZ, 0x5, R230 ;  /* 0x00000005ff037819 */ /* 0x000fe200000116e6 */
[C---:B------:R-:W-:Y:S01]  /*4fb0*/  IMAD.SHL.U32 R121, R230.reuse, 0x20, RZ ;  /* 0x00000020e6797824 */ /* 0x040fe200078e00ff */
[----:B------:R-:W-:Y:S01]  /*4fc0*/  LOP3.LUT P2, RZ, R230, 0x8, RZ, 0xc0, !PT ;  /* 0x00000008e6ff7812 */ /* 0x000fe2000784c0ff */
[----:B------:R-:W-:Y:S01]  /*4fd0*/  IMAD R0, R0, 0x2, R84 ;  /* 0x0000000200007824 */ /* 0x000fe200078e0254 */
[----:B------:R-:W-:Y:S01]  /*4fe0*/  LOP3.LUT R3, R3, 0x3, RZ, 0xc0, !PT ;  /* 0x0000000303037812 */ /* 0x000fe200078ec0ff */
[----:B------:R-:W-:Y:S01]  /*4ff0*/  FMUL.FTZ R84, R241, 1.4426950216293334961 ;  /* 0x3fb8aa3bf1547820 */ /* 0x000fe20000410000 */
[C---:B------:R-:W-:Y:S01]  /*5000*/  IMAD.SHL.U32 R126, R230.reuse, 0x10, RZ ;  /* 0x00000010e67e7824 */ /* 0x040fe200078e00ff */
[----:B------:R-:W-:Y:S01]  /*5010*/  LOP3.LUT R227, R121, 0x200, RZ, 0xc0, !PT ;  /* 0x0000020079e37812 */ /* 0x000fe200078ec0ff */
[----:B------:R-:W-:Y:S01]  /*5020*/  IMAD.SHL.U32 R117, R230, 0x40, RZ ;  /* 0x00000040e6757824 */ /* 0x000fe200078e00ff */
[----:B------:R-:W-:Y:S01]  /*5030*/  LOP3.LUT R0, R0, UR65, R91, 0x96, !PT ;  /* 0x0000004100007c12 */ /* 0x000fe2000f8e965b */
[----:B------:R-:W-:Y:S01]  /*5040*/  IMAD R2, R2, 0x4, R3 ;  /* 0x0000000402027824 */ /* 0x000fe200078e0203 */
[----:B------:R-:W-:Y:S01]  /*5050*/  FSEL R84, R84, RZ, P0 ;  /* 0x000000ff54547208 */ /* 0x000fe20000000000 */
[----:B------:R-:W-:Y:S01]  /*5060*/  IMAD.SHL.U32 R229, R230, 0x8, RZ ;  /* 0x00000008e6e57824 */ /* 0x000fe200078e00ff */
[----:B------:R-:W-:Y:S01]  /*5070*/  LOP3.LUT R227, R227, 0x3800, R126, 0xf8, !PT ;  /* 0x00003800e3e37812 */ /* 0x000fe200078ef87e */
[----:B------:R-:W-:Y:S01]  /*5080*/  IMAD.WIDE.U32 R2, R2, -0x326172a9, RZ ;  /* 0xcd9e8d5702027825 */ /* 0x000fe200078e00ff */
[----:B------:R-:W-:Y:S03]  /*5090*/  LOP3.LUT R116, R117, 0x1c0, RZ, 0xc0, !PT ;  /* 0x000001c075747812 */ /* 0x000fe600078ec0ff */
[--C-:B------:R-:W-:Y:S01]  /*50a0*/  FFMA.FTZ R9, R9, UR13, -R84.reuse ;  /* 0x0000000d09097c23 */ /* 0x100fe20008010854 */
[----:B------:R-:W-:Y:S01]  /*50b0*/  IMAD.WIDE.U32 R86, R0, -0x326172a9, RZ ;  /* 0xcd9e8d5700567825 */ /* 0x000fe200078e00ff */
[----:B------:R-:W-:Y:S03]  /*50c0*/  LOP3.LUT R0, R237, UR64, R3, 0x96, !PT ;  /* 0x00000040ed007c12 */ /* 0x000fe6000f8e9603 */
[--C-:B------:R-:W-:Y:S01]  /*50d0*/  FFMA.FTZ R16, R16, UR13, -R84.reuse ;  /* 0x0000000d10107c23 */ /* 0x100fe20008010854 */
[--C-:B------:R-:W-:Y:S01]  /*50e0*/  FFMA.FTZ R17, R17, UR13, -R84.reuse ;  /* 0x0000000d11117c23 */ /* 0x100fe20008010854 */
[----:B------:R-:W-:Y:S01]  /*50f0*/  LOP3.LUT R88, R2, UR59, R87, 0x96, !PT ;  /* 0x0000003b02587c12 */ /* 0x000fe2000f8e9657 */
[----:B------:R-:W-:Y:S04]  /*5100*/  IMAD.WIDE.U32 R2, R0, -0x2daee0ad, RZ ;  /* 0xd2511f5300027825 */ /* 0x000fe800078e00ff */
[--C-:B------:R-:W-:Y:S01]  /*5110*/  FFMA.FTZ R12, R12, UR13, -R84.reuse ;  /* 0x0000000d0c0c7c23 */ /* 0x100fe20008010854 */
[----:B------:R-:W-:Y:S01]  /*5120*/  FSETP.NEU.FTZ.AND P0, PT, R240, -INF , PT ;  /* 0xff800000f000780b */ /* 0x000fe20003f1d000 */
[--C-:B------:R-:W-:Y:S01]  /*5130*/  FFMA.FTZ R13, R13, UR13, -R84.reuse ;  /* 0x0000000d0d0d7c23 */ /* 0x100fe20008010854 */
[----:B------:R-:W-:Y:S01]  /*5140*/  IMAD.WIDE.U32 R88, R88, -0x2daee0ad, RZ ;  /* 0xd2511f5358587825 */ /* 0x000fe200078e00ff */
[----:B------:R-:W-:Y:S01]  /*5150*/  LOP3.LUT R0, R90, UR58, R3, 0x96, !PT ;  /* 0x0000003a5a007c12 */ /* 0x000fe2000f8e9603 */
[----:B------:R-:W-:Y:S02]  /*5160*/  MUFU.EX2 R203, R12 ;  /* 0x0000000c00cb7308 */ /* 0x000fe40000000800 */
[--C-:B------:R-:W-:Y:S01]  /*5170*/  FFMA.FTZ R8, R8, UR13, -R84.reuse ;  /* 0x0000000d08087c23 */ /* 0x100fe20008010854 */
[--C-:B------:R-:W-:Y:S01]  /*5180*/  FFMA.FTZ R4, R4, UR13, -R84.reuse ;  /* 0x0000000d04047c23 */ /* 0x100fe20008010854 */
[----:B------:R-:W-:Y:S01]  /*5190*/  LOP3.LUT R2, R2, UR56, R89, 0x96, !PT ;  /* 0x0000003802027c12 */ /* 0x000fe2000f8e9659 */
[----:B------:R-:W-:Y:S04]  /*51a0*/  IMAD.WIDE.U32 R90, R0, -0x326172a9, RZ ;  /* 0xcd9e8d57005a7825 */ /* 0x000fe800078e00ff */
[----:B------:R-:W-:Y:S01]  /*51b0*/  FFMA.FTZ R5, R5, UR13, -R84 ;  /* 0x0000000d05057c23 */ /* 0x000fe20008010854 */
[----:B------:R-:W-:Y:S01]  /*51c0*/  MUFU.EX2 R205, R8 ;  /* 0x0000000800cd7308 */ /* 0x000fe20000000800 */
[----:B------:R-:W-:Y:S01]  /*51d0*/  SHF.R.U32.HI R0, RZ, 0x2, R230 ;  /* 0x00000002ff007819 */ /* 0x000fe200000116e6 */
[----:B------:R-:W-:Y:S01]  /*51e0*/  IMAD.WIDE.U32 R2, R2, -0x326172a9, RZ ;  /* 0xcd9e8d5702027825 */ /* 0x000fe200078e00ff */
[----:B------:R-:W-:Y:S07]  /*51f0*/  LOP3.LUT R85, R86, UR57, R91, 0x96, !PT ;  /* 0x0000003956557c12 */ /* 0x000fee000f8e965b */
[----:B------:R-:W-:Y:S01]  /*5200*/  MUFU.EX2 R207, R4 ;  /* 0x0000000400cf7308 */ /* 0x000fe20000000800 */
[----:B------:R-:W-:Y:S02]  /*5210*/  LOP3.LUT R116, R116, 0x38, R229, 0xf8, !PT ;  /* 0x0000003874747812 */ /* 0x000fe400078ef8e5 */
[----:B------:R-:W-:Y:S01]  /*5220*/  LOP3.LUT R86, R90, UR53, R3, 0x96, !PT ;  /* 0x000000355a567c12 */ /* 0x000fe2000f8e9603 */
[----:B------:R-:W-:Y:S01]  /*5230*/  IMAD.WIDE.U32 R90, R85, -0x2daee0ad, RZ ;  /* 0xd2511f53555a7825 */ /* 0x000fe200078e00ff */
[----:B------:R-:W-:Y:S05]  /*5240*/  LOP3.LUT R3, R118, 0x38, RZ, 0xc0, !PT ;  /* 0x0000003876037812 */ /* 0x000fea00078ec0ff */
[----:B------:R-:W-:Y:S01]  /*5250*/  MUFU.EX2 R204, R9 ;  /* 0x0000000900cc7308 */ /* 0x000fe20000000800 */
[----:B------:R-:W-:Y:S01]  /*5260*/  LOP3.LUT R122, R117, 0x200, RZ, 0xc0, !PT ;  /* 0x00000200757a7812 */ /* 0x000fe200078ec0ff */
[----:B------:R-:W-:Y:S01]  /*5270*/  IMAD.WIDE.U32 R86, R86, -0x2daee0ad, RZ ;  /* 0xd2511f5356567825 */ /* 0x000fe200078e00ff */
[----:B------:R-:W-:Y:S07]  /*5280*/  LOP3.LUT R88, R88, UR52, R91, 0x96, !PT ;  /* 0x0000003458587c12 */ /* 0x000fee000f8e965b */
[----:B------:R-:W-:Y:S01]  /*5290*/  MUFU.EX2 R206, R5 ;  /* 0x0000000500ce7308 */ /* 0x000fe20000000800 */
[----:B------:R-:W-:Y:S01]  /*52a0*/  LOP3.LUT R0, R3, 0x20, R0, 0x78, !PT ;  /* 0x0000002003007812 */ /* 0x000fe200078e7800 */
[----:B------:R-:W-:Y:S01]  /*52b0*/  FMUL.FTZ R3, R240, 1.4426950216293334961 ;  /* 0x3fb8aa3bf0037820 */ /* 0x000fe20000410000 */
[----:B------:R-:W-:Y:S01]  /*52c0*/  LOP3.LUT R84, R90, UR49, R87, 0x96, !PT ;  /* 0x000000315a547c12 */ /* 0x000fe2000f8e9657 */
[----:B------:R-:W-:Y:S01]  /*52d0*/  IMAD.WIDE.U32 R88, R88, -0x326172a9, RZ ;  /* 0xcd9e8d5758587825 */ /* 0x000fe200078e00ff */
[----:B------:R-:W-:Y:S05]  /*52e0*/  LOP3.LUT R126, R0, 0x1c0, R126, 0xf8, !PT ;  /* 0x000001c0007e7812 */ /* 0x000fea00078ef87e */
[----:B------:R-:W-:Y:S01]  /*52f0*/  MUFU.EX2 R202, R13 ;  /* 0x0000000d00ca7308 */ /* 0x000fe20000000800 */
[----:B------:R-:W-:Y:S01]  /*5300*/  FSEL R3, R3, RZ, P0 ;  /* 0x000000ff03037208 */ /* 0x000fe20000000000 */
[----:B------:R-:W-:Y:S01]  /*5310*/  IMAD.WIDE.U32 R84, R84, -0x326172a9, RZ ;  /* 0xcd9e8d5754547825 */ /* 0x000fe200078e00ff */
[----:B------:R-:W-:Y:S07]  /*5320*/  LOP3.LUT R2, R2, UR50, R89, 0x96, !PT ;  /* 0x0000003202027c12 */ /* 0x000fee000f8e9659 */
[----:B------:R-:W1:Y:S01]  /*5330*/  MUFU.EX2 R201, R16 ;  /* 0x0000001000c97308 */ /* 0x000e620000000800 */
[----:B------:R-:W-:Y:S01]  /*5340*/  SHF.R.U32.HI R231, RZ, 0x1, R230 ;  /* 0x00000001ffe77819 */ /* 0x000fe200000116e6 */
[----:B------:R-:W-:Y:S01]  /*5350*/  FFMA.FTZ R10, R10, UR13, -R3 ;  /* 0x0000000d0a0a7c23 */ /* 0x000fe20008010803 */
[----:B------:R-:W-:Y:S01]  /*5360*/  LOP3.LUT R0, R88, UR47, R85, 0x96, !PT ;  /* 0x0000002f58007c12 */ /* 0x000fe2000f8e9655 */
[----:B------:R-:W-:Y:S01]  /*5370*/  IMAD.WIDE.U32 R90, R2, -0x2daee0ad, RZ ;  /* 0xd2511f53025a7825 */ /* 0x000fe200078e00ff */
[----:B------:R-:W-:Y:S05]  /*5380*/  LOP3.LUT R85, R121, 0xc00, RZ, 0xc0, !PT ;  /* 0x00000c0079557812 */ /* 0x000fea00078ec0ff */
[----:B------:R-:W-:Y:S01]  /*5390*/  MUFU.EX2 R197, R10 ;  /* 0x0000000a00c57308 */ /* 0x000fe20000000800 */
[--C-:B------:R-:W-:Y:S01]  /*53a0*/  FFMA.FTZ R11, R11, UR13, -R3.reuse ;  /* 0x0000000d0b0b7c23 */ /* 0x100fe20008010803 */
[----:B------:R-:W-:Y:S01]  /*53b0*/  IMAD.WIDE.U32 R88, R0, -0x2daee0ad, RZ ;  /* 0xd2511f5300587825 */ /* 0x000fe200078e00ff */
[----:B------:R-:W-:Y:S07]  /*53c0*/  LOP3.LUT R87, R85, 0x6, R118, 0xf8, !PT ;  /* 0x0000000655577812 */ /* 0x000fee00078ef876 */
[----:B------:R-:W2:Y:S01]  /*53d0*/  MUFU.EX2 R200, R17 ;  /* 0x0000001100c87308 */ /* 0x000ea20000000800 */
[----:B------:R-:W-:Y:S01]  /*53e0*/  LOP3.LUT R85, R116, 0x8, R230, 0x78, !PT ;  /* 0x0000000874557812 */ /* 0x000fe200078e78e6 */
[--C-:B------:R-:W-:Y:S01]  /*53f0*/  FFMA.FTZ R18, R18, UR13, -R3.reuse ;  /* 0x0000000d12127c23 */ /* 0x100fe20008010803 */
[----:B------:R-:W-:Y:S01]  /*5400*/  LOP3.LUT R126, R87, R126, RZ, 0xfc, !PT ;  /* 0x0000007e577e7212 */ /* 0x000fe200078efcff */
[----:B------:R-:W-:Y:S01]  /*5410*/  FFMA.FTZ R19, R19, UR13, -R3 ;  /* 0x0000000d13137c23 */ /* 0x000fe20008010803 */
[----:B------:R-:W-:Y:S01]  /*5420*/  LOP3.LUT R87, R86, UR45, R91, 0x96, !PT ;  /* 0x0000002d56577c12 */ /* 0x000fe2000f8e965b */
[--C-:B------:R-:W-:Y:S01]  /*5430*/  FFMA.FTZ R7, R7, UR13, -R3.reuse ;  /* 0x0000000d07077c23 */ /* 0x100fe20008010803 */
[----:B------:R-:W-:Y:S01]  /*5440*/  PRMT R86, R88, 0x7770, RZ ;  /* 0x0000777058567816 */ /* 0x000fe200000000ff */
[--C-:B------:R-:W-:Y:S01]  /*5450*/  FFMA.FTZ R6, R6, UR13, -R3.reuse ;  /* 0x0000000d06067c23 */ /* 0x100fe20008010803 */
[----:B------:R-:W-:Y:S01]  /*5460*/  LOP3.LUT R227, R227, R85, RZ, 0xfc, !PT ;  /* 0x00000055e3e37212 */ /* 0x000fe200078efcff */
[--C-:B------:R-:W-:Y:S01]  /*5470*/  FFMA.FTZ R15, R15, UR13, -R3.reuse ;  /* 0x0000000d0f0f7c23 */ /* 0x100fe20008010803 */
[----:B------:R-:W-:Y:S01]  /*5480*/  PRMT R85, R88, 0x7771, RZ ;  /* 0x0000777158557816 */ /* 0x000fe200000000ff */
[----:B------:R-:W-:Y:S01]  /*5490*/  FFMA.FTZ R14, R14, UR13, -R3 ;  /* 0x0000000d0e0e7c23 */ /* 0x000fe20008010803 */
[----:B------:R-:W-:Y:S01]  /*54a0*/  LOP3.LUT R0, R90, UR42, R89, 0x96, !PT ;  /* 0x0000002a5a007c12 */ /* 0x000fe2000f8e9659 */
[----:B------:R-:W-:Y:S01]  /*54b0*/  MUFU.EX2 R198, R7 ;  /* 0x0000000700c67308 */ /* 0x000fe20000000800 */
[----:B------:R-:W-:Y:S01]  /*54c0*/  ISETP.LE.U32.AND P0, PT, R86, UR12, PT ;  /* 0x0000000c56007c0c */ /* 0x000fe2000bf03070 */
[----:B------:R-:W-:Y:S01]  /*54d0*/  IMAD.WIDE.U32 R86, R87, -0x326172a9, RZ ;  /* 0xcd9e8d5757567825 */ /* 0x000fe200078e00ff */
[----:B------:R-:W-:Y:S07]  /*54e0*/  PRMT R3, R88, 0x7772, RZ ;  /* 0x0000777258037816 */ /* 0x000fee00000000ff */
[----:B------:R-:W-:Y:S01]  /*54f0*/  MUFU.EX2 R196, R11 ;  /* 0x0000000b00c47308 */ /* 0x000fe20000000800 */
[----:B------:R-:W-:Y:S02]  /*5500*/  ISETP.GT.U32.AND P6, PT, R85, UR12, PT ;  /* 0x0000000c55007c0c */ /* 0x000fe4000bfc4070 */
[----:B------:R-:W-:Y:S07]  /*5510*/  LOP3.LUT R85, R0, 0xff, RZ, 0xc0, !PT ;  /* 0x000000ff00557812 */ /* 0x000fee00078ec0ff */
[----:B------:R-:W-:Y:S01]  /*5520*/  MUFU.EX2 R199, R6 ;  /* 0x0000000600c77308 */ /* 0x000fe20000000800 */
[----:B------:R-:W-:Y:S02]  /*5530*/  ISETP.GT.U32.AND P5, PT, R3, UR12, PT ;  /* 0x0000000c03007c0c */ /* 0x000fe4000bfa4070 */
[----:B------:R-:W-:Y:S07]  /*5540*/  ISETP.LE.U32.AND P1, PT, R85, UR12, PT ;  /* 0x0000000c55007c0c */ /* 0x000fee000bf23070 */
[----:B------:R-:W-:Y:S01]  /*5550*/  MUFU.EX2 R130, R15 ;  /* 0x0000000f00827308 */ /* 0x000fe20000000800 */
[C---:B------:R-:W-:Y:S01]  /*5560*/  PRMT R3, R86.reuse, 0x7770, RZ ;  /* 0x0000777056037816 */ /* 0x040fe200000000ff */
[----:B-1----:R-:W-:Y:S01]  /*5570*/  @!P0 FADD.FTZ R201, -R201, -RZ ;  /* 0x800000ffc9c98221 */ /* 0x002fe20000010100 */
[----:B------:R-:W-:Y:S07]  /*5580*/  PRMT R8, R86, 0x7771, RZ ;  /* 0x0000777156087816 */ /* 0x000fee00000000ff */
[----:B------:R-:W-:Y:S01]  /*5590*/  MUFU.EX2 R131, R14 ;  /* 0x0000000e00837308 */ /* 0x000fe20000000800 */
[----:B------:R-:W-:Y:S01]  /*55a0*/  ISETP.LE.U32.AND P3, PT, R3, UR12, PT ;  /* 0x0000000c03007c0c */ /* 0x000fe2000bf63070 */
[----:B--2---:R-:W-:Y:S01]  /*55b0*/  @P6 FADD.FTZ R200, -R200, -RZ ;  /* 0x800000ffc8c86221 */ /* 0x004fe20000010100 */
[----:B------:R-:W-:Y:S07]  /*55c0*/  PRMT R3, R86, 0x7772, RZ ;  /* 0x0000777256037816 */ /* 0x000fee00000000ff */
[----:B------:R-:W1:Y:S01]  /*55d0*/  MUFU.EX2 R129, R18 ;  /* 0x0000001200817308 */ /* 0x000e620000000800 */
[----:B------:R-:W-:Y:S02]  /*55e0*/  LOP3.LUT R84, R84, UR43, R87, 0x96, !PT ;  /* 0x0000002b54547c12 */ /* 0x000fe4000f8e9657 */
[----:B------:R-:W-:Y:S01]  /*55f0*/  PRMT R86, R86, 0x7773, RZ ;  /* 0x0000777356567816 */ /* 0x000fe200000000ff */
[----:B------:R-:W-:Y:S01]  /*5600*/  @!P1 FADD.FTZ R203, -R203, -RZ ;  /* 0x800000ffcbcb9221 */ /* 0x000fe20000010100 */
[----:B------:R-:W-:Y:S05]  /*5610*/  ISETP.GT.U32.AND P4, PT, R8, UR12, PT ;  /* 0x0000000c08007c0c */ /* 0x000fea000bf84070 */
[----:B------:R-:W2:Y:S01]  /*5620*/  MUFU.EX2 R128, R19 ;  /* 0x0000001300807308 */ /* 0x000ea20000000800 */
[----:B------:R-:W-:Y:S02]  /*5630*/  ISETP.GT.U32.AND P1, PT, R86, UR12, PT ;  /* 0x0000000c56007c0c */ /* 0x000fe4000bf24070 */
[--C-:B------:R-:W-:Y:S01]  /*5640*/  SHF.R.U32.HI R8, RZ, 0x18, R84.reuse ;  /* 0x00000018ff087819 */ /* 0x100fe20000011654 */
[----:B------:R-:W-:Y:S01]  /*5650*/  @!P3 FADD.FTZ R205, -R205, -RZ ;  /* 0x800000ffcdcdb221 */ /* 0x000fe20000010100 */
[----:B------:R-:W-:Y:S02]  /*5660*/  LEA R127, R126, UR5, 0x1 ;  /* 0x000000057e7f7c11 */ /* 0x000fe4000f8e08ff */
[----:B------:R-:W-:Y:S01]  /*5670*/  ISETP.LE.U32.AND P3, PT, R8, UR12, PT ;  /* 0x0000000c08007c0c */ /* 0x000fe2000bf63070 */
[----:B-1----:R-:W-:Y:S01]  /*5680*/  @P5 FADD.FTZ R129, -R129, -RZ ;  /* 0x800000ff81815221 */ /* 0x002fe20000010100 */
[C---:B------:R-:W-:Y:S01]  /*5690*/  LOP3.LUT R7, R84.reuse, 0xff, RZ, 0xc0, !PT ;  /* 0x000000ff54077812 */ /* 0x040fe200078ec0ff */
[C---:B------:R-:W-:Y:S01]  /*56a0*/  VIADD R125, R127.reuse, 0x20 ;  /* 0x000000207f7d7836 */ /* 0x040fe20000000000 */
[C---:B------:R-:W-:Y:S01]  /*56b0*/  LOP3.LUT R4, R84.reuse, 0xffff, RZ, 0xc0, !PT ;  /* 0x0000ffff54047812 */ /* 0x040fe200078ec0ff */
[----:B------:R-:W-:Y:S01]  /*56c0*/  @P2 VIADD R125, R127, 0xffffffe0 ;  /* 0xffffffe07f7d2836 */ /* 0x000fe20000000000 */
[----:B------:R-:W-:Y:S01]  /*56d0*/  PRMT R84, R84, 0x7632, R84 ;  /* 0x0000763254547816 */ /* 0x000fe20000000054 */
[----:B------:R-:W-:Y:S01]  /*56e0*/  @P1 FADD.FTZ R196, -R196, -RZ ;  /* 0x800000ffc4c41221 */ /* 0x000fe20000010100 */
[----:B------:R-:W-:Y:S01]  /*56f0*/  SHF.R.U32.HI R4, RZ, 0x8, R4 ;  /* 0x00000008ff047819 */ /* 0x000fe20000011604 */
[----:B------:R-:W-:Y:S01]  /*5700*/  @P4 FADD.FTZ R204, -R204, -RZ ;  /* 0x800000ffcccc4221 */ /* 0x000fe20000010100 */
[----:B------:R-:W-:Y:S02]  /*5710*/  LOP3.LUT R84, R84, 0xff, RZ, 0xc0, !PT ;  /* 0x000000ff54547812 */ /* 0x000fe400078ec0ff */
[----:B------:R-:W-:Y:S01]  /*5720*/  ISETP.GT.U32.AND P2, PT, R3, UR12, PT ;  /* 0x0000000c03007c0c */ /* 0x000fe2000bf44070 */
[----:B------:R-:W-:Y:S01]  /*5730*/  @!P3 FADD.FTZ R198, -R198, -RZ ;  /* 0x800000ffc6c6b221 */ /* 0x000fe20000010100 */
[----:B------:R-:W-:Y:S02]  /*5740*/  LOP3.LUT R3, R0, 0xffff, RZ, 0xc0, !PT ;  /* 0x0000ffff00037812 */ /* 0x000fe400078ec0ff */
[----:B------:R-:W-:Y:S02]  /*5750*/  ISETP.LE.U32.AND P1, PT, R84, UR12, PT ;  /* 0x0000000c54007c0c */ /* 0x000fe4000bf23070 */
[----:B------:R-:W-:Y:S02]  /*5760*/  LOP3.LUT R4, R4, 0xffff, RZ, 0xc0, !PT ;  /* 0x0000ffff04047812 */ /* 0x000fe400078ec0ff */
[----:B------:R-:W-:Y:S02]  /*5770*/  ISETP.LE.U32.AND P4, PT, R7, UR12, PT ;  /* 0x0000000c07007c0c */ /* 0x000fe4000bf83070 */
[----:B------:R-:W-:Y:S02]  /*5780*/  SHF.R.U32.HI R3, RZ, 0x8, R3 ;  /* 0x00000008ff037819 */ /* 0x000fe40000011603 */
[----:B------:R-:W-:Y:S01]  /*5790*/  ISETP.LE.U32.AND P3, PT, R4, UR12, PT ;  /* 0x0000000c04007c0c */ /* 0x000fe2000bf63070 */
[----:B------:R-:W-:Y:S01]  /*57a0*/  @P2 FADD.FTZ R197, -R197, -RZ ;  /* 0x800000ffc5c52221 */ /* 0x000fe20000010100 */
[----:B------:R-:W-:Y:S02]  /*57b0*/  LOP3.LUT R3, R3, 0xffff, RZ, 0xc0, !PT ;  /* 0x0000ffff03037812 */ /* 0x000fe400078ec0ff */
[----:B------:R-:W-:Y:S01]  /*57c0*/  PRMT R2, R88, 0x7773, RZ ;  /* 0x0000777358027816 */ /* 0x000fe200000000ff */
[----:B------:R-:W-:Y:S01]  /*57d0*/  @!P1 FADD.FTZ R199, -R199, -RZ ;  /* 0x800000ffc7c79221 */ /* 0x000fe20000010100 */
[----:B------:R-:W-:Y:S02]  /*57e0*/  ISETP.LE.U32.AND P2, PT, R3, UR12, PT ;  /* 0x0000000c03007c0c */ /* 0x000fe4000bf43070 */
[--C-:B------:R-:W-:Y:S01]  /*57f0*/  SHF.R.U32.HI R3, RZ, 0x18, R0.reuse ;  /* 0x00000018ff037819 */ /* 0x100fe20000011600 */
[----:B------:R-:W-:Y:S01]  /*5800*/  @!P4 FADD.FTZ R207, -R207, -RZ ;  /* 0x800000ffcfcfc221 */ /* 0x000fe20000010100 */
[----:B------:R-:W-:Y:S02]  /*5810*/  PRMT R0, R0, 0x7632, R0 ;  /* 0x0000763200007816 */ /* 0x000fe40000000000 */
[----:B------:R-:W-:Y:S01]  /*5820*/  ISETP.GT.U32.AND P4, PT, R2, UR12, PT ;  /* 0x0000000c02007c0c */ /* 0x000fe2000bf84070 */
[----:B------:R-:W-:Y:S01]  /*5830*/  @!P3 FADD.FTZ R206, -R206, -RZ ;  /* 0x800000ffceceb221 */ /* 0x000fe20000010100 */
[----:B------:R-:W-:Y:S02]  /*5840*/  LOP3.LUT R0, R0, 0xff, RZ, 0xc0, !PT ;  /* 0x000000ff00007812 */ /* 0x000fe400078ec0ff */
[----:B------:R-:W-:Y:S02]  /*5850*/  F2FP.RELU.F16.F32.PACK_AB R2, R198, R199 ;  /* 0x000000c7c602723e */ /* 0x000fe400000008ff */
[----:B------:R-:W-:Y:S01]  /*5860*/  LEA R126, R126, UR4, 0x1 ;  /* 0x000000047e7e7c11 */ /* 0x000fe2000f8e08ff */
[----:B------:R-:W-:Y:S01]  /*5870*/  @!P2 FADD.FTZ R202, -R202, -RZ ;  /* 0x800000ffcacaa221 */ /* 0x000fe20000010100 */
[----:B------:R-:W-:Y:S02]  /*5880*/  ISETP.LE.U32.AND P3, PT, R0, UR12, PT ;  /* 0x0000000c00007c0c */ /* 0x000fe4000bf63070 */
[----:B------:R-:W-:Y:S01]  /*5890*/  F2FP.RELU.F16.F32.PACK_AB R0, R206, R207 ;  /* 0x000000cfce00723e */ /* 0x000fe200000008ff */
[----:B------:R1:W-:Y:S01]  /*58a0*/  STS [R126+0x22400], R2 ;  /* 0x022400027e007388 */ /* 0x0003e20000000800 */
[----:B------:R-:W-:Y:S01]  /*58b0*/  LOP3.LUT P1, RZ, R230, 0x4, RZ, 0xc0, !PT ;  /* 0x00000004e6ff7812 */ /* 0x000fe2000782c0ff */
[----:B--2---:R-:W-:Y:S01]  /*58c0*/  @P4 FADD.FTZ R128, -R128, -RZ ;  /* 0x800000ff80804221 */ /* 0x004fe20000010100 */
[----:B------:R-:W-:Y:S01]  /*58d0*/  ISETP.LE.U32.AND P2, PT, R3, UR12, PT ;  /* 0x0000000c03007c0c */ /* 0x000fe2000bf43070 */
[----:B------:R2:W-:Y:S01]  /*58e0*/  STS [R126+0x22000], R0 ;  /* 0x022000007e007388 */ /* 0x0005e20000000800 */
[----:B------:R-:W-:Y:S02]  /*58f0*/  SEL R124, R124, 0xfffffff0, !P1 ;  /* 0xfffffff07c7c7807 */ /* 0x000fe40004800000 */
[----:B------:R-:W-:Y:S02]  /*5900*/  F2FP.RELU.F16.F32.PACK_AB R3, R204, R205 ;  /* 0x000000cdcc03723e */ /* 0x000fe400000008ff */
[----:B------:R-:W-:Y:S01]  /*5910*/  LOP3.LUT R228, R122, 0xc00, R121, 0xf8, !PT ;  /* 0x00000c007ae47812 */ /* 0x000fe200078ef879 */
[----:B------:R-:W-:Y:S02]  /*5920*/  IMAD.IADD R127, R127, 0x1, R124 ;  /* 0x000000017f7f7824 */ /* 0x000fe400078e027c */
[----:B------:R-:W-:Y:S01]  /*5930*/  @!P3 FADD.FTZ R131, -R131, -RZ ;  /* 0x800000ff8383b221 */ /* 0x000fe20000010100 */
[----:B------:R-:W-:Y:S01]  /*5940*/  LOP3.LUT R120, R116, 0x8, R231, 0x78, !PT ;  /* 0x0000000874787812 */ /* 0x000fe200078e78e7 */
[----:B------:R-:W-:Y:S01]  /*5950*/  IMAD.IADD R124, R124, 0x1, R125 ;  /* 0x000000017c7c7824 */ /* 0x000fe200078e027d */
[----:B------:R-:W-:Y:S01]  /*5960*/  LEA R227, R227, UR4, 0x1 ;  /* 0x00000004e3e37c11 */ /* 0x000fe2000f8e08ff */
[----:B------:R3:W-:Y:S01]  /*5970*/  STS [R127], R3 ;  /* 0x000000037f007388 */ /* 0x0007e20000000800 */
[----:B------:R-:W-:Y:S01]  /*5980*/  @!P2 FADD.FTZ R130, -R130, -RZ ;  /* 0x800000ff8282a221 */ /* 0x000fe20000010100 */
[-C--:B------:R-:W-:Y:S02]  /*5990*/  LOP3.LUT R228, R228, R120.reuse, RZ, 0xfc, !PT ;  /* 0x00000078e4e47212 */ /* 0x080fe400078efcff */
[----:B------:R-:W-:Y:S02]  /*59a0*/  LOP3.LUT P0, RZ, R230, 0x2, RZ, 0xc0, !PT ;  /* 0x00000002e6ff7812 */ /* 0x000fe4000780c0ff */
[----:B------:R-:W-:Y:S02]  /*59b0*/  LEA R228, R228, UR4, 0x1 ;  /* 0x00000004e4e47c11 */ /* 0x000fe4000f8e08ff */
[----:B------:R-:W-:Y:S02]  /*59c0*/  SEL R232, R232, 0xffffffe0, !P0 ;  /* 0xffffffe0e8e87807 */ /* 0x000fe40004000000 */
[----:B-1----:R-:W-:Y:S02]  /*59d0*/  F2FP.RELU.F16.F32.PACK_AB R2, R196, R197 ;  /* 0x000000c5c402723e */ /* 0x002fe400000008ff */
[----:B------:R-:W-:Y:S01]  /*59e0*/  SEL R233, R233, 0xffffffc0, !P1 ;  /* 0xffffffc0e9e97807 */ /* 0x000fe20004800000 */
[--C-:B------:R-:W-:Y:S01]  /*59f0*/  IMAD.IADD R226, R232, 0x1, R228.reuse ;  /* 0x00000001e8e27824 */ /* 0x100fe200078e02e4 */
[----:B--2---:R-:W-:Y:S01]  /*5a00*/  F2FP.RELU.F16.F32.PACK_AB R0, R202, R203 ;  /* 0x000000cbca00723e */ /* 0x004fe200000008ff */
[----:B------:R1:W-:Y:S01]  /*5a10*/  STS [R127+0x400], R2 ;  /* 0x000400027f007388 */ /* 0x0003e20000000800 */
[----:B------:R-:W-:Y:S01]  /*5a20*/  IMAD.IADD R225, R232, 0x1, R227 ;  /* 0x00000001e8e17824 */ /* 0x000fe200078e02e3 */
[----:B------:R-:W-:Y:S01]  /*5a30*/  LOP3.LUT R234, R118, 0x20, RZ, 0xc0, !PT ;  /* 0x0000002076ea7812 */ /* 0x000fe200078ec0ff */
[----:B------:R-:W-:Y:S01]  /*5a40*/  IMAD.IADD R224, R233, 0x1, R228 ;  /* 0x00000001e9e07824 */ /* 0x000fe200078e02e4 */
[----:B------:R2:W-:Y:S01]  /*5a50*/  STS [R125], R0 ;  /* 0x000000007d007388 */ /* 0x0005e20000000800 */
[----:B------:R-:W-:Y:S02]  /*5a60*/  FSETP.GE.FTZ.AND P2, PT, R207, RZ, PT ;  /* 0x000000ffcf00720b */ /* 0x000fe40003f56000 */
[----:B------:R-:W-:Y:S02]  /*5a70*/  FSETP.GE.FTZ.AND P0, PT, R206, RZ, PT ;  /* 0x000000ffce00720b */ /* 0x000fe40003f16000 */
[----:B------:R-:W-:Y:S02]  /*5a80*/  FSETP.GE.FTZ.AND P3, PT, R204, RZ, PT ;  /* 0x000000ffcc00720b */ /* 0x000fe40003f76000 */
[----:B---3--:R-:W-:Y:S02]  /*5a90*/  F2FP.RELU.F16.F32.PACK_AB R3, R130, R131 ;  /* 0x000000838203723e */ /* 0x008fe400000008ff */
[----:B------:R-:W-:Y:S02]  /*5aa0*/  FSETP.GE.FTZ.AND P4, PT, R205, RZ, PT ;  /* 0x000000ffcd00720b */ /* 0x000fe40003f96000 */
[----:B------:R-:W-:Y:S01]  /*5ab0*/  LOP3.LUT R236, R122, 0x400, R121, 0xf8, !PT ;  /* 0x000004007aec7812 */ /* 0x000fe200078ef879 */
[----:B------:R3:W-:Y:S01]  /*5ac0*/  STS [R125+0x400], R3 ;  /* 0x000400037d007388 */ /* 0x0007e20000000800 */
[----:B------:R-:W-:Y:S02]  /*5ad0*/  LOP3.LUT R243, R229, 0x38, RZ, 0xc0, !PT ;  /* 0x00000038e5f37812 */ /* 0x000fe400078ec0ff */
[----:B------:R-:W-:Y:S04]  /*5ae0*/  LOP3.LUT R236, R236, R120, RZ, 0xfc, !PT ;  /* 0x00000078ecec7212 */ /* 0x000fe800078efcff */
[----:B------:R-:W-:Y:S02]  /*5af0*/  LEA R236, R236, UR4, 0x1 ;  /* 0x00000004ecec7c11 */ /* 0x000fe4000f8e08ff */
[----:B-1----:R-:W-:Y:S02]  /*5b00*/  F2FP.RELU.F16.F32.PACK_AB R2, R200, R201 ;  /* 0x000000c9c802723e */ /* 0x002fe400000008ff */
[----:B--2---:R-:W-:Y:S03]  /*5b10*/  F2FP.RELU.F16.F32.PACK_AB R0, R128, R129 ;  /* 0x000000818000723e */ /* 0x004fe600000008ff */
[----:B------:R1:W-:Y:S04]  /*5b20*/  STS [R124], R2 ;  /* 0x000000027c007388 */ /* 0x0003e80000000800 */
[----:B------:R2:W-:Y:S04]  /*5b30*/  STS [R124+0x400], R0 ;  /* 0x000400007c007388 */ /* 0x0005e80000000800 */
[----:B------:R-:W-:Y:S01]  /*5b40*/  LDSM.16.M88.4 R16, [R228+0x8000] ;  /* 0x00800000e410783b */ /* 0x000fe20000000200 */
[----:B---3--:R-:W-:Y:S07]  /*5b50*/  IMAD.IADD R3, R233, 0x1, R227 ;  /* 0x00000001e9037824 */ /* 0x008fee00078e02e3 */
[----:B------:R-:W3:Y:S08]  /*5b60*/  LDSM.16.M88.4 R8, [R227+0x18000] ;  /* 0x01800000e308783b */ /* 0x000ef00000000200 */
[----:B------:R-:W4:Y:S01]  /*5b70*/  LDSM.16.M88.4 R84, [R227+0x18800] ;  /* 0x01880000e354783b */ /* 0x000f220000000200 */
[C---:B-1----:R-:W-:Y:S02]  /*5b80*/  IMAD.IADD R2, R232.reuse, 0x1, R224 ;  /* 0x00000001e8027824 */ /* 0x042fe400078e02e0 */
[----:B--2---:R-:W-:Y:S05]  /*5b90*/  IMAD.IADD R0, R232, 0x1, R3 ;  /* 0x00000001e8007824 */ /* 0x004fea00078e0203 */
[----:B------:R-:W-:Y:S08]  /*5ba0*/  LDSM.16.M88.4 R88, [R226+0x8000] ;  /* 0x00800000e258783b */ /* 0x000ff00000000200 */
[----:B------:R-:W1:Y:S08]  /*5bb0*/  LDSM.16.M88.4 R92, [R225+0x18000] ;  /* 0x01800000e15c783b */ /* 0x000e700000000200 */
[----:B------:R-:W2:Y:S01]  /*5bc0*/  LDSM.16.M88.4 R96, [R225+0x18800] ;  /* 0x01880000e160783b */ /* 0x000ea20000000200 */
[C---:B---3--:R-:W-:Y:S07]  /*5bd0*/  HMMA.16816.F32 R4, R16.reuse, R8, RZ ;  /* 0x000000081004723c */ /* 0x048fee00000018ff */
[----:B------:R-:W-:Y:S01]  /*5be0*/  LDSM.16.M88.4 R100, [R224+0x8000] ;  /* 0x00800000e064783b */ /* 0x000fe20000000200 */
[C---:B------:R-:W-:Y:S07]  /*5bf0*/  HMMA.16816.F32 R8, R16.reuse, R10, RZ ;  /* 0x0000000a1008723c */ /* 0x040fee00000018ff */
[----:B------:R-:W3:Y:S01]  /*5c00*/  LDSM.16.M88.4 R104, [R3+0x18000] ;  /* 0x018000000368783b */ /* 0x000ee20000000200 */
[C---:B----4-:R-:W-:Y:S07]  /*5c10*/  HMMA.16816.F32 R12, R16.reuse, R84, RZ ;  /* 0x00000054100c723c */ /* 0x050fee00000018ff */
[----:B------:R-:W-:Y:S01]  /*5c20*/  LDSM.16.M88.4 R108, [R2+0x8000] ;  /* 0x00800000026c783b */ /* 0x000fe20000000200 */
[----:B------:R-:W-:Y:S07]  /*5c30*/  HMMA.16816.F32 R16, R16, R86, RZ ;  /* 0x000000561010723c */ /* 0x000fee00000018ff */
[----:B------:R-:W4:Y:S01]  /*5c40*/  LDSM.16.M88.4 R84, [R3+0x18800] ;  /* 0x018800000354783b */ /* 0x000f220000000200 */
[C---:B-1----:R-:W-:Y:S07]  /*5c50*/  HMMA.16816.F32 R4, R88.reuse, R92, R4 ;  /* 0x0000005c5804723c */ /* 0x042fee0000001804 */
[----:B------:R-:W1:Y:S01]  /*5c60*/  LDSM.16.M88.4 R112, [R0+0x18000] ;  /* 0x018000000070783b */ /* 0x000e620000000200 */
[C---:B------:R-:W-:Y:S07]  /*5c70*/  HMMA.16816.F32 R8, R88.reuse, R94, R8 ;  /* 0x0000005e5808723c */ /* 0x040fee0000001808 */
[----:B------:R-:W-:Y:S01]  /*5c80*/  LDSM.16.M88.4 R92, [R228+0xa000] ;  /* 0x00a00000e45c783b */ /* 0x000fe20000000200 */
[C---:B--2---:R-:W-:Y:S08]  /*5c90*/  HMMA.16816.F32 R12, R88.reuse, R96, R12 ;  /* 0x00000060580c723c */ /* 0x044ff0000000180c */
[----:B------:R-:W-:Y:S01]  /*5ca0*/  HMMA.16816.F32 R16, R88, R98, R16 ;  /* 0x000000625810723c */ /* 0x000fe20000001810 */
[----:B------:R-:W2:Y:S07]  /*5cb0*/  LDSM.16.M88.4 R88, [R0+0x18800] ;  /* 0x018800000058783b */ /* 0x000eae0000000200 */
[C---:B---3--:R-:W-:Y:S01]  /*5cc0*/  HMMA.16816.F32 R4, R100.reuse, R104, R4 ;  /* 0x000000686404723c */ /* 0x048fe20000001804 */
[----:B------:R-:W3:Y:S07]  /*5cd0*/  LDSM.16.M88.4 R96, [R227+0x1a000] ;  /* 0x01a00000e360783b */ /* 0x000eee0000000200 */
[C---:B------:R-:W-:Y:S01]  /*5ce0*/  HMMA.16816.F32 R8, R100.reuse, R106, R8 ;  /* 0x0000006a6408723c */ /* 0x040fe20000001808 */
[----:B------:R-:W-:Y:S07]  /*5cf0*/  LDSM.16.M88.4 R104, [R225+0x1a000] ;  /* 0x01a00000e168783b */ /* 0x000fee0000000200 */
[C---:B----4-:R-:W-:Y:S08]  /*5d00*/  HMMA.16816.F32 R12, R100.reuse, R84, R12 ;  /* 0x00000054640c723c */ /* 0x050ff0000000180c */
[----:B------:R-:W-:Y:S01]  /*5d10*/  HMMA.16816.F32 R16, R100, R86, R16 ;  /* 0x000000566410723c */ /* 0x000fe20000001810 */
[----:B------:R-:W4:Y:S07]  /*5d20*/  LDSM.16.M88.4 R84, [R227+0x1a800] ;  /* 0x01a80000e354783b */ /* 0x000f2e0000000200 */
[C---:B-1----:R-:W-:Y:S01]  /*5d30*/  HMMA.16816.F32 R4, R108.reuse, R112, R4 ;  /* 0x000000706c04723c */ /* 0x042fe20000001804 */
[----:B------:R-:W1:Y:S07]  /*5d40*/  LDSM.16.M88.4 R100, [R226+0xa000] ;  /* 0x00a00000e264783b */ /* 0x000e6e0000000200 */
[C---:B------:R-:W-:Y:S01]  /*5d50*/  HMMA.16816.F32 R8, R108.reuse, R114, R8 ;  /* 0x000000726c08723c */ /* 0x040fe20000001808 */
[----:B------:R-:W-:Y:S07]  /*5d60*/  LDSM.16.M88.4 R112, [R3+0x1a000] ;  /* 0x01a000000370783b */ /* 0x000fee0000000200 */
        /* <DEDUP_REMOVED lines=68> */
[C---:B------:R-:W-:Y:S08]  /*61b0*/  HMMA.16816.F32 R8, R92.reuse, R98, R8 ;  /* 0x000000625c08723c */ /* 0x040ff00000001808 */
[C---:B--2---:R-:W-:Y:S08]  /*61c0*/  HMMA.16816.F32 R12, R92.reuse, R88, R12 ;  /* 0x000000585c0c723c */ /* 0x044ff0000000180c */
[----:B------:R-:W-:Y:S01]  /*61d0*/  HMMA.16816.F32 R16, R92, R90, R16 ;  /* 0x0000005a5c10723c */ /* 0x000fe20000001810 */
[----:B------:R-:W2:Y:S07]  /*61e0*/  LDSM.16.M88.4 R88, [R0+0x1e800] ;  /* 0x01e800000058783b */ /* 0x000eae0000000200 */
[C---:B---3--:R-:W-:Y:S08]  /*61f0*/  HMMA.16816.F32 R4, R100.reuse, R104, R4 ;  /* 0x000000686404723c */ /* 0x048ff00000001804 */
[C---:B------:R-:W-:Y:S08]  /*6200*/  HMMA.16816.F32 R8, R100.reuse, R106, R8 ;  /* 0x0000006a6408723c */ /* 0x040ff00000001808 */
[C---:B----4-:R-:W-:Y:S03]  /*6210*/  HMMA.16816.F32 R12, R100.reuse, R84, R12 ;  /* 0x00000054640c723c */ /* 0x050fe6000000180c */
[----:B------:R-:W-:Y:S04]  /*6220*/  SHF.R.U32.HI R84, RZ, 0x3, R230 ;  /* 0x00000003ff547819 */ /* 0x000fe800000116e6 */
[----:B------:R-:W-:Y:S01]  /*6230*/  LOP3.LUT R234, R234, 0x18, R84, 0xf8, !PT ;  /* 0x00000018eaea7812 */ /* 0x000fe200078ef854 */
[----:B------:R-:W-:Y:S03]  /*6240*/  HMMA.16816.F32 R16, R100, R86, R16 ;  /* 0x000000566410723c */ /* 0x000fe60000001810 */
[----:B------:R-:W-:Y:S02]  /*6250*/  LOP3.LUT R234, R234, 0x1c0, R117, 0xf8, !PT ;  /* 0x000001c0eaea7812 */ /* 0x000fe400078ef875 */
[----:B------:R-:W-:Y:S02]  /*6260*/  LOP3.LUT R84, R231, 0x10, RZ, 0xc0, !PT ;  /* 0x00000010e7547812 */ /* 0x000fe400078ec0ff */
[----:B------:R-:W-:Y:S01]  /*6270*/  LOP3.LUT R234, R234, 0x38, R229, 0x78, !PT ;  /* 0x00000038eaea7812 */ /* 0x000fe200078e78e5 */
[C---:B-1----:R-:W-:Y:S05]  /*6280*/  HMMA.16816.F32 R4, R108.reuse, R112, R4 ;  /* 0x000000706c04723c */ /* 0x042fea0000001804 */
[----:B------:R-:W-:Y:S02]  /*6290*/  LOP3.LUT R234, R234, 0x200, R117, 0xf8, !PT ;  /* 0x00000200eaea7812 */ /* 0x000fe400078ef875 */
[----:B------:R-:W-:Y:S01]  /*62a0*/  LOP3.LUT R84, R84, 0x8, R230, 0xf8, !PT ;  /* 0x0000000854547812 */ /* 0x000fe200078ef8e6 */
[C---:B------:R-:W-:Y:S03]  /*62b0*/  HMMA.16816.F32 R8, R108.reuse, R114, R8 ;  /* 0x000000726c08723c */ /* 0x040fe60000001808 */
[----:B------:R-:W-:Y:S02]  /*62c0*/  LEA R234, R234, UR4, 0x1 ;  /* 0x00000004eaea7c11 */ /* 0x000fe4000f8e08ff */
[----:B------:R-:W-:Y:S03]  /*62d0*/  LOP3.LUT R116, R84, R116, RZ, 0x3c, !PT ;  /* 0x0000007454747212 */ /* 0x000fe600078e3cff */
[C---:B--2---:R-:W-:Y:S03]  /*62e0*/  HMMA.16816.F32 R12, R108.reuse, R88, R12 ;  /* 0x000000586c0c723c */ /* 0x044fe6000000180c */
        /* <DEDUP_REMOVED lines=233> */
.L_x_1720:
        /* <DEDUP_REMOVED lines=433> */
.L_x_1721:
[----:B------:R-:W-:Y:S02]  /*8c90*/  UISETP.GT.AND UP0, UPT, UR46, UR44, UPT ;  /* 0x0000002c2e00728c */ /* 0x000fe4000bf04270 */
[----:B------:R-:W-:Y:S07]  /*8ca0*/  UIADD3 UR46, UPT, UPT, UR46, -0x1, URZ ;  /* 0xffffffff2e2e7890 */ /* 0x000fee000fffe0ff */
[----:B------:R-:W-:Y:S05]  /*8cb0*/  BRA.U UP0, `(.L_x_1722) ;  /* 0xffffffb100447547 */ /* 0x000fea000b83ffff */
[----:B------:R-:W2:Y:S01]  /*8cc0*/  S2R R0, SR_TID.X ;  /* 0x0000000000007919 */ /* 0x000ea20000002100 */
[C---:B-----5:R-:W-:Y:S01]  /*8cd0*/  SHF.L.U32 R2, R230.reuse, 0x4, RZ ;  /* 0x00000004e6027819 */ /* 0x060fe200000006ff */
        /* <DEDUP_REMOVED lines=266> */
[----:B------:R-:W-:-:S03]  /*9d80*/  @UP0 UIADD3 UR16, UPT, UPT, UR43, UR16, URZ ;  /* 0x000000102b100290 */ /* 0x000fc6000fffe0ff */
        /* <DEDUP_REMOVED lines=25> */
.L_x_1723:
        /* <DEDUP_REMOVED lines=12> */
[----:B------:R-:W-:Y:S06]  /*9fe0*/  BRA `(.L_x_1725) ;  /* 0x0000000000187947 */ /* 0x000fec0003800000 */
.L_x_1724:
[----:B------:R-:W3:Y:S01]  /*9ff0*/  LDCU.64 UR8, c[0x0][0x5c8] ;  /* 0x0000b900ff0877ac */ /* 0x000ee20008000a00 */
[----:B------:R-:W-:-:S04]  /*a000*/  UIADD3 UR12, UPT, UPT, UR36, UR38, URZ ;  /* 0x00000026240c7290 */ /* 0x000fc8000fffe0ff */
[----:B---3--:R-:W-:Y:S02]  /*a010*/  UIMAD.WIDE.U32 UR36, UR12, UR8, URZ ;  /* 0x000000080c2472a5 */ /* 0x008fe4000f8e00ff */
[----:B------:R-:W-:-:S04]  /*a020*/  UIMAD UR12, UR12, UR9, URZ ;  /* 0x000000090c0c72a4 */ /* 0x000fc8000f8e02ff */
[----:B------:R-:W-:-:S06]  /*a030*/  UIADD3 UR12, UPT, UPT, UR37, UR12, URZ ;  /* 0x0000000c250c7290 */ /* 0x000fcc000fffe0ff */
[----:B-1----:R-:W-:-:S07]  /*a040*/  MOV R10, UR12 ;  /* 0x0000000c000a7c02 */ /* 0x002fce0008000f00 */
.L_x_1725:
        /* <DEDUP_REMOVED lines=59> */
.L_x_1727:
[----:B------:R-:W-:Y:S05]  /*a400*/  BSYNC.RECONVERGENT B0 ;  /* 0x0000000000007941 */ /* 0x000fea0003800200 */
.L_x_1726:
        /* <DEDUP_REMOVED lines=21> */
.L_x_1729:
[----:B------:R-:W-:Y:S05]  /*a560*/  BSYNC.RECONVERGENT B0 ;  /* 0x0000000000007941 */ /* 0x000fea0003800200 */
.L_x_1728:
        /* <DEDUP_REMOVED lines=26> */
.L_x_1731:
[----:B------:R-:W-:Y:S05]  /*a710*/  BSYNC.RECONVERGENT B0 ;  /* 0x0000000000007941 */ /* 0x000fea0003800200 */
.L_x_1730:
        /* <DEDUP_REMOVED lines=18> */
.L_x_1697:
[----:B------:R-:W-:Y:S05]  /*a840*/  BSYNC.RECONVERGENT B1 ;  /* 0x0000000000017941 */ /* 0x000fea0003800200 */
.L_x_1675:
        /* <DEDUP_REMOVED lines=11> */
.L_x_1733:
        /* <DEDUP_REMOVED lines=16> */
.L_x_2521:


//--------------------- .text._ZN5flash44flash_bwd_dq_dk_dv_loop_seqk_parallel_kernelI23Flash_bwd_kernel_traitsILi256ELi64ELi64ELi8ELi4ELi2ELi2ELb0ELb1EN7cutlass6half_tE19Flash_kernel_traitsILi256ELi64ELi64ELi8ES3_EELb0ELb0ELb1ELb1ELb0ELb0ELb1EEEvNS_16Flash_bwd_paramsE --------------------------
	.section	.text._ZN5flash44flash_bwd_dq_dk_dv_loop_seqk_parallel_kernelI23Flash_bwd_kernel_traitsILi256ELi64ELi64ELi8ELi4ELi2ELi2ELb0ELb1EN7cutlass6half_tE19Flash_kernel_traitsILi256ELi64ELi64ELi8ES3_EELb0ELb0ELb1ELb1ELb0ELb0ELb1EEEvNS_16Flash_bwd_paramsE,"ax",@progbits
	.align	128
        .global         _ZN5flash44flash_bwd_dq_dk_dv_loop_seqk_parallel_kernelI23Flash_bwd_kernel_traitsILi256ELi64ELi64ELi8ELi4ELi2ELi2ELb0ELb1EN7cutlass6half_tE19Flash_kernel_traitsILi256ELi64ELi64ELi8ES3_EELb0ELb0ELb1ELb1ELb0ELb0ELb1EEEvNS_16Flash_bwd_paramsE
        .type           _ZN5flash44flash_bwd_dq_dk_dv_loop_seqk_parallel_kernelI23Flash_bwd_kernel_traitsILi256ELi64ELi64ELi8ELi4ELi2ELi2ELb0ELb1EN7cutlass6half_tE19Flash_kernel_traitsILi256ELi64ELi64ELi8ES3_EELb0ELb0ELb1ELb1ELb0ELb0ELb1EEEvNS_16Flash_bwd_paramsE,@function
        .size           _ZN5flash44flash_bwd_dq_dk_dv_loop_seqk_parallel_kernelI23Flash_bwd_kernel_traitsILi256ELi64ELi64ELi8ELi4ELi2ELi2ELb0ELb1EN7cutlass6half_tE19Flash_kernel_traitsILi256ELi64ELi64ELi8ES3_EELb0ELb0ELb1ELb1ELb0ELb0ELb1EEEvNS_16Flash_bwd_paramsE,(.L_x_2522 - _ZN5flash44flash_bwd_dq_dk_dv_loop_seqk_parallel_kernelI23Flash_bwd_kernel_traitsILi256ELi64ELi64ELi8ELi4ELi2ELi2ELb0ELb1EN7cutlass6half_tE19Flash_kernel_traitsILi256ELi64ELi64ELi8ES3_EELb0ELb0ELb1ELb1ELb0ELb0ELb1EEEvNS_16Flash_bwd_paramsE)
        .other          _ZN5flash44flash_bwd_dq_dk_dv_loop_seqk_parallel_kernelI23Flash_bwd_kernel_traitsILi256ELi64ELi64ELi8ELi4ELi2ELi2ELb0ELb1EN7cutlass6half_tE19Flash_kernel_traitsILi256ELi64ELi64ELi8ES3_EELb0ELb0ELb1ELb1ELb0ELb0ELb1EEEvNS_16Flash_bwd_paramsE,@"STO_CUDA_ENTRY STV_DEFAULT"
_ZN5flash44flash_bwd_dq_dk_dv_loop_seqk_parallel_kernelI23Flash_bwd_kernel_traitsILi256ELi64ELi64ELi8ELi4ELi2ELi2ELb0ELb1EN7cutlass6half_tE19Flash_kernel_traitsILi256ELi64ELi64ELi8ES3_EELb0ELb0ELb1ELb1ELb0ELb0ELb1EEEvNS_16Flash_bwd_paramsE:
.text._ZN5flash44flash_bwd_dq_dk_dv_loop_seqk_parallel_kernelI23Flash_bwd_kernel_traitsILi256ELi64ELi64ELi8ELi4ELi2ELi2ELb0ELb1EN7cutlass6half_tE19Flash_kernel_traitsILi256ELi64ELi64ELi8ES3_EELb0ELb0ELb1ELb1ELb0ELb0ELb1EEEvNS_16Flash_bwd_paramsE:
        /* <DEDUP_REMOVED lines=50> */
.L_x_1792:
        /* <DEDUP_REMOVED lines=52> */
.L_x_1734:
        /* <DEDUP_REMOVED lines=44> */
.L_x_1736:
[----:B------:R-:W1:Y:S01]  /*0920*/  LDCU.64 UR14, c[0x0][0x3b8] ;  /* 0x00007700ff0e77ac */ /* 0x000e620008000a00 */
[----:B------:R-:W-:-:S04]  /*0930*/  UIADD3 UR8, UPT, UPT, UR38, UR40, URZ ;  /* 0x0000002826087290 */ /* 0x000fc8000fffe0ff */
[----:B-1----:R-:W-:Y:S02]  /*0940*/  UIMAD.WIDE.U32 UR10, UR8, UR14, URZ ;  /* 0x0000000e080a72a5 */ /* 0x002fe4000f8e00ff */
[----:B------:R-:W-:-:S04]  /*0950*/  UIMAD UR8, UR8, UR15, URZ ;  /* 0x0000000f080872a4 */ /* 0x000fc8000f8e02ff */
[----:B------:R-:W-:Y:S01]  /*0960*/  UIADD3 UR8, UPT, UPT, UR11, UR8, URZ ;  /* 0x000000080b087290 */ /* 0x000fe2000fffe0ff */
[----:B------:R-:W-:-:S05]  /*0970*/  UMOV UR54, UR10 ;  /* 0x0000000a00367c82 */ /* 0x000fca0008000000 */
[----:B------:R-:W-:Y:S02]  /*0980*/  MOV R6, UR8 ;  /* 0x0000000800067c02 */ /* 0x000fe40008000f00 */
.L_x_1737:
        /* <DEDUP_REMOVED lines=42> */
.L_x_1738:
[----:B------:R-:W1:Y:S01]  /*0c30*/  LDCU.64 UR12, c[0x0][0x3c0] ;  /* 0x00007800ff0c77ac */ /* 0x000e620008000a00 */
[----:B------:R-:W-:-:S04]  /*0c40*/  UIADD3 UR8, UPT, UPT, UR38, UR40, URZ ;  /* 0x0000002826087290 */ /* 0x000fc8000fffe0ff */
[----:B-1----:R-:W-:Y:S02]  /*0c50*/  UIMAD.WIDE.U32 UR10, UR8, UR12, URZ ;  /* 0x0000000c080a72a5 */ /* 0x002fe4000f8e00ff */
[----:B------:R-:W-:-:S04]  /*0c60*/  UIMAD UR8, UR8, UR13, URZ ;  /* 0x0000000d080872a4 */ /* 0x000fc8000f8e02ff */
[----:B------:R-:W-:Y:S01]  /*0c70*/  UIADD3 UR8, UPT, UPT, UR11, UR8, URZ ;  /* 0x000000080b087290 */ /* 0x000fe2000fffe0ff */
[----:B------:R-:W-:-:S05]  /*0c80*/  UMOV UR52, UR10 ;  /* 0x0000000a00347c82 */ /* 0x000fca0008000000 */
[----:B------:R-:W-:-:S07]  /*0c90*/  MOV R7, UR8 ;  /* 0x0000000800077c02 */ /* 0x000fce0008000f00 */
.L_x_1739:
        /* <DEDUP_REMOVED lines=18> */
[----:B------:R-:W-:Y:S02]  /*0dc0*/  UIMAD UR8, UR8, UR16, URZ ;  /* 0x00000010080872a4 */ /* 0x000fe4000f8e02ff */
[----:B------:R-:W-:Y:S02]  /*0dd0*/  UIMAD.WIDE.U32 UR58, UR10, UR61, URZ ;  /* 0x0000003d0a3a72a5 */ /* 0x000fe4000f8e00ff */
[----:B------:R-:W-:Y:S02]  /*0de0*/  UIMAD UR8, UR9, UR46, UR8 ;  /* 0x0000002e090872a4 */ /* 0x000fe4000f8e0208 */
[----:B------:R-:W-:Y:S02]  /*0df0*/  USHF.R.S32.HI UR9, URZ, 0x1f, UR61 ;  /* 0x0000001fff097899 */ /* 0x000fe4000801143d */
[----:B------:R-:W-:-:S04]  /*0e00*/  UIADD3 UR8, UPT, UPT, UR11, UR8, URZ ;  /* 0x000000080b087290 */ /* 0x000fc8000fffe0ff */
[----:B------:R-:W-:-:S04]  /*0e10*/  UIMAD UR8, UR8, UR61, URZ ;  /* 0x0000003d080872a4 */ /* 0x000fc8000f8e02ff */
[----:B------:R-:W-:-:S04]  /*0e20*/  UIMAD UR8, UR9, UR10, UR8 ;  /* 0x0000000a090872a4 */ /* 0x000fc8000f8e0208 */
[----:B------:R-:W-:Y:S01]  /*0e30*/  UIADD3 UR8, UPT, UPT, UR59, UR8, URZ ;  /* 0x000000083b087290 */ /* 0x000fe2000fffe0ff */
[----:B------:R-:W-:Y:S11]  /*0e40*/  BRA `(.L_x_1741) ;  /* 0x00000000000c7947 */ /* 0x000ff60003800000 */
.L_x_1740:
[----:B------:R-:W-:Y:S02]  /*0e50*/  UIMAD.WIDE.U32 UR58, UR68, UR17, URZ ;  /* 0x00000011443a72a5 */ /* 0x000fe4000f8e00ff */
[----:B------:R-:W-:-:S04]  /*0e60*/  UIMAD UR8, UR69, UR17, URZ ;  /* 0x00000011450872a4 */ /* 0x000fc8000f8e02ff */
[----:B------:R-:W-:Y:S02]  /*0e70*/  UIADD3 UR8, UPT, UPT, UR59, UR8, URZ ;  /* 0x000000083b087290 */ /* 0x000fe4000fffe0ff */
.L_x_1741:
        /* <DEDUP_REMOVED lines=21> */
.L_x_1742:
[----:B------:R-:W1:Y:S01]  /*0fd0*/  LDCU UR60, c[0x0][0x434] ;  /* 0x00008680ff3c77ac */ /* 0x000e620008000800 */
[----:B------:R-:W-:-:S04]  /*0fe0*/  UIMAD UR10, UR25, UR16, UR24 ;  /* 0x00000010190a72a4 */ /* 0x000fc8000f8e0218 */
[----:B-1----:R-:W-:Y:S02]  /*0ff0*/  UIMAD UR60, UR10, UR60, URZ ;  /* 0x0000003c0a3c72a4 */ /* 0x002fe4000f8e02ff */
.L_x_1743:
        /* <DEDUP_REMOVED lines=11> */
.L_x_1744:
[----:B------:R-:W1:Y:S01]  /*10b0*/  LDCU UR59, c[0x0][0x444] ;  /* 0x00008880ff3b77ac */ /* 0x000e620008000800 */
[----:B------:R-:W-:-:S04]  /*10c0*/  UIMAD UR10, UR25, UR16, UR24 ;  /* 0x00000010190a72a4 */ /* 0x000fc8000f8e0218 */
[----:B-1----:R-:W-:-:S12]  /*10d0*/  UIMAD UR59, UR10, UR59, URZ ;  /* 0x0000003b0a3b72a4 */ /* 0x002fd8000f8e02ff */
.L_x_1745:
        /* <DEDUP_REMOVED lines=36> */
[----:B------:R-:W-:-:S02]  /*1320*/  USHF.L.U64.HI UR49, UR8, 0x5, UR9 ;  /* 0x0000000508317899 */ /* 0x000fc40008010209 */
[----:B--2---:R-:W-:Y:S01]  /*1330*/  UIMAD.WIDE UR64, UR59, 0x4, UR64 ;  /* 0x000000043b4078a5 */ /* 0x004fe2000f8e0240 */
[----:B------:R-:W-:Y:S01]  /*1340*/  IMAD.WIDE.U32 R12, R12, UR24, R10 ;  /* 0x000000180c0c7c25 */ /* 0x000fe2000f8e000a */
[----:B------:R-:W2:Y:S01]  /*1350*/  LDCU.64 UR16, c[0x0][0x3c8] ;  /* 0x00007900ff1077ac */ /* 0x000ea20008000a00 */
[----:B------:R-:W5:Y:S02]  /*1360*/  LDC.64 R10, c[0x0][0x5f8] ;  /* 0x00017e00ff0a7b82 */ /* 0x000f640000000a00 */
        /* <DEDUP_REMOVED lines=16> */
[----:B-----5:R-:W-:Y:S01]  /*1470*/  IMAD.WIDE.U32 R22, R10, UR22, RZ ;  /* 0x000000160a167c25 */ /* 0x020fe2000f8e00ff */
        /* <DEDUP_REMOVED lines=10> */
[----:B------:R-:W-:-:S02]  /*1520*/  SHF.R.S32.HI R13, RZ, 0x1f, R13 ;  /* 0x0000001fff0d7819 */ /* 0x000fc4000001140d */
[----:B------:R-:W-:Y:S01]  /*1530*/  SEL R11, R11, RZ, P3 ;  /* 0x000000ff0b0b7207 */ /* 0x000fe20001800000 */
[----:B------:R-:W-:Y:S02]  /*1540*/  IMAD.U32 R12, RZ, RZ, UR61 ;  /* 0x0000003dff0c7e24 */ /* 0x000fe4000f8e00ff */
[----:B------:R-:W-:Y:S01]  /*1550*/  IMAD R15, R14, UR24, R19 ;  /* 0x000000180e0f7c24 */ /* 0x000fe2000f8e0213 */
[----:B------:R-:W-:Y:S01]  /*1560*/  IADD3.X R13, PT, PT, R13, UR57, R11, P1, P0 ;  /* 0x000000390d0d7c10 */ /* 0x000fe20008fe040b */
[----:B------:R-:W-:Y:S01]  /*1570*/  IMAD.MOV.U32 R14, RZ, RZ, R18 ;  /* 0x000000ffff0e7224 */ /* 0x000fe200078e0012 */
[----:B------:R-:W-:Y:S01]  /*1580*/  IADD3 R11, P0, PT, R10, UR61, RZ ;  /* 0x0000003d0a0b7c10 */ /* 0x000fe2000ff1e0ff */
[----:B---3--:R-:W-:Y:S02]  /*1590*/  UIMAD.WIDE UR56, UR60, 0x4, UR62 ;  /* 0x000000043c3878a5 */ /* 0x008fe4000f8e023e */
[----:B------:R-:W-:Y:S01]  /*15a0*/  IMAD.WIDE.U32 R14, R8, R2, R14 ;  /* 0x00000002080e7225 */ /* 0x000fe200078e000e */
[----:B------:R-:W-:-:S02]  /*15b0*/  LEA.HI.X.SX32 R12, R12, R13, 0x1, P0 ;  /* 0x0000000d0c0c7211 */ /* 0x000fc400000f0eff */
[C---:B-1----:R-:W-:Y:S01]  /*15c0*/  LEA R244, P0, R11.reuse, UR16, 0x2 ;  /* 0x000000100bf47c11 */ /* 0x042fe2000f8010ff */
[----:B------:R-:W-:Y:S01]  /*15d0*/  IMAD R10, R8, R3, R15 ;  /* 0x00000003080a7224 */ /* 0x000fe200078e020f */
[----:B--2---:R-:W-:Y:S01]  /*15e0*/  LEA R248, P1, R14, UR8, 0x1 ;  /* 0x000000080ef87c11 */ /* 0x004fe2000f8208ff */
[----:B------:R-:W-:Y:S01]  /*15f0*/  UMOV UR16, UR64 ;  /* 0x0000004000107c82 */ /* 0x000fe20008000000 */
[----:B------:R-:W-:Y:S01]  /*1600*/  LEA.HI.X R245, R11, UR17, R12, 0x2, P0 ;  /* 0x000000110bf57c11 */ /* 0x000fe200080f140c */
[----:B------:R-:W-:Y:S01]  /*1610*/  IMAD.SHL.U32 R12, R2, 0x20, RZ ;  /* 0x00000020020c7824 */ /* 0x000fe200078e00ff */
[----:B------:R-:W-:Y:S01]  /*1620*/  IADD3 R11, P0, PT, R8, 0x20, RZ ;  /* 0x00000020080b7810 */ /* 0x000fe20007f1e0ff */
[----:B------:R-:W-:Y:S01]  /*1630*/  UMOV UR17, UR65 ;  /* 0x0000004100117c82 */ /* 0x000fe20008000000 */
[----:B------:R-:W-:Y:S02]  /*1640*/  LEA.HI.X R249, R14, UR9, R10, 0x1, P1 ;  /* 0x000000090ef97c11 */ /* 0x000fe400088f0c0a */
        /* <DEDUP_REMOVED lines=18> */
.L_x_1747:
[----:B------:R-:W1:Y:S01]  /*1770*/  LDCU.64 UR10, c[0x0][0x5c0] ;  /* 0x0000b800ff0a77ac */ /* 0x000e620008000a00 */
[----:B------:R-:W-:-:S04]  /*1780*/  UIADD3 UR8, UPT, UPT, UR38, UR40, URZ ;  /* 0x0000002826087290 */ /* 0x000fc8000fffe0ff */
[----:B-1----:R-:W-:Y:S02]  /*1790*/  UIMAD.WIDE.U32 UR16, UR8, UR10, URZ ;  /* 0x0000000a081072a5 */ /* 0x002fe4000f8e00ff */
[----:B------:R-:W-:-:S04]  /*17a0*/  UIMAD UR8, UR8, UR11, URZ ;  /* 0x0000000b080872a4 */ /* 0x000fc8000f8e02ff */
[----:B------:R-:W-:-:S06]  /*17b0*/  UIADD3 UR8, UPT, UPT, UR17, UR8, URZ ;  /* 0x0000000811087290 */ /* 0x000fcc000fffe0ff */
[----:B------:R-:W-:Y:S02]  /*17c0*/  MOV R2, UR8 ;  /* 0x0000000800027c02 */ /* 0x000fe40008000f00 */
.L_x_1748:
        /* <DEDUP_REMOVED lines=13> */
.L_x_1749:
[----:B------:R-:W1:Y:S01]  /*18a0*/  LDCU.64 UR8, c[0x0][0x5c8] ;  /* 0x0000b900ff0877ac */ /* 0x000e620008000a00 */
[----:B------:R-:W-:-:S04]  /*18b0*/  UIADD3 UR38, UPT, UPT, UR38, UR40, URZ ;  /* 0x0000002826267290 */ /* 0x000fc8000fffe0ff */
[----:B-1----:R-:W-:Y:S02]  /*18c0*/  UIMAD.WIDE.U32 UR14, UR38, UR8, URZ ;  /* 0x00000008260e72a5 */ /* 0x002fe4000f8e00ff */
[----:B------:R-:W-:-:S04]  /*18d0*/  UIMAD UR38, UR38, UR9, URZ ;  /* 0x00000009262672a4 */ /* 0x000fc8000f8e02ff */
[----:B------:R-:W-:-:S06]  /*18e0*/  UIADD3 UR38, UPT, UPT, UR15, UR38, URZ ;  /* 0x000000260f267290 */ /* 0x000fcc000fffe0ff */
[----:B------:R-:W-:-:S07]  /*18f0*/  MOV R0, UR38 ;  /* 0x0000002600007c02 */ /* 0x000fce0008000f00 */
.L_x_1750:
        /* <DEDUP_REMOVED lines=32> */
.L_x_1752:
[----:B------:R-:W-:Y:S05]  /*1b00*/  BSYNC.RECONVERGENT B0 ;  /* 0x0000000000007941 */ /* 0x000fea0003800200 */
.L_x_1751:
        /* <DEDUP_REMOVED lines=19> */
.L_x_1754:
[----:B------:R-:W-:Y:S05]  /*1c40*/  BSYNC.RECONVERGENT B0 ;  /* 0x0000000000007941 */ /* 0x000fea0003800200 */
.L_x_1753:
        /* <DEDUP_REMOVED lines=29> */
.L_x_1756:
[----:B------:R-:W-:Y:S05]  /*1e20*/  BSYNC.RECONVERGENT B0 ;  /* 0x0000000000007941 */ /* 0x000fea0003800200 */
.L_x_1755:
        /* <DEDUP_REMOVED lines=20> */
.L_x_1746:
        /* <DEDUP_REMOVED lines=35> */
.L_x_1759:
[----:B------:R2:W-:Y:S04]  /*21a0*/  STS.128 [R13+0x8000], RZ ;  /* 0x008000ff0d007388 */ /* 0x0005e80000000c00 */
[----:B------:R2:W-:Y:S04]  /*21b0*/  STS.128 [R13+0xa000], RZ ;  /* 0x00a000ff0d007388 */ /* 0x0005e80000000c00 */
[----:B------:R2:W-:Y:S04]  /*21c0*/  STS.128 [R13+0xc000], RZ ;  /* 0x00c000ff0d007388 */ /* 0x0005e80000000c00 */
[----:B------:R2:W-:Y:S02]  /*21d0*/  STS.128 [R13+0xe000], RZ ;  /* 0x00e000ff0d007388 */ /* 0x0005e40000000c00 */
.L_x_1760:
[----:B------:R-:W-:Y:S05]  /*21e0*/  BSYNC.RECONVERGENT B0 ;  /* 0x0000000000007941 */ /* 0x000fea0003800200 */
.L_x_1758:
        /* <DEDUP_REMOVED lines=37> */
.L_x_1762:
[----:B------:R-:W-:Y:S05]  /*2440*/  BSYNC.RECONVERGENT B0 ;  /* 0x0000000000007941 */ /* 0x000fea0003800200 */
.L_x_1761:
        /* <DEDUP_REMOVED lines=28> */
.L_x_1764:
[----:B------:R1:W-:Y:S04]  /*2610*/  STS.128 [R13], RZ ;  /* 0x000000ff0d007388 */ /* 0x0003e80000000c00 */
[----:B------:R1:W-:Y:S04]  /*2620*/  STS.128 [R13+0x2000], RZ ;  /* 0x002000ff0d007388 */ /* 0x0003e80000000c00 */
[----:B------:R1:W-:Y:S04]  /*2630*/  STS.128 [R13+0x4000], RZ ;  /* 0x004000ff0d007388 */ /* 0x0003e80000000c00 */
[----:B------:R1:W-:Y:S02]  /*2640*/  STS.128 [R13+0x6000], RZ ;  /* 0x006000ff0d007388 */ /* 0x0003e40000000c00 */
.L_x_1765:
[----:B------:R-:W-:Y:S05]  /*2650*/  BSYNC.RECONVERGENT B0 ;  /* 0x0000000000007941 */ /* 0x000fea0003800200 */
.L_x_1763:
        /* <DEDUP_REMOVED lines=46> */
.L_x_1767:
[----:B------:R-:W-:Y:S05]  /*2940*/  BSYNC.RECONVERGENT B0 ;  /* 0x0000000000007941 */ /* 0x000fea0003800200 */
.L_x_1766:
        /* <DEDUP_REMOVED lines=48> */
.L_x_1769:
[----:B------:R2:W-:Y:S04]  /*2c50*/  STS.128 [R13+0x10000], RZ ;  /* 0x010000ff0d007388 */ /* 0x0005e80000000c00 */
[----:B------:R2:W-:Y:S04]  /*2c60*/  STS.128 [R13+0x12000], RZ ;  /* 0x012000ff0d007388 */ /* 0x0005e80000000c00 */
[----:B------:R2:W-:Y:S04]  /*2c70*/  STS.128 [R13+0x14000], RZ ;  /* 0x014000ff0d007388 */ /* 0x0005e80000000c00 */
[----:B------:R2:W-:Y:S02]  /*2c80*/  STS.128 [R13+0x16000], RZ ;  /* 0x016000ff0d007388 */ /* 0x0005e40000000c00 */
.L_x_1770:
[----:B------:R-:W-:Y:S05]  /*2c90*/  BSYNC.RECONVERGENT B0 ;  /* 0x0000000000007941 */ /* 0x000fea0003800200 */
.L_x_1768:
        /* <DEDUP_REMOVED lines=40> */
.L_x_1772:
[----:B------:R-:W-:Y:S05]  /*2f20*/  BSYNC.RECONVERGENT B0 ;  /* 0x0000000000007941 */ /* 0x000fea0003800200 */
.L_x_1771:
        /* <DEDUP_REMOVED lines=46> */
.L_x_1774:
[----:B------:R2:W-:Y:S04]  /*3210*/  STS.128 [R13+0x18000], RZ ;  /* 0x018000ff0d007388 */ /* 0x0005e80000000c00 */
[----:B------:R2:W-:Y:S04]  /*3220*/  STS.128 [R13+0x1a000], RZ ;  /* 0x01a000ff0d007388 */ /* 0x0005e80000000c00 */
[----:B------:R2:W-:Y:S04]  /*3230*/  STS.128 [R13+0x1c000], RZ ;  /* 0x01c000ff0d007388 */ /* 0x0005e80000000c00 */
[----:B------:R2:W-:Y:S02]  /*3240*/  STS.128 [R13+0x1e000], RZ ;  /* 0x01e000ff0d007388 */ /* 0x0005e40000000c00 */
.L_x_1775:
[----:B------:R-:W-:Y:S05]  /*3250*/  BSYNC.RECONVERGENT B0 ;  /* 0x0000000000007941 */ /* 0x000fea0003800200 */
.L_x_1773:
        /* <DEDUP_REMOVED lines=40> */
.L_x_1777:
[----:B------:R-:W-:Y:S05]  /*34e0*/  BSYNC.RECONVERGENT B0 ;  /* 0x0000000000007941 */ /* 0x000fea0003800200 */
.L_x_1776:
[----:B------:R-:W3:Y:S01]  /*34f0*/  LDCU.64 UR10, c[0x0][0x538] ;  /* 0x0000a700ff0a77ac */ /* 0x000ee20008000a00 */
[C---:B------:R-:W-:Y:S01]  /*3500*/  IMAD.SHL.U32 R10, R0.reuse, 0x20, RZ ;  /* 0x00000020000a7824 */ /* 0x040fe200078e00ff */
[----:B------:R-:W0:Y:S01]  /*3510*/  LDGDEPBAR ;  /* 0x00000000000079af */ /* 0x000e220000000000 */
[----:B--2---:R-:W-:Y:S01]  /*3520*/  IMAD.SHL.U32 R7, R0, 0x10, RZ ;  /* 0x0000001000077824 */ /* 0x004fe200078e00ff */
[----:B------:R-:W2:Y:S01]  /*3530*/  LDCU UR14, c[0x0][0x590] ;  /* 0x0000b200ff0e77ac */ /* 0x000ea20008000800 */
        /* <DEDUP_REMOVED lines=12> */
[----:B------:R-:W-:Y:S01]  /*3600*/  IMAD.U32 R239, RZ, RZ, UR30 ;  /* 0x0000001effef7e24 */ /* 0x000fe2000f8e00ff */
[----:B------:R-:W-:-:S02]  /*3610*/  CS2R R190, SRZ ;  /* 0x0000000000be7805 */ /* 0x000fc4000001ff00 */
[----:B------:R-:W-:Y:S01]  /*3620*/  CS2R R188, SRZ ;  /* 0x0000000000bc7805 */ /* 0x000fe2000001ff00 */
[----:B------:R-:W-:Y:S01]  /*3630*/  @UP0 ULEA.HI.X UR11, UR12, UR11, UR9, 0x2, UP1 ;  /* 0x0000000b0c0b0291 */ /* 0x000fe200088f1409 */
[----:B------:R-:W-:Y:S01]  /*3640*/  IMAD.U32 R4, RZ, RZ, UR10 ;  /* 0x0000000aff047e24 */ /* 0x000fe2000f8e00ff */
[----:B------:R-:W-:Y:S02]  /*3650*/  LOP3.LUT R7, R8, 0x3800, R7, 0xf8, !PT ;  /* 0x0000380008077812 */ /* 0x000fe400078ef807 */
[----:B------:R-:W-:Y:S01]  /*3660*/  CS2R R194, SRZ ;  /* 0x0000000000c27805 */ /* 0x000fe2000001ff00 */
[----:B------:R-:W3:Y:S01]  /*3670*/  @UP0 LDCU UR9, c[0x0][0x458] ;  /* 0x00008b00ff0907ac */ /* 0x000ee20008000800 */
[----:B------:R-:W-:Y:S01]  /*3680*/  IMAD.U32 R5, RZ, RZ, UR11 ;  /* 0x0000000bff057e24 */ /* 0x000fe2000f8e00ff */
[----:B------:R-:W-:Y:S02]  /*3690*/  SEL R228, R228, 0xffffffc0, !P2 ;  /* 0xffffffc0e4e47807 */ /* 0x000fe40005000000 */
[----:B------:R-:W-:-:S02]  /*36a0*/  CS2R R192, SRZ ;  /* 0x0000000000c07805 */ /* 0x000fc4000001ff00 */
[----:B------:R-:W-:Y:S02]  /*36b0*/  CS2R R186, SRZ ;  /* 0x0000000000ba7805 */ /* 0x000fe4000001ff00 */
[----:B------:R-:W-:Y:S01]  /*36c0*/  CS2R R184, SRZ ;  /* 0x0000000000b87805 */ /* 0x000fe2000001ff00 */
[----:B------:R4:W2:Y:S01]  /*36d0*/  @P0 LDG.E R4, desc[UR34][R4.64] ;  /* 0x0000002204040981 */ /* 0x0008a2000c1e1900 */
        /* <DEDUP_REMOVED lines=11> */
[----:B---3--:R-:W3:Y:S01]  /*3790*/  @P0 MUFU.RCP R3, UR9 ;  /* 0x0000000900030d08 */ /* 0x008ee20008001000 */
        /* <DEDUP_REMOVED lines=27> */
[----:B------:R-:W-:Y:S02]  /*3950*/  LOP3.LUT R232, R9, 0x8, R2, 0x78, !PT ;  /* 0x0000000809e87812 */ /* 0x000fe400078e7802 */
[----:B------:R-:W-:Y:S02]  /*3960*/  CS2R R72, SRZ ;  /* 0x0000000000487805 */ /* 0x000fe4000001ff00 */
[----:B------:R-:W-:Y:S02]  /*3970*/  LOP3.LUT R231, R7, R231, RZ, 0xfc, !PT ;  /* 0x000000e707e77212 */ /* 0x000fe400078efcff */
[----:B------:R-:W-:-:S02]  /*3980*/  CS2R R70, SRZ ;  /* 0x0000000000467805 */ /* 0x000fc4000001ff00 */
[----:B------:R-:W-:Y:S02]  /*3990*/  LOP3.LUT R232, R5, R232, RZ, 0xfc, !PT ;  /* 0x000000e805e87212 */ /* 0x000fe400078efcff */
[----:B------:R-:W-:Y:S02]  /*39a0*/  CS2R R68, SRZ ;  /* 0x0000000000447805 */ /* 0x000fe4000001ff00 */
[----:B------:R-:W-:Y:S02]  /*39b0*/  LEA R231, R231, UR36, 0x1 ;  /* 0x00000024e7e77c11 */ /* 0x000fe4000f8e08ff */
[----:B------:R-:W-:Y:S02]  /*39c0*/  CS2R R62, SRZ ;  /* 0x00000000003e7805 */ /* 0x000fe4000001ff00 */
[----:B------:R-:W-:Y:S02]  /*39d0*/  LEA R232, R232, UR36, 0x1 ;  /* 0x00000024e8e87c11 */ /* 0x000fe4000f8e08ff */
[----:B------:R-:W-:-:S02]  /*39e0*/  CS2R R60, SRZ ;  /* 0x00000000003c7805 */ /* 0x000fc4000001ff00 */
[----:B------:R-:W-:Y:S01]  /*39f0*/  LOP3.LUT R6, R6, 0x6, RZ, 0xc0, !PT ;  /* 0x0000000606067812 */ /* 0x000fe200078ec0ff */
[C---:B------:R-:W-:Y:S01]  /*3a00*/  IMAD.IADD R2, R228.reuse, 0x1, R231 ;  /* 0x00000001e4027824 */ /* 0x040fe200078e02e7 */
[----:B------:R-:W-:Y:S01]  /*3a10*/  CS2R R66, SRZ ;  /* 0x0000000000427805 */ /* 0x000fe2000001ff00 */
[----:B------:R-:W-:Y:S01]  /*3a20*/  IMAD.IADD R228, R228, 0x1, R232 ;  /* 0x00000001e4e47824 */ /* 0x000fe200078e02e8 */
[----:B------:R-:W-:Y:S02]  /*3a30*/  LOP3.LUT R240, R6, 0xe0, R240, 0xf8, !PT ;  /* 0x000000e006f07812 */ /* 0x000fe400078ef8f0 */
        /* <DEDUP_REMOVED lines=20> */
[----:B------:R-:W-:-:S02]  /*3b80*/  CS2R R20, SRZ ;  /* 0x0000000000147805 */ /* 0x000fc4000001ff00 */
[----:B------:R-:W-:Y:S01]  /*3b90*/  IADD3 R239, PT, PT, -R239, UR37, -R240 ;  /* 0x00000025efef7c10 */ /* 0x000fe2000fffe9f0 */
[----:B------:R-:W-:Y:S01]  /*3ba0*/  UMOV UR15, URZ ;  /* 0x000000ff000f7c82 */ /* 0x000fe20008000000 */
[----:B------:R-:W1:Y:S01]  /*3bb0*/  LDCU UR8, c[0x0][0x440] ;  /* 0x00008800ff0877ac */ /* 0x000e620008000800 */
[----:B------:R-:W4:Y:S01]  /*3bc0*/  LDCU UR11, c[0x0][0x504] ;  /* 0x0000a080ff0b77ac */ /* 0x000f220008000800 */
[----:B------:R-:W1:Y:S01]  /*3bd0*/  LDCU UR10, c[0x0][0x508] ;  /* 0x0000a100ff0a77ac */ /* 0x000e620008000800 */
[----:B------:R-:W1:Y:S01]  /*3be0*/  LDCU UR9, c[0x0][0x3e0] ;  /* 0x00007c00ff0977ac */ /* 0x000e620008000800 */
[----:B------:R-:W1:Y:S01]  /*3bf0*/  LDCU UR13, c[0x0][0x50c] ;  /* 0x0000a180ff0d77ac */ /* 0x000e620008000800 */
[----:B------:R-:W1:Y:S01]  /*3c00*/  LDCU UR12, c[0x0][0x45c] ;  /* 0x00008b80ff0c77ac */ /* 0x000e620008000800 */
[----:B--2---:R-:W-:Y:S02]  /*3c10*/  USHF.L.U32 UR14, UR14, 0x6, URZ ;  /* 0x000000060e0e7899 */ /* 0x004fe400080006ff */
[----:B------:R-:W-:Y:S01]  /*3c20*/  UIADD3 UR31, UPT, UPT, -UR47, 0x40, UR31 ;  /* 0x000000402f1f7890 */ /* 0x000fe2000fffe11f */
[----:B---3--:R-:W-:-:S05]  /*3c30*/  @P0 FMUL.FTZ R3, R4, R3 ;  /* 0x0000000304030220 */ /* 0x008fca0000410000 */
[----:B------:R-:W-:Y:S01]  /*3c40*/  @P0 R2UR UR25, R3 ;  /* 0x00000000031902ca */ /* 0x000fe200000e0000 */
[----:B------:R-:W-:-:S05]  /*3c50*/  IMAD.MOV.U32 R3, RZ, RZ, 0x20 ;  /* 0x00000020ff037424 */ /* 0x000fca00078e00ff */
[----:B------:R-:W-:-:S05]  /*3c60*/  SEL R3, R3, 0xffffffe0, !P1 ;  /* 0xffffffe003037807 */ /* 0x000fca0004800000 */
[C---:B------:R-:W-:Y:S02]  /*3c70*/  IMAD.IADD R229, R3.reuse, 0x1, R231 ;  /* 0x0000000103e57824 */ /* 0x040fe400078e02e7 */
[C---:B------:R-:W-:Y:S01]  /*3c80*/  IMAD.IADD R230, R3.reuse, 0x1, R232 ;  /* 0x0000000103e67824 */ /* 0x040fe200078e02e8 */
[----:B------:R-:W-:Y:S01]  /*3c90*/  @UP0 UMOV UR15, UR25 ;  /* 0x00000019000f0c82 */ /* 0x000fe20008000000 */
[C---:B------:R-:W-:Y:S02]  /*3ca0*/  IMAD.IADD R0, R3.reuse, 0x1, R2 ;  /* 0x0000000103007824 */ /* 0x040fe400078e0202 */
[----:B-1--4-:R-:W-:-:S07]  /*3cb0*/  IMAD.IADD R3, R3, 0x1, R228 ;  /* 0x0000000103037824 */ /* 0x012fce00078e02e4 */
.L_x_1782:
[----:B------:R-:W0:Y:S01]  /*3cc0*/  LDGDEPBAR ;  /* 0x00000000000079af */ /* 0x000e220000000000 */
[----:B------:R-:W-:Y:S02]  /*3cd0*/  USHF.L.U32 UR30, UR48, 0x6, URZ ;  /* 0x00000006301e7899 */ /* 0x000fe400080006ff */
[----:B------:R-:W-:Y:S02]  /*3ce0*/  USHF.L.U32 UR25, UR41, 0x6, URZ ;  /* 0x0000000629197899 */ /* 0x000fe400080006ff */
[----:B------:R-:W-:Y:S01]  /*3cf0*/  UISETP.GE.AND UP0, UPT, UR30, UR31, UPT ;  /* 0x0000001f1e00728c */ /* 0x000fe2000bf06270 */
[----:B------:R-:W-:Y:S04]  /*3d00*/  DEPBAR.LE SB0, 0x0 ;  /* 0x000080000000791a */ /* 0x000fe80000000000 */
[----:B------:R-:W-:Y:S06]  /*3d10*/  BAR.SYNC.DEFER_BLOCKING 0x0 ;  /* 0x0000000000007b1d */ /* 0x000fec0000010000 */
[----:B------:R-:W-:Y:S06]  /*3d20*/  LDSM.16.M88.4 R16, [R232] ;  /* 0x00000000e810783b */ /* 0x000fec0000000200 */
[----:B-1----:R-:W1:Y:S06]  /*3d30*/  LDSM.16.M88.4 R8, [R231+0x10000] ;  /* 0x01000000e708783b */ /* 0x002e6c0000000200 */
[----:B------:R-:W2:Y:S06]  /*3d40*/  LDSM.16.M88.4 R84, [R231+0x10800] ;  /* 0x01080000e754783b */ /* 0x000eac0000000200 */
[----:B------:R-:W-:Y:S06]  /*3d50*/  LDSM.16.M88.4 R88, [R230] ;  /* 0x00000000e658783b */ /* 0x000fec0000000200 */
[----:B------:R-:W3:Y:S06]  /*3d60*/  LDSM.16.M88.4 R92, [R229+0x10000] ;  /* 0x01000000e55c783b */ /* 0x000eec0000000200 */
[----:B------:R-:W4:Y:S06]  /*3d70*/  LDSM.16.M88.4 R96, [R229+0x10800] ;  /* 0x01080000e560783b */ /* 0x000f2c0000000200 */
[----:B------:R-:W-:Y:S06]  /*3d80*/  LDSM.16.M88.4 R100, [R228] ;  /* 0x00000000e464783b */ /* 0x000fec0000000200 */
[----:B-----5:R-:W4:Y:S01]  /*3d90*/  LDSM.16.M88.4 R104, [R2+0x10000] ;  /* 0x010000000268783b */ /* 0x020f220000000200 */
[C---:B-1----:R-:W-:Y:S05]  /*3da0*/  HMMA.16816.F32 R4, R16.reuse, R8, RZ ;  /* 0x000000081004723c */ /* 0x042fea00000018ff */
[----:B------:R-:W1:Y:S03]  /*3db0*/  LDSM.16.M88.4 R108, [R2+0x10800] ;  /* 0x01080000026c783b */ /* 0x000e660000000200 */
[C---:B------:R-:W-:Y:S03]  /*3dc0*/  HMMA.16816.F32 R8, R16.reuse, R10, RZ ;  /* 0x0000000a1008723c */ /* 0x040fe600000018ff */
[----:B------:R-:W-:Y:S05]  /*3dd0*/  LDSM.16.M88.4 R112, [R0+0x10800] ;  /* 0x010800000070783b */ /* 0x000fea0000000200 */
[C---:B--2---:R-:W-:Y:S08]  /*3de0*/  HMMA.16816.F32 R12, R16.reuse, R84, RZ ;  /* 0x00000054100c723c */ /* 0x044ff000000018ff */
[----:B------:R-:W-:Y:S01]  /*3df0*/  HMMA.16816.F32 R16, R16, R86, RZ ;  /* 0x000000561010723c */ /* 0x000fe200000018ff */
[----:B------:R-:W-:Y:S07]  /*3e00*/  LDSM.16.M88.4 R84, [R3] ;  /* 0x000000000354783b */ /* 0x000fee0000000200 */
[C---:B---3--:R-:W-:Y:S08]  /*3e10*/  HMMA.16816.F32 R4, R88.reuse, R92, R4 ;  /* 0x0000005c5804723c */ /* 0x048ff00000001804 */
[C---:B------:R-:W-:Y:S01]  /*3e20*/  HMMA.16816.F32 R8, R88.reuse, R94, R8 ;  /* 0x0000005e5808723c */ /* 0x040fe20000001808 */
[----:B------:R-:W2:Y:S07]  /*3e30*/  LDSM.16.M88.4 R92, [R0+0x10000] ;  /* 0x01000000005c783b */ /* 0x000eae0000000200 */
[C---:B----4-:R-:W-:Y:S08]  /*3e40*/  HMMA.16816.F32 R12, R88.reuse, R96, R12 ;  /* 0x00000060580c723c */ /* 0x050ff0000000180c */
[----:B------:R-:W-:Y:S01]  /*3e50*/  HMMA.16816.F32 R16, R88, R98, R16 ;  /* 0x000000625810723c */ /* 0x000fe20000001810 */
[----:B------:R-:W-:Y:S06]  /*3e60*/  LDSM.16.M88.4 R88, [R232+0x2000] ;  /* 0x00200000e858783b */ /* 0x000fec0000000200 */
[----:B------:R-:W3:Y:S01]  /*3e70*/  LDSM.16.M88.4 R96, [R231+0x12000] ;  /* 0x01200000e760783b */ /* 0x000ee20000000200 */
[C---:B------:R-:W-:Y:S08]  /*3e80*/  HMMA.16816.F32 R4, R100.reuse, R104, R4 ;  /* 0x000000686404723c */ /* 0x040ff00000001804 */
[C---:B------:R-:W-:Y:S01]  /*3e90*/  HMMA.16816.F32 R8, R100.reuse, R106, R8 ;  /* 0x0000006a6408723c */ /* 0x040fe20000001808 */
[----:B------:R-:W4:Y:S07]  /*3ea0*/  LDSM.16.M88.4 R104, [R231+0x12800] ;  /* 0x01280000e768783b */ /* 0x000f2e0000000200 */
[C---:B-1----:R-:W-:Y:S08]  /*3eb0*/  HMMA.16816.F32 R12, R100.reuse, R108, R12 ;  /* 0x0000006c640c723c */ /* 0x042ff0000000180c */
[----:B------:R-:W-:Y:S01]  /*3ec0*/  HMMA.16816.F32 R16, R100, R110, R16 ;  /* 0x0000006e6410723c */ /* 0x000fe20000001810 */
[----:B------:R-:W-:Y:S06]  /*3ed0*/  LDSM.16.M88.4 R100, [R229+0x12000] ;  /* 0x01200000e564783b */ /* 0x000fec0000000200 */
[----:B------:R-:W-:Y:S01]  /*3ee0*/  LDSM.16.M88.4 R108, [R229+0x12800] ;  /* 0x01280000e56c783b */ /* 0x000fe20000000200 */
[C---:B--2---:R-:W-:Y:S08]  /*3ef0*/  HMMA.16816.F32 R4, R84.reuse, R92, R4 ;  /* 0x0000005c5404723c */ /* 0x044ff00000001804 */
[C---:B------:R-:W-:Y:S01]  /*3f00*/  HMMA.16816.F32 R8, R84.reuse, R94, R8 ;  /* 0x0000005e5408723c */ /* 0x040fe20000001808 */
[----:B------:R-:W1:Y:S07]  /*3f10*/  LDSM.16.M88.4 R92, [R230+0x2000] ;  /* 0x00200000e65c783b */ /* 0x000e6e0000000200 */
[C---:B------:R-:W-:Y:S08]  /*3f20*/  HMMA.16816.F32 R12, R84.reuse, R112, R12 ;  /* 0x00000070540c723c */ /* 0x040ff0000000180c */
        /* <DEDUP_REMOVED lines=20> */
[C---:B------:R-:W-:Y:S01]  /*4070*/  HMMA.16816.F32 R12, R84.reuse, R112, R12 ;  /* 0x00000070540c723c */ /* 0x040fe2000000180c */
[----:B------:R-:W-:Y:S02]  /*4080*/  MOV R112, UR16 ;  /* 0x0000001000707c02 */ /* 0x000fe40008000f00 */
[----:B------:R-:W-:Y:S05]  /*4090*/  MOV R113, UR17 ;  /* 0x0000001100717c02 */ /* 0x000fea0008000f00 */
[----:B------:R-:W-:Y:S01]  /*40a0*/  HMMA.16816.F32 R16, R84, R114, R16 ;  /* 0x000000725410723c */ /* 0x000fe20000001810 */
[----:B------:R-:W-:Y:S07]  /*40b0*/  LDSM.16.M88.4 R84, [R230+0x4000] ;  /* 0x00400000e654783b */ /* 0x000fee0000000200 */
[C---:B-1----:R-:W-:Y:S08]  /*40c0*/  HMMA.16816.F32 R4, R88.reuse, R100, R4 ;  /* 0x000000645804723c */ /* 0x042ff00000001804 */
[C---:B------:R-:W-:Y:S01]  /*40d0*/  HMMA.16816.F32 R8, R88.reuse, R102, R8 ;  /* 0x000000665808723c */ /* 0x040fe20000001808 */
[----:B------:R-:W1:Y:S07]  /*40e0*/  LDSM.16.M88.4 R100, [R229+0x14000] ;  /* 0x01400000e564783b */ /* 0x000e6e0000000200 */
[C---:B------:R-:W-:Y:S08]  /*40f0*/  HMMA.16816.F32 R12, R88.reuse, R104, R12 ;  /* 0x00000068580c723c */ /* 0x040ff0000000180c */
[----:B------:R-:W-:Y:S01]  /*4100*/  HMMA.16816.F32 R16, R88, R106, R16 ;  /* 0x0000006a5810723c */ /* 0x000fe20000001810 */
[----:B------:R-:W3:Y:S06]  /*4110*/  LDSM.16.M88.4 R88, [R229+0x14800] ;  /* 0x01480000e558783b */ /* 0x000eec0000000200 */
[----:B------:R-:W-:Y:S01]  /*4120*/  LDSM.16.M88.4 R104, [R2+0x14000] ;  /* 0x014000000268783b */ /* 0x000fe20000000200 */
[C---:B--2---:R-:W-:Y:S08]  /*4130*/  HMMA.16816.F32 R4, R92.reuse, R96, R4 ;  /* 0x000000605c04723c */ /* 0x044ff00000001804 */
[C---:B------:R-:W-:Y:S01]  /*4140*/  HMMA.16816.F32 R8, R92.reuse, R98, R8 ;  /* 0x000000625c08723c */ /* 0x040fe20000001808 */
[----:B------:R-:W2:Y:S07]  /*4150*/  LDSM.16.M88.4 R96, [R228+0x4000] ;  /* 0x00400000e460783b */ /* 0x000eae0000000200 */
[C---:B------:R-:W-:Y:S03]  /*4160*/  HMMA.16816.F32 R12, R92.reuse, R108, R12 ;  /* 0x0000006c5c0c723c */ /* 0x040fe6000000180c */
[C---:B------:R-:W-:Y:S04]  /*4170*/  LEA R108, P0, R243.reuse, R112, 0x2 ;  /* 0x00000070f36c7211 */ /* 0x040fe800078010ff */
[----:B------:R-:W-:Y:S01]  /*4180*/  LEA.HI.X R109, R243, R113, RZ, 0x2, P0 ;  /* 0x00000071f36d7211 */ /* 0x000fe200000f14ff */
[----:B------:R-:W-:Y:S01]  /*4190*/  HMMA.16816.F32 R16, R92, R110, R16 ;  /* 0x0000006e5c10723c */ /* 0x000fe20000001810 */
[----:B------:R-:W4:Y:S06]  /*41a0*/  LDSM.16.M88.4 R92, [R2+0x14800] ;  /* 0x01480000025c783b */ /* 0x000f2c0000000200 */
[----:B-----5:R-:W5:Y:S01]  /*41b0*/  LDG.E R124, desc[UR34][R108.64] ;  /* 0x000000226c7c7981 */ /* 0x020f62000c1e1900 */
[C---:B-1----:R-:W-:Y:S05]  /*41c0*/  HMMA.16816.F32 R4, R84.reuse, R100, R4 ;  /* 0x000000645404723c */ /* 0x042fea0000001804 */
[----:B------:R1:W5:Y:S06]  /*41d0*/  LDG.E R123, desc[UR34][R108.64+0x20] ;  /* 0x000020226c7b7981 */ /* 0x00036c000c1e1900 */
[----:B------:R-:W-:Y:S01]  /*41e0*/  LDSM.16.M88.4 R112, [R0+0x14000] ;  /* 0x014000000070783b */ /* 0x000fe20000000200 */
[C---:B------:R-:W-:Y:S05]  /*41f0*/  HMMA.16816.F32 R8, R84.reuse, R102, R8 ;  /* 0x000000665408723c */ /* 0x040fea0000001808 */
[----:B------:R-:W-:Y:S03]  /*4200*/  LDSM.16.M88.4 R100, [R231+0x16000] ;  /* 0x01600000e764783b */ /* 0x000fe60000000200 */
[C---:B---3--:R-:W-:Y:S08]  /*4210*/  HMMA.16816.F32 R12, R84.reuse, R88, R12 ;  /* 0x00000058540c723c */ /* 0x048ff0000000180c */
[----:B------:R-:W-:Y:S01]  /*4220*/  HMMA.16816.F32 R16, R84, R90, R16 ;  /* 0x0000005a5410723c */ /* 0x000fe20000001810 */
[----:B------:R-:W-:Y:S06]  /*4230*/  LDSM.16.M88.4 R84, [R0+0x14800] ;  /* 0x014800000054783b */ /* 0x000fec0000000200 */
[----:B-1----:R-:W1:Y:S01]  /*4240*/  LDSM.16.M88.4 R108, [R3+0x4000] ;  /* 0x00400000036c783b */ /* 0x002e620000000200 */
[C---:B--2---:R-:W-:Y:S05]  /*4250*/  HMMA.16816.F32 R4, R96.reuse, R104, R4 ;  /* 0x000000686004723c */ /* 0x044fea0000001804 */
[----:B------:R-:W2:Y:S03]  /*4260*/  LDSM.16.M88.4 R88, [R232+0x6000] ;  /* 0x00600000e858783b */ /* 0x000ea60000000200 */
[C---:B------:R-:W-:Y:S03]  /*4270*/  HMMA.16816.F32 R8, R96.reuse, R106, R8 ;  /* 0x0000006a6008723c */ /* 0x040fe60000001808 */
[----:B------:R-:W-:Y:S05]  /*4280*/  LDSM.16.M88.4 R104, [R229+0x16000] ;  /* 0x01600000e568783b */ /* 0x000fea0000000200 */
        /* <DEDUP_REMOVED lines=26> */
[----:B------:R-:W-:Y:S08]  /*4430*/  HMMA.16816.F32 R16, R108, R90, R16 ;  /* 0x0000005a6c10723c */ /* 0x000ff00000001810 */
[C---:B---3--:R-:W-:Y:S08]  /*4440*/  HMMA.16816.F32 R4, R92.reuse, R100, R4 ;  /* 0x000000645c04723c */ /* 0x048ff00000001804 */
[C---:B------:R-:W-:Y:S08]  /*4450*/  HMMA.16816.F32 R8, R92.reuse, R102, R8 ;  /* 0x000000665c08723c */ /* 0x040ff00000001808 */
[C---:B-1----:R-:W-:Y:S03]  /*4460*/  HMMA.16816.F32 R12, R92.reuse, R84, R12 ;  /* 0x000000545c0c723c */ /* 0x042fe6000000180c */
[----:B------:R-:W-:Y:S01]  /*4470*/  FMUL.FTZ R0, R6, UR13 ;  /* 0x0000000d06007c20 */ /* 0x000fe20008410000 */
[----:B------:R-:W-:Y:S01]  /*4480*/  FMUL.FTZ R3, R4, UR13 ;  /* 0x0000000d04037c20 */ /* 0x000fe20008410000 */
[----:B------:R-:W-:Y:S01]  /*4490*/  FMUL.FTZ R2, R7, UR13 ;  /* 0x0000000d07027c20 */ /* 0x000fe20008410000 */
[----:B------:R-:W-:Y:S01]  /*44a0*/  FMUL.FTZ R4, R5, UR13 ;  /* 0x0000000d05047c20 */ /* 0x000fe20008410000 */
[----:B------:R-:W-:Y:S01]  /*44b0*/  LOP3.LUT R84, R243, UR30, RZ, 0xfc, !PT ;  /* 0x0000001ef3547c12 */ /* 0x000fe2000f8efcff */
[----:B------:R-:W-:Y:S01]  /*44c0*/  HMMA.16816.F32 R16, R92, R86, R16 ;  /* 0x000000565c10723c */ /* 0x000fe20000001810 */
[----:B------:R-:W1:Y:S02]  /*44d0*/  MUFU.TANH R0, R0 ;  /* 0x0000000000007308 */ /* 0x000e640000002400 */
[----:B------:R-:W-:Y:S01]  /*44e0*/  FMUL.FTZ R10, R10, UR13 ;  /* 0x0000000d0a0a7c20 */ /* 0x000fe20008410000 */
[----:B------:R-:W-:Y:S01]  /*44f0*/  FMUL.FTZ R206, R11, UR13 ;  /* 0x0000000d0bce7c20 */ /* 0x000fe20008410000 */
[----:B------:R-:W-:Y:S01]  /*4500*/  FMUL.FTZ R6, R8, UR13 ;  /* 0x0000000d08067c20 */ /* 0x000fe20008410000 */
[----:B------:R-:W-:Y:S01]  /*4510*/  FMUL.FTZ R11, R9, UR13 ;  /* 0x0000000d090b7c20 */ /* 0x000fe20008410000 */
[----:B------:R-:W-:Y:S04]  /*4520*/  IADD3 R5, PT, PT, R84, R239, RZ ;  /* 0x000000ef54057210 */ /* 0x000fe80007ffe0ff */
[----:B------:R2:W-:Y:S01]  /*4530*/  MUFU.TANH R208, R10 ;  /* 0x0000000a00d07308 */ /* 0x0005e20000002400 */
[----:B------:R-:W-:Y:S01]  /*4540*/  FMUL.FTZ R9, R12, UR13 ;  /* 0x0000000d0c097c20 */ /* 0x000fe20008410000 */
[----:B------:R-:W-:Y:S01]  /*4550*/  FMUL.FTZ R204, R14, UR13 ;  /* 0x0000000d0ecc7c20 */ /* 0x000fe20008410000 */
[----:B------:R-:W-:Y:S01]  /*4560*/  FMUL.FTZ R15, R15, UR13 ;  /* 0x0000000d0f0f7c20 */ /* 0x000fe20008410000 */
[----:B------:R-:W-:Y:S01]  /*4570*/  FMUL.FTZ R8, R13, UR13 ;  /* 0x0000000d0d087c20 */ /* 0x000fe20008410000 */
[C---:B------:R-:W-:Y:S05]  /*4580*/  IADD3 R14, PT, PT, R5.reuse, 0x48, RZ ;  /* 0x00000048050e7810 */ /* 0x040fea0007ffe0ff */
[----:B------:R-:W3:Y:S01]  /*4590*/  MUFU.TANH R12, R6 ;  /* 0x00000006000c7308 */ /* 0x000ee20000002400 */
[----:B------:R-:W-:Y:S01]  /*45a0*/  IADD3 R13, PT, PT, R5, 0x47, RZ ;  /* 0x00000047050d7810 */ /* 0x000fe20007ffe0ff */
[----:B------:R-:W-:Y:S01]  /*45b0*/  FMUL.FTZ R200, R18, UR13 ;  /* 0x0000000d12c87c20 */ /* 0x000fe20008410000 */
[----:B------:R-:W-:Y:S01]  /*45c0*/  FMUL.FTZ R201, R16, UR13 ;  /* 0x0000000d10c97c20 */ /* 0x000fe20008410000 */
[----:B------:R-:W-:Y:S01]  /*45d0*/  FMUL.FTZ R199, R17, UR13 ;  /* 0x0000000d11c77c20 */ /* 0x000fe20008410000 */
[----:B------:R-:W-:Y:S01]  /*45e0*/  FMUL.FTZ R198, R19, UR13 ;  /* 0x0000000d13c67c20 */ /* 0x000fe20008410000 */
[C---:B------:R-:W-:Y:S01]  /*45f0*/  IADD3 R7, PT, PT, R5.reuse, 0x3f, RZ ;  /* 0x0000003f05077810 */ /* 0x040fe20007ffe0ff */
[----:B-1----:R-:W-:Y:S03]  /*4600*/  FFMA.FTZ R212, -R0, R0, 1 ;  /* 0x3f80000000d47423 */ /* 0x002fe60000010100 */
[----:B------:R-:W1:Y:S01]  /*4610*/  MUFU.TANH R2, R2 ;  /* 0x0000000200027308 */ /* 0x000e620000002400 */
[C---:B------:R-:W-:Y:S02]  /*4620*/  IADD3 R85, PT, PT, R5.reuse, 0x38, RZ ;  /* 0x0000003805557810 */ /* 0x040fe40007ffe0ff */
[C---:B--2---:R-:W-:Y:S01]  /*4630*/  IADD3 R10, PT, PT, R5.reuse, 0x40, RZ ;  /* 0x00000040050a7810 */ /* 0x044fe20007ffe0ff */
[----:B------:R-:W-:Y:S01]  /*4640*/  FMUL.FTZ R212, R212, UR13 ;  /* 0x0000000dd4d47c20 */ /* 0x000fe20008410000 */
[C---:B------:R-:W-:Y:S02]  /*4650*/  IADD3 R19, PT, PT, R5.reuse, 0x37, RZ ;  /* 0x0000003705137810 */ /* 0x040fe40007ffe0ff */
[C---:B------:R-:W-:Y:S03]  /*4660*/  IADD3 R18, PT, PT, R5.reuse, 0x30, RZ ;  /* 0x0000003005127810 */ /* 0x040fe60007ffe0ff */
[----:B------:R-:W2:Y:S01]  /*4670*/  MUFU.TANH R3, R3 ;  /* 0x0000000300037308 */ /* 0x000ea20000002400 */
[C---:B------:R-:W-:Y:S01]  /*4680*/  IADD3 R17, PT, PT, R5.reuse, 0x2f, RZ ;  /* 0x0000002f05117810 */ /* 0x040fe20007ffe0ff */
[----:B---3--:R-:W-:Y:S01]  /*4690*/  FFMA.FTZ R209, -R12, R12, 1 ;  /* 0x3f8000000cd17423 */ /* 0x008fe2000001010c */
[C---:B------:R-:W-:Y:S02]  /*46a0*/  IADD3 R6, PT, PT, R5.reuse, 0x28, RZ ;  /* 0x0000002805067810 */ /* 0x040fe40007ffe0ff */
[----:B------:R-:W-:Y:S01]  /*46b0*/  IADD3 R5, PT, PT, R5, 0x27, RZ ;  /* 0x0000002705057810 */ /* 0x000fe20007ffe0ff */
[----:B------:R-:W-:Y:S01]  /*46c0*/  FMUL.FTZ R209, R209, UR13 ;  /* 0x0000000dd1d17c20 */ /* 0x000fe20008410000 */
[----:B------:R-:W-:Y:S03]  /*46d0*/  IABS R14, R14 ;  /* 0x0000000e000e7213 */ /* 0x000fe60000000000 */
[----:B------:R-:W3:Y:S01]  /*46e0*/  MUFU.TANH R4, R4 ;  /* 0x0000000400047308 */ /* 0x000ee20000002400 */
[----:B------:R-:W-:Y:S01]  /*46f0*/  IABS R13, R13 ;  /* 0x0000000d000d7213 */ /* 0x000fe20000000000 */
[----:B-1----:R-:W-:Y:S01]  /*4700*/  FFMA.FTZ R210, -R2, R2, 1 ;  /* 0x3f80000002d27423 */ /* 0x002fe20000010102 */
[----:B------:R-:W-:Y:S02]  /*4710*/  IABS R10, R10 ;  /* 0x0000000a000a7213 */ /* 0x000fe40000000000 */
[----:B------:R-:W-:Y:S01]  /*4720*/  IABS R7, R7 ;  /* 0x0000000700077213 */ /* 0x000fe20000000000 */
[----:B------:R-:W-:Y:S01]  /*4730*/  FMUL.FTZ R210, R210, UR13 ;  /* 0x0000000dd2d27c20 */ /* 0x000fe20008410000 */
[----:B------:R-:W-:Y:S03]  /*4740*/  IABS R85, R85 ;  /* 0x0000005500557213 */ /* 0x000fe60000000000 */
[----:B------:R1:W-:Y:S01]  /*4750*/  MUFU.TANH R202, R15 ;  /* 0x0000000f00ca7308 */ /* 0x0003e20000002400 */
[----:B------:R-:W-:Y:S01]  /*4760*/  IABS R19, R19 ;  /* 0x0000001300137213 */ /* 0x000fe20000000000 */
[----:B--2---:R-:W-:Y:S01]  /*4770*/  FFMA.FTZ R213, -R3, R3, 1 ;  /* 0x3f80000003d57423 */ /* 0x004fe20000010103 */
[----:B------:R-:W-:Y:S02]  /*4780*/  IABS R18, R18 ;  /* 0x0000001200127213 */ /* 0x000fe40000000000 */
[----:B------:R-:W-:Y:S01]  /*4790*/  IABS R17, R17 ;  /* 0x0000001100117213 */ /* 0x000fe20000000000 */
[----:B------:R-:W-:Y:S01]  /*47a0*/  FMUL.FTZ R213, R213, UR13 ;  /* 0x0000000dd5d57c20 */ /* 0x000fe20008410000 */
[----:B------:R-:W-:Y:S03]  /*47b0*/  IABS R6, R6 ;  /* 0x0000000600067213 */ /* 0x000fe60000000000 */
[----:B------:R-:W2:Y:S01]  /*47c0*/  MUFU.TANH R206, R206 ;  /* 0x000000ce00ce7308 */ /* 0x000ea20000002400 */
[----:B------:R-:W-:Y:S01]  /*47d0*/  IABS R5, R5 ;  /* 0x0000000500057213 */ /* 0x000fe20000000000 */
[----:B---3--:R-:W-:Y:S01]  /*47e0*/  FFMA.FTZ R211, -R4, R4, 1 ;  /* 0x3f80000004d37423 */ /* 0x008fe20000010104 */
[----:B------:R-:W-:Y:S02]  /*47f0*/  I2FP.F32.S32 R14, R14 ;  /* 0x0000000e000e7245 */ /* 0x000fe40000201400 */
[----:B------:R-:W-:Y:S01]  /*4800*/  I2FP.F32.S32 R13, R13 ;  /* 0x0000000d000d7245 */ /* 0x000fe20000201400 */
[----:B------:R-:W-:Y:S01]  /*4810*/  FMUL.FTZ R211, R211, UR13 ;  /* 0x0000000dd3d37c20 */ /* 0x000fe20008410000 */
[----:B------:R-:W-:Y:S03]  /*4820*/  I2FP.F32.S32 R10, R10 ;  /* 0x0000000a000a7245 */ /* 0x000fe60000201400 */
[----:B------:R-:W3:Y:S01]  /*4830*/  MUFU.TANH R204, R204 ;  /* 0x000000cc00cc7308 */ /* 0x000ee20000002400 */
[----:B------:R-:W-:Y:S01]  /*4840*/  I2FP.F32.S32 R7, R7 ;  /* 0x0000000700077245 */ /* 0x000fe20000201400 */
[----:B------:R-:W-:Y:S01]  /*4850*/  FFMA.FTZ R14, R14, -UR15, R0 ;  /* 0x8000000f0e0e7c23 */ /* 0x000fe20008010000 */
[----:B------:R-:W-:Y:S01]  /*4860*/  I2FP.F32.S32 R85, R85 ;  /* 0x0000005500557245 */ /* 0x000fe20000201400 */
[----:B------:R-:W-:Y:S01]  /*4870*/  FFMA.FTZ R13, R13, -UR15, R2 ;  /* 0x8000000f0d0d7c23 */ /* 0x000fe20008010002 */
[----:B------:R-:W-:Y:S01]  /*4880*/  I2FP.F32.S32 R19, R19 ;  /* 0x0000001300137245 */ /* 0x000fe20000201400 */
[C---:B------:R-:W-:Y:S01]  /*4890*/  FFMA.FTZ R16, R10.reuse, -UR15, R3 ;  /* 0x8000000f0a107c23 */ /* 0x040fe20008010003 */
[----:B------:R-:W-:Y:S03]  /*48a0*/  I2FP.F32.S32 R18, R18 ;  /* 0x0000001200127245 */ /* 0x000fe60000201400 */
[----:B------:R-:W4:Y:S01]  /*48b0*/  MUFU.TANH R200, R200 ;  /* 0x000000c800c87308 */ /* 0x000f220000002400 */
[----:B------:R-:W-:Y:S01]  /*48c0*/  I2FP.F32.S32 R17, R17 ;  /* 0x0000001100117245 */ /* 0x000fe20000201400 */
[C---:B-1----:R-:W-:Y:S01]  /*48d0*/  FFMA.FTZ R15, R7.reuse, -UR15, R4 ;  /* 0x8000000f070f7c23 */ /* 0x042fe20008010004 */
[----:B------:R-:W-:Y:S01]  /*48e0*/  I2FP.F32.S32 R6, R6 ;  /* 0x0000000600067245 */ /* 0x000fe20000201400 */
[----:B------:R-:W-:Y:S01]  /*48f0*/  FFMA.FTZ R10, R10, -UR15, R208 ;  /* 0x8000000f0a0a7c23 */ /* 0x000fe200080100d0 */
[----:B------:R-:W-:Y:S01]  /*4900*/  I2FP.F32.S32 R5, R5 ;  /* 0x0000000500057245 */ /* 0x000fe20000201400 */
[----:B--2---:R-:W-:Y:S01]  /*4910*/  FFMA.FTZ R7, R7, -UR15, R206 ;  /* 0x8000000f07077c23 */ /* 0x004fe200080100ce */
[----:B------:R-:W-:Y:S03]  /*4920*/  FFMA.FTZ R3, R19, -UR15, R202 ;  /* 0x8000000f13037c23 */ /* 0x000fe600080100ca */
[----:B------:R-:W1:Y:S01]  /*4930*/  MUFU.TANH R201, R201 ;  /* 0x000000c900c97308 */ /* 0x000e620000002400 */
[----:B------:R-:W-:Y:S01]  /*4940*/  FFMA.FTZ R208, -R208, R208, 1 ;  /* 0x3f800000d0d07423 */ /* 0x000fe200000101d0 */
[C---:B---3--:R-:W-:Y:S01]  /*4950*/  FFMA.FTZ R4, R85.reuse, -UR15, R204 ;  /* 0x8000000f55047c23 */ /* 0x048fe200080100cc */
[----:B------:R-:W-:Y:S01]  /*4960*/  FFMA.FTZ R206, -R206, R206, 1 ;  /* 0x3f800000cece7423 */ /* 0x000fe200000101ce */
[----:B------:R-:W-:Y:S01]  /*4970*/  FFMA.FTZ R204, -R204, R204, 1 ;  /* 0x3f800000cccc7423 */ /* 0x000fe200000101cc */
[----:B------:R-:W-:Y:S01]  /*4980*/  FFMA.FTZ R202, -R202, R202, 1 ;  /* 0x3f800000caca7423 */ /* 0x000fe200000101ca */
[----:B------:R-:W-:Y:S01]  /*4990*/  FFMA.FTZ R12, R85, -UR15, R12 ;  /* 0x8000000f550c7c23 */ /* 0x000fe2000801000c */
[----:B------:R-:W-:Y:S03]  /*49a0*/  FMUL.FTZ R208, R208, UR13 ;  /* 0x0000000dd0d07c20 */ /* 0x000fe60008410000 */
[----:B------:R-:W2:Y:S01]  /*49b0*/  MUFU.TANH R199, R199 ;  /* 0x000000c700c77308 */ /* 0x000ea20000002400 */
[----:B------:R-:W-:Y:S01]  /*49c0*/  FMUL.FTZ R206, R206, UR13 ;  /* 0x0000000dcece7c20 */ /* 0x000fe20008410000 */
[----:B----4-:R-:W-:Y:S01]  /*49d0*/  FFMA.FTZ R2, R18, -UR15, R200 ;  /* 0x8000000f12027c23 */ /* 0x010fe200080100c8 */
[----:B------:R-:W-:Y:S01]  /*49e0*/  FFMA.FTZ R200, -R200, R200, 1 ;  /* 0x3f800000c8c87423 */ /* 0x000fe200000101c8 */
[----:B------:R-:W-:Y:S01]  /*49f0*/  FMUL.FTZ R204, R204, UR13 ;  /* 0x0000000dcccc7c20 */ /* 0x000fe20008410000 */
[----:B------:R-:W-:Y:S02]  /*4a00*/  FMUL.FTZ R202, R202, UR13 ;  /* 0x0000000dcaca7c20 */ /* 0x000fe40008410000 */
[----:B------:R-:W-:Y:S03]  /*4a10*/  FMUL.FTZ R200, R200, UR13 ;  /* 0x0000000dc8c87c20 */ /* 0x000fe60008410000 */
        /* <DEDUP_REMOVED lines=13> */
[----:B-1----:R-:W-:Y:S01]  /*4af0*/  FFMA.FTZ R207, -R11, R11, 1 ;  /* 0x3f8000000bcf7423 */ /* 0x002fe2000001010b */
[----:B------:R-:W-:Y:S03]  /*4b00*/  FFMA.FTZ R11, R19, -UR15, R11 ;  /* 0x8000000f130b7c23 */ /* 0x000fe6000801000b */
[----:B------:R-:W-:Y:S01]  /*4b10*/  FMUL.FTZ R207, R207, UR13 ;  /* 0x0000000dcfcf7c20 */ /* 0x000fe20008410000 */
[----:B--2---:R-:W-:Y:S01]  /*4b20*/  FFMA.FTZ R205, -R9, R9, 1 ;  /* 0x3f80000009cd7423 */ /* 0x004fe20000010109 */
[----:B------:R-:W-:Y:S03]  /*4b30*/  FFMA.FTZ R9, R18, -UR15, R9 ;  /* 0x8000000f12097c23 */ /* 0x000fe60008010009 */
[----:B------:R-:W-:Y:S01]  /*4b40*/  FMUL.FTZ R205, R205, UR13 ;  /* 0x0000000dcdcd7c20 */ /* 0x000fe20008410000 */
[----:B---3--:R-:W-:Y:S01]  /*4b50*/  FFMA.FTZ R203, -R8, R8, 1 ;  /* 0x3f80000008cb7423 */ /* 0x008fe20000010108 */
[----:B------:R-:W-:Y:S03]  /*4b60*/  FFMA.FTZ R8, R17, -UR15, R8 ;  /* 0x8000000f11087c23 */ /* 0x000fe60008010008 */
[----:B------:R-:W-:Y:S01]  /*4b70*/  FMUL.FTZ R203, R203, UR13 ;  /* 0x0000000dcbcb7c20 */ /* 0x000fe20008410000 */
[----:B------:R-:W-:Y:S06]  /*4b80*/  BRA.U !UP0, `(.L_x_1778) ;  /* 0x0000000108287547 */ /* 0x000fec000b800000 */
[----:B------:R-:W-:Y:S02]  /*4b90*/  UIADD3 UR45, UPT, UPT, UR25, 0x40, URZ ;  /* 0x00000040192d7890 */ /* 0x000fe4000fffe0ff */
[----:B------:R-:W-:Y:S02]  /*4ba0*/  UIADD3 UR30, UPT, UPT, UR30, 0x40, URZ ;  /* 0x000000401e1e7890 */ /* 0x000fe4000fffe0ff */
[----:B------:R-:W-:Y:S02]  /*4bb0*/  UIADD3 UR44, UPT, UPT, -UR37, UR39, UR45 ;  /* 0x00000027252c7290 */ /* 0x000fe4000fffe12d */
[----:B------:R-:W-:Y:S02]  /*4bc0*/  IMAD.U32 R17, RZ, RZ, UR45 ;  /* 0x0000002dff117e24 */ /* 0x000fe4000f8e00ff */
[----:B------:R-:W-:Y:S03]  /*4bd0*/  UIADD3 UR44, UPT, UPT, UR44, -0x40, UR11 ;  /* 0xffffffc02c2c7890 */ /* 0x000fe6000fffe00b */
[----:B------:R-:W-:Y:S01]  /*4be0*/  ISETP.LT.AND P0, PT, R17, UR37, PT ;  /* 0x0000002511007c0c */ /* 0x000fe2000bf01270 */
[----:B------:R-:W-:Y:S06]  /*4bf0*/  UISETP.GE.AND UP0, UPT, UR30, UR44, UPT ;  /* 0x0000002c1e00728c */ /* 0x000fec000bf06270 */
[----:B------:R-:W-:Y:S11]  /*4c00*/  PLOP3.LUT P1, PT, PT, PT, UP0, 0x80, 0x8 ;  /* 0x000000000008781c */ /* 0x000ff60003f2f008 */
[----:B------:R-:W-:Y:S02]  /*4c10*/  @!UPT UIADD3 URZ, UPT, UPT, URZ, URZ, URZ ;  /* 0x000000fffffff290 */ /* 0x000fe4000fffe0ff */
[----:B------:R-:W-:Y:S05]  /*4c20*/  @!P1 BRA P0, `(.L_x_1779) ;  /* 0x0000000400489947 */ /* 0x000fea0000000000 */
.L_x_1778:
        /* <DEDUP_REMOVED lines=9> */
[C---:B------:R-:W-:Y:S01]  /*4cc0*/  VIADD R87, R89.reuse, 0x8 ;  /* 0x0000000859577836 */ /* 0x040fe20000000000 */
[C---:B------:R-:W-:Y:S01]  /*4cd0*/  VIADDMNMX R90, R18.reuse, R90, UR37, PT ;  /* 0x00000025125a7e46 */ /* 0x040fe2000b80015a */
[C---:B------:R-:W-:Y:S01]  /*4ce0*/  VIADD R86, R89.reuse, 0x9 ;  /* 0x0000000959567836 */ /* 0x040fe20000000000 */
        /* <DEDUP_REMOVED lines=70> */
.L_x_1779:
        /* <DEDUP_REMOVED lines=15> */
[--C-:B------:R-:W-:Y:S01]  /*5240*/  FFMA.FTZ R130, R8, UR12, -R219.reuse ;  /* 0x0000000c08827c23 */ /* 0x100fe200080108db */
[----:B------:R-:W-:Y:S01]  /*5250*/  MUFU.EX2 R225, R225 ;  /* 0x000000e100e17308 */ /* 0x000fe20000000800 */
[--C-:B------:R-:W-:Y:S01]  /*5260*/  FFMA.FTZ R196, R11, UR12, -R219.reuse ;  /* 0x0000000c0bc47c23 */ /* 0x100fe200080108db */
[--C-:B------:R-:W-:Y:S01]  /*5270*/  FFMA.FTZ R197, R12, UR12, -R219.reuse ;  /* 0x0000000c0cc57c23 */ /* 0x100fe200080108db */
[--C-:B------:R-:W-:Y:S07]  /*5280*/  FFMA.FTZ R220, R6, UR12, -R219.reuse ;  /* 0x0000000c06dc7c23 */ /* 0x100fee00080108db */
[----:B------:R-:W2:Y:S01]  /*5290*/  MUFU.EX2 R223, R223 ;  /* 0x000000df00df7308 */ /* 0x000ea20000000800 */
[----:B------:R-:W-:Y:S01]  /*52a0*/  FFMA.FTZ R219, R5, UR12, -R219 ;  /* 0x0000000c05db7c23 */ /* 0x000fe200080108db */
[--C-:B------:R-:W-:Y:S01]  /*52b0*/  FFMA.FTZ R127, R4, UR12, -R17.reuse ;  /* 0x0000000c047f7c23 */ /* 0x100fe20008010811 */
[--C-:B------:R-:W-:Y:S07]  /*52c0*/  FFMA.FTZ R218, R3, UR12, -R17.reuse ;  /* 0x0000000c03da7c23 */ /* 0x100fee0008010811 */
[----:B------:R-:W-:Y:S01]  /*52d0*/  MUFU.EX2 R222, R222 ;  /* 0x000000de00de7308 */ /* 0x000fe20000000800 */
[--C-:B------:R-:W-:Y:S01]  /*52e0*/  FFMA.FTZ R217, R2, UR12, -R17.reuse ;  /* 0x0000000c02d97c23 */ /* 0x100fe20008010811 */
[--C-:B------:R-:W-:Y:S01]  /*52f0*/  FFMA.FTZ R129, R10, UR12, -R17.reuse ;  /* 0x0000000c0a817c23 */ /* 0x100fe20008010811 */
[--C-:B------:R-:W-:Y:S07]  /*5300*/  FFMA.FTZ R128, R7, UR12, -R17.reuse ;  /* 0x0000000c07807c23 */ /* 0x100fee0008010811 */
[----:B------:R-:W3:Y:S01]  /*5310*/  MUFU.EX2 R221, R221 ;  /* 0x000000dd00dd7308 */ /* 0x000ee20000000800 */
[----:B------:R-:W-:Y:S01]  /*5320*/  FFMA.FTZ R17, R0, UR12, -R17 ;  /* 0x0000000c00117c23 */ /* 0x000fe20008010811 */
[----:B------:R-:W-:Y:S01]  /*5330*/  MOV R224, 0x40 ;  /* 0x0000004000e07802 */ /* 0x000fe20000000f00 */
[----:B------:R-:W-:Y:S07]  /*5340*/  @UP0 UIADD3 UR30, UP1, UPT, UR56, -0x100, URZ ;  /* 0xffffff00381e0890 */ /* 0x000fee000ff3e0ff */
[----:B------:R-:W-:Y:S01]  /*5350*/  MUFU.EX2 R197, R197 ;  /* 0x000000c500c57308 */ /* 0x000fe20000000800 */
[----:B------:R-:W-:Y:S09]  /*5360*/  @UP0 UIADD3.X UR25, UPT, UPT, UR57, -0x1, URZ, UP1, !UPT ;  /* 0xffffffff39190890 */ /* 0x000ff20008ffe4ff */
[----:B------:R-:W4:Y:S01]  /*5370*/  MUFU.EX2 R196, R196 ;  /* 0x000000c400c47308 */ /* 0x000f220000000800 */
[----:B------:R-:W-:Y:S09]  /*5380*/  @UP0 UIADD3 UR16, UP1, UPT, UR16, -0x100, URZ ;  /* 0xffffff0010100890 */ /* 0x000ff2000ff3e0ff */
[----:B------:R-:W-:Y:S01]  /*5390*/  MUFU.EX2 R129, R129 ;  /* 0x0000008100817308 */ /* 0x000fe20000000800 */
[----:B------:R-:W-:Y:S09]  /*53a0*/  @UP0 UIADD3.X UR17, UPT, UPT, UR17, -0x1, URZ, UP1, !UPT ;  /* 0xffffffff11110890 */ /* 0x000ff20008ffe4ff */
[----:B------:R-:W4:Y:S10]  /*53b0*/  MUFU.EX2 R128, R128 ;  /* 0x0000008000807308 */ /* 0x000f340000000800 */
[----:B------:R-:W-:Y:S10]  /*53c0*/  MUFU.EX2 R131, R131 ;  /* 0x0000008300837308 */ /* 0x000ff40000000800 */
[----:B------:R-:W4:Y:S10]  /*53d0*/  MUFU.EX2 R130, R130 ;  /* 0x0000008200827308 */ /* 0x000f340000000800 */
[----:B------:R-:W-:Y:S10]  /*53e0*/  MUFU.EX2 R127, R127 ;  /* 0x0000007f007f7308 */ /* 0x000ff40000000800 */
[----:B------:R-:W4:Y:S10]  /*53f0*/  MUFU.EX2 R218, R218 ;  /* 0x000000da00da7308 */ /* 0x000f340000000800 */
[----:B------:R-:W-:Y:S10]  /*5400*/  MUFU.EX2 R216, R17 ;  /* 0x0000001100d87308 */ /* 0x000ff40000000800 */
[----:B------:R-:W-:Y:S10]  /*5410*/  MUFU.EX2 R220, R220 ;  /* 0x000000dc00dc7308 */ /* 0x000ff40000000800 */
[----:B------:R-:W4:Y:S10]  /*5420*/  MUFU.EX2 R219, R219 ;  /* 0x000000db00db7308 */ /* 0x000f340000000800 */
[----:B------:R-:W4:Y:S01]  /*5430*/  MUFU.EX2 R217, R217 ;  /* 0x000000d900d97308 */ /* 0x000f220000000800 */
[C---:B-1----:R-:W-:Y:S01]  /*5440*/  SHF.L.U32 R119, R234.reuse, 0x1, RZ ;  /* 0x00000001ea777819 */ /* 0x042fe200000006ff */
[C---:B------:R-:W-:Y:S01]  /*5450*/  IMAD.SHL.U32 R11, R234.reuse, 0x10, RZ ;  /* 0x00000010ea0b7824 */ /* 0x040fe200078e00ff */
[----:B------:R-:W-:Y:S01]  /*5460*/  SHF.R.U32.HI R14, RZ, 0x2, R234 ;  /* 0x00000002ff0e7819 */ /* 0x000fe200000116ea */
[C---:B------:R-:W-:Y:S01]  /*5470*/  IMAD.SHL.U32 R233, R234.reuse, 0x8, RZ ;  /* 0x00000008eae97824 */ /* 0x040fe200078e00ff */
[----:B------:R-:W-:Y:S02]  /*5480*/  LOP3.LUT R13, R119, 0x38, RZ, 0xc0, !PT ;  /* 0x00000038770d7812 */ /* 0x000fe400078ec0ff */
[----:B------:R-:W-:Y:S02]  /*5490*/  SHF.L.U32 R121, R234, 0x5, RZ ;  /* 0x00000005ea797819 */ /* 0x000fe400000006ff */
[----:B------:R-:W-:Y:S02]  /*54a0*/  LOP3.LUT R12, R13, 0x20, R14, 0x78, !PT ;  /* 0x000000200d0c7812 */ /* 0x000fe400078e780e */
[----:B------:R-:W-:Y:S02]  /*54b0*/  LOP3.LUT R5, R121, 0xc00, RZ, 0xc0, !PT ;  /* 0x00000c0079057812 */ /* 0x000fe400078ec0ff */
[----:B------:R-:W-:Y:S02]  /*54c0*/  LOP3.LUT R12, R12, 0x1c0, R11, 0xf8, !PT ;  /* 0x000001c00c0c7812 */ /* 0x000fe400078ef80b */
[----:B------:R-:W-:Y:S02]  /*54d0*/  LOP3.LUT R4, R5, 0x6, R119, 0xf8, !PT ;  /* 0x0000000605047812 */ /* 0x000fe400078ef877 */
[----:B--2---:R-:W-:Y:S02]  /*54e0*/  F2FP.F16.F32.PACK_AB R2, R223, R225 ;  /* 0x000000e1df02723e */ /* 0x004fe400000000ff */
[----:B------:R-:W-:Y:S02]  /*54f0*/  LOP3.LUT R3, R4, R12, RZ, 0xfc, !PT ;  /* 0x0000000c04037212 */ /* 0x000fe400078efcff */
[----:B---3--:R-:W-:Y:S02]  /*5500*/  F2FP.F16.F32.PACK_AB R0, R221, R222 ;  /* 0x000000dedd00723e */ /* 0x008fe400000000ff */
[C---:B------:R-:W-:Y:S02]  /*5510*/  LEA R214, R3.reuse, UR4, 0x1 ;  /* 0x0000000403d67c11 */ /* 0x040fe4000f8e08ff */
[C---:B------:R-:W-:Y:S02]  /*5520*/  LOP3.LUT P0, RZ, R234.reuse, 0x8, RZ, 0xc0, !PT ;  /* 0x00000008eaff7812 */ /* 0x040fe4000780c0ff */
[----:B------:R-:W-:Y:S01]  /*5530*/  LOP3.LUT P1, RZ, R234, 0x4, RZ, 0xc0, !PT ;  /* 0x00000004eaff7812 */ /* 0x000fe2000782c0ff */
[----:B------:R1:W-:Y:S01]  /*5540*/  STS [R214+0x22000], R2 ;  /* 0x02200002d6007388 */ /* 0x0003e20000000800 */
[----:B------:R-:W-:Y:S02]  /*5550*/  LEA R215, R3, UR5, 0x1 ;  /* 0x0000000503d77c11 */ /* 0x000fe4000f8e08ff */
[----:B------:R-:W-:Y:S03]  /*5560*/  SEL R125, R125, 0xfffffff0, !P1 ;  /* 0xfffffff07d7d7807 */ /* 0x000fe60004800000 */
[----:B------:R2:W-:Y:S01]  /*5570*/  STS [R214+0x22400], R0 ;  /* 0x02240000d6007388 */ /* 0x0005e20000000800 */
[----:B----4-:R-:W-:Y:S01]  /*5580*/  F2FP.F16.F32.PACK_AB R3, R196, R197 ;  /* 0x000000c5c403723e */ /* 0x010fe200000000ff */
[----:B------:R-:W-:Y:S01]  /*5590*/  VIADD R126, R215, 0x20 ;  /* 0x00000020d77e7836 */ /* 0x000fe20000000000 */
[----:B------:R-:W-:Y:S02]  /*55a0*/  SHF.L.U32 R118, R234, 0x6, RZ ;  /* 0x00000006ea767819 */ /* 0x000fe400000006ff */
[----:B------:R-:W-:Y:S02]  /*55b0*/  LOP3.LUT R231, R121, 0x200, RZ, 0xc0, !PT ;  /* 0x0000020079e77812 */ /* 0x000fe400078ec0ff */
[C---:B------:R-:W-:Y:S01]  /*55c0*/  @P0 IADD3 R126, PT, PT, R215.reuse, -0x20, RZ ;  /* 0xffffffe0d77e0810 */ /* 0x040fe20007ffe0ff */
[----:B------:R-:W-:Y:S01]  /*55d0*/  IMAD.IADD R215, R215, 0x1, R125 ;  /* 0x00000001d7d77824 */ /* 0x000fe200078e027d */
[C---:B------:R-:W-:Y:S02]  /*55e0*/  LOP3.LUT R116, R118.reuse, 0x1c0, RZ, 0xc0, !PT ;  /* 0x000001c076747812 */ /* 0x040fe400078ec0ff */
[----:B------:R-:W-:Y:S02]  /*55f0*/  LOP3.LUT R122, R118, 0x200, RZ, 0xc0, !PT ;  /* 0x00000200767a7812 */ /* 0x000fe400078ec0ff */
[----:B------:R3:W-:Y:S01]  /*5600*/  STS [R215], R3 ;  /* 0x00000003d7007388 */ /* 0x0007e20000000800 */
[----:B------:R-:W-:Y:S02]  /*5610*/  LOP3.LUT R116, R116, 0x38, R233, 0xf8, !PT ;  /* 0x0000003874747812 */ /* 0x000fe400078ef8e9 */
[--C-:B------:R-:W-:Y:S02]  /*5620*/  SHF.R.U32.HI R117, RZ, 0x1, R234.reuse ;  /* 0x00000001ff757819 */ /* 0x100fe400000116ea */
[----:B------:R-:W-:Y:S02]  /*5630*/  LOP3.LUT R231, R231, 0x3800, R11, 0xf8, !PT ;  /* 0x00003800e7e77812 */ /* 0x000fe400078ef80b */
[----:B------:R-:W-:Y:S02]  /*5640*/  LOP3.LUT R4, R116, 0x8, R234, 0x78, !PT ;  /* 0x0000000874047812 */ /* 0x000fe400078e78ea */
[----:B-1----:R-:W-:Y:S02]  /*5650*/  F2FP.F16.F32.PACK_AB R2, R128, R129 ;  /* 0x000000818002723e */ /* 0x002fe400000000ff */
[----:B------:R-:W-:Y:S02]  /*5660*/  LOP3.LUT R120, R116, 0x8, R117, 0x78, !PT ;  /* 0x0000000874787812 */ /* 0x000fe400078e7875 */
[----:B--2---:R-:W-:Y:S01]  /*5670*/  F2FP.F16.F32.PACK_AB R0, R130, R131 ;  /* 0x000000838200723e */ /* 0x004fe200000000ff */
[----:B------:R1:W-:Y:S01]  /*5680*/  STS [R215+0x400], R2 ;  /* 0x00040002d7007388 */ /* 0x0003e20000000800 */
[----:B------:R-:W-:Y:S02]  /*5690*/  LOP3.LUT R232, R122, 0xc00, R121, 0xf8, !PT ;  /* 0x00000c007ae87812 */ /* 0x000fe400078ef879 */
[----:B------:R-:W-:Y:S03]  /*56a0*/  IADD3 R125, PT, PT, R125, R126, RZ ;  /* 0x0000007e7d7d7210 */ /* 0x000fe60007ffe0ff */
[----:B------:R2:W-:Y:S01]  /*56b0*/  STS [R126], R0 ;  /* 0x000000007e007388 */ /* 0x0005e20000000800 */
[----:B------:R-:W-:Y:S02]  /*56c0*/  LOP3.LUT R231, R231, R4, RZ, 0xfc, !PT ;  /* 0x00000004e7e77212 */ /* 0x000fe400078efcff */
[----:B------:R-:W-:Y:S02]  /*56d0*/  LOP3.LUT R232, R232, R120, RZ, 0xfc, !PT ;  /* 0x00000078e8e87212 */ /* 0x000fe400078efcff */
[----:B------:R-:W-:Y:S02]  /*56e0*/  LEA R231, R231, UR4, 0x1 ;  /* 0x00000004e7e77c11 */ /* 0x000fe4000f8e08ff */
[----:B---3--:R-:W-:Y:S02]  /*56f0*/  F2FP.F16.F32.PACK_AB R3, R218, R127 ;  /* 0x0000007fda03723e */ /* 0x008fe400000000ff */
[----:B------:R-:W-:Y:S02]  /*5700*/  LEA R232, R232, UR4, 0x1 ;  /* 0x00000004e8e87c11 */ /* 0x000fe4000f8e08ff */
[----:B------:R-:W-:Y:S01]  /*5710*/  LOP3.LUT P0, RZ, R234, 0x2, RZ, 0xc0, !PT ;  /* 0x00000002eaff7812 */ /* 0x000fe2000780c0ff */
[----:B------:R3:W-:Y:S01]  /*5720*/  STS [R126+0x400], R3 ;  /* 0x000400037e007388 */ /* 0x0007e20000000800 */
[----:B------:R-:W-:Y:S02]  /*5730*/  SEL R224, R224, 0xffffffc0, !P1 ;  /* 0xffffffc0e0e07807 */ /* 0x000fe40004800000 */
[----:B------:R-:W-:Y:S02]  /*5740*/  SEL R235, R235, 0xffffffe0, !P0 ;  /* 0xffffffe0ebeb7807 */ /* 0x000fe40004000000 */
[----:B------:R-:W-:Y:S01]  /*5750*/  LOP3.LUT R119, R119, 0x20, RZ, 0xc0, !PT ;  /* 0x0000002077777812 */ /* 0x000fe200078ec0ff */
[----:B------:R-:W-:Y:S01]  /*5760*/  IMAD.IADD R228, R224, 0x1, R232 ;  /* 0x00000001e0e47824 */ /* 0x000fe200078e02e8 */
[C---:B------:R-:W-:Y:S01]  /*5770*/  IADD3 R230, PT, PT, R235.reuse, R232, RZ ;  /* 0x000000e8ebe67210 */ /* 0x040fe20007ffe0ff */
[----:B------:R-:W-:Y:S01]  /*5780*/  IMAD.IADD R229, R235, 0x1, R231 ;  /* 0x00000001ebe57824 */ /* 0x000fe200078e02e7 */
[----:B-1----:R-:W-:Y:S02]  /*5790*/  F2FP.F16.F32.PACK_AB R2, R219, R220 ;  /* 0x000000dcdb02723e */ /* 0x002fe400000000ff */
[----:B------:R-:W-:Y:S02]  /*57a0*/  LOP3.LUT R117, R117, 0x10, RZ, 0xc0, !PT ;  /* 0x0000001075757812 */ /* 0x000fe400078ec0ff */
[----:B--2---:R-:W-:Y:S01]  /*57b0*/  F2FP.F16.F32.PACK_AB R0, R216, R217 ;  /* 0x000000d9d800723e */ /* 0x004fe200000000ff */
[----:B------:R1:W-:Y:S01]  /*57c0*/  STS [R125], R2 ;  /* 0x000000027d007388 */ /* 0x0003e20000000800 */
[----:B------:R-:W-:Y:S02]  /*57d0*/  LOP3.LUT R238, R122, 0x400, R121, 0xf8, !PT ;  /* 0x000004007aee7812 */ /* 0x000fe400078ef879 */
[----:B------:R-:W-:Y:S03]  /*57e0*/  LOP3.LUT R250, R233, 0x38, RZ, 0xc0, !PT ;  /* 0x00000038e9fa7812 */ /* 0x000fe600078ec0ff */
[----:B------:R2:W-:Y:S01]  /*57f0*/  STS [R125+0x400], R0 ;  /* 0x000400007d007388 */ /* 0x0005e20000000800 */
[----:B------:R-:W-:Y:S05]  /*5800*/  LOP3.LUT R238, R238, R120, RZ, 0xfc, !PT ;  /* 0x00000078eeee7212 */ /* 0x000fea00078efcff */
[----:B------:R-:W-:Y:S01]  /*5810*/  LDSM.16.M88.4 R16, [R232+0x8000] ;  /* 0x00800000e810783b */ /* 0x000fe20000000200 */
[----:B------:R-:W-:Y:S01]  /*5820*/  LEA R238, R238, UR4, 0x1 ;  /* 0x00000004eeee7c11 */ /* 0x000fe2000f8e08ff */
[C---:B---3--:R-:W-:Y:S04]  /*5830*/  IMAD.IADD R3, R235.reuse, 0x1, R228 ;  /* 0x00000001eb037824 */ /* 0x048fe800078e02e4 */
[----:B------:R-:W3:Y:S06]  /*5840*/  LDSM.16.M88.4 R8, [R231+0x18000] ;  /* 0x01800000e708783b */ /* 0x000eec0000000200 */
[----:B------:R-:W4:Y:S01]  /*5850*/  LDSM.16.M88.4 R84, [R231+0x18800] ;  /* 0x01880000e754783b */ /* 0x000f220000000200 */
[----:B-1----:R-:W-:Y:S05]  /*5860*/  IADD3 R2, PT, PT, R224, R231, RZ ;  /* 0x000000e7e0027210 */ /* 0x002fea0007ffe0ff */
[----:B------:R-:W-:Y:S01]  /*5870*/  LDSM.16.M88.4 R88, [R230+0x8000] ;  /* 0x00800000e658783b */ /* 0x000fe20000000200 */
[----:B--2---:R-:W-:Y:S05]  /*5880*/  IADD3 R0, PT, PT, R235, R2, RZ ;  /* 0x00000002eb007210 */ /* 0x004fea0007ffe0ff */
[----:B------:R-:W1:Y:S06]  /*5890*/  LDSM.16.M88.4 R92, [R229+0x18000] ;  /* 0x01800000e55c783b */ /* 0x000e6c0000000200 */
[----:B------:R-:W2:Y:S06]  /*58a0*/  LDSM.16.M88.4 R96, [R229+0x18800] ;  /* 0x01880000e560783b */ /* 0x000eac0000000200 */
[----:B------:R-:W-:Y:S06]  /*58b0*/  LDSM.16.M88.4 R100, [R228+0x8000] ;  /* 0x00800000e464783b */ /* 0x000fec0000000200 */
[----:B------:R-:W2:Y:S01]  /*58c0*/  LDSM.16.M88.4 R104, [R2+0x18000] ;  /* 0x018000000268783b */ /* 0x000ea20000000200 */
[C---:B---3--:R-:W-:Y:S05]  /*58d0*/  HMMA.16816.F32 R4, R16.reuse, R8, RZ ;  /* 0x000000081004723c */ /* 0x048fea00000018ff */
[----:B------:R-:W-:Y:S03]  /*58e0*/  LDSM.16.M88.4 R108, [R3+0x8000] ;  /* 0x00800000036c783b */ /* 0x000fe60000000200 */
[C---:B------:R-:W-:Y:S03]  /*58f0*/  HMMA.16816.F32 R8, R16.reuse, R10, RZ ;  /* 0x0000000a1008723c */ /* 0x040fe600000018ff */
[----:B------:R-:W-:Y:S05]  /*5900*/  LDSM.16.M88.4 R112, [R0+0x18000] ;  /* 0x018000000070783b */ /* 0x000fea0000000200 */
[C---:B----4-:R-:W-:Y:S08]  /*5910*/  HMMA.16816.F32 R12, R16.reuse, R84, RZ ;  /* 0x00000054100c723c */ /* 0x050ff000000018ff */
[----:B------:R-:W-:Y:S01]  /*5920*/  HMMA.16816.F32 R16, R16, R86, RZ ;  /* 0x000000561010723c */ /* 0x000fe200000018ff */
[----:B------:R-:W3:Y:S07]  /*5930*/  LDSM.16.M88.4 R84, [R2+0x18800] ;  /* 0x018800000254783b */ /* 0x000eee0000000200 */
[C---:B-1----:R-:W-:Y:S08]  /*5940*/  HMMA.16816.F32 R4, R88.reuse, R92, R4 ;  /* 0x0000005c5804723c */ /* 0x042ff00000001804 */
[C---:B------:R-:W-:Y:S01]  /*5950*/  HMMA.16816.F32 R8, R88.reuse, R94, R8 ;  /* 0x0000005e5808723c */ /* 0x040fe20000001808 */
[----:B------:R-:W-:Y:S07]  /*5960*/  LDSM.16.M88.4 R92, [R232+0xa000] ;  /* 0x00a00000e85c783b */ /* 0x000fee0000000200 */
[C---:B--2---:R-:W-:Y:S08]  /*5970*/  HMMA.16816.F32 R12, R88.reuse, R96, R12 ;  /* 0x00000060580c723c */ /* 0x044ff0000000180c */
[----:B------:R-:W-:Y:S01]  /*5980*/  HMMA.16816.F32 R16, R88, R98, R16 ;  /* 0x000000625810723c */ /* 0x000fe20000001810 */
[----:B------:R-:W1:Y:S06]  /*5990*/  LDSM.16.M88.4 R88, [R0+0x18800] ;  /* 0x018800000058783b */ /* 0x000e6c0000000200 */
[----:B------:R-:W2:Y:S01]  /*59a0*/  LDSM.16.M88.4 R96, [R231+0x1a000] ;  /* 0x01a00000e760783b */ /* 0x000ea20000000200 */
[C---:B------:R-:W-:Y:S08]  /*59b0*/  HMMA.16816.F32 R4, R100.reuse, R104, R4 ;  /* 0x000000686404723c */ /* 0x040ff00000001804 */
        /* <DEDUP_REMOVED lines=96> */
[----:B------:R-:W-:Y:S01]  /*5fc0*/  LEA R237, R116, UR4, 0x1 ;  /* 0x0000000474ed7c11 */ /* 0x000fe2000f8e08ff */
[C---:B-1----:R-:W-:Y:S03]  /*5fd0*/  HMMA.16816.F32 R12, R108.reuse, R88, R12 ;  /* 0x000000586c0c723c */ /* 0x042fe6000000180c */
[----:B-----5:R-:W-:Y:S01]  /*5fe0*/  FADD.FTZ R4, -R124, R4 ;  /* 0x000000047c047221 */ /* 0x020fe20000010100 */
[----:B------:R-:W-:Y:S01]  /*5ff0*/  LEA R112, R116, UR5, 0x1 ;  /* 0x0000000574707c11 */ /* 0x000fe2000f8e08ff */
[----:B------:R-:W-:Y:S01]  /*6000*/  FADD.FTZ R7, -R123, R7 ;  /* 0x000000077b077221 */ /* 0x000fe20000010100 */
[C---:B------:R-:W-:Y:S01]  /*6010*/  FADD.FTZ R5, -R124.reuse, R5 ;  /* 0x000000057c057221 */ /* 0x040fe20000010100 */
[----:B------:R-:W-:Y:S01]  /*6020*/  FMUL.FTZ R225, R225, R4 ;  /* 0x00000004e1e17220 */ /* 0x000fe20000410000 */
[----:B------:R-:W-:Y:S03]  /*6030*/  HMMA.16816.F32 R16, R108, R90, R16 ;  /* 0x0000005a6c10723c */ /* 0x000fe60000001810 */
[----:B------:R-:W-:Y:S01]  /*6040*/  FADD.FTZ R6, -R123, R6 ;  /* 0x000000067b067221 */ /* 0x000fe20000010100 */
[----:B------:R-:W-:Y:S01]  /*6050*/  FMUL.FTZ R7, R221, R7 ;  /* 0x00000007dd077220 */ /* 0x000fe20000410000 */
[----:B------:R-:W-:Y:S01]  /*6060*/  FMUL.FTZ R5, R223, R5 ;  /* 0x00000005df057220 */ /* 0x000fe20000410000 */
[----:B------:R-:W-:Y:S01]  /*6070*/  FADD.FTZ R9, -R124, R9 ;  /* 0x000000097c097221 */ /* 0x000fe20000010100 */
        /* <DEDUP_REMOVED lines=48> */
[----:B------:R-:W-:Y:S01]  /*6380*/  F2FP.F16.F32.PACK_AB R14, R15, R14 ;  /* 0x0000000e0f0e723e */ /* 0x000fe200000000ff */
[----:B------:R-:W-:Y:S01]  /*6390*/  IMAD.IADD R112, R224, 0x1, R112 ;  /* 0x00000001e0707824 */ /* 0x000fe200078e0270 */
        /* <DEDUP_REMOVED lines=161> */
.L_x_1780:
        /* <DEDUP_REMOVED lines=15> */
[----:B------:R-:W1:Y:S04]  /*6ea0*/  LDSM.16.MT88.4 R220, [R236+0x16800] ;  /* 0x01680000ecdc783b */ /* 0x000e680000004200 */
        /* <DEDUP_REMOVED lines=38> */
[----:B------:R-:W-:Y:S08]  /*7110*/  HMMA.16816.F32 R128, R200, R222, R128 ;  /* 0x000000dec880723c */ /* 0x000ff00000001880 */
[-C--:B--2---:R-:W-:Y:S05]  /*7120*/  HMMA.16816.F32 R4, R196, R204.reuse, R4 ;  /* 0x000000ccc404723c */ /* 0x084fea0000001804 */
[----:B-1----:R-:W-:Y:S03]  /*7130*/  IMAD R220, R220, UR9, RZ ;  /* 0x00000009dcdc7c24 */ /* 0x002fe6000f8e02ff */
[C---:B---3--:R-:W-:Y:S04]  /*7140*/  HMMA.16816.F32 R8, R212.reuse, R204, R8 ;  /* 0x000000ccd408723c */ /* 0x048fe80000001808 */
[C---:B------:R-:W-:Y:S04]  /*7150*/  IMAD.U32 R221, R220.reuse, -0x40, RZ ;  /* 0xffffffc0dcdd7824 */ /* 0x040fe800078e00ff */
[-C--:B------:R-:W-:Y:S03]  /*7160*/  HMMA.16816.F32 R12, R212, R206.reuse, R12 ;  /* 0x000000ced40c723c */ /* 0x080fe6000000180c */
[C---:B------:R-:W-:Y:S04]  /*7170*/  LEA R244, P0, R221.reuse, R244, 0x2 ;  /* 0x000000f4ddf47211 */ /* 0x040fe800078010ff */
[----:B------:R-:W-:Y:S01]  /*7180*/  LEA.HI.X.SX32 R245, R221, R245, 0x2, P0 ;  /* 0x000000f5ddf57211 */ /* 0x000fe200000f16ff */
[C---:B------:R-:W-:Y:S01]  /*7190*/  HMMA.16816.F32 R16, R196.reuse, R206, R16 ;  /* 0x000000cec410723c */ /* 0x040fe20000001810 */
[----:B------:R-:W-:Y:S07]  /*71a0*/  LDSM.16.MT88.4 R204, [R236+0x11800] ;  /* 0x01180000eccc783b */ /* 0x000fee0000004200 */
[-C--:B----4-:R-:W-:Y:S08]  /*71b0*/  HMMA.16816.F32 R84, R196, R216.reuse, R84 ;  /* 0x000000d8c454723c */ /* 0x090ff00000001854 */
[C---:B------:R-:W-:Y:S04]  /*71c0*/  HMMA.16816.F32 R88, R212.reuse, R216, R88 ;  /* 0x000000d8d458723c */ /* 0x040fe80000001858 */
[----:B------:R-:W-:Y:S04]  /*71d0*/  IMAD.IADD R216, R235, 0x1, R238 ;  /* 0x00000001ebd87824 */ /* 0x000fe800078e02ee */
[-C--:B------:R-:W-:Y:S01]  /*71e0*/  HMMA.16816.F32 R92, R212, R218.reuse, R92 ;  /* 0x000000dad45c723c */ /* 0x080fe2000000185c */
[----:B------:R-:W1:Y:S07]  /*71f0*/  LDSM.16.M88.4 R200, [R216+0x20000] ;  /* 0x02000000d8c8783b */ /* 0x000e6e0000000200 */
[C---:B------:R-:W-:Y:S01]  /*7200*/  HMMA.16816.F32 R96, R196.reuse, R218, R96 ;  /* 0x000000dac460723c */ /* 0x040fe20000001860 */
[----:B------:R-:W2:Y:S07]  /*7210*/  LDSM.16.M88.4 R216, [R216+0x21000] ;  /* 0x02100000d8d8783b */ /* 0x000eae0000000200 */
[-C--:B------:R-:W-:Y:S08]  /*7220*/  HMMA.16816.F32 R100, R196, R224.reuse, R100 ;  /* 0x000000e0c464723c */ /* 0x080ff00000001864 */
[C---:B------:R-:W-:Y:S08]  /*7230*/  HMMA.16816.F32 R104, R212.reuse, R224, R104 ;  /* 0x000000e0d468723c */ /* 0x040ff00000001868 */
[-C--:B------:R-:W-:Y:S08]  /*7240*/  HMMA.16816.F32 R108, R212, R226.reuse, R108 ;  /* 0x000000e2d46c723c */ /* 0x080ff0000000186c */
[C---:B------:R-:W-:Y:S08]  /*7250*/  HMMA.16816.F32 R112, R196.reuse, R226, R112 ;  /* 0x000000e2c470723c */ /* 0x040ff00000001870 */
[-C--:B------:R-:W-:Y:S08]  /*7260*/  HMMA.16816.F32 R116, R196, R208.reuse, R116 ;  /* 0x000000d0c474723c */ /* 0x080ff00000001874 */
[C---:B------:R-:W-:Y:S04]  /*7270*/  HMMA.16816.F32 R120, R212.reuse, R208, R120 ;  /* 0x000000d0d478723c */ /* 0x040fe80000001878 */
[C---:B------:R-:W-:Y:S04]  /*7280*/  IMAD.SHL.U32 R209, R220.reuse, 0x8, RZ ;  /* 0x00000008dcd17824 */ /* 0x040fe800078e00ff */
[-C--:B------:R-:W-:Y:S01]  /*7290*/  HMMA.16816.F32 R124, R212, R210.reuse, R124 ;  /* 0x000000d2d47c723c */ /* 0x080fe2000000187c */
[----:B------:R-:W3:Y:S02]  /*72a0*/  LDSM.16.MT88.4 R212, [R236+0x13800] ;  /* 0x01380000ecd4783b */ /* 0x000ee40000004200 */
[C---:B------:R-:W-:Y:S04]  /*72b0*/  LEA R208, P0, R209.reuse, R244, 0x2 ;  /* 0x000000f4d1d07211 */ /* 0x040fe800078010ff */
[----:B------:R-:W-:Y:S01]  /*72c0*/  LEA.HI.X.SX32 R209, R209, R245, 0x2, P0 ;  /* 0x000000f5d1d17211 */ /* 0x000fe200000f16ff */
[----:B------:R-:W-:Y:S01]  /*72d0*/  HMMA.16816.F32 R128, R196, R210, R128 ;  /* 0x000000d2c480723c */ /* 0x000fe20000001880 */
[----:B------:R-:W4:Y:S03]  /*72e0*/  LDSM.16.MT88.4 R196, [R236+0x15800] ;  /* 0x01580000ecc4783b */ /* 0x000f260000004200 */
[C---:B------:R-:W-:Y:S04]  /*72f0*/  LEA R210, P0, R220.reuse, R208, 0x5 ;  /* 0x000000d0dcd27211 */ /* 0x040fe800078028ff */
        /* <DEDUP_REMOVED lines=51> */
[C---:B------:R-:W-:Y:S03]  /*7630*/  IMAD.WIDE R206, R220.reuse, -0xc0, R202 ;  /* 0xffffff40dcce7825 */ /* 0x040fe600078e02ca */
        /* <DEDUP_REMOVED lines=24> */
[----:B------:R-:W-:Y:S03]  /*77c0*/  REDG.E.ADD.F32.FTZ.RN.STRONG.GPU desc[UR34][R218.64+0x80], R13 ;  /* 0x0000800dda0079a6 */ /* 0x000fe6000c12f322 */
        /* <DEDUP_REMOVED lines=25> */
[----:B------:R1:W-:Y:S01]  /*7960*/  REDG.E.ADD.F32.FTZ.RN.STRONG.GPU desc[UR34][R224.64+0x180], R97 ;  /* 0x00018061e00079a6 */ /* 0x0003e2000c12f322 */
[C-C-:B------:R-:W-:Y:S03]  /*7970*/  IMAD.WIDE R2, R220.reuse, -0xc0, R16.reuse ;  /* 0xffffff40dc027825 */ /* 0x140fe600078e0210 */
        /* <DEDUP_REMOVED lines=12> */
[C---:B------:R-:W-:Y:S01]  /*7a40*/  LEA R204, P0, R220.reuse, R198, 0x5 ;  /* 0x000000c6dccc7211 */ /* 0x040fe200078028ff */
[C---:B-1----:R-:W-:Y:S02]  /*7a50*/  IMAD.WIDE R224, R220.reuse, -0xc0, R16 ;  /* 0xffffff40dce07825 */ /* 0x042fe400078e0210 */
        /* <DEDUP_REMOVED lines=87> */
[----:B------:R-:W4:Y:S04]  /*7fd0*/  LDSM.16.MT88.4 R104, [R236+0x2800] ;  /* 0x00280000ec68783b */ /* 0x000f280000004200 */
[----:B------:R-:W4:Y:S04]  /*7fe0*/  LDSM.16.MT88.4 R108, [R236+0x4800] ;  /* 0x00480000ec6c783b */ /* 0x000f280000004200 */
[----:B------:R-:W-:Y:S04]  /*7ff0*/  LDSM.16.MT88.4 R116, [R236+0x5800] ;  /* 0x00580000ec74783b */ /* 0x000fe80000004200 */
[----:B---3--:R3:W5:Y:S01]  /*8000*/  LDL.LU.64 R2, [R1] ;  /* 0x0000000001027983 */ /* 0x0087620000300a00 */
        /* <DEDUP_REMOVED lines=22> */
[----:B------:R-:W3:Y:S03]  /*8170*/  LDSM.16.MT88.4 R88, [R236+0x5000] ;  /* 0x00500000ec58783b */ /* 0x000ee60000004200 */
[-C--:B--2---:R-:W-:Y:S08]  /*8180*/  HMMA.16816.F32 R132, R92, R96.reuse, R132 ;  /* 0x000000605c84723c */ /* 0x084ff00000001884 */
[C---:B------:R-:W-:Y:S08]  /*8190*/  HMMA.16816.F32 R136, R100.reuse, R96, R136 ;  /* 0x000000606488723c */ /* 0x040ff00000001888 */
        /* <DEDUP_REMOVED lines=116> */
.L_x_1781:
        /* <DEDUP_REMOVED lines=232> */
.L_x_1783:
        /* <DEDUP_REMOVED lines=13> */
.L_x_1784:
[----:B------:R-:W3:Y:S01]  /*9830*/  LDCU.64 UR8, c[0x0][0x5c8] ;  /* 0x0000b900ff0877ac */ /* 0x000ee20008000a00 */
[----:B------:R-:W-:-:S04]  /*9840*/  UIADD3 UR12, UPT, UPT, UR38, UR40, URZ ;  /* 0x00000028260c7290 */ /* 0x000fc8000fffe0ff */
[----:B---3--:R-:W-:Y:S02]  /*9850*/  UIMAD.WIDE.U32 UR38, UR12, UR8, URZ ;  /* 0x000000080c2672a5 */ /* 0x008fe4000f8e00ff */
[----:B------:R-:W-:-:S04]  /*9860*/  UIMAD UR12, UR12, UR9, URZ ;  /* 0x000000090c0c72a4 */ /* 0x000fc8000f8e02ff */
[----:B------:R-:W-:-:S06]  /*9870*/  UIADD3 UR12, UPT, UPT, UR39, UR12, URZ ;  /* 0x0000000c270c7290 */ /* 0x000fcc000fffe0ff */
[----:B-1----:R-:W-:-:S07]  /*9880*/  MOV R10, UR12 ;  /* 0x0000000c000a7c02 */ /* 0x002fce0008000f00 */
.L_x_1785:
        /* <DEDUP_REMOVED lines=59> */
.L_x_1787:
[----:B------:R-:W-:Y:S05]  /*9c40*/  BSYNC.RECONVERGENT B0 ;  /* 0x0000000000007941 */ /* 0x000fea0003800200 */
.L_x_1786:
        /* <DEDUP_REMOVED lines=21> */
.L_x_1789:
[----:B------:R-:W-:Y:S05]  /*9da0*/  BSYNC.RECONVERGENT B0 ;  /* 0x0000000000007941 */ /* 0x000fea0003800200 */
.L_x_1788:
        /* <DEDUP_REMOVED lines=26> */
.L_x_1791:
[----:B------:R-:W-:Y:S05]  /*9f50*/  BSYNC.RECONVERGENT B0 ;  /* 0x0000000000007941 */ /* 0x000fea0003800200 */
.L_x_1790:
        /* <DEDUP_REMOVED lines=18> */
.L_x_1757:
[----:B------:R-:W-:Y:S05]  /*a080*/  BSYNC.RECONVERGENT B1 ;  /* 0x0000000000017941 */ /* 0x000fea0003800200 */
.L_x_1735:
        /* <DEDUP_REMOVED lines=11> */
.L_x_1793:
        /* <DEDUP_REMOVED lines=12> */
.L_x_2522:


//--------------------- .text._ZN5flash25flash_bwd_dot_do_o_kernelILb0E23Flash_bwd_kernel_traitsILi256ELi64ELi64ELi8ELi4ELi2ELi2ELb0ELb1EN7cutlass6half_tE19Flash_kernel_traitsILi256ELi64ELi64ELi8ES3_EEEEvNS_16Flash_bwd_paramsE --------------------------
	.section	.text._ZN5flash25flash_bwd_dot_do_o_kernelILb0E23Flash_bwd_kernel_traitsILi256ELi64ELi64ELi8ELi4ELi2ELi2ELb0ELb1EN7cutlass6half_tE19Flash_kernel_traitsILi256ELi64ELi64ELi8ES3_EEEEvNS_16Flash_bwd_paramsE,"ax",@progbits
	.align	128
        .global         _ZN5flash25flash_bwd_dot_do_o_kernelILb0E23Flash_bwd_kernel_traitsILi256ELi64ELi64ELi8ELi4ELi2ELi2ELb0ELb1EN7cutlass6half_tE19Flash_kernel_traitsILi256ELi64ELi64ELi8ES3_EEEEvNS_16Flash_bwd_paramsE
        .type           _ZN5flash25flash_bwd_dot_do_o_kernelILb0E23Flash_bwd_kernel_traitsILi256ELi64ELi64ELi8ELi4ELi2ELi2ELb0ELb1EN7cutlass6half_tE19Flash_kernel_traitsILi256ELi64ELi64ELi8ES3_EEEEvNS_16Flash_bwd_paramsE,@function
        .size           _ZN5flash25flash_bwd_dot_do_o_kernelILb0E23Flash_bwd_kernel_traitsILi256ELi64ELi64ELi8ELi4ELi2ELi2ELb0ELb1EN7cutlass6half_tE19Flash_kernel_traitsILi256ELi64ELi64ELi8ES3_EEEEvNS_16Flash_bwd_paramsE,(.L_x_2523 - _ZN5flash25flash_bwd_dot_do_o_kernelILb0E23Flash_bwd_kernel_traitsILi256ELi64ELi64ELi8ELi4ELi2ELi2ELb0ELb1EN7cutlass6half_tE19Flash_kernel_traitsILi256ELi64ELi64ELi8ES3_EEEEvNS_16Flash_bwd_paramsE)
        .other          _ZN5flash25flash_bwd_dot_do_o_kernelILb0E23Flash_bwd_kernel_traitsILi256ELi64ELi64ELi8ELi4ELi2ELi2ELb0ELb1EN7cutlass6half_tE19Flash_kernel_traitsILi256ELi64ELi64ELi8ES3_EEEEvNS_16Flash_bwd_paramsE,@"STO_CUDA_ENTRY STV_DEFAULT"
_ZN5flash25flash_bwd_dot_do_o_kernelILb0E23Flash_bwd_kernel_traitsILi256ELi64ELi64ELi8ELi4ELi2ELi2ELb0ELb1EN7cutlass6half_tE19Flash_kernel_traitsILi256ELi64ELi64ELi8ES3_EEEEvNS_16Flash_bwd_paramsE:
.text._ZN5flash25flash_bwd_dot_do_o_kernelILb0E23Flash_bwd_kernel_traitsILi256ELi64ELi64ELi8ELi4ELi2ELi2ELb0ELb1EN7cutlass6half_tE19Flash_kernel_traitsILi256ELi64ELi64ELi8ES3_EEEEvNS_16Flash_bwd_paramsE:
        /* <DEDUP_REMOVED lines=49> */
.L_x_1794:
[----:B------:R-:W0:Y:S08]  /*0310*/  LDC R10, c[0x0][0x3e0] ;  /* 0x0000f800ff0a7b82 */ /* 0x000e300000000800 */
[----:B------:R-:W1:Y:S01]  /*0320*/  LDC R3, c[0x0][0x444] ;  /* 0x00011100ff037b82 */ /* 0x000e620000000800 */
[----:B0-----:R-:W-:-:S04]  /*0330*/  IMAD R10, R7, R10, UR5 ;  /* 0x00000005070a7e24 */ /* 0x001fc8000f8e020a */
[----:B-1----:R-:W-:-:S07]  /*0340*/  IMAD R10, R10, R3, RZ ;  /* 0x000000030a0a7224 */ /* 0x002fce00078e02ff */
.L_x_1795:
        /* <DEDUP_REMOVED lines=63> */
.L_x_1797:
[----:B------:R-:W-:Y:S05]  /*0740*/  BSYNC.RECONVERGENT B0 ;  /* 0x0000000000007941 */ /* 0x000fea0003800200 */
.L_x_1796:
        /* <DEDUP_REMOVED lines=22> */
.L_x_1799:
[----:B------:R-:W-:Y:S05]  /*08b0*/  BSYNC.RECONVERGENT B0 ;  /* 0x0000000000007941 */ /* 0x000fea0003800200 */
.L_x_1798:
        /* <DEDUP_REMOVED lines=25> */
.L_x_1801:
[----:B------:R-:W-:Y:S05]  /*0a50*/  BSYNC.RECONVERGENT B0 ;  /* 0x0000000000007941 */ /* 0x000fea0003800200 */
.L_x_1800:
        /* <DEDUP_REMOVED lines=30> */
.L_x_1803:
[----:B------:R-:W-:Y:S05]  /*0c40*/  BSYNC.RECONVERGENT B0 ;  /* 0x0000000000007941 */ /* 0x000fea0003800200 */
.L_x_1802:
        /* <DEDUP_REMOVED lines=219> */
.L_x_1804:
        /* <DEDUP_REMOVED lines=16> */
.L_x_2523:


//--------------------- .text._ZN5flash25flash_bwd_dot_do_o_kernelILb1E23Flash_bwd_kernel_traitsILi256ELi64ELi64ELi8ELi4ELi2ELi2ELb0ELb1EN7cutlass6half_tE19Flash_kernel_traitsILi256ELi64ELi64ELi8ES3_EEEEvNS_16Flash_bwd_paramsE --------------------------
	.section	.text._ZN5flash25flash_bwd_dot_do_o_kernelILb1E23Flash_bwd_kernel_traitsILi256ELi64ELi64ELi8ELi4ELi2ELi2ELb0ELb1EN7cutlass6half_tE19Flash_kernel_traitsILi256ELi64ELi64ELi8ES3_EEEEvNS_16Flash_bwd_paramsE,"ax",@progbits
	.align	128
        .global         _ZN5flash25flash_bwd_dot_do_o_kernelILb1E23Flash_bwd_kernel_traitsILi256ELi64ELi64ELi8ELi4ELi2ELi2ELb0ELb1EN7cutlass6half_tE19Flash_kernel_traitsILi256ELi64ELi64ELi8ES3_EEEEvNS_16Flash_bwd_paramsE
        .type           _ZN5flash25flash_bwd_dot_do_o_kernelILb1E23Flash_bwd_kernel_traitsILi256ELi64ELi64ELi8ELi4ELi2ELi2ELb0ELb1EN7cutlass6half_tE19Flash_kernel_traitsILi256ELi64ELi64ELi8ES3_EEEEvNS_16Flash_bwd_paramsE,@function
        .size           _ZN5flash25flash_bwd_dot_do_o_kernelILb1E23Flash_bwd_kernel_traitsILi256ELi64ELi64ELi8ELi4ELi2ELi2ELb0ELb1EN7cutlass6half_tE19Flash_kernel_traitsILi256ELi64ELi64ELi8ES3_EEEEvNS_16Flash_bwd_paramsE,(.L_x_2524 - _ZN5flash25flash_bwd_dot_do_o_kernelILb1E23Flash_bwd_kernel_traitsILi256ELi64ELi64ELi8ELi4ELi2ELi2ELb0ELb1EN7cutlass6half_tE19Flash_kernel_traitsILi256ELi64ELi64ELi8ES3_EEEEvNS_16Flash_bwd_paramsE)
        .other          _ZN5flash25flash_bwd_dot_do_o_kernelILb1E23Flash_bwd_kernel_traitsILi256ELi64ELi64ELi8ELi4ELi2ELi2ELb0ELb1EN7cutlass6half_tE19Flash_kernel_traitsILi256ELi64ELi64ELi8ES3_EEEEvNS_16Flash_bwd_paramsE,@"STO_CUDA_ENTRY STV_DEFAULT"
_ZN5flash25flash_bwd_dot_do_o_kernelILb1E23Flash_bwd_kernel_traitsILi256ELi64ELi64ELi8ELi4ELi2ELi2ELb0ELb1EN7cutlass6half_tE19Flash_kernel_traitsILi256ELi64ELi64ELi8ES3_EEEEvNS_16Flash_bwd_paramsE:
.text._ZN5flash25flash_bwd_dot_do_o_kernelILb1E23Flash_bwd_kernel_traitsILi256ELi64ELi64ELi8ELi4ELi2ELi2ELb0ELb1EN7cutlass6half_tE19Flash_kernel_traitsILi256ELi64ELi64ELi8ES3_EEEEvNS_16Flash_bwd_paramsE:
        /* <DEDUP_REMOVED lines=58> */
.L_x_1805:
[-C--:B------:R-:W-:Y:S02]  /*03a0*/  IMAD R11, R3, R15.reuse, RZ ;  /* 0x0000000f030b7224 */ /* 0x080fe400078e02ff */
[----:B------:R-:W-:-:S05]  /*03b0*/  IMAD.WIDE.U32 R8, R2, R15, RZ ;  /* 0x0000000f02087225 */ /* 0x000fca00078e00ff */
[----:B------:R-:W-:Y:S02]  /*03c0*/  IADD3 R14, PT, PT, R9, R11, RZ ;  /* 0x0000000b090e7210 */ /* 0x000fe40007ffe0ff */
[----:B------:R-:W-:-:S07]  /*03d0*/  MOV R10, R8 ;  /* 0x00000008000a7202 */ /* 0x000fce0000000f00 */
.L_x_1806:
        /* <DEDUP_REMOVED lines=21> */
.L_x_1807:
[----:B------:R-:W0:Y:S01]  /*0530*/  LDC R15, c[0x0][0x444] ;  /* 0x00011100ff0f7b82 */ /* 0x000e220000000800 */
[----:B------:R-:W-:-:S04]  /*0540*/  IMAD R68, R13, R24, R5 ;  /* 0x000000180d447224 */ /* 0x000fc800078e0205 */
[----:B0-----:R-:W-:-:S07]  /*0550*/  IMAD R68, R68, R15, RZ ;  /* 0x0000000f44447224 */ /* 0x001fce00078e02ff */
.L_x_1808:
        /* <DEDUP_REMOVED lines=66> */
.L_x_1810:
[----:B------:R-:W-:Y:S05]  /*0980*/  BSYNC.RECONVERGENT B0 ;  /* 0x0000000000007941 */ /* 0x000fea0003800200 */
.L_x_1809:
        /* <DEDUP_REMOVED lines=22> */
.L_x_1812:
[----:B------:R-:W-:Y:S05]  /*0af0*/  BSYNC.RECONVERGENT B0 ;  /* 0x0000000000007941 */ /* 0x000fea0003800200 */
.L_x_1811:
        /* <DEDUP_REMOVED lines=36> */
.L_x_1814:
[----:B------:R-:W-:Y:S05]  /*0d40*/  BSYNC.RECONVERGENT B0 ;  /* 0x0000000000007941 */ /* 0x000fea0003800200 */
.L_x_1813:
        /* <DEDUP_REMOVED lines=26> */
.L_x_1816:
[----:B------:R-:W-:Y:S05]  /*0ef0*/  BSYNC.RECONVERGENT B0 ;  /* 0x0000000000007941 */ /* 0x000fea0003800200 */
.L_x_1815:
        /* <DEDUP_REMOVED lines=252> */
.L_x_1817:
        /* <DEDUP_REMOVED lines=12> */
.L_x_2524:


//--------------------- .text._ZN5flash27flash_bwd_convert_dq_kernelI23Flash_bwd_kernel_traitsILi256ELi64ELi64ELi8ELi4ELi2ELi2ELb0ELb0EN7cutlass6half_tE19Flash_kernel_traitsILi256ELi64ELi64ELi8ES3_EEEEvNS_16Flash_bwd_paramsEi --------------------------
	.section	.text._ZN5flash27flash_bwd_convert_dq_kernelI23Flash_bwd_kernel_traitsILi256ELi64ELi64ELi8ELi4ELi2ELi2ELb0ELb0EN7cutlass6half_tE19Flash_kernel_traitsILi256ELi64ELi64ELi8ES3_EEEEvNS_16Flash_bwd_paramsEi,"ax",@progbits
	.align	128
        .global         _ZN5flash27flash_bwd_convert_dq_kernelI23Flash_bwd_kernel_traitsILi256ELi64ELi64ELi8ELi4ELi2ELi2ELb0ELb0EN7cutlass6half_tE19Flash_kernel_traitsILi256ELi64ELi64ELi8ES3_EEEEvNS_16Flash_bwd_paramsEi
        .type           _ZN5flash27flash_bwd_convert_dq_kernelI23Flash_bwd_kernel_traitsILi256ELi64ELi64ELi8ELi4ELi2ELi2ELb0ELb0EN7cutlass6half_tE19Flash_kernel_traitsILi256ELi64ELi64ELi8ES3_EEEEvNS_16Flash_bwd_paramsEi,@function
        .size           _ZN5flash27flash_bwd_convert_dq_kernelI23Flash_bwd_kernel_traitsILi256ELi64ELi64ELi8ELi4ELi2ELi2ELb0ELb0EN7cutlass6half_tE19Flash_kernel_traitsILi256ELi64ELi64ELi8ES3_EEEEvNS_16Flash_bwd_paramsEi,(.L_x_2525 - _ZN5flash27flash_bwd_convert_dq_kernelI23Flash_bwd_kernel_traitsILi256ELi64ELi64ELi8ELi4ELi2ELi2ELb0ELb0EN7cutlass6half_tE19Flash_kernel_traitsILi256ELi64ELi64ELi8ES3_EEEEvNS_16Flash_bwd_paramsEi)
        .other          _ZN5flash27flash_bwd_convert_dq_kernelI23Flash_bwd_kernel_traitsILi256ELi64ELi64ELi8ELi4ELi2ELi2ELb0ELb0EN7cutlass6half_tE19Flash_kernel_traitsILi256ELi64ELi64ELi8ES3_EEEEvNS_16Flash_bwd_paramsEi,@"STO_CUDA_ENTRY STV_DEFAULT"
_ZN5flash27flash_bwd_convert_dq_kernelI23Flash_bwd_kernel_traitsILi256ELi64ELi64ELi8ELi4ELi2ELi2ELb0ELb0EN7cutlass6half_tE19Flash_kernel_traitsILi256ELi64ELi64ELi8ES3_EEEEvNS_16Flash_bwd_paramsEi:
.text._ZN5flash27flash_bwd_convert_dq_kernelI23Flash_bwd_kernel_traitsILi256ELi64ELi64ELi8ELi4ELi2ELi2ELb0ELb0EN7cutlass6half_tE19Flash_kernel_traitsILi256ELi64ELi64ELi8ES3_EEEEvNS_16Flash_bwd_paramsEi:
        /* <DEDUP_REMOVED lines=48> */
.L_x_1818:
[-C--:B------:R-:W-:Y:S02]  /*0300*/  IMAD R5, R3, R41.reuse, RZ ;  /* 0x0000002903057224 */ /* 0x080fe400078e02ff */
[----:B------:R-:W-:-:S05]  /*0310*/  IMAD.WIDE.U32 R40, R2, R41, RZ ;  /* 0x0000002902287225 */ /* 0x000fca00078e00ff */
[----:B------:R-:W-:-:S07]  /*0320*/  IADD3 R38, PT, PT, R41, R5, RZ ;  /* 0x0000000529267210 */ /* 0x000fce0007ffe0ff */
.L_x_1819:
        /* <DEDUP_REMOVED lines=64> */
.L_x_1821:
        /* <DEDUP_REMOVED lines=144> */
.L_x_1820:
        /* <DEDUP_REMOVED lines=194> */
.L_x_1823:
[----:B------:R-:W-:Y:S05]  /*1c50*/  BSYNC.RECONVERGENT B0 ;  /* 0x0000000000007941 */ /* 0x000fea0003800200 */
.L_x_1822:
        /* <DEDUP_REMOVED lines=24> */
.L_x_1824:
        /* <DEDUP_REMOVED lines=10> */
.L_x_2525:


//--------------------- .text._ZN5flash44flash_bwd_dq_dk_dv_loop_seqk_parallel_kernelI23Flash_bwd_kernel_traitsILi256ELi64ELi64ELi8ELi4ELi2ELi2ELb0ELb0EN7cutlass6half_tE19Flash_kernel_traitsILi256ELi64ELi64ELi8ES3_EELb1ELb0ELb0ELb0ELb0ELb0ELb0EEEvNS_16Flash_bwd_paramsE --------------------------
	.section	.text._ZN5flash44flash_bwd_dq_dk_dv_loop_seqk_parallel_kernelI23Flash_bwd_kernel_traitsILi256ELi64ELi64ELi8ELi4ELi2ELi2ELb0ELb0EN7cutlass6half_tE19Flash_kernel_traitsILi256ELi64ELi64ELi8ES3_EELb1ELb0ELb0ELb0ELb0ELb0ELb0EEEvNS_16Flash_bwd_paramsE,"ax",@progbits
	.align	128
        .global         _ZN5flash44flash_bwd_dq_dk_dv_loop_seqk_parallel_kernelI23Flash_bwd_kernel_traitsILi256ELi64ELi64ELi8ELi4ELi2ELi2ELb0ELb0EN7cutlass6half_tE19Flash_kernel_traitsILi256ELi64ELi64ELi8ES3_EELb1ELb0ELb0ELb0ELb0ELb0ELb0EEEvNS_16Flash_bwd_paramsE
        .type           _ZN5flash44flash_bwd_dq_dk_dv_loop_seqk_parallel_kernelI23Flash_bwd_kernel_traitsILi256ELi64ELi64ELi8ELi4ELi2ELi2ELb0ELb0EN7cutlass6half_tE19Flash_kernel_traitsILi256ELi64ELi64ELi8ES3_EELb1ELb0ELb0ELb0ELb0ELb0ELb0EEEvNS_16Flash_bwd_paramsE,@function
        .size           _ZN5flash44flash_bwd_dq_dk_dv_loop_seqk_parallel_kernelI23Flash_bwd_kernel_traitsILi256ELi64ELi64ELi8ELi4ELi2ELi2ELb0ELb0EN7cutlass6half_tE19Flash_kernel_traitsILi256ELi64ELi64ELi8ES3_EELb1ELb0ELb0ELb0ELb0ELb0ELb0EEEvNS_16Flash_bwd_paramsE,(.L_x_2526 - _ZN5flash44flash_bwd_dq_dk_dv_loop_seqk_parallel_kernelI23Flash_bwd_kernel_traitsILi256ELi64ELi64ELi8ELi4ELi2ELi2ELb0ELb0EN7cutlass6half_tE19Flash_kernel_traitsILi256ELi64ELi64ELi8ES3_EELb1ELb0ELb0ELb0ELb0ELb0ELb0EEEvNS_16Flash_bwd_paramsE)
        .other          _ZN5flash44flash_bwd_dq_dk_dv_loop_seqk_parallel_kernelI23Flash_bwd_kernel_traitsILi256ELi64ELi64ELi8ELi4ELi2ELi2ELb0ELb0EN7cutlass6half_tE19Flash_kernel_traitsILi256ELi64ELi64ELi8ES3_EELb1ELb0ELb0ELb0ELb0ELb0ELb0EEEvNS_16Flash_bwd_paramsE,@"STO_CUDA_ENTRY STV_DEFAULT"
_ZN5flash44flash_bwd_dq_dk_dv_loop_seqk_parallel_kernelI23Flash_bwd_kernel_traitsILi256ELi64ELi64ELi8ELi4ELi2ELi2ELb0ELb0EN7cutlass6half_tE19Flash_kernel_traitsILi256ELi64ELi64ELi8ES3_EELb1ELb0ELb0ELb0ELb0ELb0ELb0EEEvNS_16Flash_bwd_paramsE:
.text._ZN5flash44flash_bwd_dq_dk_dv_loop_seqk_parallel_kernelI23Flash_bwd_kernel_traitsILi256ELi64ELi64ELi8ELi4ELi2ELi2ELb0ELb0EN7cutlass6half_tE19Flash_kernel_traitsILi256ELi64ELi64ELi8ES3_EELb1ELb0ELb0ELb0ELb0ELb0ELb0EEEvNS_16Flash_bwd_paramsE:
        /* <DEDUP_REMOVED lines=52> */
.L_x_1882:
[----:B---3--:R-:W3:Y:S01]  /*0340*/  LDCU.64 UR8, c[0x0][0x478] ;  /* 0x00008f00ff0877ac */ /* 0x008ee20008000a00 */
[----:B------:R-:W-:Y:S02]  /*0350*/  PLOP3.LUT P1, PT, PT, PT, UP3, 0x80, 0x8 ;  /* 0x000000000008781c */ /* 0x000fe40003f2f038 */
[----:B------:R-:W-:Y:S01]  /*0360*/  PLOP3.LUT P4, PT, PT, PT, UP5, 0x80, 0x8 ;  /* 0x000000000008781c */ /* 0x000fe20003f8f058 */
[----:B------:R-:W-:Y:S01]  /*0370*/  @UP3 ULEA UR12, UP0, UR24, UR6, 0x2 ;  /* 0x00000006180c3291 */ /* 0x000fe2000f8010ff */
[----:B------:R-:W-:Y:S01]  /*0380*/  PLOP3.LUT P2, PT, PT, PT, UP4, 0x80, 0x8 ;  /* 0x000000000008781c */ /* 0x000fe20003f4f048 */
[----:B------:R-:W-:Y:S02]  /*0390*/  UISETP.NE.AND UP2, UPT, UR27, URZ, UPT ;  /* 0x000000ff1b00728c */ /* 0x000fe4000bf45270 */
[----:B------:R-:W-:Y:S02]  /*03a0*/  @UP3 ULEA.HI.X UR13, UR24, UR7, URZ, 0x2, UP0 ;  /* 0x00000007180d3291 */ /* 0x000fe400080f14ff */
[----:B----4-:R-:W-:-:S04]  /*03b0*/  IMAD.U32 R2, RZ, RZ, UR12 ;  /* 0x0000000cff027e24 */ /* 0x010fc8000f8e00ff */
        /* <DEDUP_REMOVED lines=44> */
.L_x_1825:
        /* <DEDUP_REMOVED lines=34> */
.L_x_1827:
[----:B------:R-:W2:Y:S01]  /*08a0*/  LDCU.64 UR14, c[0x0][0x3b8] ;  /* 0x00007700ff0e77ac */ /* 0x000ea20008000a00 */
[----:B------:R-:W-:-:S04]  /*08b0*/  UIADD3 UR8, UPT, UPT, UR39, UR42, URZ ;  /* 0x0000002a27087290 */ /* 0x000fc8000fffe0ff */
[----:B--2---:R-:W-:Y:S02]  /*08c0*/  UIMAD.WIDE.U32 UR10, UR8, UR14, URZ ;  /* 0x0000000e080a72a5 */ /* 0x004fe4000f8e00ff */
[----:B------:R-:W-:-:S04]  /*08d0*/  UIMAD UR8, UR8, UR15, URZ ;  /* 0x0000000f080872a4 */ /* 0x000fc8000f8e02ff */
[----:B------:R-:W-:Y:S01]  /*08e0*/  UIADD3 UR8, UPT, UPT, UR11, UR8, URZ ;  /* 0x000000080b087290 */ /* 0x000fe2000fffe0ff */
[----:B------:R-:W-:-:S05]  /*08f0*/  UMOV UR50, UR10 ;  /* 0x0000000a00327c82 */ /* 0x000fca0008000000 */
[----:B------:R-:W-:Y:S02]  /*0900*/  MOV R12, UR8 ;  /* 0x00000008000c7c02 */ /* 0x000fe40008000f00 */
.L_x_1828:
        /* <DEDUP_REMOVED lines=42> */
.L_x_1829:
[----:B------:R-:W2:Y:S01]  /*0bb0*/  LDCU.64 UR12, c[0x0][0x3c0] ;  /* 0x00007800ff0c77ac */ /* 0x000ea20008000a00 */
[----:B------:R-:W-:-:S04]  /*0bc0*/  UIADD3 UR8, UPT, UPT, UR39, UR42, URZ ;  /* 0x0000002a27087290 */ /* 0x000fc8000fffe0ff */
[----:B--2---:R-:W-:Y:S02]  /*0bd0*/  UIMAD.WIDE.U32 UR10, UR8, UR12, URZ ;  /* 0x0000000c080a72a5 */ /* 0x004fe4000f8e00ff */
[----:B------:R-:W-:-:S04]  /*0be0*/  UIMAD UR8, UR8, UR13, URZ ;  /* 0x0000000d080872a4 */ /* 0x000fc8000f8e02ff */
[----:B------:R-:W-:Y:S01]  /*0bf0*/  UIADD3 UR8, UPT, UPT, UR11, UR8, URZ ;  /* 0x000000080b087290 */ /* 0x000fe2000fffe0ff */
[----:B------:R-:W-:-:S05]  /*0c00*/  UMOV UR46, UR10 ;  /* 0x0000000a002e7c82 */ /* 0x000fca0008000000 */
[----:B------:R-:W-:-:S07]  /*0c10*/  MOV R13, UR8 ;  /* 0x00000008000d7c02 */ /* 0x000fce0008000f00 */
.L_x_1830:
        /* <DEDUP_REMOVED lines=27> */
.L_x_1831:
[----:B------:R-:W-:Y:S02]  /*0dd0*/  UIMAD.WIDE.U32 UR54, UR64, UR16, URZ ;  /* 0x00000010403672a5 */ /* 0x000fe4000f8e00ff */
[----:B------:R-:W-:-:S04]  /*0de0*/  UIMAD UR8, UR65, UR16, URZ ;  /* 0x00000010410872a4 */ /* 0x000fc8000f8e02ff */
[----:B------:R-:W-:-:S12]  /*0df0*/  UIADD3 UR8, UPT, UPT, UR55, UR8, URZ ;  /* 0x0000000837087290 */ /* 0x000fd8000fffe0ff */
.L_x_1832:
        /* <DEDUP_REMOVED lines=20> */
.L_x_1833:
[----:B------:R-:W2:Y:S01]  /*0f40*/  LDCU UR56, c[0x0][0x434] ;  /* 0x00008680ff3877ac */ /* 0x000ea20008000800 */
[----:B------:R-:W-:-:S04]  /*0f50*/  UIMAD UR10, UR24, UR44, UR23 ;  /* 0x0000002c180a72a4 */ /* 0x000fc8000f8e0217 */
[----:B--2---:R-:W-:Y:S02]  /*0f60*/  UIMAD UR56, UR10, UR56, URZ ;  /* 0x000000380a3872a4 */ /* 0x004fe4000f8e02ff */
.L_x_1834:
        /* <DEDUP_REMOVED lines=11> */
.L_x_1835:
[----:B------:R-:W2:Y:S01]  /*1020*/  LDCU UR55, c[0x0][0x444] ;  /* 0x00008880ff3777ac */ /* 0x000ea20008000800 */
[----:B------:R-:W-:-:S04]  /*1030*/  UIMAD UR10, UR24, UR44, UR23 ;  /* 0x0000002c180a72a4 */ /* 0x000fc8000f8e0217 */
[----:B--2---:R-:W-:-:S12]  /*1040*/  UIMAD UR55, UR10, UR55, URZ ;  /* 0x000000370a3772a4 */ /* 0x004fd8000f8e02ff */
.L_x_1836:
[----:B------:R-:W2:Y:S01]  /*1050*/  S2R R0, SR_TID.X ;  /* 0x0000000000007919 */ /* 0x000ea20000002100 */
[----:B------:R-:W-:Y:S01]  /*1060*/  USHF.R.S32.HI UR10, URZ, 0x1f, UR9 ;  /* 0x0000001fff0a7899 */ /* 0x000fe20008011409 */
[----:B------:R-:W3:Y:S01]  /*1070*/  LDC.64 R6, c[0x0][0x3b0] ;  /* 0x0000ec00ff067b82 */ /* 0x000ee20000000a00 */
[----:B------:R-:W-:Y:S01]  /*1080*/  UIADD3 UR54, UP1, UP0, UR62, UR54, UR9 ;  /* 0x000000363e367290 */ /* 0x000fe2000f83e009 */
[----:B------:R-:W-:Y:S01]  /*1090*/  IMAD.MOV.U32 R19, RZ, RZ, RZ ;  /* 0x000000ffff137224 */ /* 0x000fe200078e00ff */
[----:B------:R-:W-:Y:S01]  /*10a0*/  ISETP.NE.AND P3, PT, RZ, UR57, PT ;  /* 0x00000039ff007c0c */ /* 0x000fe2000bf65270 */
[----:B------:R-:W-:Y:S01]  /*10b0*/  BSSY.RECONVERGENT B1, `(.L_x_1826) ;  /* 0x000093e000017945 */ /* 0x000fe20003800200 */
[----:B------:R-:W-:Y:S02]  /*10c0*/  UIADD3.X UR53, UPT, UPT, UR53, UR8, UR10, UP1, UP0 ;  /* 0x0000000835357290 */ /* 0x000fe40008fe040a */
[----:B------:R-:W-:Y:S02]  /*10d0*/  UISETP.GT.AND UP0, UPT, UR47, URZ, UPT ;  /* 0x000000ff2f00728c */ /* 0x000fe4000bf04270 */
[----:B------:R-:W-:Y:S01]  /*10e0*/  ULEA UR55, UR45, UR55, 0x6 ;  /* 0x000000372d377291 */ /* 0x000fe2000f8e30ff */
[----:B------:R-:W4:Y:S01]  /*10f0*/  LDCU.128 UR8, c[0x0][0x590] ;  /* 0x0000b200ff0877ac */ /* 0x000f220008000c00 */
[----:B------:R-:W-:-:S02]  /*1100*/  ULEA UR56, UR45, UR56, 0x6 ;  /* 0x000000382d387291 */ /* 0x000fc4000f8e30ff */
[----:B----4-:R-:W-:Y:S01]  /*1110*/  UIMAD UR16, UR49, UR8, URZ ;  /* 0x00000008311072a4 */ /* 0x010fe2000f8e02ff */
[C---:B--2---:R-:W-:Y:S01]  /*1120*/  IMAD.SHL.U32 R4, R0.reuse, 0x8, RZ ;  /* 0x0000000800047824 */ /* 0x044fe200078e00ff */
[----:B------:R-:W-:Y:S01]  /*1130*/  MOV R16, UR10 ;  /* 0x0000000a00107c02 */ /* 0x000fe20008000f00 */
[----:B------:R-:W-:Y:S01]  /*1140*/  IMAD.U32 R2, RZ, RZ, UR8 ;  /* 0x00000008ff027e24 */ /* 0x000fe2000f8e00ff */
[----:B------:R-:W-:Y:S01]  /*1150*/  UIMAD UR16, UR51, UR9, UR16 ;  /* 0x00000009331072a4 */ /* 0x000fe2000f8e0210 */
[----:B------:R-:W-:Y:S02]  /*1160*/  LOP3.LUT R5, R0, 0x1f, RZ, 0xc0, !PT ;  /* 0x0000001f00057812 */ /* 0x000fe400078ec0ff */
[----:B------:R-:W-:-:S04]  /*1170*/  LOP3.LUT R18, R4, 0x38, RZ, 0xc0, !PT ;  /* 0x0000003804127812 */ /* 0x000fc800078ec0ff */
[----:B------:R-:W-:Y:S01]  /*1180*/  IADD3 R10, P0, PT, R18, UR60, RZ ;  /* 0x0000003c120a7c10 */ /* 0x000fe2000ff1e0ff */
[----:B---3--:R-:W-:Y:S01]  /*1190*/  IMAD.WIDE.U32 R14, R6, UR51, R18 ;  /* 0x00000033060e7c25 */ /* 0x008fe2000f8e0012 */
[----:B------:R-:W2:Y:S03]  /*11a0*/  LDCU.64 UR60, c[0x0][0x420] ;  /* 0x00008400ff3c77ac */ /* 0x000ea60008000a00 */
[----:B------:R-:W-:Y:S01]  /*11b0*/  IMAD.X R11, RZ, RZ, UR17, P0 ;  /* 0x00000011ff0b7e24 */ /* 0x000fe200080e06ff */
[----:B------:R-:W-:Y:S01]  /*11c0*/  IADD3 R14, P0, PT, R14, UR52, RZ ;  /* 0x000000340e0e7c10 */ /* 0x000fe2000ff1e0ff */
[----:B------:R-:W-:-:S04]  /*11d0*/  IMAD.WIDE.U32 R2, R2, UR51, R10 ;  /* 0x0000003302027c25 */ /* 0x000fc8000f8e000a */
[----:B------:R-:W3:Y:S01]  /*11e0*/  LDC.64 R10, c[0x0][0x5f8] ;  /* 0x00017e00ff0a7b82 */ /* 0x000ee20000000a00 */
[----:B------:R-:W-:Y:S01]  /*11f0*/  VIADD R3, R3, UR16 ;  /* 0x0000001003037c36 */ /* 0x000fe20008000000 */
[----:B------:R-:W4:Y:S01]  /*1200*/  LDCU.64 UR16, c[0x0][0x3c8] ;  /* 0x00007900ff1077ac */ /* 0x000f220008000a00 */
[----:B------:R-:W-:-:S04]  /*1210*/  IMAD.WIDE.U32 R16, R16, UR23, R2 ;  /* 0x0000001710107c25 */ /* 0x000fc8000f8e0002 */
[----:B------:R-:W-:Y:S01]  /*1220*/  IMAD.U32 R2, RZ, RZ, UR11 ;  /* 0x0000000bff027e24 */ /* 0x000fe2000f8e00ff */
[----:B------:R-:W5:Y:S01]  /*1230*/  LDCU.64 UR10, c[0x0][0x550] ;  /* 0x0000aa00ff0a77ac */ /* 0x000f620008000a00 */
[----:B------:R-:W-:Y:S02]  /*1240*/  IMAD R3, R6, UR49, RZ ;  /* 0x0000003106037c24 */ /* 0x000fe4000f8e02ff */
[----:B------:R-:W-:Y:S01]  /*1250*/  IMAD R17, R2, UR23, R17 ;  /* 0x0000001702117c24 */ /* 0x000fe2000f8e0211 */
[----:B------:R-:W-:Y:S01]  /*1260*/  UIMAD UR49, UR44, UR58, URZ ;  /* 0x0000003a2c3172a4 */ /* 0x000fe2000f8e02ff */
[----:B------:R-:W-:Y:S01]  /*1270*/  IMAD R2, R7, UR51, R3 ;  /* 0x0000003307027c24 */ /* 0x000fe2000f8e0203 */
[----:B------:R-:W-:Y:S01]  /*1280*/  SHF.R.U32.HI R3, RZ, 0x3, R0 ;  /* 0x00000003ff037819 */ /* 0x000fe20000011600 */
[----:B------:R-:W-:Y:S02]  /*1290*/  USHF.L.U32 UR51, UR8, 0x5, URZ ;  /* 0x0000000508337899 */ /* 0x000fe400080006ff */
[----:B------:R-:W-:Y:S01]  /*12a0*/  USHF.L.U32 UR52, UR49, 0x6, URZ ;  /* 0x0000000631347899 */ /* 0x000fe200080006ff */
[----:B------:R-:W-:Y:S01]  /*12b0*/  IADD3.X R15, PT, PT, R15, UR48, R2, P0, !PT ;  /* 0x000000300f0f7c10 */ /* 0x000fe200087fe402 */
[----:B----4-:R-:W-:Y:S01]  /*12c0*/  IMAD.U32 R22, RZ, RZ, UR16 ;  /* 0x00000010ff167e24 */ /* 0x010fe2000f8e00ff */
[----:B------:R-:W-:Y:S01]  /*12d0*/  USHF.L.U64.HI UR48, UR8, 0x5, UR9 ;  /* 0x0000000508307899 */ /* 0x000fe20008010209 */
[----:B------:R-:W-:Y:S01]  /*12e0*/  IMAD.WIDE.U32 R20, R3, UR8, R16 ;  /* 0x0000000803147c25 */ /* 0x000fe2000f8e0010 */
[----:B------:R-:W-:Y:S01]  /*12f0*/  SHF.R.U32.HI R16, RZ, 0x5, R0 ;  /* 0x00000005ff107819 */ /* 0x000fe20000011600 */
[----:B------:R-:W4:Y:S01]  /*1300*/  LDCU.64 UR58, c[0x0][0x5e8] ;  /* 0x0000bd00ff3a77ac */ /* 0x000f220008000a00 */
[----:B------:R-:W-:Y:S01]  /*1310*/  SHF.L.U64.HI R17, R6, 0x5, R7 ;  /* 0x0000000506117819 */ /* 0x000fe20000010207 */
[----:B---3--:R-:W-:Y:S01]  /*1320*/  IMAD.WIDE.U32 R24, R10, UR21, RZ ;  /* 0x000000150a187c25 */ /* 0x008fe2000f8e00ff */
[----:B-----5:R-:W-:-:S03]  /*1330*/  LEA R242, P2, R20, UR10, 0x1 ;  /* 0x0000000a14f27c11 */ /* 0x020fc6000f8408ff */
[----:B------:R-:W-:Y:S01]  /*1340*/  IMAD.WIDE.U32 R22, R22, UR23, R14 ;  /* 0x0000001716167c25 */ /* 0x000fe2000f8e000e */
[----:B------:R-:W-:Y:S01]  /*1350*/  MOV R15, UR17 ;  /* 0x00000011000f7c02 */ /* 0x000fe20008000f00 */
[----:B------:R-:W3:Y:S01]  /*1360*/  LDCU.64 UR16, c[0x0][0x570] ;  /* 0x0000ae00ff1077ac */ /* 0x000ee20008000a00 */
[----:B------:R-:W-:Y:S01]  /*1370*/  SEL R14, R24, RZ, P3 ;  /* 0x000000ff180e7207 */ /* 0x000fe20001800000 */
[----:B------:R-:W-:Y:S02]  /*1380*/  IMAD R10, R16, UR49, R5 ;  /* 0x00000031100a7c24 */ /* 0x000fe4000f8e0205 */
[----:B------:R-:W-:Y:S02]  /*1390*/  IMAD R11, R11, UR21, R25 ;  /* 0x000000150b0b7c24 */ /* 0x000fe4000f8e0219 */
[----:B------:R-:W-:Y:S01]  /*13a0*/  IMAD R2, R3, UR9, R21 ;  /* 0x0000000903027c24 */ /* 0x000fe2000f8e0215 */
[----:B------:R-:W5:Y:S01]  /*13b0*/  LDCU.64 UR8, c[0x0][0x380] ;  /* 0x00007000ff0877ac */ /* 0x000f620008000a00 */
[----:B------:R-:W-:Y:S01]  /*13c0*/  IADD3 R14, P1, P0, R10, UR54, R14 ;  /* 0x000000360a0e7c10 */ /* 0x000fe2000f83e00e */
[----:B------:R-:W-:Y:S01]  /*13d0*/  IMAD R21, R15, UR23, R23 ;  /* 0x000000170f157c24 */ /* 0x000fe2000f8e0217 */
[----:B------:R-:W-:-:S02]  /*13e0*/  SHF.R.S32.HI R10, RZ, 0x1f, R10 ;  /* 0x0000001fff0a7819 */ /* 0x000fc4000001140a */
[----:B------:R-:W-:Y:S02]  /*13f0*/  SEL R11, R11, RZ, P3 ;  /* 0x000000ff0b0b7207 */ /* 0x000fe40001800000 */
[----:B------:R-:W-:Y:S01]  /*1400*/  LEA.HI.X R243, R20, UR11, R2, 0x1, P2 ;  /* 0x0000000b14f37c11 */ /* 0x000fe200090f0c02 */
[----:B------:R-:W-:Y:S01]  /*1410*/  IMAD.MOV.U32 R20, RZ, RZ, R22 ;  /* 0x000000ffff147224 */ /* 0x000fe200078e0016 */
[----:B------:R-:W-:Y:S01]  /*1420*/  IADD3.X R11, PT, PT, R10, UR53, R11, P1, P0 ;  /* 0x000000350a0b7c10 */ /* 0x000fe20008fe040b */
[----:B------:R-:W-:Y:S01]  /*1430*/  IMAD.U32 R10, RZ, RZ, UR52 ;  /* 0x00000034ff0a7e24 */ /* 0x000fe2000f8e00ff */
[----:B------:R-:W-:Y:S01]  /*1440*/  IADD3 R14, P0, PT, R14, UR52, RZ ;  /* 0x000000340e0e7c10 */ /* 0x000fe2000ff1e0ff */
[C---:B------:R-:W-:Y:S01]  /*1450*/  IMAD.WIDE.U32 R20, R3.reuse, R6, R20 ;  /* 0x0000000603147225 */ /* 0x040fe200078e0014 */
[----:B------:R-:W-:Y:S01]  /*1460*/  LOP3.LUT R15, R18, 0x40, RZ, 0xfc, !PT ;  /* 0x00000040120f7812 */ /* 0x000fe200078efcff */
[----:B----4-:R-:W-:Y:S01]  /*1470*/  UIMAD.WIDE UR10, UR55, 0x4, UR58 ;  /* 0x00000004370a78a5 */ /* 0x010fe2000f8e023a */
[----:B------:R-:W-:Y:S01]  /*1480*/  LEA.HI.X.SX32 R10, R10, R11, 0x1, P0 ;  /* 0x0000000b0a0a7211 */ /* 0x000fe200000f0eff */
[----:B------:R-:W-:Y:S01]  /*1490*/  IMAD R2, R3, R7, R21 ;  /* 0x0000000703027224 */ /* 0x000fe200078e0215 */
[----:B---3--:R-:W-:Y:S01]  /*14a0*/  LEA R240, P0, R14, UR16, 0x2 ;  /* 0x000000100ef07c11 */ /* 0x008fe2000f8010ff */
[----:B--2---:R-:W-:Y:S01]  /*14b0*/  UIMAD.WIDE UR52, UR56, 0x4, UR60 ;  /* 0x00000004383478a5 */ /* 0x004fe2000f8e023c */
[----:B-----5:R-:W-:-:S02]  /*14c0*/  LEA R244, P1, R20, UR8, 0x1 ;  /* 0x0000000814f47c11 */ /* 0x020fc4000f8208ff */
[----:B------:R-:W-:Y:S02]  /*14d0*/  LEA.HI.X R241, R14, UR17, R10, 0x2, P0 ;  /* 0x000000110ef17c11 */ /* 0x000fe400080f140a */
[C---:B------:R-:W-:Y:S02]  /*14e0*/  IADD3 R7, P0, PT, R3.reuse, 0x20, RZ ;  /* 0x0000002003077810 */ /* 0x040fe40007f1e0ff */
[----:B------:R-:W-:Y:S01]  /*14f0*/  LEA.HI.X R245, R20, UR9, R2, 0x1, P1 ;  /* 0x0000000914f57c11 */ /* 0x000fe200088f0c02 */
[----:B------:R-:W-:Y:S01]  /*1500*/  IMAD.SHL.U32 R20, R6, 0x20, RZ ;  /* 0x0000002006147824 */ /* 0x000fe200078e00ff */
[----:B------:R-:W-:Y:S01]  /*1510*/  IADD3 R21, PT, PT, R3, 0x20, RZ ;  /* 0x0000002003157810 */ /* 0x000fe20007ffe0ff */
[----:B------:R-:W-:Y:S01]  /*1520*/  IMAD.X R6, RZ, RZ, RZ, P0 ;  /* 0x000000ffff067224 */ /* 0x000fe200000e06ff */
[C---:B------:R-:W-:Y:S02]  /*1530*/  LOP3.LUT R14, R18.reuse, 0xc0, RZ, 0xfc, !PT ;  /* 0x000000c0120e7812 */ /* 0x040fe400078efcff */
[----:B------:R-:W-:Y:S01]  /*1540*/  LOP3.LUT R11, R18, 0x80, RZ, 0xfc, !PT ;  /* 0x00000080120b7812 */ /* 0x000fe200078efcff */
        /* <DEDUP_REMOVED lines=14> */
.L_x_1838:
[----:B------:R-:W2:Y:S01]  /*1630*/  LDCU.64 UR12, c[0x0][0x5c0] ;  /* 0x0000b800ff0c77ac */ /* 0x000ea20008000a00 */
[----:B------:R-:W-:-:S04]  /*1640*/  UIADD3 UR8, UPT, UPT, UR39, UR42, URZ ;  /* 0x0000002a27087290 */ /* 0x000fc8000fffe0ff */
[----:B--2---:R-:W-:Y:S02]  /*1650*/  UIMAD.WIDE.U32 UR16, UR8, UR12, URZ ;  /* 0x0000000c081072a5 */ /* 0x004fe4000f8e00ff */
[----:B------:R-:W-:-:S04]  /*1660*/  UIMAD UR8, UR8, UR13, URZ ;  /* 0x0000000d080872a4 */ /* 0x000fc8000f8e02ff */
[----:B------:R-:W-:-:S06]  /*1670*/  UIADD3 UR8, UPT, UPT, UR17, UR8, URZ ;  /* 0x0000000811087290 */ /* 0x000fcc000fffe0ff */
[----:B------:R-:W-:Y:S02]  /*1680*/  MOV R2, UR8 ;  /* 0x0000000800027c02 */ /* 0x000fe40008000f00 */
.L_x_1839:
        /* <DEDUP_REMOVED lines=13> */
.L_x_1840:
[----:B------:R-:W2:Y:S01]  /*1760*/  LDCU.64 UR10, c[0x0][0x5c8] ;  /* 0x0000b900ff0a77ac */ /* 0x000ea20008000a00 */
[----:B------:R-:W-:-:S04]  /*1770*/  UIADD3 UR39, UPT, UPT, UR39, UR42, URZ ;  /* 0x0000002a27277290 */ /* 0x000fc8000fffe0ff */
[----:B--2---:R-:W-:Y:S02]  /*1780*/  UIMAD.WIDE.U32 UR14, UR39, UR10, URZ ;  /* 0x0000000a270e72a5 */ /* 0x004fe4000f8e00ff */
[----:B------:R-:W-:-:S04]  /*1790*/  UIMAD UR39, UR39, UR11, URZ ;  /* 0x0000000b272772a4 */ /* 0x000fc8000f8e02ff */
[----:B------:R-:W-:-:S06]  /*17a0*/  UIADD3 UR39, UPT, UPT, UR15, UR39, URZ ;  /* 0x000000270f277290 */ /* 0x000fcc000fffe0ff */
[----:B------:R-:W-:-:S07]  /*17b0*/  MOV R0, UR39 ;  /* 0x0000002700007c02 */ /* 0x000fce0008000f00 */
.L_x_1841:
        /* <DEDUP_REMOVED lines=16> */
[----:B------:R-:W2:Y:S01]  /*18c0*/  LDCU UR15, c[0x0][0x440] ;  /* 0x00008800ff0f77ac */ /* 0x000ea20008000800 */
[----:B------:R-:W-:Y:S02]  /*18d0*/  IMAD.MOV.U32 R4, RZ, RZ, R8 ;  /* 0x000000ffff047224 */ /* 0x000fe400078e0008 */
[----:B------:R-:W-:Y:S01]  /*18e0*/  IMAD.MOV.U32 R5, RZ, RZ, R2 ;  /* 0x000000ffff057224 */ /* 0x000fe200078e0002 */
[----:B------:R-:W3:Y:S01]  /*18f0*/  LDCU.64 UR8, c[0x0][0x560] ;  /* 0x0000ac00ff0877ac */ /* 0x000ee20008000a00 */
[----:B------:R-:W-:-:S04]  /*1900*/  IMAD.WIDE.U32 R16, R3, UR12, R4 ;  /* 0x0000000c03107c25 */ /* 0x000fc8000f8e0004 */
        /* <DEDUP_REMOVED lines=11> */
.L_x_1843:
[----:B-1----:R-:W-:Y:S05]  /*19c0*/  BSYNC.RECONVERGENT B0 ;  /* 0x0000000000007941 */ /* 0x002fea0003800200 */
.L_x_1842:
[----:B------:R-:W-:Y:S04]  /*19d0*/  BSSY.RECONVERGENT B0, `(.L_x_1844) ;  /* 0x0000013000007945 */ /* 0x000fe80003800200 */
        /* <DEDUP_REMOVED lines=18> */
.L_x_1845:
[----:B------:R-:W-:Y:S05]  /*1b00*/  BSYNC.RECONVERGENT B0 ;  /* 0x0000000000007941 */ /* 0x000fea0003800200 */
.L_x_1844:
        /* <DEDUP_REMOVED lines=29> */
.L_x_1847:
[----:B------:R-:W-:Y:S05]  /*1ce0*/  BSYNC.RECONVERGENT B0 ;  /* 0x0000000000007941 */ /* 0x000fea0003800200 */
.L_x_1846:
[----:B------:R-:W-:Y:S05]  /*1cf0*/  @P5 BRA `(.L_x_1848) ;  /* 0x0000008400e45947 */ /* 0x000fea0003800000 */
[----:B------:R-:W4:Y:S01]  /*1d00*/  LDCU UR12, c[0x0][0x440] ;  /* 0x00008800ff0c77ac */ /* 0x000f220008000800 */
[----:B------:R-:W-:Y:S02]  /*1d10*/  IMAD R6, R6, UR10, RZ ;  /* 0x0000000a06067c24 */ /* 0x000fe4000f8e02ff */
[----:B---3--:R-:W-:Y:S01]  /*1d20*/  IMAD.MOV.U32 R2, RZ, RZ, R4 ;  /* 0x000000ffff027224 */ /* 0x008fe200078e0004 */
[----:B------:R-:W3:Y:S01]  /*1d30*/  LDCU.64 UR8, c[0x0][0x568] ;  /* 0x0000ad00ff0877ac */ /* 0x000ee20008000a00 */
[----:B------:R-:W-:Y:S02]  /*1d40*/  IMAD.MOV.U32 R3, RZ, RZ, R0 ;  /* 0x000000ffff037224 */ /* 0x000fe400078e0000 */
[C---:B------:R-:W-:Y:S02]  /*1d50*/  IMAD R6, R7.reuse, UR11, R6 ;  /* 0x0000000b07067c24 */ /* 0x040fe4000f8e0206 */
[----:B------:R-:W-:-:S04]  /*1d60*/  IMAD.WIDE.U32 R2, R7, UR10, R2 ;  /* 0x0000000a07027c25 */ /* 0x000fc8000f8e0002 */
[----:B------:R-:W-:Y:S01]  /*1d70*/  IMAD.IADD R6, R3, 0x1, R6 ;  /* 0x0000000103067824 */ /* 0x000fe200078e0206 */
[----:B----4-:R-:W-:Y:S02]  /*1d80*/  ISETP.GE.AND P2, PT, R18, UR12, PT ;  /* 0x0000000c12007c0c */ /* 0x010fe4000bf46270 */
[----:B------:R-:W-:Y:S02]  /*1d90*/  ISETP.GE.AND P1, PT, R15, UR12, PT ;  /* 0x0000000c0f007c0c */ /* 0x000fe4000bf26270 */
[----:B------:R-:W-:Y:S02]  /*1da0*/  ISETP.GE.AND P0, PT, R11, UR12, PT ;  /* 0x0000000c0b007c0c */ /* 0x000fe4000bf06270 */
[----:B---3--:R-:W-:-:S04]  /*1db0*/  LEA R4, P3, R2, UR8, 0x1 ;  /* 0x0000000802047c11 */ /* 0x008fc8000f8608ff */
        /* <DEDUP_REMOVED lines=8> */
.L_x_1837:
        /* <DEDUP_REMOVED lines=12> */
[----:B------:R-:W2:Y:S02]  /*1f00*/  LDCU UR8, c[0x0][0x440] ;  /* 0x00008800ff0877ac */ /* 0x000ea40008000800 */
        /* <DEDUP_REMOVED lines=25> */
.L_x_1850:
[----:B------:R3:W-:Y:S04]  /*20a0*/  STS.128 [R10+0x10000], RZ ;  /* 0x010000ff0a007388 */ /* 0x0007e80000000c00 */
[----:B------:R3:W-:Y:S04]  /*20b0*/  STS.128 [R10+0x12000], RZ ;  /* 0x012000ff0a007388 */ /* 0x0007e80000000c00 */
[----:B------:R3:W-:Y:S04]  /*20c0*/  STS.128 [R10+0x14000], RZ ;  /* 0x014000ff0a007388 */ /* 0x0007e80000000c00 */
[----:B------:R3:W-:Y:S02]  /*20d0*/  STS.128 [R10+0x16000], RZ ;  /* 0x016000ff0a007388 */ /* 0x0007e40000000c00 */
.L_x_1851:
[----:B-1----:R-:W-:Y:S05]  /*20e0*/  BSYNC.RECONVERGENT B0 ;  /* 0x0000000000007941 */ /* 0x002fea0003800200 */
.L_x_1849:
        /* <DEDUP_REMOVED lines=37> */
.L_x_1853:
[----:B------:R-:W-:Y:S05]  /*2340*/  BSYNC.RECONVERGENT B0 ;  /* 0x0000000000007941 */ /* 0x000fea0003800200 */
.L_x_1852:
        /* <DEDUP_REMOVED lines=29> */
.L_x_1855:
[----:B------:R1:W-:Y:S04]  /*2520*/  STS.128 [R237], RZ ;  /* 0x000000ffed007388 */ /* 0x0003e80000000c00 */
[----:B------:R1:W-:Y:S04]  /*2530*/  STS.128 [R237+0x2000], RZ ;  /* 0x002000ffed007388 */ /* 0x0003e80000000c00 */
[----:B------:R1:W-:Y:S04]  /*2540*/  STS.128 [R237+0x4000], RZ ;  /* 0x004000ffed007388 */ /* 0x0003e80000000c00 */
[----:B------:R1:W-:Y:S02]  /*2550*/  STS.128 [R237+0x6000], RZ ;  /* 0x006000ffed007388 */ /* 0x0003e40000000c00 */
.L_x_1856:
[----:B------:R-:W-:Y:S05]  /*2560*/  BSYNC.RECONVERGENT B0 ;  /* 0x0000000000007941 */ /* 0x000fea0003800200 */
.L_x_1854:
        /* <DEDUP_REMOVED lines=46> */
.L_x_1858:
[----:B------:R-:W-:Y:S05]  /*2850*/  BSYNC.RECONVERGENT B0 ;  /* 0x0000000000007941 */ /* 0x000fea0003800200 */
.L_x_1857:
        /* <DEDUP_REMOVED lines=48> */
.L_x_1860:
[----:B------:R2:W-:Y:S04]  /*2b60*/  STS.128 [R10+0x18000], RZ ;  /* 0x018000ff0a007388 */ /* 0x0005e80000000c00 */
[----:B------:R2:W-:Y:S04]  /*2b70*/  STS.128 [R10+0x1a000], RZ ;  /* 0x01a000ff0a007388 */ /* 0x0005e80000000c00 */
[----:B------:R2:W-:Y:S04]  /*2b80*/  STS.128 [R10+0x1c000], RZ ;  /* 0x01c000ff0a007388 */ /* 0x0005e80000000c00 */
[----:B------:R2:W-:Y:S02]  /*2b90*/  STS.128 [R10+0x1e000], RZ ;  /* 0x01e000ff0a007388 */ /* 0x0005e40000000c00 */
.L_x_1861:
[----:B------:R-:W-:Y:S05]  /*2ba0*/  BSYNC.RECONVERGENT B0 ;  /* 0x0000000000007941 */ /* 0x000fea0003800200 */
.L_x_1859:
        /* <DEDUP_REMOVED lines=41> */
.L_x_1863:
[----:B------:R-:W-:Y:S05]  /*2e40*/  BSYNC.RECONVERGENT B0 ;  /* 0x0000000000007941 */ /* 0x000fea0003800200 */
.L_x_1862:
        /* <DEDUP_REMOVED lines=17> */
[----:B--2---:R-:W-:-:S04]  /*2f60*/  IMAD.WIDE.U32 R22, R3, UR12, R8 ;  /* 0x0000000c03167c25 */ /* 0x004fc8000f8e0008 */
        /* <DEDUP_REMOVED lines=28> */
.L_x_1865:
[----:B------:R3:W-:Y:S04]  /*3130*/  STS.128 [R10+0x20000], RZ ;  /* 0x020000ff0a007388 */ /* 0x0007e80000000c00 */
[----:B------:R3:W-:Y:S04]  /*3140*/  STS.128 [R10+0x22000], RZ ;  /* 0x022000ff0a007388 */ /* 0x0007e80000000c00 */
[----:B------:R3:W-:Y:S04]  /*3150*/  STS.128 [R10+0x24000], RZ ;  /* 0x024000ff0a007388 */ /* 0x0007e80000000c00 */
[----:B------:R3:W-:Y:S02]  /*3160*/  STS.128 [R10+0x26000], RZ ;  /* 0x026000ff0a007388 */ /* 0x0007e40000000c00 */
.L_x_1866:
[----:B------:R-:W-:Y:S05]  /*3170*/  BSYNC.RECONVERGENT B0 ;  /* 0x0000000000007941 */ /* 0x000fea0003800200 */
.L_x_1864:
[----:B------:R-:W1:Y:S02]  /*3180*/  LDC.64 R8, c[0x0][0x528] ;  /* 0x00014a00ff087b82 */ /* 0x000e640000000a00 */
[----:B-1----:R1:W5:Y:S04]  /*3190*/  LDG.E.64 R12, desc[UR36][R8.64+0x8] ;  /* 0x00000824080c7981 */ /* 0x002368000c1e1b00 */
[----:B------:R-:W5:Y:S01]  /*31a0*/  LDG.E.64 R8, desc[UR36][R8.64] ;  /* 0x0000002408087981 */ /* 0x000f62000c1e1b00 */
[----:B------:R-:W-:Y:S01]  /*31b0*/  IMAD.U32 R233, RZ, RZ, UR43 ;  /* 0x0000002bffe97e24 */ /* 0x000fe2000f8e00ff */
[----:B------:R-:W-:Y:S01]  /*31c0*/  LOP3.LUT R16, R16, 0x3, RZ, 0xc0, !PT ;  /* 0x0000000310107812 */ /* 0x000fe200078ec0ff */
[----:B------:R-:W-:Y:S01]  /*31d0*/  BSSY.RECONVERGENT B0, `(.L_x_1867) ;  /* 0x0000029000007945 */ /* 0x000fe20003800200 */
[----:B------:R-:W1:Y:S02]  /*31e0*/  S2R R220, SR_TID.X ;  /* 0x0000000000dc7919 */ /* 0x000e640000002100 */
[----:B------:R-:W-:Y:S01]  /*31f0*/  LEA R233, R233, R16, 0x2 ;  /* 0x00000010e9e97211 */ /* 0x000fe200078e10ff */
        /* <DEDUP_REMOVED lines=38> */
.L_x_1868:
[----:B------:R-:W-:Y:S05]  /*3460*/  BSYNC.RECONVERGENT B0 ;  /* 0x0000000000007941 */ /* 0x000fea0003800200 */
.L_x_1867:
[C---:B------:R-:W-:Y:S01]  /*3470*/  IMAD.SHL.U32 R6, R0.reuse, 0x40, RZ ;  /* 0x0000004000067824 */ /* 0x040fe200078e00ff */
[----:B-1----:R-:W-:Y:S01]  /*3480*/  SHF.R.U32.HI R232, RZ, 0x2, R220 ;  /* 0x00000002ffe87819 */ /* 0x002fe200000116dc */
[C---:B------:R-:W-:Y:S01]  /*3490*/  IMAD.SHL.U32 R11, R0.reuse, 0x2, RZ ;  /* 0x00000002000b7824 */ /* 0x040fe200078e00ff */
[C---:B------:R-:W-:Y:S01]  /*34a0*/  R2P PR, R0.reuse, 0x6 ;  /* 0x0000000600007804 */ /* 0x040fe20000000000 */
[----:B------:R-:W-:Y:S01]  /*34b0*/  IMAD.SHL.U32 R15, R0, 0x20, RZ ;  /* 0x00000020000f7824 */ /* 0x000fe200078e00ff */
[----:B------:R-:W-:Y:S01]  /*34c0*/  LOP3.LUT R14, R6, 0x1c0, RZ, 0xc0, !PT ;  /* 0x000001c0060e7812 */ /* 0x000fe200078ec0ff */
[----:B------:R-:W-:Y:S01]  /*34d0*/  IMAD.SHL.U32 R7, R0, 0x10, RZ ;  /* 0x0000001000077824 */ /* 0x000fe200078e00ff */
[----:B------:R-:W-:Y:S01]  /*34e0*/  LOP3.LUT R11, R11, 0x20, RZ, 0xc0, !PT ;  /* 0x000000200b0b7812 */ /* 0x000fe200078ec0ff */
[C---:B------:R-:W-:Y:S01]  /*34f0*/  IMAD.SHL.U32 R216, R220.reuse, 0x40, RZ ;  /* 0x00000040dcd87824 */ /* 0x040fe200078e00ff */
[----:B--234-:R-:W-:Y:S01]  /*3500*/  LOP3.LUT R10, R15, 0x200, RZ, 0xc0, !PT ;  /* 0x000002000f0a7812 */ /* 0x01cfe200078ec0ff */
[----:B------:R-:W-:Y:S01]  /*3510*/  IMAD.SHL.U32 R219, R220, 0x2, RZ ;  /* 0x00000002dcdb7824 */ /* 0x000fe200078e00ff */
[----:B------:R-:W-:Y:S01]  /*3520*/  LOP3.LUT R14, R14, 0x38, R4, 0xf8, !PT ;  /* 0x000000380e0e7812 */ /* 0x000fe200078ef804 */
[C---:B------:R-:W-:Y:S01]  /*3530*/  IMAD.SHL.U32 R217, R220.reuse, 0x20, RZ ;  /* 0x00000020dcd97824 */ /* 0x040fe200078e00ff */
[----:B------:R-:W-:Y:S01]  /*3540*/  LOP3.LUT R11, R11, 0x18, R3, 0xf8, !PT ;  /* 0x000000180b0b7812 */ /* 0x000fe200078ef803 */
[----:B------:R-:W-:Y:S01]  /*3550*/  IMAD.SHL.U32 R218, R220, 0x8, RZ ;  /* 0x00000008dcda7824 */ /* 0x000fe200078e00ff */
[----:B------:R-:W-:Y:S01]  /*3560*/  LOP3.LUT R10, R10, 0x3800, R7, 0xf8, !PT ;  /* 0x000038000a0a7812 */ /* 0x000fe200078ef807 */
[----:B------:R-:W-:Y:S01]  /*3570*/  UIMAD UR13, UR24, UR44, UR23 ;  /* 0x0000002c180d72a4 */ /* 0x000fe2000f8e0217 */
[C---:B------:R-:W-:Y:S01]  /*3580*/  LOP3.LUT R227, R14.reuse, 0x8, R0, 0x78, !PT ;  /* 0x000000080ee37812 */ /* 0x040fe200078e7800 */
[----:B------:R-:W1:Y:S01]  /*3590*/  S2R R247, SR_TID.X ;  /* 0x0000000000f77919 */ /* 0x000e620000002100 */
[----:B------:R-:W-:Y:S01]  /*35a0*/  LOP3.LUT R7, R14, 0x8, R2, 0x78, !PT ;  /* 0x000000080e077812 */ /* 0x000fe200078e7802 */
[----:B------:R-:W-:Y:S01]  /*35b0*/  USHF.L.U32 UR13, UR13, 0x5, URZ ;  /* 0x000000050d0d7899 */ /* 0x000fe200080006ff */
[----:B------:R-:W-:Y:S01]  /*35c0*/  LOP3.LUT R11, R11, 0x1c0, R6, 0xf8, !PT ;  /* 0x000001c00b0b7812 */ /* 0x000fe200078ef806 */
[----:B------:R-:W2:Y:S01]  /*35d0*/  LDC R248, c[0x0][0x44c] ;  /* 0x00011300fff87b82 */ /* 0x000ea20000000800 */
[----:B------:R-:W-:Y:S01]  /*35e0*/  LOP3.LUT R3, R216, 0x1c0, RZ, 0xc0, !PT ;  /* 0x000001c0d8037812 */ /* 0x000fe200078ec0ff */
[----:B------:R-:W-:Y:S01]  /*35f0*/  USHF.R.S32.HI UR14, URZ, 0x1f, UR13 ;  /* 0x0000001fff0e7899 */ /* 0x000fe2000801140d */
[----:B------:R-:W-:Y:S01]  /*3600*/  LOP3.LUT R2, R219, 0x38, RZ, 0xc0, !PT ;  /* 0x00000038db027812 */ /* 0x000fe200078ec0ff */
[----:B------:R-:W0:Y:S01]  /*3610*/  LDGDEPBAR ;  /* 0x00000000000079af */ /* 0x000e220000000000 */
[----:B------:R-:W-:Y:S01]  /*3620*/  LOP3.LUT R227, R10, R227, RZ, 0xfc, !PT ;  /* 0x000000e30ae37212 */ /* 0x000fe200078efcff */
[----:B------:R-:W-:Y:S01]  /*3630*/  IMAD.SHL.U32 R10, R220, 0x10, RZ ;  /* 0x00000010dc0a7824 */ /* 0x000fe200078e00ff */
[----:B------:R-:W-:Y:S01]  /*3640*/  LOP3.LUT R0, R217, 0x200, RZ, 0xc0, !PT ;  /* 0x00000200d9007812 */ /* 0x000fe200078ec0ff */
[----:B------:R-:W-:Y:S01]  /*3650*/  IMAD.MOV.U32 R229, RZ, RZ, 0x40 ;  /* 0x00000040ffe57424 */ /* 0x000fe200078e00ff */
[----:B------:R-:W-:Y:S01]  /*3660*/  LOP3.LUT R4, R11, 0x38, R4, 0x78, !PT ;  /* 0x000000380b047812 */ /* 0x000fe200078e7804 */
[----:B------:R-:W-:Y:S01]  /*3670*/  IMAD.MOV.U32 R228, RZ, RZ, 0x20 ;  /* 0x00000020ffe47424 */ /* 0x000fe200078e00ff */
[----:B------:R-:W-:Y:S01]  /*3680*/  LOP3.LUT R3, R3, 0x38, R218, 0xf8, !PT ;  /* 0x0000003803037812 */ /* 0x000fe200078ef8da */
[----:B------:R-:W-:Y:S01]  /*3690*/  UIADD3 UR31, UPT, UPT, UR31, 0x40, URZ ;  /* 0x000000401f1f7890 */ /* 0x000fe2000fffe0ff */
[----:B------:R-:W-:Y:S01]  /*36a0*/  LOP3.LUT R2, R2, 0x20, R232, 0x78, !PT ;  /* 0x0000002002027812 */ /* 0x000fe200078e78e8 */
[----:B------:R-:W-:Y:S01]  /*36b0*/  IMAD.MOV.U32 R250, RZ, RZ, 0x20 ;  /* 0x00000020fffa7424 */ /* 0x000fe200078e00ff */
[----:B------:R-:W-:Y:S01]  /*36c0*/  LOP3.LUT R16, R6, 0x200, RZ, 0xc0, !PT ;  /* 0x0000020006107812 */ /* 0x000fe200078ec0ff */
[----:B------:R-:W-:Y:S01]  /*36d0*/  IMAD.MOV.U32 R249, RZ, RZ, 0x40 ;  /* 0x00000040fff97424 */ /* 0x000fe200078e00ff */
[----:B------:R-:W-:Y:S01]  /*36e0*/  LOP3.LUT R0, R0, 0x3800, R10, 0xf8, !PT ;  /* 0x0000380000007812 */ /* 0x000fe200078ef80a */
[----:B------:R-:W-:Y:S01]  /*36f0*/  IMAD.MOV.U32 R239, RZ, RZ, 0x4 ;  /* 0x00000004ffef7424 */ /* 0x000fe200078e00ff */
[----:B------:R-:W-:-:S02]  /*3700*/  LOP3.LUT R238, R3, 0x8, R220, 0x78, !PT ;  /* 0x0000000803ee7812 */ /* 0x000fc400078e78dc */
[----:B------:R-:W-:Y:S02]  /*3710*/  CS2R R190, SRZ ;  /* 0x0000000000be7805 */ /* 0x000fe4000001ff00 */
[----:B------:R-:W-:Y:S02]  /*3720*/  LOP3.LUT R10, R2, 0x1c0, R10, 0xf8, !PT ;  /* 0x000001c0020a7812 */ /* 0x000fe400078ef80a */
[----:B------:R-:W-:Y:S02]  /*3730*/  CS2R R188, SRZ ;  /* 0x0000000000bc7805 */ /* 0x000fe4000001ff00 */
[----:B------:R-:W-:Y:S02]  /*3740*/  LOP3.LUT R6, R4, 0x200, R6, 0xf8, !PT ;  /* 0x0000020004067812 */ /* 0x000fe400078ef806 */
[----:B------:R-:W-:Y:S02]  /*3750*/  CS2R R194, SRZ ;  /* 0x0000000000c27805 */ /* 0x000fe4000001ff00 */
[----:B------:R-:W-:-:S02]  /*3760*/  LOP3.LUT R4, R216, 0x200, RZ, 0xc0, !PT ;  /* 0x00000200d8047812 */ /* 0x000fc400078ec0ff */
[----:B------:R-:W-:Y:S02]  /*3770*/  CS2R R192, SRZ ;  /* 0x0000000000c07805 */ /* 0x000fe4000001ff00 */
[----:B------:R-:W-:Y:S02]  /*3780*/  SHF.R.U32.HI R2, RZ, 0x1, R220 ;  /* 0x00000001ff027819 */ /* 0x000fe400000116dc */
[----:B------:R-:W-:Y:S02]  /*3790*/  CS2R R186, SRZ ;  /* 0x0000000000ba7805 */ /* 0x000fe4000001ff00 */
[----:B------:R-:W-:Y:S02]  /*37a0*/  LOP3.LUT R11, R217, 0xc00, RZ, 0xc0, !PT ;  /* 0x00000c00d90b7812 */ /* 0x000fe400078ec0ff */
[----:B------:R-:W-:Y:S02]  /*37b0*/  CS2R R184, SRZ ;  /* 0x0000000000b87805 */ /* 0x000fe4000001ff00 */
[----:B------:R-:W-:-:S02]  /*37c0*/  LOP3.LUT R238, R0, R238, RZ, 0xfc, !PT ;  /* 0x000000ee00ee7212 */ /* 0x000fc400078efcff */
[----:B------:R-:W-:Y:S02]  /*37d0*/  CS2R R182, SRZ ;  /* 0x0000000000b67805 */ /* 0x000fe4000001ff00 */
[C-C-:B------:R-:W-:Y:S02]  /*37e0*/  LOP3.LUT R0, R4.reuse, 0xc00, R217.reuse, 0xf8, !PT ;  /* 0x00000c0004007812 */ /* 0x140fe400078ef8d9 */
[----:B------:R-:W-:Y:S02]  /*37f0*/  CS2R R180, SRZ ;  /* 0x0000000000b47805 */ /* 0x000fe4000001ff00 */
[----:B------:R-:W-:Y:S02]  /*3800*/  LOP3.LUT R221, R3, 0x8, R2, 0x78, !PT ;  /* 0x0000000803dd7812 */ /* 0x000fe400078e7802 */
[----:B------:R-:W-:Y:S02]  /*3810*/  CS2R R174, SRZ ;  /* 0x0000000000ae7805 */ /* 0x000fe4000001ff00 */
[----:B------:R-:W-:-:S02]  /*3820*/  LOP3.LUT R4, R4, 0x400, R217, 0xf8, !PT ;  /* 0x0000040004047812 */ /* 0x000fc400078ef8d9 */
[----:B------:R-:W-:Y:S02]  /*3830*/  CS2R R172, SRZ ;  /* 0x0000000000ac7805 */ /* 0x000fe4000001ff00 */
[----:B------:R-:W-:Y:S02]  /*3840*/  LOP3.LUT R11, R11, 0x6, R219, 0xf8, !PT ;  /* 0x000000060b0b7812 */ /* 0x000fe400078ef8db */
[----:B------:R-:W-:Y:S02]  /*3850*/  CS2R R178, SRZ ;  /* 0x0000000000b27805 */ /* 0x000fe4000001ff00 */
[----:B-----5:R-:W-:Y:S02]  /*3860*/  IADD3 R5, P3, P0, R12, UR13, R5 ;  /* 0x0000000d0c057c10 */ /* 0x020fe4000f87e005 */
[----:B------:R-:W-:Y:S02]  /*3870*/  CS2R R176, SRZ ;  /* 0x0000000000b07805 */ /* 0x000fe4000001ff00 */
[----:B------:R-:W-:-:S02]  /*3880*/  LOP3.LUT R0, R0, R221, RZ, 0xfc, !PT ;  /* 0x000000dd00007212 */ /* 0x000fc400078efcff */
[----:B------:R-:W-:Y:S02]  /*3890*/  CS2R R170, SRZ ;  /* 0x0000000000aa7805 */ /* 0x000fe4000001ff00 */
[----:B------:R-:W-:Y:S02]  /*38a0*/  LOP3.LUT R221, R4, R221, RZ, 0xfc, !PT ;  /* 0x000000dd04dd7212 */ /* 0x000fe400078efcff */
[----:B------:R-:W-:Y:S02]  /*38b0*/  CS2R R168, SRZ ;  /* 0x0000000000a87805 */ /* 0x000fe4000001ff00 */
[----:B------:R-:W-:Y:S02]  /*38c0*/  LOP3.LUT R10, R11, R10, RZ, 0xfc, !PT ;  /* 0x0000000a0b0a7212 */ /* 0x000fe400078efcff */
[----:B------:R-:W-:Y:S02]  /*38d0*/  CS2R R166, SRZ ;  /* 0x0000000000a67805 */ /* 0x000fe4000001ff00 */
[----:B------:R-:W-:Y:S01]  /*38e0*/  IADD3.X R4, PT, PT, R13, UR14, RZ, P3, P0 ;  /* 0x0000000e0d047c10 */ /* 0x000fe20009fe04ff */
[----:B------:R-:W3:Y:S01]  /*38f0*/  LDCU UR14, c[0x0][0x590] ;  /* 0x0000b200ff0e77ac */ /* 0x000ee20008000800 */
[----:B------:R-:W-:Y:S01]  /*3900*/  R2UR UR17, R8 ;  /* 0x00000000081172ca */ /* 0x000fe200000e0000 */
[----:B------:R-:W-:Y:S01]  /*3910*/  STL [R1+0x4], R10 ;  /* 0x0000040a01007387 */ /* 0x000fe20000100800 */
[----:B------:R-:W-:-:S02]  /*3920*/  LOP3.LUT P0, RZ, R220, 0x4, RZ, 0xc0, !PT ;  /* 0x00000004dcff7812 */ /* 0x000fc4000780c0ff */
[----:B------:R-:W-:Y:S02]  /*3930*/  CS2R R164, SRZ ;  /* 0x0000000000a47805 */ /* 0x000fe4000001ff00 */
[----:B------:R-:W-:Y:S01]  /*3940*/  LOP3.LUT R8, R218, 0x38, RZ, 0xc0, !PT ;  /* 0x00000038da087812 */ /* 0x000fe200078ec0ff */
[----:B------:R4:W-:Y:S01]  /*3950*/  STL [R1], R4 ;  /* 0x0000000401007387 */ /* 0x0009e20000100800 */
[----:B------:R-:W-:Y:S02]  /*3960*/  LOP3.LUT R16, R16, 0xc00, R15, 0xf8, !PT ;  /* 0x00000c0010107812 */ /* 0x000fe400078ef80f */
[----:B------:R-:W-:Y:S02]  /*3970*/  CS2R R158, SRZ ;  /* 0x00000000009e7805 */ /* 0x000fe4000001ff00 */
[----:B------:R-:W-:Y:S01]  /*3980*/  R2UR UR15, R9 ;  /* 0x00000000090f72ca */ /* 0x000fe200000e0000 */
[----:B------:R1:W-:Y:S01]  /*3990*/  STL [R1+0x8], R237 ;  /* 0x000008ed01007387 */ /* 0x0003e20000100800 */
[----:B------:R-:W-:-:S02]  /*39a0*/  LOP3.LUT R7, R16, R7, RZ, 0xfc, !PT ;  /* 0x0000000710077212 */ /* 0x000fc400078efcff */
[----:B------:R-:W-:Y:S02]  /*39b0*/  CS2R R156, SRZ ;  /* 0x00000000009c7805 */ /* 0x000fe4000001ff00 */
[----:B------:R-:W-:Y:S02]  /*39c0*/  SEL R229, R229, 0xffffffc0, !P2 ;  /* 0xffffffc0e5e57807 */ /* 0x000fe40005000000 */
[----:B------:R-:W-:Y:S02]  /*39d0*/  CS2R R162, SRZ ;  /* 0x0000000000a27805 */ /* 0x000fe4000001ff00 */
[----:B------:R-:W-:Y:S02]  /*39e0*/  LEA R227, R227, UR25, 0x1 ;  /* 0x00000019e3e37c11 */ /* 0x000fe4000f8e08ff */
[----:B------:R-:W-:Y:S02]  /*39f0*/  CS2R R160, SRZ ;  /* 0x0000000000a07805 */ /* 0x000fe4000001ff00 */
[----:B------:R-:W-:-:S02]  /*3a00*/  SEL R228, R228, 0xffffffe0, !P1 ;  /* 0xffffffe0e4e47807 */ /* 0x000fc40004800000 */
[----:B------:R-:W-:Y:S02]  /*3a10*/  CS2R R154, SRZ ;  /* 0x00000000009a7805 */ /* 0x000fe4000001ff00 */
[----:B------:R-:W-:Y:S01]  /*3a20*/  LEA R7, R7, UR25, 0x1 ;  /* 0x0000001907077c11 */ /* 0x000fe2000f8e08ff */
[----:B------:R-:W-:Y:S01]  /*3a30*/  IMAD.IADD R225, R229, 0x1, R227 ;  /* 0x00000001e5e17824 */ /* 0x000fe200078e02e3 */
[----:B------:R-:W-:Y:S02]  /*3a40*/  LEA R6, R6, UR25, 0x1 ;  /* 0x0000001906067c11 */ /* 0x000fe4000f8e08ff */
        /* <DEDUP_REMOVED lines=9> */
[----:B----4-:R-:W-:Y:S01]  /*3ae0*/  IMAD.MOV.U32 R4, RZ, RZ, 0x10 ;  /* 0x00000010ff047424 */ /* 0x010fe200078e00ff */
[----:B------:R-:W-:-:S02]  /*3af0*/  CS2R R134, SRZ ;  /* 0x0000000000867805 */ /* 0x000fc4000001ff00 */
[----:B------:R-:W-:Y:S02]  /*3b00*/  CS2R R132, SRZ ;  /* 0x0000000000847805 */ /* 0x000fe4000001ff00 */
[----:B------:R-:W-:Y:S02]  /*3b10*/  CS2R R78, SRZ ;  /* 0x00000000004e7805 */ /* 0x000fe4000001ff00 */
[----:B------:R-:W-:Y:S02]  /*3b20*/  CS2R R76, SRZ ;  /* 0x00000000004c7805 */ /* 0x000fe4000001ff00 */
[----:B------:R-:W-:Y:S02]  /*3b30*/  SEL R4, R4, 0xfffffff0, !P0 ;  /* 0xfffffff004047807 */ /* 0x000fe40004000000 */
[----:B------:R-:W-:Y:S02]  /*3b40*/  CS2R R82, SRZ ;  /* 0x0000000000527805 */ /* 0x000fe4000001ff00 */
[----:B------:R-:W-:Y:S01]  /*3b50*/  LOP3.LUT R4, R8, 0x40, RZ, 0xfc, !PT ;  /* 0x0000004008047812 */ /* 0x000fe200078efcff */
[----:B------:R-:W-:Y:S01]  /*3b60*/  IMAD.WIDE.U32 R4, R5, -0x2daee0ad, RZ ;  /* 0xd2511f5305047825 */ /* 0x000fe200078e00ff */
[----:B------:R-:W-:-:S02]  /*3b70*/  CS2R R80, SRZ ;  /* 0x0000000000507805 */ /* 0x000fc4000001ff00 */
[----:B------:R-:W-:Y:S02]  /*3b80*/  CS2R R74, SRZ ;  /* 0x00000000004a7805 */ /* 0x000fe4000001ff00 */
[----:B------:R-:W-:Y:S02]  /*3b90*/  CS2R R72, SRZ ;  /* 0x0000000000487805 */ /* 0x000fe4000001ff00 */
[----:B------:R-:W-:Y:S01]  /*3ba0*/  CS2R R70, SRZ ;  /* 0x0000000000467805 */ /* 0x000fe2000001ff00 */
[----:B------:R4:W-:Y:S01]  /*3bb0*/  STL.64 [R1+0x10], R4 ;  /* 0x0000100401007387 */ /* 0x0009e20000100a00 */
        /* <DEDUP_REMOVED lines=25> */
[C---:B------:R-:W-:Y:S01]  /*3d50*/  LOP3.LUT P3, RZ, R220.reuse, 0x2, RZ, 0xc0, !PT ;  /* 0x00000002dcff7812 */ /* 0x040fe2000786c0ff */
[----:B------:R-:W-:Y:S01]  /*3d60*/  VIADD R223, R7, UR16 ;  /* 0x0000001007df7c36 */ /* 0x000fe20008000000 */
[----:B------:R-:W-:Y:S01]  /*3d70*/  LOP3.LUT P4, RZ, R220, 0x8, RZ, 0xc0, !PT ;  /* 0x00000008dcff7812 */ /* 0x000fe2000788c0ff */
[----:B------:R-:W-:Y:S01]  /*3d80*/  IMAD.IADD R226, R228, 0x1, R227 ;  /* 0x00000001e4e27824 */ /* 0x000fe200078e02e3 */
[----:B-1----:R-:W-:Y:S01]  /*3d90*/  SHF.R.U32.HI R246, RZ, 0x2, R247 ;  /* 0x00000002fff67819 */ /* 0x002fe200000116f7 */
[----:B------:R-:W-:Y:S01]  /*3da0*/  VIADD R222, R6, UR16 ;  /* 0x0000001006de7c36 */ /* 0x000fe20008000000 */
[----:B------:R-:W-:Y:S01]  /*3db0*/  LOP3.LUT R252, R8, 0xc0, RZ, 0xfc, !PT ;  /* 0x000000c008fc7812 */ /* 0x000fe200078efcff */
[----:B------:R-:W-:Y:S01]  /*3dc0*/  IMAD.IADD R224, R228, 0x1, R225 ;  /* 0x00000001e4e07824 */ /* 0x000fe200078e02e1 */
[----:B------:R-:W-:Y:S01]  /*3dd0*/  LOP3.LUT R251, R8, 0x80, RZ, 0xfc, !PT ;  /* 0x0000008008fb7812 */ /* 0x000fe200078efcff */
[----:B------:R-:W-:Y:S01]  /*3de0*/  UISETP.GE.AND UP1, UPT, UR31, UR35, UPT ;  /* 0x000000231f00728c */ /* 0x000fe2000bf26270 */
[----:B------:R-:W1:Y:S01]  /*3df0*/  LDCU UR8, c[0x0][0x440] ;  /* 0x00008800ff0877ac */ /* 0x000e620008000800 */
[----:B------:R-:W1:Y:S01]  /*3e00*/  LDCU UR9, c[0x0][0x3e0] ;  /* 0x00007c00ff0977ac */ /* 0x000e620008000800 */
[----:B------:R-:W1:Y:S01]  /*3e10*/  LDCU UR12, c[0x0][0x45c] ;  /* 0x00008b80ff0c77ac */ /* 0x000e620008000800 */
[----:B------:R-:W1:Y:S01]  /*3e20*/  LDCU.U8 UR13, c[0x0][0x4f8] ;  /* 0x00009f00ff0d77ac */ /* 0x000e620008000000 */
[----:B---3--:R-:W-:-:S02]  /*3e30*/  USHF.L.U32 UR14, UR14, 0x6, URZ ;  /* 0x000000060e0e7899 */ /* 0x008fc400080006ff */
[----:B------:R-:W-:Y:S02]  /*3e40*/  USHF.L.U32 UR49, UR49, 0x3, URZ ;  /* 0x0000000331317899 */ /* 0x000fe400080006ff */
[----:B------:R-:W-:Y:S02]  /*3e50*/  UIADD3 UR57, UPT, UPT, UR17, -0x61c88647, URZ ;  /* 0x9e3779b911397890 */ /* 0x000fe4000fffe0ff */
[----:B------:R-:W-:Y:S02]  /*3e60*/  UIADD3 UR56, UPT, UPT, UR15, -0x4498517b, URZ ;  /* 0xbb67ae850f387890 */ /* 0x000fe4000fffe0ff */
        /* <DEDUP_REMOVED lines=9> */
[----:B-12-4-:R-:W-:-:S12]  /*3f00*/  UIADD3 UR24, UPT, UPT, UR15, 0x646e171e, URZ ;  /* 0x646e171e0f187890 */ /* 0x016fd8000fffe0ff */
.L_x_1871:
[----:B------:R-:W0:Y:S01]  /*3f10*/  LDGDEPBAR ;  /* 0x00000000000079af */ /* 0x000e220000000000 */
[C---:B------:R-:W-:Y:S01]  /*3f20*/  IMAD.IADD R116, R223.reuse, 0x1, R228 ;  /* 0x00000001df747824 */ /* 0x040fe200078e02e4 */
[----:B------:R-:W-:Y:S01]  /*3f30*/  PLOP3.LUT P1, PT, PT, PT, UP1, 0x80, 0x8 ;  /* 0x000000000008781c */ /* 0x000fe20003f2f018 */
[----:B------:R-:W-:Y:S03]  /*3f40*/  IMAD.IADD R229, R223, 0x1, R229 ;  /* 0x00000001dfe57824 */ /* 0x000fe600078e02e5 */
[----:B------:R-:W2:Y:S01]  /*3f50*/  LDL R117, [R1] ;  /* 0x0000000001757983 */ /* 0x000ea20000100800 */
[----:B------:R-:W-:Y:S01]  /*3f60*/  PLOP3.LUT P2, PT, PT, PT, UP1, 0x80, 0x8 ;  /* 0x000000000008781c */ /* 0x000fe20003f4f018 */
[----:B------:R-:W-:Y:S01]  /*3f70*/  IMAD.MOV.U32 R210, RZ, RZ, 0x10 ;  /* 0x00000010ffd27424 */ /* 0x000fe200078e00ff */
[----:B------:R-:W-:Y:S01]  /*3f80*/  PLOP3.LUT P6, PT, PT, PT, UP1, 0x80, 0x8 ;  /* 0x000000000008781c */ /* 0x000fe20003fcf018 */
[----:B------:R-:W-:Y:S02]  /*3f90*/  IMAD.IADD R228, R228, 0x1, R229 ;  /* 0x00000001e4e47824 */ /* 0x000fe400078e02e5 */
[----:B------:R-:W3:Y:S01]  /*3fa0*/  LDL.64 R118, [R1+0x10] ;  /* 0x0000100001767983 */ /* 0x000ee20000100a00 */
[----:B------:R-:W-:Y:S01]  /*3fb0*/  PLOP3.LUT P5, PT, PT, PT, UP1, 0x80, 0x8 ;  /* 0x000000000008781c */ /* 0x000fe20003faf018 */
[----:B------:R-:W-:Y:S01]  /*3fc0*/  VIADD R233, R233, 0xfffffffc ;  /* 0xfffffffce9e97836 */ /* 0x000fe20000000000 */
[----:B------:R-:W-:Y:S01]  /*3fd0*/  SEL R210, R210, 0xfffffff0, !P0 ;  /* 0xfffffff0d2d27807 */ /* 0x000fe20004000000 */
[----:B------:R-:W-:Y:S01]  /*3fe0*/  UISETP.NE.AND UP2, UPT, UR45, URZ, UPT ;  /* 0x000000ff2d00728c */ /* 0x000fe2000bf45270 */
[----:B------:R-:W-:Y:S02]  /*3ff0*/  SHF.R.U32.HI R120, RZ, 0x7, R220 ;  /* 0x00000007ff787819 */ /* 0x000fe400000116dc */
[----:B------:R-:W-:Y:S04]  /*4000*/  LOP3.LUT R209, R218, 0x38, RZ, 0xc0, !PT ;  /* 0x00000038dad17812 */ /* 0x000fe800078ec0ff */
[----:B------:R-:W-:Y:S01]  /*4010*/  LOP3.LUT R208, R209, 0x40, RZ, 0xfc, !PT ;  /* 0x00000040d1d07812 */ /* 0x000fe200078efcff */
[----:B------:R-:W-:Y:S04]  /*4020*/  DEPBAR.LE SB0, 0x0 ;  /* 0x000080000000791a */ /* 0x000fe80000000000 */
[----:B------:R-:W-:Y:S06]  /*4030*/  BAR.SYNC.DEFER_BLOCKING 0x0 ;  /* 0x0000000000007b1d */ /* 0x000fec0000010000 */
[----:B------:R-:W-:Y:S06]  /*4040*/  LDSM.16.M88.4 R16, [R223] ;  /* 0x00000000df10783b */ /* 0x000fec0000000200 */
[----:B------:R-:W1:Y:S06]  /*4050*/  LDSM.16.M88.4 R8, [R227+0x18000] ;  /* 0x01800000e308783b */ /* 0x000e6c0000000200 */
[----:B------:R-:W4:Y:S06]  /*4060*/  LDSM.16.M88.4 R84, [R227+0x18800] ;  /* 0x01880000e354783b */ /* 0x000f2c0000000200 */
[----:B------:R-:W-:Y:S06]  /*4070*/  LDSM.16.M88.4 R88, [R116] ;  /* 0x000000007458783b */ /* 0x000fec0000000200 */
[----:B-----5:R-:W5:Y:S06]  /*4080*/  LDSM.16.M88.4 R92, [R226+0x18000] ;  /* 0x01800000e25c783b */ /* 0x020f6c0000000200 */
[----:B------:R-:W5:Y:S06]  /*4090*/  LDSM.16.M88.4 R96, [R226+0x18800] ;  /* 0x01880000e260783b */ /* 0x000f6c0000000200 */
[----:B------:R-:W-:Y:S06]  /*40a0*/  LDSM.16.M88.4 R100, [R229] ;  /* 0x00000000e564783b */ /* 0x000fec0000000200 */
[----:B------:R-:W5:Y:S01]  /*40b0*/  LDSM.16.M88.4 R104, [R225+0x18000] ;  /* 0x01800000e168783b */ /* 0x000f620000000200 */
[C---:B-1----:R-:W-:Y:S05]  /*40c0*/  HMMA.16816.F32 R4, R16.reuse, R8, RZ ;  /* 0x000000081004723c */ /* 0x042fea00000018ff */
[----:B------:R-:W-:Y:S03]  /*40d0*/  LDSM.16.M88.4 R108, [R228] ;  /* 0x00000000e46c783b */ /* 0x000fe60000000200 */
[C---:B------:R-:W-:Y:S03]  /*40e0*/  HMMA.16816.F32 R8, R16.reuse, R10, RZ ;  /* 0x0000000a1008723c */ /* 0x040fe600000018ff */
[----:B------:R-:W-:Y:S05]  /*40f0*/  LDSM.16.M88.4 R112, [R224+0x18000] ;  /* 0x01800000e070783b */ /* 0x000fea0000000200 */
[C---:B----4-:R-:W-:Y:S08]  /*4100*/  HMMA.16816.F32 R12, R16.reuse, R84, RZ ;  /* 0x00000054100c723c */ /* 0x050ff000000018ff */
[----:B------:R-:W-:Y:S01]  /*4110*/  HMMA.16816.F32 R16, R16, R86, RZ ;  /* 0x000000561010723c */ /* 0x000fe200000018ff */
[----:B------:R-:W1:Y:S07]  /*4120*/  LDSM.16.M88.4 R84, [R225+0x18800] ;  /* 0x01880000e154783b */ /* 0x000e6e0000000200 */
[C---:B-----5:R-:W-:Y:S08]  /*4130*/  HMMA.16816.F32 R4, R88.reuse, R92, R4 ;  /* 0x0000005c5804723c */ /* 0x060ff00000001804 */
[C---:B------:R-:W-:Y:S01]  /*4140*/  HMMA.16816.F32 R8, R88.reuse, R94, R8 ;  /* 0x0000005e5808723c */ /* 0x040fe20000001808 */
[----:B------:R-:W-:Y:S07]  /*4150*/  LDSM.16.M88.4 R92, [R223+0x2000] ;  /* 0x00200000df5c783b */ /* 0x000fee0000000200 */
[C---:B------:R-:W-:Y:S08]  /*4160*/  HMMA.16816.F32 R12, R88.reuse, R96, R12 ;  /* 0x00000060580c723c */ /* 0x040ff0000000180c */
[----:B------:R-:W-:Y:S01]  /*4170*/  HMMA.16816.F32 R16, R88, R98, R16 ;  /* 0x000000625810723c */ /* 0x000fe20000001810 */
[----:B------:R-:W4:Y:S06]  /*4180*/  LDSM.16.M88.4 R88, [R224+0x18800] ;  /* 0x01880000e058783b */ /* 0x000f2c0000000200 */
[----:B------:R-:W5:Y:S01]  /*4190*/  LDSM.16.M88.4 R96, [R227+0x1a000] ;  /* 0x01a00000e360783b */ /* 0x000f620000000200 */
        /* <DEDUP_REMOVED lines=10> */
[C---:B----4-:R-:W-:Y:S08]  /*4240*/  HMMA.16816.F32 R12, R108.reuse, R88, R12 ;  /* 0x000000586c0c723c */ /* 0x050ff0000000180c */
[----:B------:R-:W-:Y:S01]  /*4250*/  HMMA.16816.F32 R16, R108, R90, R16 ;  /* 0x0000005a6c10723c */ /* 0x000fe20000001810 */
[----:B------:R-:W4:Y:S06]  /*4260*/  LDSM.16.M88.4 R88, [R226+0x1a800] ;  /* 0x01a80000e258783b */ /* 0x000f2c0000000200 */
        /* <DEDUP_REMOVED lines=8> */
[C---:B------:R-:W-:Y:S08]  /*42f0*/  HMMA.16816.F32 R4, R100.reuse, R104, R4 ;  /* 0x000000686404723c */ /* 0x040ff00000001804 */
[C---:B------:R-:W-:Y:S01]  /*4300*/  HMMA.16816.F32 R8, R100.reuse, R106, R8 ;  /* 0x0000006a6408723c */ /* 0x040fe20000001808 */
[----:B------:R-:W-:Y:S07]  /*4310*/  LDSM.16.M88.4 R104, [R227+0x1c000] ;  /* 0x01c00000e368783b */ /* 0x000fee0000000200 */
[C---:B----4-:R-:W-:Y:S08]  /*4320*/  HMMA.16816.F32 R12, R100.reuse, R88, R12 ;  /* 0x00000058640c723c */ /* 0x050ff0000000180c */
[----:B------:R-:W-:Y:S01]  /*4330*/  HMMA.16816.F32 R16, R100, R90, R16 ;  /* 0x0000005a6410723c */ /* 0x000fe20000001810 */
[----:B------:R-:W4:Y:S06]  /*4340*/  LDSM.16.M88.4 R88, [R224+0x1a800] ;  /* 0x01a80000e058783b */ /* 0x000f2c0000000200 */
[----:B------:R-:W2:Y:S01]  /*4350*/  LDSM.16.M88.4 R100, [R223+0x4000] ;  /* 0x00400000df64783b */ /* 0x000ea20000000200 */
[C---:B------:R-:W-:Y:S08]  /*4360*/  HMMA.16816.F32 R4, R108.reuse, R112, R4 ;  /* 0x000000706c04723c */ /* 0x040ff00000001804 */
[C---:B------:R-:W-:Y:S01]  /*4370*/  HMMA.16816.F32 R8, R108.reuse, R114, R8 ;  /* 0x000000726c08723c */ /* 0x040fe20000001808 */
[----:B------:R-:W-:Y:S07]  /*4380*/  LDSM.16.M88.4 R112, [R226+0x1c000] ;  /* 0x01c00000e270783b */ /* 0x000fee0000000200 */
[C---:B-1----:R-:W-:Y:S08]  /*4390*/  HMMA.16816.F32 R12, R108.reuse, R84, R12 ;  /* 0x000000546c0c723c */ /* 0x042ff0000000180c */
[----:B------:R-:W-:Y:S01]  /*43a0*/  HMMA.16816.F32 R16, R108, R86, R16 ;  /* 0x000000566c10723c */ /* 0x000fe20000001810 */
[----:B------:R-:W1:Y:S06]  /*43b0*/  LDSM.16.M88.4 R84, [R227+0x1c800] ;  /* 0x01c80000e354783b */ /* 0x000e6c0000000200 */
[----:B------:R-:W3:Y:S01]  /*43c0*/  LDSM.16.M88.4 R108, [R116+0x4000] ;  /* 0x00400000746c783b */ /* 0x000ee20000000200 */
[C---:B-----5:R-:W-:Y:S08]  /*43d0*/  HMMA.16816.F32 R4, R92.reuse, R96, R4 ;  /* 0x000000605c04723c */ /* 0x060ff00000001804 */
[C---:B------:R-:W-:Y:S01]  /*43e0*/  HMMA.16816.F32 R8, R92.reuse, R98, R8 ;  /* 0x000000625c08723c */ /* 0x040fe20000001808 */
[----:B------:R-:W-:Y:S07]  /*43f0*/  LDSM.16.M88.4 R96, [R225+0x1c000] ;  /* 0x01c00000e160783b */ /* 0x000fee0000000200 */
[C---:B----4-:R-:W-:Y:S08]  /*4400*/  HMMA.16816.F32 R12, R92.reuse, R88, R12 ;  /* 0x000000585c0c723c */ /* 0x050ff0000000180c */
[----:B------:R-:W-:Y:S01]  /*4410*/  HMMA.16816.F32 R16, R92, R90, R16 ;  /* 0x0000005a5c10723c */ /* 0x000fe20000001810 */
[----:B------:R-:W4:Y:S06]  /*4420*/  LDSM.16.M88.4 R88, [R226+0x1c800] ;  /* 0x01c80000e258783b */ /* 0x000f2c0000000200 */
[----:B------:R-:W5:Y:S01]  /*4430*/  LDSM.16.M88.4 R92, [R229+0x4000] ;  /* 0x00400000e55c783b */ /* 0x000f620000000200 */
[C---:B--2---:R-:W-:Y:S08]  /*4440*/  HMMA.16816.F32 R4, R100.reuse, R104, R4 ;  /* 0x000000686404723c */ /* 0x044ff00000001804 */
[C---:B------:R-:W-:Y:S01]  /*4450*/  HMMA.16816.F32 R8, R100.reuse, R106, R8 ;  /* 0x0000006a6408723c */ /* 0x040fe20000001808 */
[----:B------:R-:W-:Y:S07]  /*4460*/  LDSM.16.M88.4 R104, [R224+0x1c000] ;  /* 0x01c00000e068783b */ /* 0x000fee0000000200 */
[C---:B-1----:R-:W-:Y:S08]  /*4470*/  HMMA.16816.F32 R12, R100.reuse, R84, R12 ;  /* 0x00000054640c723c */ /* 0x042ff0000000180c */
        /* <DEDUP_REMOVED lines=9> */
[----:B------:R-:W-:Y:S01]  /*4510*/  LDSM.16.M88.4 R108, [R227+0x1e000] ;  /* 0x01e00000e36c783b */ /* 0x000fe20000000200 */
[C---:B-----5:R-:W-:Y:S08]  /*4520*/  HMMA.16816.F32 R4, R92.reuse, R96, R4 ;  /* 0x000000605c04723c */ /* 0x060ff00000001804 */
[C---:B------:R-:W-:Y:S01]  /*4530*/  HMMA.16816.F32 R8, R92.reuse, R98, R8 ;  /* 0x000000625c08723c */ /* 0x040fe20000001808 */
[----:B------:R-:W4:Y:S07]  /*4540*/  LDSM.16.M88.4 R96, [R223+0x6000] ;  /* 0x00600000df60783b */ /* 0x000f2e0000000200 */
[C---:B-1----:R-:W-:Y:S08]  /*4550*/  HMMA.16816.F32 R12, R92.reuse, R84, R12 ;  /* 0x000000545c0c723c */ /* 0x042ff0000000180c */
[----:B------:R-:W-:Y:S01]  /*4560*/  HMMA.16816.F32 R16, R92, R86, R16 ;  /* 0x000000565c10723c */ /* 0x000fe20000001810 */
[----:B------:R1:W5:Y:S06]  /*4570*/  LDSM.16.M88.4 R84, [R227+0x1e800] ;  /* 0x01e80000e354783b */ /* 0x00036c0000000200 */
[----:B------:R-:W-:Y:S01]  /*4580*/  LDSM.16.M88.4 R92, [R116+0x6000] ;  /* 0x00600000745c783b */ /* 0x000fe20000000200 */
[C---:B--2---:R-:W-:Y:S08]  /*4590*/  HMMA.16816.F32 R4, R100.reuse, R104, R4 ;  /* 0x000000686404723c */ /* 0x044ff00000001804 */
[C---:B------:R-:W-:Y:S01]  /*45a0*/  HMMA.16816.F32 R8, R100.reuse, R106, R8 ;  /* 0x0000006a6408723c */ /* 0x040fe20000001808 */
[----:B------:R-:W2:Y:S07]  /*45b0*/  LDSM.16.M88.4 R104, [R226+0x1e000] ;  /* 0x01e00000e268783b */ /* 0x000eae0000000200 */
[C---:B---3--:R-:W-:Y:S03]  /*45c0*/  HMMA.16816.F32 R12, R100.reuse, R88, R12 ;  /* 0x00000058640c723c */ /* 0x048fe6000000180c */
[----:B-1----:R-:W-:Y:S05]  /*45d0*/  LEA R227, R238, UR4, 0x1 ;  /* 0x00000004eee37c11 */ /* 0x002fea000f8e08ff */
[----:B------:R-:W-:Y:S01]  /*45e0*/  HMMA.16816.F32 R16, R100, R90, R16 ;  /* 0x0000005a6410723c */ /* 0x000fe20000001810 */
[----:B------:R-:W1:Y:S06]  /*45f0*/  LDSM.16.M88.4 R88, [R226+0x1e800] ;  /* 0x01e80000e258783b */ /* 0x000e6c0000000200 */
[----:B------:R3:W-:Y:S01]  /*4600*/  LDSM.16.M88.4 R100, [R229+0x6000] ;  /* 0x00600000e564783b */ /* 0x0007e20000000200 */
[C---:B----4-:R-:W-:Y:S08]  /*4610*/  HMMA.16816.F32 R4, R96.reuse, R108, R4 ;  /* 0x0000006c6004723c */ /* 0x050ff00000001804 */
[C---:B------:R-:W-:Y:S01]  /*4620*/  HMMA.16816.F32 R8, R96.reuse, R110, R8 ;  /* 0x0000006e6008723c */ /* 0x040fe20000001808 */
[----:B------:R4:W1:Y:S07]  /*4630*/  LDSM.16.M88.4 R108, [R225+0x1e000] ;  /* 0x01e00000e16c783b */ /* 0x00086e0000000200 */
[C---:B-----5:R-:W-:Y:S03]  /*4640*/  HMMA.16816.F32 R12, R96.reuse, R84, R12 ;  /* 0x00000054600c723c */ /* 0x060fe6000000180c */
[----:B---3--:R-:W-:Y:S05]  /*4650*/  SEL R229, R249, 0xffffffc0, !P0 ;  /* 0xffffffc0f9e57807 */ /* 0x008fea0004000000 */
[----:B------:R-:W-:Y:S01]  /*4660*/  HMMA.16816.F32 R16, R96, R86, R16 ;  /* 0x000000566010723c */ /* 0x000fe20000001810 */
[----:B------:R3:W-:Y:S06]  /*4670*/  LDSM.16.M88.4 R84, [R228+0x6000] ;  /* 0x00600000e454783b */ /* 0x0007ec0000000200 */
[----:B------:R-:W5:Y:S01]  /*4680*/  LDSM.16.M88.4 R96, [R224+0x1e000] ;  /* 0x01e00000e060783b */ /* 0x000f620000000200 */
[C---:B--2---:R-:W-:Y:S05]  /*4690*/  HMMA.16816.F32 R4, R92.reuse, R104, R4 ;  /* 0x000000685c04723c */ /* 0x044fea0000001804 */
[--C-:B----4-:R-:W-:Y:S03]  /*46a0*/  IMAD.IADD R225, R229, 0x1, R227.reuse ;  /* 0x00000001e5e17824 */ /* 0x110fe600078e02e3 */
[C---:B------:R-:W-:Y:S08]  /*46b0*/  HMMA.16816.F32 R8, R92.reuse, R106, R8 ;  /* 0x0000006a5c08723c */ /* 0x040ff00000001808 */
[C---:B-1----:R-:W-:Y:S03]  /*46c0*/  HMMA.16816.F32 R12, R92.reuse, R88, R12 ;  /* 0x000000585c0c723c */ /* 0x042fe6000000180c */
[----:B------:R-:W-:Y:S02]  /*46d0*/  @P6 LOP3.LUT R88, R219, 0x6, RZ, 0xc0, !PT ;  /* 0x00000006db586812 */ /* 0x000fe400078ec0ff */
[----:B---3--:R-:W-:Y:S02]  /*46e0*/  SEL R228, R250, 0xffffffe0, !P3 ;  /* 0xffffffe0fae47807 */ /* 0x008fe40005800000 */
        /* <DEDUP_REMOVED lines=10> */
[C---:B------:R-:W-:Y:S03]  /*4790*/  @P5 ISETP.GE.AND P5, PT, R92.reuse, UR35, PT ;  /* 0x000000235c005c0c */ /* 0x040fe6000bfa6270 */
[C---:B------:R-:W-:Y:S03]  /*47a0*/  HMMA.16816.F32 R8, R100.reuse, R110, R8 ;  /* 0x0000006e6408723c */ /* 0x040fe60000001808 */
[----:B------:R-:W-:Y:S01]  /*47b0*/  @P2 VIADD R93, R92, 0x1 ;  /* 0x000000015c5d2836 */ /* 0x000fe20000000000 */
[----:B------:R-:W-:Y:S04]  /*47c0*/  PLOP3.LUT P2, PT, PT, PT, UP1, 0x80, 0x8 ;  /* 0x000000000008781c */ /* 0x000fe80003f4f018 */
[C---:B------:R-:W-:Y:S01]  /*47d0*/  HMMA.16816.F32 R12, R100.reuse, R112, R12 ;  /* 0x00000070640c723c */ /* 0x040fe2000000180c */
[----:B------:R-:W-:Y:S02]  /*47e0*/  IMAD.U32 R112, RZ, RZ, UR10 ;  /* 0x0000000aff707e24 */ /* 0x000fe4000f8e00ff */
[----:B------:R-:W-:Y:S02]  /*47f0*/  IMAD.U32 R113, RZ, RZ, UR11 ;  /* 0x0000000bff717e24 */ /* 0x000fe4000f8e00ff */
[----:B-1----:R-:W-:Y:S03]  /*4800*/  IMAD.IADD R224, R228, 0x1, R225 ;  /* 0x00000001e4e07824 */ /* 0x002fe600078e02e1 */
[----:B------:R-:W-:Y:S01]  /*4810*/  HMMA.16816.F32 R16, R100, R114, R16 ;  /* 0x000000726410723c */ /* 0x000fe20000001810 */
[----:B------:R-:W3:Y:S07]  /*4820*/  LDL R102, [R1+0x4] ;  /* 0x0000040001667983 */ /* 0x000eee0000100800 */
[C---:B-----5:R-:W-:Y:S05]  /*4830*/  HMMA.16816.F32 R4, R84.reuse, R96, R4 ;  /* 0x000000605404723c */ /* 0x060fea0000001804 */
[----:B------:R-:W-:Y:S03]  /*4840*/  IMAD.WIDE.U32 R96, R233, -0x326172a9, RZ ;  /* 0xcd9e8d57e9607825 */ /* 0x000fe600078e00ff */
[C---:B------:R-:W-:Y:S03]  /*4850*/  HMMA.16816.F32 R8, R84.reuse, R98, R8 ;  /* 0x000000625408723c */ /* 0x040fe60000001808 */
[----:B------:R-:W-:Y:S05]  /*4860*/  LOP3.LUT R100, R117, UR17, R97, 0x96, !PT ;  /* 0x0000001175647c12 */ /* 0x000fea000f8e9661 */
        /* <DEDUP_REMOVED lines=8> */
[----:B------:R-:W-:Y:S01]  /*48f0*/  FMUL.FTZ R85, R235, 1.4426950216293334961 ;  /* 0x3fb8aa3beb557820 */ /* 0x000fe20000410000 */
[----:B------:R-:W-:Y:S01]  /*4900*/  LOP3.LUT R98, R118, UR56, R101, 0x96, !PT ;  /* 0x0000003876627c12 */ /* 0x000fe2000f8e9665 */
[----:B------:R-:W-:Y:S04]  /*4910*/  FMUL.FTZ R87, R234, 1.4426950216293334961 ;  /* 0x3fb8aa3bea577820 */ /* 0x000fe80000410000 */
[----:B------:R-:W-:Y:S01]  /*4920*/  @P6 ISETP.GE.AND P6, PT, R93, UR35, PT ;  /* 0x000000235d006c0c */ /* 0x000fe2000bfc6270 */
[----:B------:R-:W-:Y:S01]  /*4930*/  @P2 VIADD R93, R92, 0x8 ;  /* 0x000000085c5d2836 */ /* 0x000fe20000000000 */
[----:B------:R-:W-:Y:S01]  /*4940*/  PLOP3.LUT P2, PT, PT, PT, UP1, 0x80, 0x8 ;  /* 0x000000000008781c */ /* 0x000fe20003f4f018 */
[----:B------:R-:W-:Y:S01]  /*4950*/  IMAD.WIDE.U32 R98, R98, -0x326172a9, RZ ;  /* 0xcd9e8d5762627825 */ /* 0x000fe200078e00ff */
[----:B------:R-:W-:Y:S02]  /*4960*/  @P5 FSEL R5, R5, -INF , !P6 ;  /* 0xff80000005055808 */ /* 0x000fe40007000000 */
[----:B------:R-:W-:Y:S02]  /*4970*/  PLOP3.LUT P5, PT, PT, PT, UP1, 0x80, 0x8 ;  /* 0x000000000008781c */ /* 0x000fe40003faf018 */
[----:B------:R-:W-:Y:S02]  /*4980*/  @P1 FSEL R7, R7, -INF , !P6 ;  /* 0xff80000007071808 */ /* 0x000fe40007000000 */
[----:B------:R-:W-:Y:S02]  /*4990*/  PLOP3.LUT P6, PT, PT, PT, UP1, 0x80, 0x8 ;  /* 0x000000000008781c */ /* 0x000fe40003fcf018 */
[----:B------:R-:W-:Y:S03]  /*49a0*/  PLOP3.LUT P1, PT, PT, PT, UP1, 0x80, 0x8 ;  /* 0x000000000008781c */ /* 0x000fe60003f2f018 */
[----:B------:R-:W-:Y:S01]  /*49b0*/  @P2 VIADD R94, R92, 0x9 ;  /* 0x000000095c5e2836 */ /* 0x000fe20000000000 */
[----:B------:R-:W-:Y:S03]  /*49c0*/  PLOP3.LUT P2, PT, PT, PT, UP1, 0x80, 0x8 ;  /* 0x000000000008781c */ /* 0x000fe60003f4f018 */
[----:B------:R-:W-:Y:S01]  /*49d0*/  @P5 ISETP.GE.AND P5, PT, R93, UR35, PT ;  /* 0x000000235d005c0c */ /* 0x000fe2000bfa6270 */
[----:B------:R-:W-:Y:S03]  /*49e0*/  IMAD.U32 R93, RZ, RZ, UR38 ;  /* 0x00000026ff5d7e24 */ /* 0x000fe6000f8e00ff */
[----:B------:R-:W-:Y:S01]  /*49f0*/  @P6 FSEL R8, R8, -INF , !P5 ;  /* 0xff80000008086808 */ /* 0x000fe20006800000 */
[----:B------:R-:W-:Y:S01]  /*4a00*/  IMAD R88, R93, 0x2, R120 ;  /* 0x000000025d587824 */ /* 0x000fe200078e0278 */
[----:B------:R-:W-:Y:S02]  /*4a10*/  PLOP3.LUT P6, PT, PT, PT, UP1, 0x80, 0x8 ;  /* 0x000000000008781c */ /* 0x000fe40003fcf018 */
[----:B------:R-:W-:Y:S02]  /*4a20*/  @P1 FSEL R10, R10, -INF , !P5 ;  /* 0xff8000000a0a1808 */ /* 0x000fe40006800000 */
[----:B------:R-:W-:Y:S02]  /*4a30*/  PLOP3.LUT P5, PT, PT, PT, UP1, 0x80, 0x8 ;  /* 0x000000000008781c */ /* 0x000fe40003faf018 */
[----:B------:R-:W-:Y:S02]  /*4a40*/  PLOP3.LUT P1, PT, PT, PT, UP1, 0x80, 0x8 ;  /* 0x000000000008781c */ /* 0x000fe40003f2f018 */
[----:B------:R-:W-:Y:S02]  /*4a50*/  LOP3.LUT R88, R88, UR15, R119, 0x96, !PT ;  /* 0x0000000f58587c12 */ /* 0x000fe4000f8e9677 */
[----:B------:R-:W-:Y:S03]  /*4a60*/  LEA R119, R0, UR4, 0x1 ;  /* 0x0000000400777c11 */ /* 0x000fe6000f8e08ff */
[----:B------:R-:W-:Y:S01]  /*4a70*/  @P6 ISETP.GE.AND P6, PT, R94, UR35, PT ;  /* 0x000000235e006c0c */ /* 0x000fe2000bfc6270 */
[----:B------:R-:W-:Y:S03]  /*4a80*/  IMAD.WIDE.U32 R94, R88, -0x326172a9, RZ ;  /* 0xcd9e8d57585e7825 */ /* 0x000fe600078e00ff */
[----:B------:R-:W-:Y:S01]  /*4a90*/  @P5 FSEL R9, R9, -INF , !P6 ;  /* 0xff80000009095808 */ /* 0x000fe20007000000 */
[----:B------:R-:W-:Y:S01]  /*4aa0*/  @P2 VIADD R88, R92, 0x10 ;  /* 0x000000105c582836 */ /* 0x000fe20000000000 */
[----:B------:R-:W-:Y:S01]  /*4ab0*/  @P1 FSEL R11, R11, -INF , !P6 ;  /* 0xff8000000b0b1808 */ /* 0x000fe20007000000 */
[C---:B------:R-:W-:Y:S01]  /*4ac0*/  IMAD.IADD R118, R119.reuse, 0x1, R228 ;  /* 0x0000000177767824 */ /* 0x040fe200078e02e4 */
[----:B------:R-:W-:Y:S01]  /*4ad0*/  PLOP3.LUT P6, PT, PT, PT, UP1, 0x80, 0x8 ;  /* 0x000000000008781c */ /* 0x000fe20003fcf018 */
[----:B------:R-:W-:Y:S01]  /*4ae0*/  IMAD.IADD R117, R119, 0x1, R229 ;  /* 0x0000000177757824 */ /* 0x000fe200078e02e5 */
[----:B------:R-:W-:Y:S02]  /*4af0*/  PLOP3.LUT P5, PT, PT, PT, UP1, 0x80, 0x8 ;  /* 0x000000000008781c */ /* 0x000fe40003faf018 */
[----:B------:R-:W-:Y:S01]  /*4b00*/  PLOP3.LUT P1, PT, PT, PT, UP1, 0x80, 0x8 ;  /* 0x000000000008781c */ /* 0x000fe20003f2f018 */
[----:B------:R-:W-:Y:S01]  /*4b10*/  IMAD.IADD R116, R228, 0x1, R117 ;  /* 0x00000001e4747824 */ /* 0x000fe200078e0275 */
[----:B------:R-:W-:Y:S02]  /*4b20*/  PLOP3.LUT P2, PT, PT, PT, UP1, 0x80, 0x8 ;  /* 0x000000000008781c */ /* 0x000fe40003f4f018 */
[----:B------:R-:W-:Y:S02]  /*4b30*/  LOP3.LUT R96, R96, UR57, R95, 0x96, !PT ;  /* 0x0000003960607c12 */ /* 0x000fe4000f8e965f */
[----:B------:R-:W-:Y:S03]  /*4b40*/  LOP3.LUT R94, R94, UR55, R99, 0x96, !PT ;  /* 0x000000375e5e7c12 */ /* 0x000fe6000f8e9663 */
[----:B------:R-:W-:Y:S01]  /*4b50*/  @P6 VIADD R93, R92, 0x11 ;  /* 0x000000115c5d6836 */ /* 0x000fe20000000000 */
[----:B------:R-:W-:Y:S01]  /*4b60*/  PLOP3.LUT P6, PT, PT, PT, UP1, 0x80, 0x8 ;  /* 0x000000000008781c */ /* 0x000fe20003fcf018 */
[----:B------:R-:W-:Y:S01]  /*4b70*/  IMAD.WIDE.U32 R96, R96, -0x2daee0ad, RZ ;  /* 0xd2511f5360607825 */ /* 0x000fe200078e00ff */
[----:B------:R-:W-:Y:S03]  /*4b80*/  @P5 ISETP.GE.AND P5, PT, R88, UR35, PT ;  /* 0x0000002358005c0c */ /* 0x000fe6000bfa6270 */
[----:B------:R-:W-:Y:S01]  /*4b90*/  IMAD.WIDE.U32 R94, R94, -0x2daee0ad, RZ ;  /* 0xd2511f535e5e7825 */ /* 0x000fe200078e00ff */
[----:B------:R-:W-:Y:S02]  /*4ba0*/  @P1 FSEL R12, R12, -INF , !P5 ;  /* 0xff8000000c0c1808 */ /* 0x000fe40006800000 */
[----:B------:R-:W-:Y:S02]  /*4bb0*/  PLOP3.LUT P1, PT, PT, PT, UP1, 0x80, 0x8 ;  /* 0x000000000008781c */ /* 0x000fe40003f2f018 */
[----:B------:R-:W-:Y:S02]  /*4bc0*/  @P2 FSEL R14, R14, -INF , !P5 ;  /* 0xff8000000e0e2808 */ /* 0x000fe40006800000 */
[----:B------:R-:W-:Y:S02]  /*4bd0*/  PLOP3.LUT P2, PT, PT, PT, UP1, 0x80, 0x8 ;  /* 0x000000000008781c */ /* 0x000fe40003f4f018 */
[----:B------:R-:W-:Y:S02]  /*4be0*/  LOP3.LUT R89, R100, UR54, R97, 0x96, !PT ;  /* 0x0000003664597c12 */ /* 0x000fe4000f8e9661 */
[----:B------:R-:W-:Y:S02]  /*4bf0*/  LOP3.LUT R88, R96, UR47, R95, 0x96, !PT ;  /* 0x0000002f60587c12 */ /* 0x000fe4000f8e965f */
[----:B------:R-:W-:Y:S01]  /*4c00*/  PLOP3.LUT P5, PT, PT, PT, UP1, 0x80, 0x8 ;  /* 0x000000000008781c */ /* 0x000fe20003faf018 */
[----:B------:R-:W-:Y:S01]  /*4c10*/  IMAD.WIDE.U32 R100, R89, -0x326172a9, RZ ;  /* 0xcd9e8d5759647825 */ /* 0x000fe200078e00ff */
[----:B------:R-:W-:Y:S03]  /*4c20*/  @P6 ISETP.GE.AND P6, PT, R93, UR35, PT ;  /* 0x000000235d006c0c */ /* 0x000fe6000bfc6270 */
[----:B------:R-:W-:Y:S01]  /*4c30*/  IMAD.WIDE.U32 R96, R88, -0x326172a9, RZ ;  /* 0xcd9e8d5758607825 */ /* 0x000fe200078e00ff */
[----:B------:R-:W-:Y:S02]  /*4c40*/  @P1 FSEL R13, R13, -INF , !P6 ;  /* 0xff8000000d0d1808 */ /* 0x000fe40007000000 */
[----:B------:R-:W-:Y:S02]  /*4c50*/  PLOP3.LUT P1, PT, PT, PT, UP1, 0x80, 0x8 ;  /* 0x000000000008781c */ /* 0x000fe40003f2f018 */
[----:B------:R-:W-:Y:S02]  /*4c60*/  LOP3.LUT R89, R98, UR50, R101, 0x96, !PT ;  /* 0x0000003262597c12 */ /* 0x000fe4000f8e9665 */
[----:B------:R-:W-:Y:S01]  /*4c70*/  @P2 FSEL R15, R15, -INF , !P6 ;  /* 0xff8000000f0f2808 */ /* 0x000fe20007000000 */
[----:B------:R-:W-:Y:S01]  /*4c80*/  @P5 VIADD R84, R92, 0x18 ;  /* 0x000000185c545836 */ /* 0x000fe20000000000 */
[----:B------:R-:W-:Y:S01]  /*4c90*/  LOP3.LUT R88, R100, UR46, R97, 0x96, !PT ;  /* 0x0000002e64587c12 */ /* 0x000fe2000f8e9661 */
[----:B------:R-:W-:Y:S01]  /*4ca0*/  IMAD.WIDE.U32 R90, R89, -0x2daee0ad, RZ ;  /* 0xd2511f53595a7825 */ /* 0x000fe200078e00ff */
[----:B------:R-:W-:Y:S02]  /*4cb0*/  PLOP3.LUT P2, PT, PT, PT, UP1, 0x80, 0x8 ;  /* 0x000000000008781c */ /* 0x000fe40003f4f018 */
[----:B------:R-:W-:Y:S01]  /*4cc0*/  PLOP3.LUT P5, PT, PT, PT, UP1, 0x80, 0x8 ;  /* 0x000000000008781c */ /* 0x000fe20003faf018 */
[----:B------:R-:W-:Y:S01]  /*4cd0*/  IMAD.WIDE.U32 R88, R88, -0x2daee0ad, RZ ;  /* 0xd2511f5358587825 */ /* 0x000fe200078e00ff */
[----:B------:R-:W-:Y:S02]  /*4ce0*/  LOP3.LUT R94, R94, UR44, R91, 0x96, !PT ;  /* 0x0000002c5e5e7c12 */ /* 0x000fe4000f8e965b */
[----:B------:R-:W-:Y:S01]  /*4cf0*/  PLOP3.LUT P6, PT, PT, PT, UP1, 0x80, 0x8 ;  /* 0x000000000008781c */ /* 0x000fe20003fcf018 */
[----:B------:R-:W-:Y:S01]  /*4d00*/  @P1 VIADD R92, R92, 0x19 ;  /* 0x000000195c5c1836 */ /* 0x000fe20000000000 */
[----:B------:R-:W-:Y:S01]  /*4d10*/  LOP3.LUT R90, R90, UR31, R89, 0x96, !PT ;  /* 0x0000001f5a5a7c12 */ /* 0x000fe2000f8e9659 */
[----:B------:R-:W-:Y:S01]  /*4d20*/  IMAD.WIDE.U32 R94, R94, -0x326172a9, RZ ;  /* 0xcd9e8d575e5e7825 */ /* 0x000fe200078e00ff */
[----:B------:R-:W-:Y:S03]  /*4d30*/  PLOP3.LUT P1, PT, PT, PT, UP1, 0x80, 0x8 ;  /* 0x000000000008781c */ /* 0x000fe60003f2f018 */
[----:B------:R-:W-:Y:S01]  /*4d40*/  @P2 ISETP.GE.AND P2, PT, R84, UR35, PT ;  /* 0x0000002354002c0c */ /* 0x000fe2000bf46270 */
[----:B------:R-:W-:Y:S01]  /*4d50*/  IMAD.WIDE.U32 R90, R90, -0x326172a9, RZ ;  /* 0xcd9e8d575a5a7825 */ /* 0x000fe200078e00ff */
[----:B------:R-:W-:Y:S02]  /*4d60*/  LOP3.LUT R96, R96, UR43, R95, 0x96, !PT ;  /* 0x0000002b60607c12 */ /* 0x000fe4000f8e965f */
[----:B------:R-:W-:Y:S02]  /*4d70*/  @P5 FSEL R16, R16, -INF , !P2 ;  /* 0xff80000010105808 */ /* 0x000fe40005000000 */
[----:B------:R-:W-:Y:S01]  /*4d80*/  FSETP.NEU.FTZ.AND P5, PT, R235, -INF , PT ;  /* 0xff800000eb00780b */ /* 0x000fe20003fbd000 */
[----:B------:R-:W-:Y:S01]  /*4d90*/  IMAD.WIDE.U32 R96, R96, -0x2daee0ad, RZ ;  /* 0xd2511f5360607825 */ /* 0x000fe200078e00ff */
[----:B------:R-:W-:Y:S02]  /*4da0*/  LOP3.LUT R86, R94, UR30, R91, 0x96, !PT ;  /* 0x0000001e5e567c12 */ /* 0x000fe4000f8e965b */
[----:B------:R-:W-:Y:S02]  /*4db0*/  FSEL R85, R85, RZ, P5 ;  /* 0x000000ff55557208 */ /* 0x000fe40002800000 */
[----:B------:R-:W-:Y:S02]  /*4dc0*/  @P1 FSEL R18, R18, -INF , !P2 ;  /* 0xff80000012121808 */ /* 0x000fe40005000000 */
[----:B------:R-:W-:Y:S01]  /*4dd0*/  LOP3.LUT R84, R86, 0xff, RZ, 0xc0, !PT ;  /* 0x000000ff56547812 */ /* 0x000fe200078ec0ff */
[--C-:B------:R-:W-:Y:S01]  /*4de0*/  FFMA.FTZ R4, R4, UR12, -R85.reuse ;  /* 0x0000000c04047c23 */ /* 0x100fe20008010855 */
[----:B------:R-:W-:Y:S01]  /*4df0*/  FSETP.NEU.FTZ.AND P2, PT, R234, -INF , PT ;  /* 0xff800000ea00780b */ /* 0x000fe20003f5d000 */
[--C-:B------:R-:W-:Y:S01]  /*4e00*/  FFMA.FTZ R8, R8, UR12, -R85.reuse ;  /* 0x0000000c08087c23 */ /* 0x100fe20008010855 */
[----:B------:R-:W-:Y:S01]  /*4e10*/  ISETP.LE.U32.AND P5, PT, R84, UR13, PT ;  /* 0x0000000d54007c0c */ /* 0x000fe2000bfa3070 */
[----:B------:R-:W1:Y:S01]  /*4e20*/  MUFU.EX2 R120, R4 ;  /* 0x0000000400787308 */ /* 0x000e620000000800 */
[----:B------:R-:W-:Y:S01]  /*4e30*/  FSEL R84, R87, RZ, P2 ;  /* 0x000000ff57547208 */ /* 0x000fe20001000000 */
[--C-:B------:R-:W-:Y:S01]  /*4e40*/  FFMA.FTZ R5, R5, UR12, -R85.reuse ;  /* 0x0000000c05057c23 */ /* 0x100fe20008010855 */
[----:B------:R-:W-:Y:S07]  /*4e50*/  PLOP3.LUT P2, PT, PT, PT, UP1, 0x80, 0x8 ;  /* 0x000000000008781c */ /* 0x000fee0003f4f018 */
[----:B------:R-:W-:Y:S01]  /*4e60*/  MUFU.EX2 R124, R8 ;  /* 0x00000008007c7308 */ /* 0x000fe20000000800 */
[----:B------:R-:W-:Y:S01]  /*4e70*/  SHF.R.U32.HI R89, RZ, 0x18, R86 ;  /* 0x00000018ff597819 */ /* 0x000fe20000011656 */
[--C-:B------:R-:W-:Y:S01]  /*4e80*/  FFMA.FTZ R6, R6, UR12, -R84.reuse ;  /* 0x0000000c06067c23 */ /* 0x100fe20008010854 */
[----:B------:R-:W-:Y:S01]  /*4e90*/  LOP3.LUT R87, R86, 0xffff, RZ, 0xc0, !PT ;  /* 0x0000ffff56577812 */ /* 0x000fe200078ec0ff */
[----:B------:R-:W-:Y:S01]  /*4ea0*/  FFMA.FTZ R10, R10, UR12, -R84 ;  /* 0x0000000c0a0a7c23 */ /* 0x000fe20008010854 */
[----:B------:R-:W-:Y:S05]  /*4eb0*/  PRMT R86, R86, 0x7632, R86 ;  /* 0x0000763256567816 */ /* 0x000fea0000000056 */
[----:B------:R-:W2:Y:S01]  /*4ec0*/  MUFU.EX2 R122, R6 ;  /* 0x00000006007a7308 */ /* 0x000ea20000000800 */
[----:B------:R-:W-:Y:S01]  /*4ed0*/  @P6 ISETP.GE.AND P6, PT, R92, UR35, PT ;  /* 0x000000235c006c0c */ /* 0x000fe2000bfc6270 */
[----:B------:R-:W-:Y:S01]  /*4ee0*/  FFMA.FTZ R13, R13, UR12, -R85 ;  /* 0x0000000c0d0d7c23 */ /* 0x000fe20008010855 */
[----:B------:R-:W-:Y:S01]  /*4ef0*/  LOP3.LUT R86, R86, 0xff, RZ, 0xc0, !PT ;  /* 0x000000ff56567812 */ /* 0x000fe200078ec0ff */
[----:B-1----:R-:W-:Y:S01]  /*4f00*/  @!P5 FADD.FTZ R120, -R120, -RZ ;  /* 0x800000ff7878d221 */ /* 0x002fe20000010100 */
[----:B------:R-:W-:Y:S05]  /*4f10*/  PRMT R4, R90, 0x7770, RZ ;  /* 0x000077705a047816 */ /* 0x000fea00000000ff */
[----:B------:R-:W1:Y:S01]  /*4f20*/  MUFU.EX2 R126, R10 ;  /* 0x0000000a007e7308 */ /* 0x000e620000000800 */
[----:B------:R-:W-:Y:S01]  /*4f30*/  @P2 FSEL R19, R19, -INF , !P6 ;  /* 0xff80000013132808 */ /* 0x000fe20007000000 */
[--C-:B------:R-:W-:Y:S01]  /*4f40*/  FFMA.FTZ R7, R7, UR12, -R84.reuse ;  /* 0x0000000c07077c23 */ /* 0x100fe20008010854 */
[----:B------:R-:W-:Y:S07]  /*4f50*/  ISETP.LE.U32.AND P2, PT, R86, UR13, PT ;  /* 0x0000000d56007c0c */ /* 0x000fee000bf43070 */
[----:B------:R4:W5:Y:S01]  /*4f60*/  MUFU.EX2 R121, R5 ;  /* 0x0000000500797308 */ /* 0x0009620000000800 */
[----:B------:R-:W-:Y:S01]  /*4f70*/  ISETP.LE.U32.AND P5, PT, R4, UR13, PT ;  /* 0x0000000d04007c0c */ /* 0x000fe2000bfa3070 */
[--C-:B------:R-:W-:Y:S01]  /*4f80*/  FFMA.FTZ R11, R11, UR12, -R84.reuse ;  /* 0x0000000c0b0b7c23 */ /* 0x100fe20008010854 */
[----:B------:R-:W-:Y:S07]  /*4f90*/  PRMT R4, R90, 0x7772, RZ ;  /* 0x000077725a047816 */ /* 0x000fee00000000ff */
[----:B------:R-:W-:Y:S01]  /*4fa0*/  MUFU.EX2 R129, R13 ;  /* 0x0000000d00817308 */ /* 0x000fe20000000800 */
[----:B------:R-:W-:Y:S01]  /*4fb0*/  LOP3.LUT R88, R88, UR24, R97, 0x96, !PT ;  /* 0x0000001858587c12 */ /* 0x000fe2000f8e9661 */
[----:B------:R-:W-:Y:S01]  /*4fc0*/  FFMA.FTZ R9, R9, UR12, -R85 ;  /* 0x0000000c09097c23 */ /* 0x000fe20008010855 */
[----:B------:R-:W-:Y:S07]  /*4fd0*/  PLOP3.LUT P1, PT, PT, PT, UP1, 0x80, 0x8 ;  /* 0x000000000008781c */ /* 0x000fee0003f2f018 */
[----:B------:R-:W-:Y:S01]  /*4fe0*/  MUFU.EX2 R123, R7 ;  /* 0x00000007007b7308 */ /* 0x000fe20000000800 */
[----:B------:R-:W-:Y:S01]  /*4ff0*/  SHF.R.U32.HI R87, RZ, 0x8, R87 ;  /* 0x00000008ff577819 */ /* 0x000fe20000011657 */
[--C-:B------:R-:W-:Y:S01]  /*5000*/  FFMA.FTZ R14, R14, UR12, -R84.reuse ;  /* 0x0000000c0e0e7c23 */ /* 0x100fe20008010854 */
[--C-:B------:R-:W-:Y:S01]  /*5010*/  FFMA.FTZ R12, R12, UR12, -R85.reuse ;  /* 0x0000000c0c0c7c23 */ /* 0x100fe20008010855 */
[----:B--2---:R-:W-:Y:S01]  /*5020*/  @!P2 FADD.FTZ R122, -R122, -RZ ;  /* 0x800000ff7a7aa221 */ /* 0x004fe20000010100 */
[----:B------:R-:W-:Y:S01]  /*5030*/  ISETP.GT.U32.AND P2, PT, R4, UR13, PT ;  /* 0x0000000d04007c0c */ /* 0x000fe2000bf44070 */
[----:B------:R-:W-:Y:S01]  /*5040*/  @!P5 FADD.FTZ R124, -R124, -RZ ;  /* 0x800000ff7c7cd221 */ /* 0x000fe20000010100 */
[----:B------:R-:W-:Y:S03]  /*5050*/  LOP3.LUT R4, R88, 0xff, RZ, 0xc0, !PT ;  /* 0x000000ff58047812 */ /* 0x000fe600078ec0ff */
[----:B------:R-:W-:Y:S01]  /*5060*/  MUFU.EX2 R127, R11 ;  /* 0x0000000b007f7308 */ /* 0x000fe20000000800 */
[----:B------:R-:W-:Y:S01]  /*5070*/  LOP3.LUT R87, R87, 0xffff, RZ, 0xc0, !PT ;  /* 0x0000ffff57577812 */ /* 0x000fe200078ec0ff */
[----:B------:R-:W-:Y:S01]  /*5080*/  FFMA.FTZ R15, R15, UR12, -R84 ;  /* 0x0000000c0f0f7c23 */ /* 0x000fe20008010854 */
[----:B------:R-:W-:Y:S07]  /*5090*/  ISETP.LE.U32.AND P5, PT, R4, UR13, PT ;  /* 0x0000000d04007c0c */ /* 0x000fee000bfa3070 */
[----:B------:R-:W-:Y:S01]  /*50a0*/  MUFU.EX2 R125, R9 ;  /* 0x00000009007d7308 */ /* 0x000fe20000000800 */
[----:B------:R-:W-:Y:S01]  /*50b0*/  LOP3.LUT R4, R88, 0xffff, RZ, 0xc0, !PT ;  /* 0x0000ffff58047812 */ /* 0x000fe200078ec0ff */
[--C-:B------:R-:W-:Y:S01]  /*50c0*/  FFMA.FTZ R16, R16, UR12, -R85.reuse ;  /* 0x0000000c10107c23 */ /* 0x100fe20008010855 */
[----:B------:R-:W-:Y:S07]  /*50d0*/  @P1 FSEL R17, R17, -INF , !P6 ;  /* 0xff80000011111808 */ /* 0x000fee0007000000 */
[----:B------:R-:W-:Y:S01]  /*50e0*/  MUFU.EX2 R196, R14 ;  /* 0x0000000e00c47308 */ /* 0x000fe20000000800 */
[----:B------:R-:W-:Y:S01]  /*50f0*/  SHF.R.U32.HI R4, RZ, 0x8, R4 ;  /* 0x00000008ff047819 */ /* 0x000fe20000011604 */
[----:B-1----:R-:W-:Y:S01]  /*5100*/  @P2 FADD.FTZ R126, -R126, -RZ ;  /* 0x800000ff7e7e2221 */ /* 0x002fe20000010100 */
[----:B------:R-:W-:Y:S07]  /*5110*/  ISETP.LE.U32.AND P6, PT, R87, UR13, PT ;  /* 0x0000000d57007c0c */ /* 0x000fee000bfc3070 */
[----:B------:R-:W1:Y:S01]  /*5120*/  MUFU.EX2 R128, R12 ;  /* 0x0000000c00807308 */ /* 0x000e620000000800 */
[----:B------:R-:W-:Y:S01]  /*5130*/  LOP3.LUT R4, R4, 0xffff, RZ, 0xc0, !PT ;  /* 0x0000ffff04047812 */ /* 0x000fe200078ec0ff */
[--C-:B------:R-:W-:Y:S01]  /*5140*/  FFMA.FTZ R18, R18, UR12, -R84.reuse ;  /* 0x0000000c12127c23 */ /* 0x100fe20008010854 */
[----:B------:R-:W-:Y:S07]  /*5150*/  ISETP.LE.U32.AND P1, PT, R89, UR13, PT ;  /* 0x0000000d59007c0c */ /* 0x000fee000bf23070 */
[----:B------:R-:W-:Y:S01]  /*5160*/  MUFU.EX2 R131, R15 ;  /* 0x0000000f00837308 */ /* 0x000fe20000000800 */
[----:B------:R-:W-:Y:S01]  /*5170*/  ISETP.LE.U32.AND P2, PT, R4, UR13, PT ;  /* 0x0000000d04007c0c */ /* 0x000fe2000bf43070 */
[----:B------:R-:W-:Y:S01]  /*5180*/  FFMA.FTZ R85, R17, UR12, -R85 ;  /* 0x0000000c11557c23 */ /* 0x000fe20008010855 */
[----:B------:R-:W-:Y:S01]  /*5190*/  PRMT R4, R96, 0x7771, RZ ;  /* 0x0000777160047816 */ /* 0x000fe200000000ff */
[----:B------:R-:W-:Y:S01]  /*51a0*/  FFMA.FTZ R84, R19, UR12, -R84 ;  /* 0x0000000c13547c23 */ /* 0x000fe20008010854 */
[C---:B----4-:R-:W-:Y:S05]  /*51b0*/  PRMT R5, R90.reuse, 0x7771, RZ ;  /* 0x000077715a057816 */ /* 0x050fea00000000ff */
[----:B------:R-:W-:Y:S01]  /*51c0*/  MUFU.EX2 R199, R16 ;  /* 0x0000001000c77308 */ /* 0x000fe20000000800 */
[----:B------:R-:W-:Y:S01]  /*51d0*/  PRMT R90, R90, 0x7773, RZ ;  /* 0x000077735a5a7816 */ /* 0x000fe200000000ff */
[----:B-----5:R-:W-:Y:S01]  /*51e0*/  @!P6 FADD.FTZ R121, -R121, -RZ ;  /* 0x800000ff7979e221 */ /* 0x020fe20000010100 */
[----:B------:R-:W-:Y:S01]  /*51f0*/  ISETP.GT.U32.AND P6, PT, R5, UR13, PT ;  /* 0x0000000d05007c0c */ /* 0x000fe2000bfc4070 */
[----:B-1----:R-:W-:Y:S01]  /*5200*/  @!P5 FADD.FTZ R128, -R128, -RZ ;  /* 0x800000ff8080d221 */ /* 0x002fe20000010100 */
[----:B------:R-:W-:Y:S01]  /*5210*/  PRMT R5, R88, 0x7632, R5 ;  /* 0x0000763258057816 */ /* 0x000fe20000000005 */
[----:B------:R-:W-:Y:S01]  /*5220*/  @!P1 FADD.FTZ R123, -R123, -RZ ;  /* 0x800000ff7b7b9221 */ /* 0x000fe20000010100 */
[----:B------:R-:W-:Y:S01]  /*5230*/  ISETP.GT.U32.AND P1, PT, R90, UR13, PT ;  /* 0x0000000d5a007c0c */ /* 0x000fe2000bf24070 */
[----:B------:R-:W-:Y:S01]  /*5240*/  @!P2 FADD.FTZ R129, -R129, -RZ ;  /* 0x800000ff8181a221 */ /* 0x000fe20000010100 */
[----:B------:R-:W-:Y:S01]  /*5250*/  ISETP.GT.U32.AND P2, PT, R4, UR13, PT ;  /* 0x0000000d04007c0c */ /* 0x000fe2000bf44070 */
[----:B------:R-:W1:Y:S01]  /*5260*/  MUFU.EX2 R201, R85 ;  /* 0x0000005500c97308 */ /* 0x000e620000000800 */
[----:B------:R-:W-:Y:S02]  /*5270*/  F2FP.RELU.F16.F32.PACK_AB R4, R121, R120 ;  /* 0x000000787904723e */ /* 0x000fe400000008ff */
[----:B------:R-:W-:Y:S07]  /*5280*/  F2FP.RELU.F16.F32.PACK_AB R7, R123, R122 ;  /* 0x0000007a7b07723e */ /* 0x000fee00000008ff */
[----:B------:R-:W2:Y:S01]  /*5290*/  MUFU.EX2 R200, R18 ;  /* 0x0000001200c87308 */ /* 0x000ea20000000800 */
[----:B------:R-:W-:Y:S01]  /*52a0*/  LOP3.LUT R5, R5, 0xff, RZ, 0xc0, !PT ;  /* 0x000000ff05057812 */ /* 0x000fe200078ec0ff */
[----:B------:R-:W-:Y:S01]  /*52b0*/  @P6 FADD.FTZ R125, -R125, -RZ ;  /* 0x800000ff7d7d6221 */ /* 0x000fe20000010100 */
[C---:B------:R-:W-:Y:S07]  /*52c0*/  PRMT R6, R96.reuse, 0x7772, RZ ;  /* 0x0000777260067816 */ /* 0x040fee00000000ff */
[----:B------:R-:W4:Y:S01]  /*52d0*/  MUFU.EX2 R198, R84 ;  /* 0x0000005400c67308 */ /* 0x000f220000000800 */
[----:B------:R-:W-:Y:S01]  /*52e0*/  ISETP.LE.U32.AND P6, PT, R5, UR13, PT ;  /* 0x0000000d05007c0c */ /* 0x000fe2000bfc3070 */
[----:B------:R-:W-:Y:S01]  /*52f0*/  @P1 FADD.FTZ R127, -R127, -RZ ;  /* 0x800000ff7f7f1221 */ /* 0x000fe20000010100 */
[----:B------:R-:W-:Y:S02]  /*5300*/  SHF.R.U32.HI R88, RZ, 0x18, R88 ;  /* 0x00000018ff587819 */ /* 0x000fe40000011658 */
[----:B------:R-:W-:Y:S01]  /*5310*/  PRMT R5, R96, 0x7770, RZ ;  /* 0x0000777060057816 */ /* 0x000fe200000000ff */
[----:B-1----:R-:W-:Y:S01]  /*5320*/  @P2 FADD.FTZ R201, -R201, -RZ ;  /* 0x800000ffc9c92221 */ /* 0x002fe20000010100 */
[----:B------:R-:W-:Y:S02]  /*5330*/  ISETP.LE.U32.AND P1, PT, R88, UR13, PT ;  /* 0x0000000d58007c0c */ /* 0x000fe4000bf23070 */
[----:B------:R-:W-:Y:S02]  /*5340*/  ISETP.LE.U32.AND P5, PT, R5, UR13, PT ;  /* 0x0000000d05007c0c */ /* 0x000fe4000bfa3070 */
[----:B------:R-:W-:Y:S02]  /*5350*/  PRMT R96, R96, 0x7773, RZ ;  /* 0x0000777360607816 */ /* 0x000fe400000000ff */
[----:B------:R-:W-:Y:S01]  /*5360*/  FSETP.GE.FTZ.AND P2, PT, R121, RZ, PT ;  /* 0x000000ff7900720b */ /* 0x000fe20003f56000 */
[----:B------:R-:W-:Y:S01]  /*5370*/  @!P6 FADD.FTZ R196, -R196, -RZ ;  /* 0x800000ffc4c4e221 */ /* 0x000fe20000010100 */
[----:B------:R-:W-:Y:S02]  /*5380*/  ISETP.GT.U32.AND P6, PT, R6, UR13, PT ;  /* 0x0000000d06007c0c */ /* 0x000fe4000bfc4070 */
[----:B------:R-:W-:Y:S03]  /*5390*/  F2FP.RELU.F16.F32.PACK_AB R6, R125, R124 ;  /* 0x0000007c7d06723e */ /* 0x000fe600000008ff */
[----:B------:R-:W-:Y:S01]  /*53a0*/  @!P1 FADD.FTZ R131, -R131, -RZ ;  /* 0x800000ff83839221 */ /* 0x000fe20000010100 */
[----:B------:R-:W-:Y:S01]  /*53b0*/  ISETP.GT.U32.AND P1, PT, R96, UR13, PT ;  /* 0x0000000d60007c0c */ /* 0x000fe2000bf24070 */
[----:B------:R-:W-:Y:S01]  /*53c0*/  @!P5 FADD.FTZ R199, -R199, -RZ ;  /* 0x800000ffc7c7d221 */ /* 0x000fe20000010100 */
[----:B------:R-:W-:Y:S02]  /*53d0*/  FSETP.GE.FTZ.AND P5, PT, R120, RZ, PT ;  /* 0x000000ff7800720b */ /* 0x000fe40003fb6000 */
[----:B------:R-:W-:Y:S03]  /*53e0*/  F2FP.RELU.F16.F32.PACK_AB R8, R131, R196 ;  /* 0x000000c48308723e */ /* 0x000fe600000008ff */
[----:B--2---:R-:W-:Y:S01]  /*53f0*/  @P6 FADD.FTZ R200, -R200, -RZ ;  /* 0x800000ffc8c86221 */ /* 0x004fe20000010100 */
[----:B------:R-:W-:Y:S05]  /*5400*/  FSETP.GE.FTZ.AND P6, PT, R123, RZ, PT ;  /* 0x000000ff7b00720b */ /* 0x000fea0003fd6000 */
[----:B----4-:R-:W-:Y:S01]  /*5410*/  @P1 FADD.FTZ R198, -R198, -RZ ;  /* 0x800000ffc6c61221 */ /* 0x010fe20000010100 */
[C---:B------:R-:W-:Y:S04]  /*5420*/  LEA R206, P1, R236.reuse, R112, 0x2 ;  /* 0x00000070ecce7211 */ /* 0x040fe800078210ff */
[----:B------:R-:W-:Y:S02]  /*5430*/  LEA.HI.X R207, R236, R113, RZ, 0x2, P1 ;  /* 0x00000071eccf7211 */ /* 0x000fe400008f14ff */
[----:B------:R-:W-:Y:S03]  /*5440*/  FSETP.GE.FTZ.AND P1, PT, R124, RZ, PT ;  /* 0x000000ff7c00720b */ /* 0x000fe60003f36000 */
[----:B------:R-:W2:Y:S06]  /*5450*/  LDG.E R204, desc[UR36][R206.64] ;  /* 0x00000024cecc7981 */ /* 0x000eac000c1e1900 */
[----:B------:R-:W4:Y:S01]  /*5460*/  LDG.E R205, desc[UR36][R206.64+0x20] ;  /* 0x00002024cecd7981 */ /* 0x000f22000c1e1900 */
[----:B---3--:R-:W-:Y:S05]  /*5470*/  LEA R197, R102, UR4, 0x1 ;  /* 0x0000000466c57c11 */ /* 0x008fea000f8e08ff */
[----:B------:R1:W-:Y:S01]  /*5480*/  STS [R197+0x2a000], R4 ;  /* 0x02a00004c5007388 */ /* 0x0003e20000000800 */
[C---:B------:R-:W-:Y:S02]  /*5490*/  IMAD.IADD R130, R197.reuse, 0x1, R210 ;  /* 0x00000001c5827824 */ /* 0x040fe400078e02d2 */
[C---:B------:R-:W-:Y:S03]  /*54a0*/  VIADD R203, R197.reuse, 0x2a020 ;  /* 0x0002a020c5cb7836 */ /* 0x040fe60000000000 */
[----:B------:R3:W-:Y:S01]  /*54b0*/  STS [R197+0x2a400], R7 ;  /* 0x02a40007c5007388 */ /* 0x0007e20000000800 */
[----:B------:R-:W-:Y:S02]  /*54c0*/  VIADD R202, R197, 0x2a000 ;  /* 0x0002a000c5ca7836 */ /* 0x000fe40000000000 */
[----:B------:R-:W-:Y:S03]  /*54d0*/  IMAD.MOV.U32 R5, RZ, RZ, R203 ;  /* 0x000000ffff057224 */ /* 0x000fe600078e00cb */
[----:B------:R5:W-:Y:S01]  /*54e0*/  STS [R130+0x2a000], R6 ;  /* 0x02a0000682007388 */ /* 0x000be20000000800 */
[C---:B------:R-:W-:Y:S02]  /*54f0*/  @P4 VIADD R5, R202.reuse, 0xffffffe0 ;  /* 0xffffffe0ca054836 */ /* 0x040fe40000000000 */
[----:B------:R-:W-:Y:S01]  /*5500*/  @P4 VIADD R203, R202, 0xffffffe0 ;  /* 0xffffffe0cacb4836 */ /* 0x000fe20000000000 */
[----:B-1----:R-:W-:Y:S02]  /*5510*/  F2FP.RELU.F16.F32.PACK_AB R4, R127, R126 ;  /* 0x0000007e7f04723e */ /* 0x002fe400000008ff */
[----:B---3--:R-:W-:Y:S03]  /*5520*/  F2FP.RELU.F16.F32.PACK_AB R7, R201, R199 ;  /* 0x000000c7c907723e */ /* 0x008fe600000008ff */
[----:B------:R1:W-:Y:S01]  /*5530*/  STS [R130+0x2a400], R4 ;  /* 0x02a4000482007388 */ /* 0x0003e20000000800 */
[----:B-----5:R-:W-:Y:S05]  /*5540*/  F2FP.RELU.F16.F32.PACK_AB R6, R198, R200 ;  /* 0x000000c8c606723e */ /* 0x020fea00000008ff */
[----:B------:R-:W-:Y:S01]  /*5550*/  STS [R5+0x400], R8 ;  /* 0x0004000805007388 */ /* 0x000fe20000000800 */
[----:B-1----:R-:W-:Y:S05]  /*5560*/  F2FP.RELU.F16.F32.PACK_AB R4, R129, R128 ;  /* 0x000000808104723e */ /* 0x002fea00000008ff */
[----:B------:R1:W-:Y:S02]  /*5570*/  STS [R5], R4 ;  /* 0x0000000405007388 */ /* 0x0003e40000000800 */
[----:B-1----:R-:W-:Y:S05]  /*5580*/  IMAD.IADD R4, R210, 0x1, R5 ;  /* 0x00000001d2047824 */ /* 0x002fea00078e0205 */
[----:B------:R-:W-:Y:S06]  /*5590*/  STS [R4], R7 ;  /* 0x0000000704007388 */ /* 0x000fec0000000800 */
[----:B------:R-:W-:Y:S06]  /*55a0*/  STS [R4+0x400], R6 ;  /* 0x0004000604007388 */ /* 0x000fec0000000800 */
[----:B------:R-:W-:Y:S06]  /*55b0*/  LDSM.16.M88.4 R16, [R119+0x10000] ;  /* 0x010000007710783b */ /* 0x000fec0000000200 */
[----:B------:R-:W1:Y:S06]  /*55c0*/  LDSM.16.M88.4 R8, [R227+0x20000] ;  /* 0x02000000e308783b */ /* 0x000e6c0000000200 */
[----:B------:R-:W3:Y:S06]  /*55d0*/  LDSM.16.M88.4 R84, [R227+0x20800] ;  /* 0x02080000e354783b */ /* 0x000eec0000000200 */
[----:B------:R-:W-:Y:S06]  /*55e0*/  LDSM.16.M88.4 R88, [R118+0x10000] ;  /* 0x010000007658783b */ /* 0x000fec0000000200 */
[----:B------:R-:W5:Y:S06]  /*55f0*/  LDSM.16.M88.4 R92, [R226+0x20000] ;  /* 0x02000000e25c783b */ /* 0x000f6c0000000200 */
[----:B------:R-:W5:Y:S06]  /*5600*/  LDSM.16.M88.4 R96, [R226+0x20800] ;  /* 0x02080000e260783b */ /* 0x000f6c0000000200 */
[----:B------:R-:W-:Y:S06]  /*5610*/  LDSM.16.M88.4 R100, [R117+0x10000] ;  /* 0x010000007564783b */ /* 0x000fec0000000200 */
[----:B------:R-:W5:Y:S01]  /*5620*/  LDSM.16.M88.4 R104, [R225+0x20000] ;  /* 0x02000000e168783b */ /* 0x000f620000000200 */
[C---:B-1----:R-:W-:Y:S05]  /*5630*/  HMMA.16816.F32 R4, R16.reuse, R8, RZ ;  /* 0x000000081004723c */ /* 0x042fea00000018ff */
[----:B------:R-:W-:Y:S03]  /*5640*/  LDSM.16.M88.4 R108, [R224+0x20000] ;  /* 0x02000000e06c783b */ /* 0x000fe60000000200 */
[C---:B------:R-:W-:Y:S03]  /*5650*/  HMMA.16816.F32 R8, R16.reuse, R10, RZ ;  /* 0x0000000a1008723c */ /* 0x040fe600000018ff */
[----:B------:R-:W-:Y:S05]  /*5660*/  LDSM.16.M88.4 R112, [R227+0x22000] ;  /* 0x02200000e370783b */ /* 0x000fea0000000200 */
[C---:B---3--:R-:W-:Y:S08]  /*5670*/  HMMA.16816.F32 R12, R16.reuse, R84, RZ ;  /* 0x00000054100c723c */ /* 0x048ff000000018ff */
[----:B------:R-:W-:Y:S01]  /*5680*/  HMMA.16816.F32 R16, R16, R86, RZ ;  /* 0x000000561010723c */ /* 0x000fe200000018ff */
[----:B------:R-:W1:Y:S07]  /*5690*/  LDSM.16.M88.4 R84, [R225+0x20800] ;  /* 0x02080000e154783b */ /* 0x000e6e0000000200 */
[C---:B-----5:R-:W-:Y:S08]  /*56a0*/  HMMA.16816.F32 R4, R88.reuse, R92, R4 ;  /* 0x0000005c5804723c */ /* 0x060ff00000001804 */
[C---:B------:R-:W-:Y:S01]  /*56b0*/  HMMA.16816.F32 R8, R88.reuse, R94, R8 ;  /* 0x0000005e5808723c */ /* 0x040fe20000001808 */
[----:B------:R-:W3:Y:S07]  /*56c0*/  LDSM.16.M88.4 R92, [R116+0x10000] ;  /* 0x01000000745c783b */ /* 0x000eee0000000200 */
[C---:B------:R-:W-:Y:S08]  /*56d0*/  HMMA.16816.F32 R12, R88.reuse, R96, R12 ;  /* 0x00000060580c723c */ /* 0x040ff0000000180c */
[----:B------:R-:W-:Y:S01]  /*56e0*/  HMMA.16816.F32 R16, R88, R98, R16 ;  /* 0x000000625810723c */ /* 0x000fe20000001810 */
[----:B------:R-:W5:Y:S06]  /*56f0*/  LDSM.16.M88.4 R88, [R224+0x20800] ;  /* 0x02080000e058783b */ /* 0x000f6c0000000200 */
[----:B------:R-:W5:Y:S01]  /*5700*/  LDSM.16.M88.4 R96, [R119+0x12000] ;  /* 0x012000007760783b */ /* 0x000f620000000200 */
[C---:B------:R-:W-:Y:S08]  /*5710*/  HMMA.16816.F32 R4, R100.reuse, R104, R4 ;  /* 0x000000686404723c */ /* 0x040ff00000001804 */
        /* <DEDUP_REMOVED lines=9> */
[C---:B-----5:R-:W-:Y:S08]  /*57b0*/  HMMA.16816.F32 R12, R92.reuse, R88, R12 ;  /* 0x000000585c0c723c */ /* 0x060ff0000000180c */
        /* <DEDUP_REMOVED lines=10> */
[C---:B--2---:R-:W-:Y:S08]  /*5860*/  HMMA.16816.F32 R4, R100.reuse, R104, R4 ;  /* 0x000000686404723c */ /* 0x044ff00000001804 */
[C---:B------:R-:W-:Y:S01]  /*5870*/  HMMA.16816.F32 R8, R100.reuse, R106, R8 ;  /* 0x0000006a6408723c */ /* 0x040fe20000001808 */
[----:B------:R-:W-:Y:S07]  /*5880*/  LDSM.16.M88.4 R104, [R227+0x24000] ;  /* 0x02400000e368783b */ /* 0x000fee0000000200 */
[C---:B---3--:R-:W-:Y:S08]  /*5890*/  HMMA.16816.F32 R12, R100.reuse, R88, R12 ;  /* 0x00000058640c723c */ /* 0x048ff0000000180c */
[----:B------:R-:W-:Y:S01]  /*58a0*/  HMMA.16816.F32 R16, R100, R90, R16 ;  /* 0x0000005a6410723c */ /* 0x000fe20000001810 */
[----:B------:R-:W2:Y:S06]  /*58b0*/  LDSM.16.M88.4 R88, [R224+0x22800] ;  /* 0x02280000e058783b */ /* 0x000eac0000000200 */
[----:B------:R-:W3:Y:S01]  /*58c0*/  LDSM.16.M88.4 R100, [R119+0x14000] ;  /* 0x014000007764783b */ /* 0x000ee20000000200 */
        /* <DEDUP_REMOVED lines=24> */
[C---:B--2---:R-:W-:Y:S08]  /*5a50*/  HMMA.16816.F32 R12, R92.reuse, R88, R12 ;  /* 0x000000585c0c723c */ /* 0x044ff0000000180c */
[----:B------:R-:W-:Y:S01]  /*5a60*/  HMMA.16816.F32 R16, R92, R90, R16 ;  /* 0x0000005a5c10723c */ /* 0x000fe20000001810 */
[----:B------:R-:W2:Y:S06]  /*5a70*/  LDSM.16.M88.4 R88, [R224+0x24800] ;  /* 0x02480000e058783b */ /* 0x000eac0000000200 */
[----:B------:R-:W5:Y:S01]  /*5a80*/  LDSM.16.M88.4 R92, [R119+0x16000] ;  /* 0x01600000775c783b */ /* 0x000f620000000200 */
        /* <DEDUP_REMOVED lines=22> */
[C---:B------:R-:W-:Y:S08]  /*5bf0*/  HMMA.16816.F32 R8, R96.reuse, R114, R8 ;  /* 0x000000726008723c */ /* 0x040ff00000001808 */
[C---:B--2---:R-:W-:Y:S08]  /*5c00*/  HMMA.16816.F32 R12, R96.reuse, R88, R12 ;  /* 0x00000058600c723c */ /* 0x044ff0000000180c */
[----:B------:R-:W-:Y:S01]  /*5c10*/  HMMA.16816.F32 R16, R96, R90, R16 ;  /* 0x0000005a6010723c */ /* 0x000fe20000001810 */
[----:B------:R-:W2:Y:S07]  /*5c20*/  LDSM.16.M88.4 R88, [R224+0x26800] ;  /* 0x02680000e058783b */ /* 0x000eae0000000200 */
[C---:B---3--:R-:W-:Y:S08]  /*5c30*/  HMMA.16816.F32 R4, R100.reuse, R104, R4 ;  /* 0x000000686404723c */ /* 0x048ff00000001804 */
[C---:B------:R-:W-:Y:S08]  /*5c40*/  HMMA.16816.F32 R8, R100.reuse, R106, R8 ;  /* 0x0000006a6408723c */ /* 0x040ff00000001808 */
[C---:B-1----:R-:W-:Y:S03]  /*5c50*/  HMMA.16816.F32 R12, R100.reuse, R84, R12 ;  /* 0x00000054640c723c */ /* 0x042fe6000000180c */
[----:B------:R-:W-:Y:S02]  /*5c60*/  LOP3.LUT R85, R219, 0x20, RZ, 0xc0, !PT ;  /* 0x00000020db557812 */ /* 0x000fe400078ec0ff */
[----:B------:R-:W-:Y:S03]  /*5c70*/  SHF.R.U32.HI R84, RZ, 0x3, R220 ;  /* 0x00000003ff547819 */ /* 0x000fe600000116dc */
[----:B------:R-:W-:Y:S03]  /*5c80*/  HMMA.16816.F32 R16, R100, R86, R16 ;  /* 0x000000566410723c */ /* 0x000fe60000001810 */
[----:B------:R-:W-:Y:S05]  /*5c90*/  LOP3.LUT R84, R85, 0x18, R84, 0xf8, !PT ;  /* 0x0000001855547812 */ /* 0x000fea00078ef854 */
[C---:B-----5:R-:W-:Y:S08]  /*5ca0*/  HMMA.16816.F32 R4, R92.reuse, R108, R4 ;  /* 0x0000006c5c04723c */ /* 0x060ff00000001804 */
[C---:B------:R-:W-:Y:S08]  /*5cb0*/  HMMA.16816.F32 R8, R92.reuse, R110, R8 ;  /* 0x0000006e5c08723c */ /* 0x040ff00000001808 */
[C---:B--2---:R-:W-:Y:S03]  /*5cc0*/  HMMA.16816.F32 R12, R92.reuse, R88, R12 ;  /* 0x000000585c0c723c */ /* 0x044fe6000000180c */
[C---:B------:R-:W-:Y:S01]  /*5cd0*/  FADD.FTZ R5, -R204.reuse, R5 ;  /* 0x00000005cc057221 */ /* 0x040fe20000010100 */
[C---:B------:R-:W-:Y:S01]  /*5ce0*/  FADD.FTZ R4, -R204.reuse, R4 ;  /* 0x00000004cc047221 */ /* 0x040fe20000010100 */
[C---:B------:R-:W-:Y:S01]  /*5cf0*/  FADD.FTZ R6, -R205.reuse, R6 ;  /* 0x00000006cd067221 */ /* 0x040fe20000010100 */
[----:B------:R-:W-:Y:S02]  /*5d00*/  FADD.FTZ R7, -R205, R7 ;  /* 0x00000007cd077221 */ /* 0x000fe40000010100 */
[-C--:B------:R-:W-:Y:S01]  /*5d10*/  FSEL R5, R5, R204.reuse, P2 ;  /* 0x000000cc05057208 */ /* 0x080fe20001000000 */
[----:B------:R-:W-:Y:S03]  /*5d20*/  HMMA.16816.F32 R16, R92, R90, R16 ;  /* 0x0000005a5c10723c */ /* 0x000fe60000001810 */
[----:B------:R-:W-:Y:S01]  /*5d30*/  FSETP.GE.FTZ.AND P2, PT, R129, RZ, PT ;  /* 0x000000ff8100720b */ /* 0x000fe20003f56000 */
[----:B------:R-:W-:Y:S01]  /*5d40*/  FADD.FTZ R8, -R204, R8 ;  /* 0x00000008cc087221 */ /* 0x000fe20000010100 */
[-C--:B------:R-:W-:Y:S01]  /*5d50*/  FSEL R4, R4, R204.reuse, P5 ;  /* 0x000000cc04047208 */ /* 0x080fe20002800000 */
[----:B------:R-:W-:Y:S01]  /*5d60*/  FADD.FTZ R9, -R204, R9 ;  /* 0x00000009cc097221 */ /* 0x000fe20000010100 */
[----:B------:R-:W-:Y:S01]  /*5d70*/  FSETP.GE.FTZ.AND P5, PT, R128, RZ, PT ;  /* 0x000000ff8000720b */ /* 0x000fe20003fb6000 */
[----:B------:R-:W-:Y:S01]  /*5d80*/  FADD.FTZ R10, -R205, R10 ;  /* 0x0000000acd0a7221 */ /* 0x000fe20000010100 */
[-C--:B------:R-:W-:Y:S01]  /*5d90*/  FSEL R8, R8, R204.reuse, P1 ;  /* 0x000000cc08087208 */ /* 0x080fe20000800000 */
[C---:B------:R-:W-:Y:S01]  /*5da0*/  FADD.FTZ R13, -R204.reuse, R13 ;  /* 0x0000000dcc0d7221 */ /* 0x040fe20000010100 */
[----:B------:R-:W-:Y:S01]  /*5db0*/  FSETP.GE.FTZ.AND P1, PT, R125, RZ, PT ;  /* 0x000000ff7d00720b */ /* 0x000fe20003f36000 */
[C---:B------:R-:W-:Y:S01]  /*5dc0*/  FADD.FTZ R12, -R204.reuse, R12 ;  /* 0x0000000ccc0c7221 */ /* 0x040fe20000010100 */
[----:B------:R-:W-:Y:S01]  /*5dd0*/  FSEL R7, R7, R205, P6 ;  /* 0x000000cd07077208 */ /* 0x000fe20003000000 */
[----:B------:R-:W-:Y:S01]  /*5de0*/  FADD.FTZ R11, -R205, R11 ;  /* 0x0000000bcd0b7221 */ /* 0x000fe20000010100 */
        /* <DEDUP_REMOVED lines=8> */
[----:B------:R-:W-:Y:S01]  /*5e70*/  FSEL R12, R12, R204, P5 ;  /* 0x000000cc0c0c7208 */ /* 0x000fe20002800000 */
[----:B------:R-:W-:Y:S01]  /*5e80*/  FMUL.FTZ R4, R120, R4 ;  /* 0x0000000478047220 */ /* 0x000fe20000410000 */
[----:B------:R-:W-:Y:S01]  /*5e90*/  FSEL R16, R16, R204, P2 ;  /* 0x000000cc10107208 */ /* 0x000fe20001000000 */
[----:B------:R-:W-:Y:S01]  /*5ea0*/  FMUL.FTZ R5, R121, R5 ;  /* 0x0000000579057220 */ /* 0x000fe20000410000 */
[----:B------:R-:W-:Y:S01]  /*5eb0*/  FSETP.GE.FTZ.AND P2, PT, R122, RZ, PT ;  /* 0x000000ff7a00720b */ /* 0x000fe20003f56000 */
[----:B------:R-:W-:Y:S01]  /*5ec0*/  FMUL.FTZ R8, R124, R8 ;  /* 0x000000087c087220 */ /* 0x000fe20000410000 */
[----:B------:R-:W-:Y:S01]  /*5ed0*/  FSETP.GE.FTZ.AND P5, PT, R126, RZ, PT ;  /* 0x000000ff7e00720b */ /* 0x000fe20003fb6000 */
[----:B------:R-:W-:Y:S01]  /*5ee0*/  @P1 FADD.FTZ R204, -R204, R17 ;  /* 0x00000011cccc1221 */ /* 0x000fe20000010100 */
[----:B------:R-:W-:Y:S01]  /*5ef0*/  FSETP.GE.FTZ.AND P1, PT, R198, RZ, PT ;  /* 0x000000ffc600720b */ /* 0x000fe20003f36000 */
[----:B------:R-:W-:Y:S01]  /*5f00*/  FMUL.FTZ R9, R125, R9 ;  /* 0x000000097d097220 */ /* 0x000fe20000410000 */
[----:B------:R-:W-:Y:S01]  /*5f10*/  FSEL R6, R6, R205, P2 ;  /* 0x000000cd06067208 */ /* 0x000fe20001000000 */
        /* <DEDUP_REMOVED lines=11> */
[----:B------:R-:W-:Y:S02]  /*5fd0*/  FSETP.GE.FTZ.AND P2, PT, R200, RZ, PT ;  /* 0x000000ffc800720b */ /* 0x000fe40003f56000 */
[-C--:B------:R-:W-:Y:S02]  /*5fe0*/  FSEL R14, R14, R205.reuse, P6 ;  /* 0x000000cd0e0e7208 */ /* 0x080fe40003000000 */
[-C--:B------:R-:W-:Y:S02]  /*5ff0*/  FSEL R15, R15, R205.reuse, P5 ;  /* 0x000000cd0f0f7208 */ /* 0x080fe40002800000 */
[----:B------:R-:W-:Y:S01]  /*6000*/  FSEL R18, R18, R205, P2 ;  /* 0x000000cd12127208 */ /* 0x000fe20001000000 */
[----:B------:R-:W-:Y:S01]  /*6010*/  @P1 FADD.FTZ R205, -R205, R19 ;  /* 0x00000013cdcd1221 */ /* 0x000fe20000010100 */
[----:B------:R-:W-:Y:S02]  /*6020*/  F2FP.F16.F32.PACK_AB R4, R5, R4 ;  /* 0x000000040504723e */ /* 0x000fe400000000ff */
[----:B------:R-:W-:Y:S02]  /*6030*/  F2FP.F16.F32.PACK_AB R8, R9, R8 ;  /* 0x000000080908723e */ /* 0x000fe400000000ff */
[----:B------:R-:W-:Y:S01]  /*6040*/  F2FP.F16.F32.PACK_AB R12, R13, R12 ;  /* 0x0000000c0d0c723e */ /* 0x000fe200000000ff */
[----:B------:R-:W-:Y:S06]  /*6050*/  BRA.U !UP2, `(.L_x_1869) ;  /* 0x000000050a1c7547 */ /* 0x000fec000b800000 */
[----:B------:R-:W2:Y:S01]  /*6060*/  LDL.LU R211, [R1+0x8] ;  /* 0x0000080001d37983 */ /* 0x000ea20000300800 */
[----:B------:R-:W1:Y:S01]  /*6070*/  LDC R9, c[0x0][0x3b0] ;  /* 0x0000ec00ff097b82 */ /* 0x000e620000000800 */
[----:B------:R-:W-:Y:S01]  /*6080*/  IADD3 R17, P1, PT, RZ, -UR33, RZ ;  /* 0x80000021ff117c10 */ /* 0x000fe2000ff3e0ff */
[----:B------:R-:W-:Y:S01]  /*6090*/  ULOP3.LUT UR16, UR45, 0x1, URZ, 0xc0, !UPT ;  /* 0x000000012d107892 */ /* 0x000fe2000f8ec0ff */
[----:B------:R-:W-:Y:S02]  /*60a0*/  ISETP.GE.AND P6, PT, R209, UR8, PT ;  /* 0x00000008d1007c0c */ /* 0x000fe4000bfc6270 */
[----:B------:R-:W-:Y:S01]  /*60b0*/  ISETP.GE.AND P5, PT, R208, UR8, PT ;  /* 0x00000008d0007c0c */ /* 0x000fe2000bfa6270 */
[----:B------:R-:W-:Y:S01]  /*60c0*/  UISETP.NE.U32.AND UP0, UPT, UR16, 0x1, UPT ;  /* 0x000000011000788c */ /* 0x000fe2000bf05070 */
[----:B------:R-:W-:Y:S01]  /*60d0*/  ISETP.GE.AND P2, PT, R251, UR8, PT ;  /* 0x00000008fb007c0c */ /* 0x000fe2000bf46270 */
[----:B------:R-:W3:Y:S02]  /*60e0*/  LDC R5, c[0x0][0x3b4] ;  /* 0x0000ed00ff057b82 */ /* 0x000ee40000000800 */
[----:B------:R-:W-:Y:S06]  /*60f0*/  USEL UR16, UR32, 0x8000, !UP0 ;  /* 0x0000800020107887 */ /* 0x000fec000c000000 */
[----:B------:R-:W-:Y:S02]  /*6100*/  VIADD R237, R237, UR16 ;  /* 0x00000010eded7c36 */ /* 0x000fe40008000000 */
[----:B------:R-:W-:Y:S02]  /*6110*/  VIADD R223, R223, UR16 ;  /* 0x00000010dfdf7c36 */ /* 0x000fe40008000000 */
[----:B--2---:R-:W-:Y:S02]  /*6120*/  VIADD R211, R211, UR16 ;  /* 0x00000010d3d37c36 */ /* 0x004fe40008000000 */
[----:B-1----:R-:W-:Y:S03]  /*6130*/  IMAD.SHL.U32 R13, R9, 0x40, RZ ;  /* 0x00000040090d7824 */ /* 0x002fe600078e00ff */
[----:B------:R1:W-:Y:S01]  /*6140*/  STL [R1+0x8], R211 ;  /* 0x000008d301007387 */ /* 0x0003e20000100800 */
        /* <DEDUP_REMOVED lines=9> */
[----:B---3--:R-:W-:Y:S02]  /*61e0*/  LEA.HI.X R87, R9, R245, R5, 0x6, P1 ;  /* 0x000000f509577211 */ /* 0x008fe400008f3405 */
        /* <DEDUP_REMOVED lines=46> */
.L_x_1869:
[----:B------:R2:W-:Y:S01]  /*64d0*/  STS [R197+0x28000], R4 ;  /* 0x02800004c5007388 */ /* 0x0005e20000000800 */
[----:B------:R-:W-:Y:S01]  /*64e0*/  FMUL.FTZ R11, R127, R11 ;  /* 0x0000000b7f0b7220 */ /* 0x000fe20000410000 */
[----:B------:R-:W-:Y:S01]  /*64f0*/  FMUL.FTZ R10, R126, R10 ;  /* 0x0000000a7e0a7220 */ /* 0x000fe20000410000 */
[----:B------:R-:W-:Y:S01]  /*6500*/  F2FP.F16.F32.PACK_AB R6, R7, R6 ;  /* 0x000000060706723e */ /* 0x000fe200000000ff */
[----:B------:R-:W-:Y:S01]  /*6510*/  FMUL.FTZ R15, R131, R15 ;  /* 0x0000000f830f7220 */ /* 0x000fe20000410000 */
[----:B------:R-:W-:Y:S01]  /*6520*/  FMUL.FTZ R14, R196, R14 ;  /* 0x0000000ec40e7220 */ /* 0x000fe20000410000 */
[----:B------:R-:W-:Y:S01]  /*6530*/  FMUL.FTZ R18, R200, R18 ;  /* 0x00000012c8127220 */ /* 0x000fe20000410000 */
[----:B------:R-:W-:Y:S01]  /*6540*/  F2FP.F16.F32.PACK_AB R10, R11, R10 ;  /* 0x0000000a0b0a723e */ /* 0x000fe200000000ff */
[----:B------:R-:W-:Y:S01]  /*6550*/  STS [R197+0x28400], R6 ;  /* 0x02840006c5007388 */ /* 0x000fe20000000800 */
[----:B------:R-:W-:Y:S01]  /*6560*/  FMUL.FTZ R198, R198, R205 ;  /* 0x000000cdc6c67220 */ /* 0x000fe20000410000 */
[----:B------:R-:W-:Y:S01]  /*6570*/  F2FP.F16.F32.PACK_AB R14, R15, R14 ;  /* 0x0000000e0f0e723e */ /* 0x000fe200000000ff */
[----:B------:R-:W-:Y:S01]  /*6580*/  IMAD R120, R248, UR9, RZ ;  /* 0x00000009f8787c24 */ /* 0x000fe2000f8e02ff */
[----:B------:R-:W-:Y:S01]  /*6590*/  STS [R130+0x28000], R8 ;  /* 0x0280000882007388 */ /* 0x000fe20000000800 */
[----:B------:R-:W-:Y:S02]  /*65a0*/  F2FP.F16.F32.PACK_AB R16, R201, R16 ;  /* 0x00000010c910723e */ /* 0x000fe400000000ff */
[----:B------:R-:W-:Y:S01]  /*65b0*/  F2FP.F16.F32.PACK_AB R18, R198, R18 ;  /* 0x00000012c612723e */ /* 0x000fe200000000ff */
[----:B------:R-:W-:Y:S01]  /*65c0*/  STS [R130+0x28400], R10 ;  /* 0x0284000a82007388 */ /* 0x000fe20000000800 */
[----:B------:R-:W-:Y:S02]  /*65d0*/  LOP3.LUT R230, R2, 0x10, RZ, 0xc0, !PT ;  /* 0x0000001002e67812 */ /* 0x000fe400078ec0ff */
[----:B------:R-:W-:Y:S01]  /*65e0*/  LOP3.LUT R84, R84, 0x1c0, R216, 0xf8, !PT ;  /* 0x000001c054547812 */ /* 0x000fe200078ef8d8 */
[----:B------:R3:W-:Y:S01]  /*65f0*/  STS [R203+-0x2000], R12 ;  /* 0xffe0000ccb007388 */ /* 0x0007e20000000800 */
[----:B------:R-:W-:Y:S02]  /*6600*/  LOP3.LUT R230, R230, 0x8, R220, 0xf8, !PT ;  /* 0x00000008e6e67812 */ /* 0x000fe400078ef8dc */
[----:B------:R-:W-:Y:S01]  /*6610*/  LOP3.LUT R231, R84, 0x38, R218, 0x78, !PT ;  /* 0x0000003854e77812 */ /* 0x000fe200078e78da */
[----:B------:R-:W-:Y:S01]  /*6620*/  STS [R203+-0x1c00], R14 ;  /* 0xffe4000ecb007388 */ /* 0x000fe20000000800 */
[----:B--2---:R-:W-:Y:S01]  /*6630*/  IMAD.IADD R4, R210, 0x1, R203 ;  /* 0x00000001d2047824 */ /* 0x004fe200078e02cb */
[----:B------:R-:W-:Y:S02]  /*6640*/  LOP3.LUT R230, R230, R3, RZ, 0x3c, !PT ;  /* 0x00000003e6e67212 */ /* 0x000fe400078e3cff */
[----:B------:R-:W-:Y:S02]  /*6650*/  LOP3.LUT R231, R231, 0x200, R216, 0xf8, !PT ;  /* 0x00000200e7e77812 */ /* 0x000fe400078ef8d8 */
[----:B------:R-:W-:Y:S01]  /*6660*/  STS [R4+-0x2000], R16 ;  /* 0xffe0001004007388 */ /* 0x000fe20000000800 */
[----:B------:R-:W-:Y:S02]  /*6670*/  LOP3.LUT R230, R230, 0x200, R217, 0xf8, !PT ;  /* 0x00000200e6e67812 */ /* 0x000fe400078ef8d9 */
[----:B------:R-:W-:Y:S01]  /*6680*/  LEA R231, R231, UR4, 0x1 ;  /* 0x00000004e7e77c11 */ /* 0x000fe2000f8e08ff */
[----:B------:R-:W-:Y:S01]  /*6690*/  STS [R4+-0x1c00], R18 ;  /* 0xffe4001204007388 */ /* 0x000fe20000000800 */
[----:B------:R-:W-:Y:S01]  /*66a0*/  LEA R230, R230, UR4, 0x1 ;  /* 0x00000004e6e67c11 */ /* 0x000fe2000f8e08ff */
[----:B------:R-:W-:Y:S04]  /*66b0*/  BAR.SYNC.DEFER_BLOCKING 0x0 ;  /* 0x0000000000007b1d */ /* 0x000fe80000010000 */
[C---:B------:R-:W-:Y:S02]  /*66c0*/  VIADD R112, R230.reuse, 0x2a040 ;  /* 0x0002a040e6707836 */ /* 0x040fe40000000000 */
[----:B---3--:R-:W-:Y:S04]  /*66d0*/  VIADD R12, R230, 0x2a000 ;  /* 0x0002a000e60c7836 */ /* 0x008fe80000000000 */
        /* <DEDUP_REMOVED lines=154> */
.L_x_1870:
        /* <DEDUP_REMOVED lines=8> */
[----:B------:R-:W-:Y:S01]  /*7100*/  @UP2 UIADD3.X UR58, UPT, UPT, UR53, -0x1, URZ, UP0, !UPT ;  /* 0xffffffff353a2890 */ /* 0x000fe200087fe4ff */
[----:B------:R-:W2:Y:S01]  /*7110*/  LDSM.16.M88.4 R124, [R212+0x29000] ;  /* 0x02900000d47c783b */ /* 0x000ea20000000200 */
[----:B------:R-:W-:Y:S02]  /*7120*/  @UP2 UIADD3 UR10, UP0, UPT, UR10, -0x100, URZ ;  /* 0xffffff000a0a2890 */ /* 0x000fe4000ff1e0ff */
[----:B------:R-:W-:Y:S01]  /*7130*/  ULOP3.LUT UR16, UR45, 0x1, URZ, 0xc0, !UPT ;  /* 0x000000012d107892 */ /* 0x000fe2000f8ec0ff */
[----:B------:R-:W3:Y:S01]  /*7140*/  LDSM.16.MT88.4 R96, [R231+0x1a000] ;  /* 0x01a00000e760783b */ /* 0x000ee20000004200 */
[----:B------:R-:W-:Y:S01]  /*7150*/  @UP2 UIADD3.X UR11, UPT, UPT, UR11, -0x1, URZ, UP0, !UPT ;  /* 0xffffffff0b0b2890 */ /* 0x000fe200087fe4ff */
[----:B------:R-:W-:Y:S01]  /*7160*/  @P2 LOP3.LUT R4, R2, 0x30, RZ, 0xc0, !PT ;  /* 0x0000003002042812 */ /* 0x000fe200078ec0ff */
[----:B------:R-:W-:Y:S01]  /*7170*/  UISETP.NE.U32.AND UP0, UPT, UR16, 0x1, UPT ;  /* 0x000000011000788c */ /* 0x000fe2000bf05070 */
[----:B------:R-:W4:Y:S01]  /*7180*/  LDSM.16.MT88.4 R112, [R231+0x1c000] ;  /* 0x01c00000e770783b */ /* 0x000f220000004200 */
[----:B------:R-:W-:Y:S01]  /*7190*/  PLOP3.LUT P2, PT, PT, PT, UP2, 0x80, 0x8 ;  /* 0x000000000008781c */ /* 0x000fe20003f4f028 */
[----:B------:R-:W-:Y:S01]  /*71a0*/  UIADD3 UR16, UPT, UPT, UR45, -0x1, URZ ;  /* 0xffffffff2d107890 */ /* 0x000fe2000fffe0ff */
[----:B------:R-:W-:Y:S01]  /*71b0*/  @P1 LOP3.LUT R236, R4, 0x7, R246, 0xf8, !PT ;  /* 0x0000000704ec1812 */ /* 0x000fe200078ef8f6 */
[----:B------:R-:W4:Y:S01]  /*71c0*/  LDSM.16.MT88.4 R196, [R231+0x1e000] ;  /* 0x01e00000e7c4783b */ /* 0x000f220000004200 */
[----:B------:R-:W-:Y:S02]  /*71d0*/  PLOP3.LUT P1, PT, PT, PT, UP2, 0x80, 0x8 ;  /* 0x000000000008781c */ /* 0x000fe40003f2f028 */
[----:B------:R-:W-:Y:S01]  /*71e0*/  PLOP3.LUT P6, PT, PT, PT, UP0, 0x80, 0x8 ;  /* 0x000000000008781c */ /* 0x000fe20003fcf008 */
[----:B------:R-:W-:Y:S01]  /*71f0*/  LDSM.16.MT88.4 R204, [R231+0x18800] ;  /* 0x01880000e7cc783b */ /* 0x000fe20000004200 */
[----:B------:R-:W-:Y:S03]  /*7200*/  UISETP.GT.AND UP0, UPT, UR45, URZ, UPT ;  /* 0x000000ff2d00728c */ /* 0x000fe6000bf04270 */
[----:B------:R-:W4:Y:S01]  /*7210*/  LDSM.16.M88.4 R200, [R208+0x28000] ;  /* 0x02800000d0c8783b */ /* 0x000f220000000200 */
[----:B------:R-:W-:Y:S03]  /*7220*/  UMOV UR45, UR16 ;  /* 0x00000010002d7c82 */ /* 0x000fe60008000000 */
[----:B------:R-:W4:Y:S04]  /*7230*/  LDSM.16.M88.4 R208, [R208+0x29000] ;  /* 0x02900000d0d0783b */ /* 0x000f280000000200 */
[----:B------:R3:W-:Y:S01]  /*7240*/  STL.64 [R1+0x18], R20 ;  /* 0x0000181401007387 */ /* 0x0007e20000100a00 */
[-C--:B-1----:R-:W-:Y:S08]  /*7250*/  HMMA.16816.F32 R4, R128, R16.reuse, RZ ;  /* 0x000000108004723c */ /* 0x082ff000000018ff */
[C---:B--2---:R-:W-:Y:S08]  /*7260*/  HMMA.16816.F32 R8, R124.reuse, R16, RZ ;  /* 0x000000107c08723c */ /* 0x044ff000000018ff */
[-C--:B------:R-:W-:Y:S01]  /*7270*/  HMMA.16816.F32 R12, R124, R18.reuse, RZ ;  /* 0x000000127c0c723c */ /* 0x080fe200000018ff */
[----:B---3--:R-:W-:Y:S01]  /*7280*/  @P5 IMAD.WIDE.U32 R20, R236, R239, UR52 ;  /* 0x00000034ec145e25 */ /* 0x008fe2000f8e00ef */
[----:B------:R-:W-:Y:S01]  /*7290*/  @UP2 UMOV UR52, UR59 ;  /* 0x0000003b00342c82 */ /* 0x000fe20008000000 */
[----:B------:R-:W-:Y:S05]  /*72a0*/  @UP2 UMOV UR53, UR58 ;  /* 0x0000003a00352c82 */ /* 0x000fea0008000000 */
[C---:B------:R-:W-:Y:S01]  /*72b0*/  HMMA.16816.F32 R16, R128.reuse, R18, RZ ;  /* 0x000000128010723c */ /* 0x040fe200000018ff */
[----:B------:R-:W5:Y:S04]  /*72c0*/  @P2 LDG.E R235, desc[UR36][R20.64+-0x100] ;  /* 0xffff002414eb2981 */ /* 0x000f68000c1e1900 */
[----:B------:R1:W5:Y:S03]  /*72d0*/  @P1 LDG.E R234, desc[UR36][R20.64+-0xe0] ;  /* 0xffff202414ea1981 */ /* 0x000366000c1e1900 */
        /* <DEDUP_REMOVED lines=12> */
[----:B------:R-:W2:Y:S07]  /*73a0*/  LDSM.16.MT88.4 R196, [R231+0x1a800] ;  /* 0x01a80000e7c4783b */ /* 0x000eae0000004200 */
[-C--:B------:R-:W-:Y:S08]  /*73b0*/  HMMA.16816.F32 R4, R200, R204.reuse, R4 ;  /* 0x000000ccc804723c */ /* 0x080ff00000001804 */
[C---:B------:R-:W-:Y:S08]  /*73c0*/  HMMA.16816.F32 R8, R208.reuse, R204, R8 ;  /* 0x000000ccd008723c */ /* 0x040ff00000001808 */
[-C--:B------:R-:W-:Y:S08]  /*73d0*/  HMMA.16816.F32 R12, R208, R206.reuse, R12 ;  /* 0x000000ced00c723c */ /* 0x080ff0000000180c */
[C---:B------:R-:W-:Y:S01]  /*73e0*/  HMMA.16816.F32 R16, R200.reuse, R206, R16 ;  /* 0x000000cec810723c */ /* 0x040fe20000001810 */
[----:B------:R-:W3:Y:S07]  /*73f0*/  LDSM.16.MT88.4 R204, [R231+0x1c800] ;  /* 0x01c80000e7cc783b */ /* 0x000eee0000004200 */
[-C--:B--2---:R-:W-:Y:S08]  /*7400*/  HMMA.16816.F32 R84, R200, R196.reuse, R84 ;  /* 0x000000c4c854723c */ /* 0x084ff00000001854 */
[C---:B------:R-:W-:Y:S08]  /*7410*/  HMMA.16816.F32 R88, R208.reuse, R196, R88 ;  /* 0x000000c4d058723c */ /* 0x040ff00000001858 */
[-C--:B------:R-:W-:Y:S08]  /*7420*/  HMMA.16816.F32 R92, R208, R198.reuse, R92 ;  /* 0x000000c6d05c723c */ /* 0x080ff0000000185c */
[C---:B------:R-:W-:Y:S01]  /*7430*/  HMMA.16816.F32 R96, R200.reuse, R198, R96 ;  /* 0x000000c6c860723c */ /* 0x040fe20000001860 */
[----:B------:R-:W2:Y:S07]  /*7440*/  LDSM.16.MT88.4 R196, [R231+0x1e800] ;  /* 0x01e80000e7c4783b */ /* 0x000eae0000004200 */
[-C--:B---3--:R-:W-:Y:S08]  /*7450*/  HMMA.16816.F32 R100, R200, R204.reuse, R100 ;  /* 0x000000ccc864723c */ /* 0x088ff00000001864 */
[C---:B------:R-:W-:Y:S08]  /*7460*/  HMMA.16816.F32 R104, R208.reuse, R204, R104 ;  /* 0x000000ccd068723c */ /* 0x040ff00000001868 */
[-C--:B------:R-:W-:Y:S08]  /*7470*/  HMMA.16816.F32 R108, R208, R206.reuse, R108 ;  /* 0x000000ced06c723c */ /* 0x080ff0000000186c */
[C---:B------:R-:W-:Y:S08]  /*7480*/  HMMA.16816.F32 R112, R200.reuse, R206, R112 ;  /* 0x000000cec870723c */ /* 0x040ff00000001870 */
[-C--:B--2---:R-:W-:Y:S08]  /*7490*/  HMMA.16816.F32 R116, R200, R196.reuse, R116 ;  /* 0x000000c4c874723c */ /* 0x084ff00000001874 */
[C---:B------:R-:W-:Y:S04]  /*74a0*/  HMMA.16816.F32 R120, R208.reuse, R196, R120 ;  /* 0x000000c4d078723c */ /* 0x040fe80000001878 */
[C---:B------:R-:W-:Y:S02]  /*74b0*/  VIADD R196, R212.reuse, 0x28000 ;  /* 0x00028000d4c47836 */ /* 0x040fe40000000000 */
[----:B------:R-:W-:Y:S02]  /*74c0*/  VIADD R212, R212, 0x28040 ;  /* 0x00028040d4d47836 */ /* 0x000fe40000000000 */
[-C--:B------:R-:W-:Y:S01]  /*74d0*/  HMMA.16816.F32 R124, R208, R198.reuse, R124 ;  /* 0x000000c6d07c723c */ /* 0x080fe2000000187c */
[----:B------:R-:W-:Y:S02]  /*74e0*/  LDSM.16.MT88.4 R208, [R231+0x1b000] ;  /* 0x01b00000e7d0783b */ /* 0x000fe40000004200 */
[----:B------:R-:W-:Y:S05]  /*74f0*/  @P0 VIADD R212, R196, 0xffffffc0 ;  /* 0xffffffc0c4d40836 */ /* 0x000fea0000000000 */
[----:B------:R-:W-:Y:S01]  /*7500*/  HMMA.16816.F32 R128, R200, R198, R128 ;  /* 0x000000c6c880723c */ /* 0x000fe20000001880 */
[----:B------:R-:W-:Y:S04]  /*7510*/  LDSM.16.MT88.4 R200, [R231+0x19000] ;  /* 0x01900000e7c8783b */ /* 0x000fe80000004200 */
[----:B------:R-:W2:Y:S04]  /*7520*/  LDSM.16.M88.4 R196, [R212] ;  /* 0x00000000d4c4783b */ /* 0x000ea80000000200 */
[----:B------:R3:W4:Y:S02]  /*7530*/  LDSM.16.M88.4 R204, [R212+0x1000] ;  /* 0x00100000d4cc783b */ /* 0x0007240000000200 */
[----:B---3--:R-:W-:Y:S01]  /*7540*/  IMAD.IADD R212, R228, 0x1, R212 ;  /* 0x00000001e4d47824 */ /* 0x008fe200078e02d4 */
[-C--:B--2---:R-:W-:Y:S08]  /*7550*/  HMMA.16816.F32 R4, R196, R200.reuse, R4 ;  /* 0x000000c8c404723c */ /* 0x084ff00000001804 */
[C---:B----4-:R-:W-:Y:S08]  /*7560*/  HMMA.16816.F32 R8, R204.reuse, R200, R8 ;  /* 0x000000c8cc08723c */ /* 0x050ff00000001808 */
        /* <DEDUP_REMOVED lines=12> */
[----:B------:R-:W-:Y:S04]  /*7630*/  LDSM.16.M88.4 R200, [R212] ;  /* 0x00000000d4c8783b */ /* 0x000fe80000000200 */
[----:B------:R-:W-:Y:S03]  /*7640*/  LDSM.16.M88.4 R212, [R212+0x1000] ;  /* 0x00100000d4d4783b */ /* 0x000fe60000000200 */
[-C--:B---3--:R-:W-:Y:S08]  /*7650*/  HMMA.16816.F32 R116, R196, R208.reuse, R116 ;  /* 0x000000d0c474723c */ /* 0x088ff00000001874 */
[C---:B------:R-:W-:Y:S08]  /*7660*/  HMMA.16816.F32 R120, R204.reuse, R208, R120 ;  /* 0x000000d0cc78723c */ /* 0x040ff00000001878 */
[-C--:B------:R-:W-:Y:S01]  /*7670*/  HMMA.16816.F32 R124, R204, R210.reuse, R124 ;  /* 0x000000d2cc7c723c */ /* 0x080fe2000000187c */
[----:B------:R-:W2:Y:S07]  /*7680*/  LDSM.16.MT88.4 R204, [R231+0x19800] ;  /* 0x01980000e7cc783b */ /* 0x000eae0000004200 */
[----:B------:R-:W-:Y:S01]  /*7690*/  HMMA.16816.F32 R128, R196, R210, R128 ;  /* 0x000000d2c480723c */ /* 0x000fe20000001880 */
[----:B------:R-:W3:Y:S04]  /*76a0*/  LDSM.16.MT88.4 R196, [R231+0x1b800] ;  /* 0x01b80000e7c4783b */ /* 0x000ee80000004200 */
[----:B------:R-:W4:Y:S03]  /*76b0*/  LDSM.16.MT88.4 R208, [R231+0x1d800] ;  /* 0x01d80000e7d0783b */ /* 0x000f260000004200 */
[-C--:B--2---:R-:W-:Y:S08]  /*76c0*/  HMMA.16816.F32 R4, R200, R204.reuse, R4 ;  /* 0x000000ccc804723c */ /* 0x084ff00000001804 */
[C---:B------:R-:W-:Y:S08]  /*76d0*/  HMMA.16816.F32 R8, R212.reuse, R204, R8 ;  /* 0x000000ccd408723c */ /* 0x040ff00000001808 */
[-C--:B------:R-:W-:Y:S03]  /*76e0*/  HMMA.16816.F32 R12, R212, R206.reuse, R12 ;  /* 0x000000ced40c723c */ /* 0x080fe6000000180c */
[----:B------:R-:W-:Y:S05]  /*76f0*/  REDG.E.ADD.F32.FTZ.RN.STRONG.GPU desc[UR36][R240.64], R4 ;  /* 0x00000004f00079a6 */ /* 0x000fea000c12f324 */
[C---:B------:R-:W-:Y:S01]  /*7700*/  HMMA.16816.F32 R16, R200.reuse, R206, R16 ;  /* 0x000000cec810723c */ /* 0x040fe20000001810 */
[----:B------:R2:W1:Y:S07]  /*7710*/  LDSM.16.MT88.4 R204, [R231+0x1f800] ;  /* 0x01f80000e7cc783b */ /* 0x00046e0000004200 */
[-C--:B---3--:R-:W-:Y:S08]  /*7720*/  HMMA.16816.F32 R84, R200, R196.reuse, R84 ;  /* 0x000000c4c854723c */ /* 0x088ff00000001854 */
[C---:B------:R-:W-:Y:S01]  /*7730*/  HMMA.16816.F32 R88, R212.reuse, R196, R88 ;  /* 0x000000c4d458723c */ /* 0x040fe20000001858 */
[----:B------:R-:W-:Y:S02]  /*7740*/  IMAD.U32 R196, RZ, RZ, UR49 ;  /* 0x00000031ffc47e24 */ /* 0x000fe4000f8e00ff */
[----:B------:R-:W-:Y:S03]  /*7750*/  IMAD.U32 R197, RZ, RZ, UR49 ;  /* 0x00000031ffc57e24 */ /* 0x000fe6000f8e00ff */
[----:B------:R-:W-:Y:S02]  /*7760*/  LEA R196, P5, R196, R240, 0x2 ;  /* 0x000000f0c4c47211 */ /* 0x000fe400078a10ff */
[-C--:B------:R-:W-:Y:S03]  /*7770*/  HMMA.16816.F32 R92, R212, R198.reuse, R92 ;  /* 0x000000c6d45c723c */ /* 0x080fe6000000185c */
[----:B------:R-:W-:Y:S01]  /*7780*/  LEA.HI.X.SX32 R197, R197, R241, 0x2, P5 ;  /* 0x000000f1c5c57211 */ /* 0x000fe200028f16ff */
[----:B--2---:R-:W-:Y:S04]  /*7790*/  IMAD R231, R248, UR9, RZ ;  /* 0x00000009f8e77c24 */ /* 0x004fe8000f8e02ff */
[C---:B------:R-:W-:Y:S01]  /*77a0*/  HMMA.16816.F32 R96, R200.reuse, R198, R96 ;  /* 0x000000c6c860723c */ /* 0x040fe20000001860 */
[----:B------:R2:W-:Y:S03]  /*77b0*/  REDG.E.ADD.F32.FTZ.RN.STRONG.GPU desc[UR36][R196.64], R5 ;  /* 0x00000005c40079a6 */ /* 0x0005e6000c12f324 */
[C---:B------:R-:W-:Y:S04]  /*77c0*/  LEA R198, P5, R231.reuse, R196, 0x5 ;  /* 0x000000c4e7c67211 */ /* 0x040fe800078a28ff */
[-C--:B----4-:R-:W-:Y:S03]  /*77d0*/  HMMA.16816.F32 R100, R200, R208.reuse, R100 ;  /* 0x000000d0c864723c */ /* 0x090fe60000001864 */
[C---:B------:R-:W-:Y:S05]  /*77e0*/  LEA.HI.X.SX32 R199, R231.reuse, R197, 0x5, P5 ;  /* 0x000000c5e7c77211 */ /* 0x040fea00028f2eff */
[C---:B------:R-:W-:Y:S01]  /*77f0*/  HMMA.16816.F32 R104, R212.reuse, R208, R104 ;  /* 0x000000d0d468723c */ /* 0x040fe20000001868 */
[----:B------:R3:W-:Y:S03]  /*7800*/  REDG.E.ADD.F32.FTZ.RN.STRONG.GPU desc[UR36][R198.64], R6 ;  /* 0x00000006c60079a6 */ /* 0x0007e6000c12f324 */
[C---:B------:R-:W-:Y:S04]  /*7810*/  LEA R208, P5, R231.reuse, R198, 0x5 ;  /* 0x000000c6e7d07211 */ /* 0x040fe800078a28ff */
[-C--:B------:R-:W-:Y:S03]  /*7820*/  HMMA.16816.F32 R108, R212, R210.reuse, R108 ;  /* 0x000000d2d46c723c */ /* 0x080fe6000000186c */
[C---:B------:R-:W-:Y:S05]  /*7830*/  LEA.HI.X.SX32 R209, R231.reuse, R199, 0x5, P5 ;  /* 0x000000c7e7d17211 */ /* 0x040fea00028f2eff */
[C---:B------:R-:W-:Y:S01]  /*7840*/  HMMA.16816.F32 R112, R200.reuse, R210, R112 ;  /* 0x000000d2c870723c */ /* 0x040fe20000001870 */
[----:B------:R4:W-:Y:S03]  /*7850*/  REDG.E.ADD.F32.FTZ.RN.STRONG.GPU desc[UR36][R208.64], R7 ;  /* 0x00000007d00079a6 */ /* 0x0009e6000c12f324 */
[C---:B------:R-:W-:Y:S04]  /*7860*/  LEA R210, P5, R231.reuse, R208, 0x5 ;  /* 0x000000d0e7d27211 */ /* 0x040fe800078a28ff */
[-C--:B-1----:R-:W-:Y:S03]  /*7870*/  HMMA.16816.F32 R116, R200, R204.reuse, R116 ;  /* 0x000000ccc874723c */ /* 0x082fe60000001874 */
        /* <DEDUP_REMOVED lines=75> */
[C---:B------:R-:W-:Y:S03]  /*7d30*/  LEA.HI.X.SX32 R21, R231.reuse, R19, 0x5, P1 ;  /* 0x00000013e7157211 */ /* 0x040fe600008f2eff */
[C---:B------:R-:W-:Y:S02]  /*7d40*/  IMAD.WIDE R196, R231.reuse, -0xc0, R20 ;  /* 0xffffff40e7c47825 */ /* 0x040fe400078e0214 */
[----:B------:R1:W-:Y:S01]  /*7d50*/  REDG.E.ADD.F32.FTZ.RN.STRONG.GPU desc[UR36][R20.64+0x180], R95 ;  /* 0x0001805f140079a6 */ /* 0x0003e2000c12f324 */
[C---:B------:R-:W-:Y:S03]  /*7d60*/  LEA R12, P1, R231.reuse, R196, 0x5 ;  /* 0x000000c4e70c7211 */ /* 0x040fe600078228ff */
[----:B------:R-:W-:Y:S01]  /*7d70*/  REDG.E.ADD.F32.FTZ.RN.STRONG.GPU desc[UR36][R240.64+0x200], R100 ;  /* 0x00020064f00079a6 */ /* 0x000fe2000c12f324 */
[C---:B------:R-:W-:Y:S03]  /*7d80*/  LEA.HI.X.SX32 R13, R231.reuse, R197, 0x5, P1 ;  /* 0x000000c5e70d7211 */ /* 0x040fe600008f2eff */
[----:B------:R-:W-:Y:S01]  /*7d90*/  REDG.E.ADD.F32.FTZ.RN.STRONG.GPU desc[UR36][R196.64+0x200], R101 ;  /* 0x00020065c40079a6 */ /* 0x000fe2000c12f324 */
[C---:B---3--:R-:W-:Y:S03]  /*7da0*/  LEA R4, P1, R231.reuse, R12, 0x5 ;  /* 0x0000000ce7047211 */ /* 0x048fe600078228ff */
        /* <DEDUP_REMOVED lines=36> */
[C---:B--2---:R-:W-:Y:S02]  /*7ff0*/  VIADD R112, R230.reuse, 0x40 ;  /* 0x00000040e6707836 */ /* 0x044fe40000000000 */
[----:B------:R2:W-:Y:S01]  /*8000*/  REDG.E.ADD.F32.FTZ.RN.STRONG.GPU desc[UR36][R8.64+0x280], R110 ;  /* 0x0002806e080079a6 */ /* 0x0005e2000c12f324 */
        /* <DEDUP_REMOVED lines=51> */
[----:B------:R-:W2:Y:S04]  /*8340*/  LDSM.16.MT88.4 R8, [R222] ;  /* 0x00000000de08783b */ /* 0x000ea80000004200 */
[----:B------:R-:W3:Y:S04]  /*8350*/  LDSM.16.MT88.4 R92, [R230+0x28800] ;  /* 0x02880000e65c783b */ /* 0x000ee80000004200 */
[----:B------:R-:W4:Y:S04]  /*8360*/  LDSM.16.MT88.4 R108, [R222+0x4800] ;  /* 0x00480000de6c783b */ /* 0x000f280000004200 */
[----:B------:R-:W-:Y:S01]  /*8370*/  LDSM.16.MT88.4 R116, [R222+0x5800] ;  /* 0x00580000de74783b */ /* 0x000fe20000004200 */
        /* <DEDUP_REMOVED lines=23> */
[-C--:B---3--:R-:W-:Y:S08]  /*84f0*/  HMMA.16816.F32 R132, R92, R96.reuse, R132 ;  /* 0x000000605c84723c */ /* 0x088ff00000001884 */
        /* <DEDUP_REMOVED lines=14> */
[-C--:B--2---:R-:W-:Y:S08]  /*85e0*/  HMMA.16816.F32 R180, R92, R8.reuse, R180 ;  /* 0x000000085cb4723c */ /* 0x084ff000000018b4 */
[C---:B------:R-:W-:Y:S08]  /*85f0*/  HMMA.16816.F32 R184, R100.reuse, R8, R184 ;  /* 0x0000000864b8723c */ /* 0x040ff000000018b8 */
[-C--:B------:R-:W-:Y:S01]  /*8600*/  HMMA.16816.F32 R188, R100, R10.reuse, R188 ;  /* 0x0000000a64bc723c */ /* 0x080fe200000018bc */
[----:B------:R-:W2:Y:S07]  /*8610*/  LDSM.16.MT88.4 R100, [R222+0x3800] ;  /* 0x00380000de64783b */ /* 0x000eae0000004200 */
[----:B------:R-:W-:Y:S01]  /*8620*/  HMMA.16816.F32 R192, R92, R10, R192 ;  /* 0x0000000a5cc0723c */ /* 0x000fe200000018c0 */
[----:B------:R4:W2:Y:S07]  /*8630*/  LDSM.16.MT88.4 R8, [R222+0x7800] ;  /* 0x00780000de08783b */ /* 0x0008ae0000004200 */
        /* <DEDUP_REMOVED lines=37> */
[C---:B------:R-:W-:Y:S01]  /*8890*/  SHF.L.U32 R0, R247.reuse, 0x4, RZ ;  /* 0x00000004f7007819 */ /* 0x040fe200000006ff */
[----:B------:R-:W1:Y:S01]  /*88a0*/  LDCU UR8, c[0x0][0x500] ;  /* 0x0000a000ff0877ac */ /* 0x000e620008000800 */
[C---:B------:R-:W-:Y:S02]  /*88b0*/  SHF.L.U32 R2, R247.reuse, 0x5, RZ ;  /* 0x00000005f7027819 */ /* 0x040fe400000006ff */
[----:B------:R-:W-:Y:S01]  /*88c0*/  SHF.R.U32.HI R3, RZ, 0x3, R247 ;  /* 0x00000003ff037819 */ /* 0x000fe200000116f7 */
[----:B------:R-:W2:Y:S01]  /*88d0*/  LDCU UR9, c[0x0][0x4fc] ;  /* 0x00009f80ff0977ac */ /* 0x000ea20008000800 */
[----:B------:R-:W-:Y:S02]  /*88e0*/  LOP3.LUT R0, R0, 0x1c0, RZ, 0xc0, !PT ;  /* 0x000001c000007812 */ /* 0x000fe400078ec0ff */
[----:B------:R-:W-:Y:S01]  /*88f0*/  SHF.L.U32 R4, R247, 0x1, RZ ;  /* 0x00000001f7047819 */ /* 0x000fe200000006ff */
[----:B------:R-:W-:Y:S01]  /*8900*/  UISETP.NE.AND UP0, UPT, UR42, -0x1, UPT ;  /* 0xffffffff2a00788c */ /* 0x000fe2000bf05270 */
[----:B------:R-:W-:Y:S01]  /*8910*/  LOP3.LUT R2, R2, 0x400, RZ, 0xc0, !PT ;  /* 0x0000040002027812 */ /* 0x000fe200078ec0ff */
[----:B------:R-:W-:Y:S01]  /*8920*/  UMOV UR24, UR18 ;  /* 0x0000001200187c82 */ /* 0x000fe20008000000 */
[----:B------:R-:W-:-:S02]  /*8930*/  LOP3.LUT R0, R0, 0x18, R3, 0xf8, !PT ;  /* 0x0000001800007812 */ /* 0x000fc400078ef803 */
[--C-:B------:R-:W-:Y:S02]  /*8940*/  LOP3.LUT R2, R2, 0x6, R4.reuse, 0xf8, !PT ;  /* 0x0000000602027812 */ /* 0x100fe400078ef804 */
[----:B------:R-:W-:Y:S02]  /*8950*/  LOP3.LUT R0, R0, 0x38, R4, 0x78, !PT ;  /* 0x0000003800007812 */ /* 0x000fe400078e7804 */
[----:B------:R-:W-:Y:S01]  /*8960*/  LOP3.LUT P0, RZ, R247, 0x10, RZ, 0xc0, !PT ;  /* 0x00000010f7ff7812 */ /* 0x000fe2000780c0ff */
[----:B-1----:R-:W-:Y:S01]  /*8970*/  FMUL.FTZ R132, R132, UR8 ;  /* 0x0000000884847c20 */ /* 0x002fe20008410000 */
[----:B------:R-:W-:Y:S01]  /*8980*/  LOP3.LUT R0, R2, R0, RZ, 0xfc, !PT ;  /* 0x0000000002007212 */ /* 0x000fe200078efcff */
[----:B------:R-:W-:Y:S01]  /*8990*/  FMUL.FTZ R133, R133, UR8 ;  /* 0x0000000885857c20 */ /* 0x000fe20008410000 */
[----:B------:R-:W-:Y:S01]  /*89a0*/  FMUL.FTZ R134, R134, UR8 ;  /* 0x0000000886867c20 */ /* 0x000fe20008410000 */
[----:B------:R-:W-:Y:S01]  /*89b0*/  FMUL.FTZ R135, R135, UR8 ;  /* 0x0000000887877c20 */ /* 0x000fe20008410000 */
[----:B------:R-:W-:Y:S01]  /*89c0*/  LEA R0, R0, UR5, 0x1 ;  /* 0x0000000500007c11 */ /* 0x000fe2000f8e08ff */
        /* <DEDUP_REMOVED lines=8> */
[----:B------:R-:W-:Y:S01]  /*8a50*/  IADD3 R4, PT, PT, R0, 0x18000, RZ ;  /* 0x0001800000047810 */ /* 0x000fe20007ffe0ff */
        /* <DEDUP_REMOVED lines=15> */
[----:B------:R-:W-:Y:S01]  /*8b50*/  FMUL.FTZ R152, R152, UR8 ;  /* 0x0000000898987c20 */ /* 0x000fe20008410000 */
[----:B------:R-:W-:Y:S01]  /*8b60*/  IADD3 R2, PT, PT, R0, 0x18040, RZ ;  /* 0x0001804000027810 */ /* 0x000fe20007ffe0ff */
[----:B------:R-:W-:Y:S01]  /*8b70*/  FMUL.FTZ R153, R153, UR8 ;  /* 0x0000000899997c20 */ /* 0x000fe20008410000 */
[----:B------:R-:W-:Y:S01]  /*8b80*/  FMUL.FTZ R154, R154, UR8 ;  /* 0x000000089a9a7c20 */ /* 0x000fe20008410000 */
        /* <DEDUP_REMOVED lines=69> */
[----:B--2--5:R-:W-:Y:S01]  /*8fe0*/  FMUL.FTZ R20, R20, UR9 ;  /* 0x0000000914147c20 */ /* 0x024fe20008410000 */
        /* <DEDUP_REMOVED lines=171> */
.L_x_1872:
[----:B------:R-:W2:Y:S01]  /*9aa0*/  LDCU.64 UR10, c[0x0][0x5c0] ;  /* 0x0000b800ff0a77ac */ /* 0x000ea20008000a00 */
[----:B------:R-:W-:-:S04]  /*9ab0*/  UIADD3 UR8, UPT, UPT, UR39, UR42, URZ ;  /* 0x0000002a27087290 */ /* 0x000fc8000fffe0ff */
[----:B--2---:R-:W-:Y:S02]  /*9ac0*/  UIMAD.WIDE.U32 UR16, UR8, UR10, URZ ;  /* 0x0000000a081072a5 */ /* 0x004fe4000f8e00ff */
[----:B------:R-:W-:-:S04]  /*9ad0*/  UIMAD UR8, UR8, UR11, URZ ;  /* 0x0000000b080872a4 */ /* 0x000fc8000f8e02ff */
[----:B------:R-:W-:-:S06]  /*9ae0*/  UIADD3 UR8, UPT, UPT, UR17, UR8, URZ ;  /* 0x0000000811087290 */ /* 0x000fcc000fffe0ff */
[----:B------:R-:W-:Y:S02]  /*9af0*/  MOV R53, UR8 ;  /* 0x0000000800357c02 */ /* 0x000fe40008000f00 */
.L_x_1873:
        /* <DEDUP_REMOVED lines=12> */
.L_x_1874:
[----:B------:R-:W2:Y:S01]  /*9bc0*/  LDCU.64 UR8, c[0x0][0x5c8] ;  /* 0x0000b900ff0877ac */ /* 0x000ea20008000a00 */
[----:B------:R-:W-:-:S04]  /*9bd0*/  UIADD3 UR12, UPT, UPT, UR39, UR42, URZ ;  /* 0x0000002a270c7290 */ /* 0x000fc8000fffe0ff */
[----:B--2---:R-:W-:Y:S02]  /*9be0*/  UIMAD.WIDE.U32 UR30, UR12, UR8, URZ ;  /* 0x000000080c1e72a5 */ /* 0x004fe4000f8e00ff */
[----:B------:R-:W-:-:S04]  /*9bf0*/  UIMAD UR12, UR12, UR9, URZ ;  /* 0x000000090c0c72a4 */ /* 0x000fc8000f8e02ff */
[----:B------:R-:W-:-:S06]  /*9c00*/  UIADD3 UR12, UPT, UPT, UR31, UR12, URZ ;  /* 0x0000000c1f0c7290 */ /* 0x000fcc000fffe0ff */
[----:B-1----:R-:W-:-:S07]  /*9c10*/  MOV R0, UR12 ;  /* 0x0000000c00007c02 */ /* 0x002fce0008000f00 */
.L_x_1875:
        /* <DEDUP_REMOVED lines=66> */
.L_x_1877:
[----:B------:R-:W-:Y:S05]  /*a040*/  BSYNC.RECONVERGENT B0 ;  /* 0x0000000000007941 */ /* 0x000fea0003800200 */
.L_x_1876:
        /* <DEDUP_REMOVED lines=21> */
.L_x_1879:
[----:B------:R-:W-:Y:S05]  /*a1a0*/  BSYNC.RECONVERGENT B0 ;  /* 0x0000000000007941 */ /* 0x000fea0003800200 */
.L_x_1878:
        /* <DEDUP_REMOVED lines=26> */
.L_x_1881:
[----:B------:R-:W-:Y:S05]  /*a350*/  BSYNC.RECONVERGENT B0 ;  /* 0x0000000000007941 */ /* 0x000fea0003800200 */
.L_x_1880:
        /* <DEDUP_REMOVED lines=19> */
.L_x_1848:
[----:B------:R-:W-:Y:S05]  /*a490*/  BSYNC.RECONVERGENT B1 ;  /* 0x0000000000017941 */ /* 0x000fea0003800200 */
.L_x_1826:
[----:B------:R-:W5:Y:S01]  /*a4a0*/  LDCU UR9, c[0x0][0x438] ;  /* 0x00008700ff0977ac */ /* 0x000f620008000800 */
[----:B------:R-:W2:Y:S01]  /*a4b0*/  LDCU UR10, c[0x0][0x370] ;  /* 0x00006e00ff0a77ac */ /* 0x000ea20008000800 */
[----:B-----5:R-:W-:-:S04]  /*a4c0*/  UIADD3 UR9, UPT, UPT, UR9, 0x3f, URZ ;  /* 0x0000003f09097890 */ /* 0x020fc8000fffe0ff */
        /* <DEDUP_REMOVED lines=8> */
.L_x_1883:
        /* <DEDUP_REMOVED lines=11> */
.L_x_2526:


//--------------------- .text._ZN5flash44flash_bwd_dq_dk_dv_loop_seqk_parallel_kernelI23Flash_bwd_kernel_traitsILi256ELi64ELi64ELi8ELi4ELi2ELi2ELb0ELb0EN7cutlass6half_tE19Flash_kernel_traitsILi256ELi64ELi64ELi8ES3_EELb0ELb0ELb0ELb0ELb0ELb0ELb1EEEvNS_16Flash_bwd_paramsE --------------------------
	.section	.text._ZN5flash44flash_bwd_dq_dk_dv_loop_seqk_parallel_kernelI23Flash_bwd_kernel_traitsILi256ELi64ELi64ELi8ELi4ELi2ELi2ELb0ELb0EN7cutlass6half_tE19Flash_kernel_traitsILi256ELi64ELi64ELi8ES3_EELb0ELb0ELb0ELb0ELb0ELb0ELb1EEEvNS_16Flash_bwd_paramsE,"ax",@progbits
	.align	128
        .global         _ZN5flash44flash_bwd_dq_dk_dv_loop_seqk_parallel_kernelI23Flash_bwd_kernel_traitsILi256ELi64ELi64ELi8ELi4ELi2ELi2ELb0ELb0EN7cutlass6half_tE19Flash_kernel_traitsILi256ELi64ELi64ELi8ES3_EELb0ELb0ELb0ELb0ELb0ELb0ELb1EEEvNS_16Flash_bwd_paramsE
        .type           _ZN5flash44flash_bwd_dq_dk_dv_loop_seqk_parallel_kernelI23Flash_bwd_kernel_traitsILi256ELi64ELi64ELi8ELi4ELi2ELi2ELb0ELb0EN7cutlass6half_tE19Flash_kernel_traitsILi256ELi64ELi64ELi8ES3_EELb0ELb0ELb0ELb0ELb0ELb0ELb1EEEvNS_16Flash_bwd_paramsE,@function
        .size           _ZN5flash44flash_bwd_dq_dk_dv_loop_seqk_parallel_kernelI23Flash_bwd_kernel_traitsILi256ELi64ELi64ELi8ELi4ELi2ELi2ELb0ELb0EN7cutlass6half_tE19Flash_kernel_traitsILi256ELi64ELi64ELi8ES3_EELb0ELb0ELb0ELb0ELb0ELb0ELb1EEEvNS_16Flash_bwd_paramsE,(.L_x_2527 - _ZN5flash44flash_bwd_dq_dk_dv_loop_seqk_parallel_kernelI23Flash_bwd_kernel_traitsILi256ELi64ELi64ELi8ELi4ELi2ELi2ELb0ELb0EN7cutlass6half_tE19Flash_kernel_traitsILi256ELi64ELi64ELi8ES3_EELb0ELb0ELb0ELb0ELb0ELb0ELb1EEEvNS_16Flash_bwd_paramsE)
        .other          _ZN5flash44flash_bwd_dq_dk_dv_loop_seqk_parallel_kernelI23Flash_bwd_kernel_traitsILi256ELi64ELi64ELi8ELi4ELi2ELi2ELb0ELb0EN7cutlass6half_tE19Flash_kernel_traitsILi256ELi64ELi64ELi8ES3_EELb0ELb0ELb0ELb0ELb0ELb0ELb1EEEvNS_16Flash_bwd_paramsE,@"STO_CUDA_ENTRY STV_DEFAULT"
_ZN5flash44flash_bwd_dq_dk_dv_loop_seqk_parallel_kernelI23Flash_bwd_kernel_traitsILi256ELi64ELi64ELi8ELi4ELi2ELi2ELb0ELb0EN7cutlass6half_tE19Flash_kernel_traitsILi256ELi64ELi64ELi8ES3_EELb0ELb0ELb0ELb0ELb0ELb0ELb1EEEvNS_16Flash_bwd_paramsE:
.text._ZN5flash44flash_bwd_dq_dk_dv_loop_seqk_parallel_kernelI23Flash_bwd_kernel_traitsILi256ELi64ELi64ELi8ELi4ELi2ELi2ELb0ELb0EN7cutlass6half_tE19Flash_kernel_traitsILi256ELi64ELi64ELi8ES3_EELb0ELb0ELb0ELb0ELb0ELb0ELb1EEEvNS_16Flash_bwd_paramsE:
        /* <DEDUP_REMOVED lines=14> */
[----:B------:R-:W4:Y:S01]  /*00e0*/  LDCU.64 UR4, c[0x0][0x468] ;  /* 0x00008d00ff0477ac */ /* 0x000f220008000a00 */
[----:B------:R-:W5:Y:S06]  /*00f0*/  LDCU.U8 UR8, c[0x0][0x532] ;  /* 0x0000a640ff0877ac */ /* 0x000f6c0008000000 */
[----:B------:R-:W-:Y:S01]  /*0100*/  S2UR UR23, SR_CTAID.Z ;  /* 0x00000000001779c3 */ /* 0x000fe20000002700 */
[----:B------:R-:W3:Y:S01]  /*0110*/  LDCU UR10, c[0x0][0x438] ;  /* 0x00008700ff0a77ac */ /* 0x000ee20008000800 */
[----:B------:R-:W3:Y:S06]  /*0120*/  LDCU.64 UR34, c[0x0][0x358] ;  /* 0x00006b00ff2277ac */ /* 0x000eec0008000a00 */
[----:B------:R-:W-:Y:S01]  /*0130*/  S2UR UR21, SR_CTAID.X ;  /* 0x00000000001579c3 */ /* 0x000fe20000002500 */
[----:B-1----:R-:W-:-:S02]  /*0140*/  ULEA UR38, UP0, UR40, UR38, 0x2 ;  /* 0x0000002628267291 */ /* 0x002fc4000f8010ff */
[----:B--2---:R-:W-:Y:S02]  /*0150*/  UISETP.NE.U32.AND UP1, UPT, UR6, URZ, UPT ;  /* 0x000000ff0600728c */ /* 0x004fe4000bf25070 */
[----:B------:R-:W-:Y:S02]  /*0160*/  ULEA.HI.X UR39, UR40, UR39, URZ, 0x2, UP0 ;  /* 0x0000002728277291 */ /* 0x000fe400080f14ff */
[----:B------:R-:W-:Y:S01]  /*0170*/  UISETP.NE.U32.AND UP0, UPT, UR6, URZ, UPT ;  /* 0x000000ff0600728c */ /* 0x000fe2000bf05070 */
[----:B------:R-:W-:Y:S01]  /*0180*/  S2UR UR18, SR_CTAID.Y ;  /* 0x00000000001279c3 */ /* 0x000fe20000002600 */
[----:B----4-:R-:W-:Y:S02]  /*0190*/  UISETP.EQ.U32.AND UP2, UPT, UR4, URZ, UPT ;  /* 0x000000ff0400728c */ /* 0x010fe4000bf42070 */
[----:B------:R-:W-:Y:S02]  /*01a0*/  UISETP.NE.U32.AND UP6, UPT, UR4, URZ, UPT ;  /* 0x000000ff0400728c */ /* 0x000fe4000bfc5070 */
[----:B------:R-:W-:-:S02]  /*01b0*/  UISETP.NE.AND.EX UP5, UPT, UR7, URZ, UPT, UP1 ;  /* 0x000000ff0700728c */ /* 0x000fc4000bfa5310 */
[----:B------:R-:W-:Y:S01]  /*01c0*/  UISETP.NE.AND.EX UP4, UPT, UR7, URZ, UPT, UP0 ;  /* 0x000000ff0700728c */ /* 0x000fe2000bf85300 */
[----:B------:R-:W1:Y:S01]  /*01d0*/  S2UR UR4, SR_CgaCtaId ;  /* 0x00000000000479c3 */ /* 0x000e620000008800 */
[----:B------:R-:W2:Y:S01]  /*01e0*/  LDCU.64 UR6, c[0x0][0x470] ;  /* 0x00008e00ff0677ac */ /* 0x000ea20008000a00 */
[----:B-----5:R-:W-:Y:S02]  /*01f0*/  UISETP.NE.AND UP3, UPT, UR8, URZ, UPT ;  /* 0x000000ff0800728c */ /* 0x020fe4000bf65270 */
[----:B------:R-:W-:-:S04]  /*0200*/  UISETP.NE.AND.EX UP6, UPT, UR5, URZ, UPT, UP6 ;  /* 0x000000ff0500728c */ /* 0x000fc8000bfc5360 */
[----:B------:R-:W4:Y:S01]  /*0210*/  S2UR UR20, SR_CTAID.Z ;  /* 0x00000000001479c3 */ /* 0x000f220000002700 */
[----:B------:R-:W-:Y:S01]  /*0220*/  UISETP.EQ.OR.EX UP0, UPT, UR5, URZ, !UP3, UP2 ;  /* 0x000000ff0500728c */ /* 0x000fe2000df02720 */
[----:B------:R-:W-:Y:S02]  /*0230*/  UMOV UR8, 0x400 ;  /* 0x0000040000087882 */ /* 0x000fe40000000000 */
[----:B------:R-:W-:Y:S01]  /*0240*/  UMOV UR5, 0x400 ;  /* 0x0000040000057882 */ /* 0x000fe20000000000 */
[----:B------:R-:W-:Y:S02]  /*0250*/  UP2UR UR26, UPR, URZ, 0x1 ;  /* 0x00000001ff1a7883 */ /* 0x000fe40008000000 */
[----:B------:R-:W-:Y:S01]  /*0260*/  UP2UR UR25, UPR, URZ, 0x8 ;  /* 0x00000008ff197883 */ /* 0x000fe20008000000 */
[----:B------:R-:W4:Y:S01]  /*0270*/  LDCU.64 UR28, c[0x0][0x460] ;  /* 0x00008c00ff1c77ac */ /* 0x000f220008000a00 */
[----:B--2---:R-:W-:Y:S01]  /*0280*/  UISETP.NE.U32.AND UP0, UPT, UR6, URZ, UPT ;  /* 0x000000ff0600728c */ /* 0x004fe2000bf05070 */
[----:B------:R-:W2:Y:S01]  /*0290*/  LDCU UR19, c[0x0][0x438] ;  /* 0x00008700ff1377ac */ /* 0x000ea20008000800 */
[----:B------:R-:W2:Y:S01]  /*02a0*/  @!UP4 LDCU UR22, c[0x0][0x434] ;  /* 0x00008680ff16c7ac */ /* 0x000ea20008000800 */
[----:B---3--:R-:W-:-:S02]  /*02b0*/  ULEA UR24, UR24, UR8, 0x18 ;  /* 0x0000000818187291 */ /* 0x008fc4000f8ec0ff */
[----:B-1----:R-:W-:Y:S02]  /*02c0*/  ULEA UR4, UR4, UR5, 0x18 ;  /* 0x0000000504047291 */ /* 0x002fe4000f8ec0ff */
[----:B------:R-:W-:Y:S01]  /*02d0*/  UISETP.NE.AND.EX UP3, UPT, UR7, URZ, UPT, UP0 ;  /* 0x000000ff0700728c */ /* 0x000fe2000bf65300 */
[----:B------:R-:W-:Y:S01]  /*02e0*/  UMOV UR30, 0xffff8000 ;  /* 0xffff8000001e7882 */ /* 0x000fe20000000000 */
[----:B------:R-:W-:Y:S01]  /*02f0*/  UMOV UR31, URZ ;  /* 0x000000ff001f7c82 */ /* 0x000fe20008000000 */
[----:B------:R-:W-:-:S08]  /*0300*/  UMOV UR32, URZ ;  /* 0x000000ff00207c82 */ /* 0x000fd00008000000 */
.L_x_1941:
[----:B-1----:R-:W1:Y:S01]  /*0310*/  LDCU.64 UR8, c[0x0][0x478] ;  /* 0x00008f00ff0877ac */ /* 0x002e620008000a00 */
        /* <DEDUP_REMOVED lines=9> */
[----:B-1----:R-:W-:Y:S01]  /*03b0*/  UISETP.NE.U32.AND UP0, UPT, UR8, URZ, UPT ;  /* 0x000000ff0800728c */ /* 0x002fe2000bf05070 */
[----:B------:R-:W-:Y:S02]  /*03c0*/  PLOP3.LUT P3, PT, PT, PT, UP2, 0x80, 0x8 ;  /* 0x000000000008781c */ /* 0x000fe40003f6f028 */
[----:B------:R-:W3:Y:S01]  /*03d0*/  @P1 LDG.E R3, desc[UR34][R2.64] ;  /* 0x0000002202031981 */ /* 0x000ee2000c1e1900 */
[----:B------:R-:W-:-:S06]  /*03e0*/  UISETP.NE.AND.EX UP0, UPT, UR9, URZ, UPT, UP0 ;  /* 0x000000ff0900728c */ /* 0x000fcc000bf05300 */
[----:B------:R-:W-:-:S05]  /*03f0*/  PLOP3.LUT P0, PT, PT, PT, UP0, 0x80, 0x8 ;  /* 0x000000000008781c */ /* 0x000fca0003f0f008 */
[----:B------:R-:W-:Y:S01]  /*0400*/  @UP0 ULEA UR14, UP1, UR40, UR8, 0x2 ;  /* 0x00000008280e0291 */ /* 0x000fe2000f8210ff */
[----:B------:R-:W-:Y:S01]  /*0410*/  IMAD.U32 R6, RZ, RZ, UR12 ;  /* 0x0000000cff067e24 */ /* 0x000fe2000f8e00ff */
[----:B------:R-:W1:Y:S02]  /*0420*/  @!UP0 LDCU UR5, c[0x0][0x43c] ;  /* 0x00008780ff0587ac */ /* 0x000e640008000800 */
[----:B------:R-:W-:Y:S02]  /*0430*/  @UP0 ULEA.HI.X UR15, UR40, UR9, URZ, 0x2, UP1 ;  /* 0x00000009280f0291 */ /* 0x000fe400088f14ff */
[----:B------:R-:W-:Y:S01]  /*0440*/  IMAD.U32 R4, RZ, RZ, UR14 ;  /* 0x0000000eff047e24 */ /* 0x000fe2000f8e00ff */
[----:B------:R-:W4:Y:S01]  /*0450*/  @!UP0 LDCU.64 UR8, c[0x0][0x488] ;  /* 0x00009100ff0887ac */ /* 0x000f220008000a00 */
[----:B------:R-:W-:Y:S02]  /*0460*/  IMAD.U32 R7, RZ, RZ, UR13 ;  /* 0x0000000dff077e24 */ /* 0x000fe4000f8e00ff */
[----:B------:R-:W-:-:S03]  /*0470*/  IMAD.U32 R5, RZ, RZ, UR15 ;  /* 0x0000000fff057e24 */ /* 0x000fc6000f8e00ff */
[----:B------:R-:W5:Y:S04]  /*0480*/  @P2 LDG.E R2, desc[UR34][R6.64+0x4] ;  /* 0x0000042206022981 */ /* 0x000f68000c1e1900 */
[----:B--2---:R-:W2:Y:S01]  /*0490*/  @P0 LDG.E R0, desc[UR34][R4.64] ;  /* 0x0000002204000981 */ /* 0x004ea2000c1e1900 */
[----:B------:R-:W-:Y:S01]  /*04a0*/  UMOV UR37, URZ ;  /* 0x000000ff00257c82 */ /* 0x000fe20008000000 */
[----:B----4-:R-:W-:-:S04]  /*04b0*/  @!UP0 UISETP.NE.U32.AND UP1, UPT, UR8, URZ, UPT ;  /* 0x000000ff0800828c */ /* 0x010fc8000bf25070 */
[----:B------:R-:W-:Y:S01]  /*04c0*/  @!UP0 UISETP.NE.AND.EX UP1, UPT, UR9, URZ, UPT, UP1 ;  /* 0x000000ff0900828c */ /* 0x000fe2000bf25310 */
[----:B------:R-:W-:Y:S01]  /*04d0*/  UMOV UR16, 0xffffffff ;  /* 0xffffffff00107882 */ /* 0x000fe20000000000 */
[----:B------:R-:W-:Y:S02]  /*04e0*/  UMOV UR41, 0xffffffff ;  /* 0xffffffff00297882 */ /* 0x000fe40000000000 */
[----:B-1----:R-:W-:Y:S01]  /*04f0*/  @!UP0 USEL UR8, UR5, URZ, UP1 ;  /* 0x000000ff05088287 */ /* 0x002fe20008800000 */
[----:B------:R1:W4:Y:S02]  /*0500*/  @P4 LDG.E R4, desc[UR34][R6.64] ;  /* 0x0000002206044981 */ /* 0x000324000c1e1900 */
[----:B-1----:R-:W-:Y:S02]  /*0510*/  IMAD.U32 R6, RZ, RZ, UR38 ;  /* 0x00000026ff067e24 */ /* 0x002fe4000f8e00ff */
[----:B------:R-:W-:-:S05]  /*0520*/  IMAD.U32 R7, RZ, RZ, UR39 ;  /* 0x00000027ff077e24 */ /* 0x000fca000f8e00ff */
[----:B------:R-:W4:Y:S01]  /*0530*/  @!P3 LDG.E R6, desc[UR34][R6.64] ;  /* 0x000000220606b981 */ /* 0x000f22000c1e1900 */
[----:B------:R-:W-:Y:S01]  /*0540*/  USHF.L.U32 UR27, UR36, 0x6, URZ ;  /* 0x00000006241b7899 */ /* 0x000fe200080006ff */
[----:B---3--:R-:W-:Y:S02]  /*0550*/  @P1 R2UR UR37, R3 ;  /* 0x00000000032512ca */ /* 0x008fe400000e0000 */
[----:B-----5:R-:W-:Y:S02]  /*0560*/  @P2 R2UR UR5, R2 ;  /* 0x00000000020522ca */ /* 0x020fe400000e0000 */
        /* <DEDUP_REMOVED lines=14> */
.L_x_1884:
        /* <DEDUP_REMOVED lines=27> */
[----:B------:R-:W-:-:S04]  /*0800*/  UIADD3 UR11, UPT, UPT, UR11, UR5, URZ ;  /* 0x000000050b0b7290 */ /* 0x000fc8000fffe0ff */
[----:B--2---:R-:W-:-:S04]  /*0810*/  UIMAD.WIDE.U32 UR10, UR40, UR8, UR10 ;  /* 0x00000008280a72a5 */ /* 0x004fc8000f8e000a */
[----:B------:R-:W-:-:S03]  /*0820*/  UIMAD UR9, UR40, UR9, UR11 ;  /* 0x00000009280972a4 */ /* 0x000fc6000f8e020b */
[----:B------:R-:W-:-:S03]  /*0830*/  UMOV UR48, UR10 ;  /* 0x0000000a00307c82 */ /* 0x000fc60008000000 */
[----:B------:R-:W-:Y:S01]  /*0840*/  MOV R8, UR9 ;  /* 0x0000000900087c02 */ /* 0x000fe20008000f00 */
[----:B------:R-:W-:Y:S06]  /*0850*/  BRA `(.L_x_1887) ;  /* 0x00000000001c7947 */ /* 0x000fec0003800000 */
.L_x_1886:
[----:B------:R-:W1:Y:S01]  /*0860*/  LDCU.64 UR14, c[0x0][0x3b8] ;  /* 0x00007700ff0e77ac */ /* 0x000e620008000a00 */
[----:B------:R-:W-:-:S04]  /*0870*/  UIADD3 UR5, UPT, UPT, UR37, UR41, URZ ;  /* 0x0000002925057290 */ /* 0x000fc8000fffe0ff */
[----:B-1----:R-:W-:Y:S02]  /*0880*/  UIMAD.WIDE.U32 UR8, UR5, UR14, URZ ;  /* 0x0000000e050872a5 */ /* 0x002fe4000f8e00ff */
[----:B------:R-:W-:-:S04]  /*0890*/  UIMAD UR5, UR5, UR15, URZ ;  /* 0x0000000f050572a4 */ /* 0x000fc8000f8e02ff */
[----:B------:R-:W-:Y:S01]  /*08a0*/  UIADD3 UR5, UPT, UPT, UR9, UR5, URZ ;  /* 0x0000000509057290 */ /* 0x000fe2000fffe0ff */
[----:B------:R-:W-:-:S05]  /*08b0*/  UMOV UR48, UR8 ;  /* 0x0000000800307c82 */ /* 0x000fca0008000000 */
[----:B------:R-:W-:-:S07]  /*08c0*/  MOV R8, UR5 ;  /* 0x0000000500087c02 */ /* 0x000fce0008000f00 */
.L_x_1887:
        /* <DEDUP_REMOVED lines=42> */
.L_x_1888:
[----:B------:R-:W1:Y:S01]  /*0b70*/  LDCU.64 UR12, c[0x0][0x3c0] ;  /* 0x00007800ff0c77ac */ /* 0x000e620008000a00 */
[----:B------:R-:W-:-:S04]  /*0b80*/  UIADD3 UR8, UPT, UPT, UR37, UR41, URZ ;  /* 0x0000002925087290 */ /* 0x000fc8000fffe0ff */
[----:B-1----:R-:W-:Y:S02]  /*0b90*/  UIMAD.WIDE.U32 UR10, UR8, UR12, URZ ;  /* 0x0000000c080a72a5 */ /* 0x002fe4000f8e00ff */
[----:B------:R-:W-:-:S04]  /*0ba0*/  UIMAD UR8, UR8, UR13, URZ ;  /* 0x0000000d080872a4 */ /* 0x000fc8000f8e02ff */
[----:B------:R-:W-:Y:S01]  /*0bb0*/  UIADD3 UR8, UPT, UPT, UR11, UR8, URZ ;  /* 0x000000080b087290 */ /* 0x000fe2000fffe0ff */
[----:B------:R-:W-:-:S05]  /*0bc0*/  UMOV UR42, UR10 ;  /* 0x0000000a002a7c82 */ /* 0x000fca0008000000 */
[----:B------:R-:W-:-:S07]  /*0bd0*/  MOV R9, UR8 ;  /* 0x0000000800097c02 */ /* 0x000fce0008000f00 */
.L_x_1889:
        /* <DEDUP_REMOVED lines=27> */
.L_x_1890:
[----:B------:R-:W-:Y:S02]  /*0d90*/  UIMAD.WIDE.U32 UR52, UR62, UR16, URZ ;  /* 0x000000103e3472a5 */ /* 0x000fe4000f8e00ff */
[----:B------:R-:W-:-:S04]  /*0da0*/  UIMAD UR8, UR63, UR16, URZ ;  /* 0x000000103f0872a4 */ /* 0x000fc8000f8e02ff */
[----:B------:R-:W-:Y:S02]  /*0db0*/  UIADD3 UR8, UPT, UPT, UR53, UR8, URZ ;  /* 0x0000000835087290 */ /* 0x000fe4000fffe0ff */
.L_x_1891:
        /* <DEDUP_REMOVED lines=20> */
.L_x_1892:
[----:B------:R-:W1:Y:S01]  /*0f00*/  LDCU UR54, c[0x0][0x434] ;  /* 0x00008680ff3677ac */ /* 0x000e620008000800 */
[----:B------:R-:W-:-:S04]  /*0f10*/  UIMAD UR11, UR40, UR17, UR23 ;  /* 0x00000011280b72a4 */ /* 0x000fc8000f8e0217 */
[----:B-1----:R-:W-:Y:S02]  /*0f20*/  UIMAD UR54, UR11, UR54, URZ ;  /* 0x000000360b3672a4 */ /* 0x002fe4000f8e02ff */
.L_x_1893:
        /* <DEDUP_REMOVED lines=11> */
.L_x_1894:
[----:B------:R-:W1:Y:S01]  /*0fe0*/  LDCU UR53, c[0x0][0x444] ;  /* 0x00008880ff3577ac */ /* 0x000e620008000800 */
[----:B------:R-:W-:-:S04]  /*0ff0*/  UIMAD UR10, UR40, UR17, UR23 ;  /* 0x00000011280a72a4 */ /* 0x000fc8000f8e0217 */
[----:B-1----:R-:W-:-:S12]  /*1000*/  UIMAD UR53, UR10, UR53, URZ ;  /* 0x000000350a3572a4 */ /* 0x002fd8000f8e02ff */
.L_x_1895:
        /* <DEDUP_REMOVED lines=66> */
[----:B------:R-:W-:Y:S01]  /*1430*/  IADD3 R11, P0, PT, R10, UR55, RZ ;  /* 0x000000370a0b7c10 */ /* 0x000fe2000ff1e0ff */
[----:B------:R-:W-:Y:S02]  /*1440*/  UIMAD.WIDE UR50, UR54, 0x4, UR56 ;  /* 0x00000004363278a5 */ /* 0x000fe4000f8e0238 */
[----:B------:R-:W-:Y:S01]  /*1450*/  IMAD R10, R0, R3, R15 ;  /* 0x00000003000a7224 */ /* 0x000fe200078e020f */
[----:B------:R-:W-:Y:S01]  /*1460*/  LEA.HI.X.SX32 R12, R12, R13, 0x1, P0 ;  /* 0x0000000d0c0c7211 */ /* 0x000fe200000f0eff */
[----:B------:R-:W-:Y:S01]  /*1470*/  IMAD.SHL.U32 R18, R2, 0x20, RZ ;  /* 0x0000002002127824 */ /* 0x000fe200078e00ff */
[----:B-1----:R-:W-:Y:S02]  /*1480*/  LEA R246, P1, R14, UR8, 0x1 ;  /* 0x000000080ef67c11 */ /* 0x002fe4000f8208ff */
[----:B--2---:R-:W-:-:S02]  /*1490*/  LEA R242, P0, R11, UR16, 0x2 ;  /* 0x000000100bf27c11 */ /* 0x004fc4000f8010ff */
[----:B------:R-:W-:Y:S02]  /*14a0*/  LEA.HI.X R247, R14, UR9, R10, 0x1, P1 ;  /* 0x000000090ef77c11 */ /* 0x000fe400088f0c0a */
[----:B------:R-:W-:Y:S02]  /*14b0*/  LEA.HI.X R243, R11, UR17, R12, 0x2, P0 ;  /* 0x000000110bf37c11 */ /* 0x000fe400080f140c */
[----:B------:R-:W-:Y:S02]  /*14c0*/  IADD3 R10, P0, PT, R0, 0x20, RZ ;  /* 0x00000020000a7810 */ /* 0x000fe40007f1e0ff */
[----:B------:R-:W-:Y:S02]  /*14d0*/  SHF.L.U64.HI R15, R2, 0x5, R3 ;  /* 0x00000005020f7819 */ /* 0x000fe40000010203 */
        /* <DEDUP_REMOVED lines=18> */
.L_x_1897:
[----:B------:R-:W1:Y:S01]  /*1600*/  LDCU.64 UR12, c[0x0][0x5c0] ;  /* 0x0000b800ff0c77ac */ /* 0x000e620008000a00 */
[----:B------:R-:W-:-:S04]  /*1610*/  UIADD3 UR8, UPT, UPT, UR37, UR41, URZ ;  /* 0x0000002925087290 */ /* 0x000fc8000fffe0ff */
[----:B-1----:R-:W-:Y:S02]  /*1620*/  UIMAD.WIDE.U32 UR16, UR8, UR12, URZ ;  /* 0x0000000c081072a5 */ /* 0x002fe4000f8e00ff */
[----:B------:R-:W-:-:S04]  /*1630*/  UIMAD UR8, UR8, UR13, URZ ;  /* 0x0000000d080872a4 */ /* 0x000fc8000f8e02ff */
[----:B------:R-:W-:-:S06]  /*1640*/  UIADD3 UR8, UPT, UPT, UR17, UR8, URZ ;  /* 0x0000000811087290 */ /* 0x000fcc000fffe0ff */
[----:B------:R-:W-:Y:S02]  /*1650*/  MOV R4, UR8 ;  /* 0x0000000800047c02 */ /* 0x000fe40008000f00 */
.L_x_1898:
        /* <DEDUP_REMOVED lines=13> */
.L_x_1899:
[----:B------:R-:W1:Y:S01]  /*1730*/  LDCU.64 UR10, c[0x0][0x5c8] ;  /* 0x0000b900ff0a77ac */ /* 0x000e620008000a00 */
[----:B------:R-:W-:-:S04]  /*1740*/  UIADD3 UR37, UPT, UPT, UR37, UR41, URZ ;  /* 0x0000002925257290 */ /* 0x000fc8000fffe0ff */
[----:B-1----:R-:W-:Y:S02]  /*1750*/  UIMAD.WIDE.U32 UR14, UR37, UR10, URZ ;  /* 0x0000000a250e72a5 */ /* 0x002fe4000f8e00ff */
[----:B------:R-:W-:-:S04]  /*1760*/  UIMAD UR37, UR37, UR11, URZ ;  /* 0x0000000b252572a4 */ /* 0x000fc8000f8e02ff */
[----:B------:R-:W-:-:S06]  /*1770*/  UIADD3 UR37, UPT, UPT, UR15, UR37, URZ ;  /* 0x000000250f257290 */ /* 0x000fcc000fffe0ff */
[----:B------:R-:W-:-:S07]  /*1780*/  MOV R2, UR37 ;  /* 0x0000002500027c02 */ /* 0x000fce0008000f00 */
.L_x_1900:
        /* <DEDUP_REMOVED lines=32> */
.L_x_1902:
[----:B------:R-:W-:Y:S05]  /*1990*/  BSYNC.RECONVERGENT B0 ;  /* 0x0000000000007941 */ /* 0x000fea0003800200 */
.L_x_1901:
        /* <DEDUP_REMOVED lines=19> */
.L_x_1904:
[----:B------:R-:W-:Y:S05]  /*1ad0*/  BSYNC.RECONVERGENT B0 ;  /* 0x0000000000007941 */ /* 0x000fea0003800200 */
.L_x_1903:
        /* <DEDUP_REMOVED lines=29> */
.L_x_1906:
[----:B------:R-:W-:Y:S05]  /*1cb0*/  BSYNC.RECONVERGENT B0 ;  /* 0x0000000000007941 */ /* 0x000fea0003800200 */
.L_x_1905:
        /* <DEDUP_REMOVED lines=20> */
.L_x_1896:
        /* <DEDUP_REMOVED lines=38> */
.L_x_1909:
[----:B------:R2:W-:Y:S04]  /*2060*/  STS.128 [R11+0x10000], RZ ;  /* 0x010000ff0b007388 */ /* 0x0005e80000000c00 */
[----:B------:R2:W-:Y:S04]  /*2070*/  STS.128 [R11+0x12000], RZ ;  /* 0x012000ff0b007388 */ /* 0x0005e80000000c00 */
[----:B------:R2:W-:Y:S04]  /*2080*/  STS.128 [R11+0x14000], RZ ;  /* 0x014000ff0b007388 */ /* 0x0005e80000000c00 */
[----:B------:R2:W-:Y:S02]  /*2090*/  STS.128 [R11+0x16000], RZ ;  /* 0x016000ff0b007388 */ /* 0x0005e40000000c00 */
.L_x_1910:
[----:B------:R-:W-:Y:S05]  /*20a0*/  BSYNC.RECONVERGENT B0 ;  /* 0x0000000000007941 */ /* 0x000fea0003800200 */
.L_x_1908:
        /* <DEDUP_REMOVED lines=37> */
.L_x_1912:
[----:B------:R-:W-:Y:S05]  /*2300*/  BSYNC.RECONVERGENT B0 ;  /* 0x0000000000007941 */ /* 0x000fea0003800200 */
.L_x_1911:
        /* <DEDUP_REMOVED lines=29> */
.L_x_1914:
[----:B------:R1:W-:Y:S04]  /*24e0*/  STS.128 [R239], RZ ;  /* 0x000000ffef007388 */ /* 0x0003e80000000c00 */
[----:B------:R1:W-:Y:S04]  /*24f0*/  STS.128 [R239+0x2000], RZ ;  /* 0x002000ffef007388 */ /* 0x0003e80000000c00 */
[----:B------:R1:W-:Y:S04]  /*2500*/  STS.128 [R239+0x4000], RZ ;  /* 0x004000ffef007388 */ /* 0x0003e80000000c00 */
[----:B------:R1:W-:Y:S02]  /*2510*/  STS.128 [R239+0x6000], RZ ;  /* 0x006000ffef007388 */ /* 0x0003e40000000c00 */
.L_x_1915:
[----:B------:R-:W-:Y:S05]  /*2520*/  BSYNC.RECONVERGENT B0 ;  /* 0x0000000000007941 */ /* 0x000fea0003800200 */
.L_x_1913:
        /* <DEDUP_REMOVED lines=46> */
.L_x_1917:
[----:B------:R-:W-:Y:S05]  /*2810*/  BSYNC.RECONVERGENT B0 ;  /* 0x0000000000007941 */ /* 0x000fea0003800200 */
.L_x_1916:
        /* <DEDUP_REMOVED lines=48> */
.L_x_1919:
[----:B------:R2:W-:Y:S04]  /*2b20*/  STS.128 [R11+0x18000], RZ ;  /* 0x018000ff0b007388 */ /* 0x0005e80000000c00 */
[----:B------:R2:W-:Y:S04]  /*2b30*/  STS.128 [R11+0x1a000], RZ ;  /* 0x01a000ff0b007388 */ /* 0x0005e80000000c00 */
[----:B------:R2:W-:Y:S04]  /*2b40*/  STS.128 [R11+0x1c000], RZ ;  /* 0x01c000ff0b007388 */ /* 0x0005e80000000c00 */
[----:B------:R2:W-:Y:S02]  /*2b50*/  STS.128 [R11+0x1e000], RZ ;  /* 0x01e000ff0b007388 */ /* 0x0005e40000000c00 */
.L_x_1920:
[----:B------:R-:W-:Y:S05]  /*2b60*/  BSYNC.RECONVERGENT B0 ;  /* 0x0000000000007941 */ /* 0x000fea0003800200 */
.L_x_1918:
        /* <DEDUP_REMOVED lines=41> */
.L_x_1922:
[----:B------:R-:W-:Y:S05]  /*2e00*/  BSYNC.RECONVERGENT B0 ;  /* 0x0000000000007941 */ /* 0x000fea0003800200 */
.L_x_1921:
        /* <DEDUP_REMOVED lines=46> */
.L_x_1924:
[----:B------:R3:W-:Y:S04]  /*30f0*/  STS.128 [R11+0x20000], RZ ;  /* 0x020000ff0b007388 */ /* 0x0007e80000000c00 */
[----:B------:R3:W-:Y:S04]  /*3100*/  STS.128 [R11+0x22000], RZ ;  /* 0x022000ff0b007388 */ /* 0x0007e80000000c00 */
[----:B------:R3:W-:Y:S04]  /*3110*/  STS.128 [R11+0x24000], RZ ;  /* 0x024000ff0b007388 */ /* 0x0007e80000000c00 */
[----:B------:R3:W-:Y:S02]  /*3120*/  STS.128 [R11+0x26000], RZ ;  /* 0x026000ff0b007388 */ /* 0x0007e40000000c00 */
.L_x_1925:
[----:B------:R-:W-:Y:S05]  /*3130*/  BSYNC.RECONVERGENT B0 ;  /* 0x0000000000007941 */ /* 0x000fea0003800200 */
.L_x_1923:
[----:B------:R-:W2:Y:S01]  /*3140*/  S2R R222, SR_TID.X ;  /* 0x0000000000de7919 */ /* 0x000ea20000002100 */
[C---:B-1----:R-:W-:Y:S01]  /*3150*/  IMAD.SHL.U32 R8, R5.reuse, 0x2, RZ ;  /* 0x0000000205087824 */ /* 0x042fe200078e00ff */
[C---:B------:R-:W-:Y:S01]  /*3160*/  SHF.L.U32 R4, R5.reuse, 0x6, RZ ;  /* 0x0000000605047819 */ /* 0x040fe200000006ff */
[----:B------:R-:W-:Y:S01]  /*3170*/  BSSY.RECONVERGENT B0, `(.L_x_1926) ;  /* 0x000002a000007945 */ /* 0x000fe20003800200 */
[----:B------:R1:W-:Y:S01]  /*3180*/  @P5 STS.128 [R11+0x21000], RZ ;  /* 0x021000ff0b005388 */ /* 0x0003e20000000c00 */
[----:B------:R-:W-:Y:S01]  /*3190*/  IMAD.SHL.U32 R9, R5, 0x20, RZ ;  /* 0x0000002005097824 */ /* 0x000fe200078e00ff */
[----:B------:R-:W-:Y:S02]  /*31a0*/  LOP3.LUT R8, R8, 0x20, RZ, 0xc0, !PT ;  /* 0x0000002008087812 */ /* 0x000fe400078ec0ff */
        /* <DEDUP_REMOVED lines=38> */
.L_x_1927:
[----:B------:R-:W-:Y:S05]  /*3410*/  BSYNC.RECONVERGENT B0 ;  /* 0x0000000000007941 */ /* 0x000fea0003800200 */
.L_x_1926:
[----:B------:R-:W-:Y:S01]  /*3420*/  LOP3.LUT R7, R4, 0x1c0, RZ, 0xc0, !PT ;  /* 0x000001c004077812 */ /* 0x000fe200078ec0ff */
[----:B--2---:R-:W-:Y:S01]  /*3430*/  IMAD.SHL.U32 R217, R222, 0x40, RZ ;  /* 0x00000040ded97824 */ /* 0x004fe200078e00ff */
[----:B------:R-:W-:Y:S01]  /*3440*/  LOP3.LUT R8, R8, 0x18, R0, 0xf8, !PT ;  /* 0x0000001808087812 */ /* 0x000fe200078ef800 */
[C---:B------:R-:W-:Y:S01]  /*3450*/  IMAD.SHL.U32 R218, R222.reuse, 0x20, RZ ;  /* 0x00000020deda7824 */ /* 0x040fe200078e00ff */
[C---:B------:R-:W-:Y:S01]  /*3460*/  LOP3.LUT P5, R3, R222.reuse, 0x2, RZ, 0xc0, !PT ;  /* 0x00000002de037812 */ /* 0x040fe200078ac0ff */
[C---:B------:R-:W-:Y:S01]  /*3470*/  IMAD.SHL.U32 R221, R222.reuse, 0x2, RZ ;  /* 0x00000002dedd7824 */ /* 0x040fe200078e00ff */
[C---:B------:R-:W-:Y:S01]  /*3480*/  LOP3.LUT P4, R0, R222.reuse, 0x4, RZ, 0xc0, !PT ;  /* 0x00000004de007812 */ /* 0x040fe2000788c0ff */
[----:B------:R-:W-:Y:S01]  /*3490*/  IMAD.SHL.U32 R220, R222, 0x8, RZ ;  /* 0x00000008dedc7824 */ /* 0x000fe200078e00ff */
[----:B------:R-:W-:Y:S01]  /*34a0*/  LOP3.LUT R7, R7, 0x38, R6, 0xf8, !PT ;  /* 0x0000003807077812 */ /* 0x000fe200078ef806 */
[----:B------:R-:W-:Y:S01]  /*34b0*/  IMAD.SHL.U32 R233, R5, 0x10, RZ ;  /* 0x0000001005e97824 */ /* 0x000fe200078e00ff */
[----:B------:R-:W-:Y:S01]  /*34c0*/  ISETP.NE.AND P0, PT, R3, RZ, PT ;  /* 0x000000ff0300720c */ /* 0x000fe20003f05270 */
[----:B------:R-:W2:Y:S01]  /*34d0*/  LDC R251, c[0x0][0x44c] ;  /* 0x00011300fffb7b82 */ /* 0x000ea20000000800 */
[----:B------:R-:W-:Y:S01]  /*34e0*/  ISETP.NE.AND P3, PT, R0, RZ, PT ;  /* 0x000000ff0000720c */ /* 0x000fe20003f65270 */
[----:B------:R-:W0:Y:S01]  /*34f0*/  LDGDEPBAR ;  /* 0x00000000000079af */ /* 0x000e220000000000 */
[----:B------:R-:W-:Y:S01]  /*3500*/  LOP3.LUT R8, R8, 0x1c0, R4, 0xf8, !PT ;  /* 0x000001c008087812 */ /* 0x000fe200078ef804 */
[----:B------:R-:W1:Y:S01]  /*3510*/  LDCU UR13, c[0x0][0x590] ;  /* 0x0000b200ff0d77ac */ /* 0x000e620008000800 */
[----:B------:R-:W-:Y:S01]  /*3520*/  LOP3.LUT R15, R15, 0xc00, R9, 0xf8, !PT ;  /* 0x00000c000f0f7812 */ /* 0x000fe200078ef809 */
[----:B------:R-:W-:Y:S01]  /*3530*/  IMAD.MOV.U32 R229, RZ, RZ, 0x40 ;  /* 0x00000040ffe57424 */ /* 0x000fe200078e00ff */
[----:B------:R-:W-:Y:S01]  /*3540*/  LOP3.LUT R0, R7, 0x8, R2, 0x78, !PT ;  /* 0x0000000807007812 */ /* 0x000fe200078e7802 */
[----:B------:R-:W-:Y:S01]  /*3550*/  IMAD.MOV.U32 R230, RZ, RZ, 0x20 ;  /* 0x00000020ffe67424 */ /* 0x000fe200078e00ff */
[----:B------:R-:W-:Y:S01]  /*3560*/  LOP3.LUT R216, R217, 0x1c0, RZ, 0xc0, !PT ;  /* 0x000001c0d9d87812 */ /* 0x000fe200078ec0ff */
[----:B------:R-:W-:Y:S01]  /*3570*/  IMAD.MOV.U32 R226, RZ, RZ, 0x20 ;  /* 0x00000020ffe27424 */ /* 0x000fe200078e00ff */
[----:B------:R-:W-:Y:S01]  /*3580*/  LOP3.LUT R7, R7, 0x8, R5, 0x78, !PT ;  /* 0x0000000807077812 */ /* 0x000fe200078e7805 */
[----:B------:R-:W-:Y:S01]  /*3590*/  IMAD.MOV.U32 R219, RZ, RZ, 0x40 ;  /* 0x00000040ffdb7424 */ /* 0x000fe200078e00ff */
[----:B------:R-:W-:Y:S01]  /*35a0*/  R2P PR, R5, 0x6 ;  /* 0x0000000605007804 */ /* 0x000fe20000000000 */
[----:B------:R-:W-:Y:S01]  /*35b0*/  UIADD3 UR27, UPT, UPT, UR27, 0x40, URZ ;  /* 0x000000401b1b7890 */ /* 0x000fe2000fffe0ff */
[----:B------:R-:W-:Y:S01]  /*35c0*/  LOP3.LUT R2, R8, 0x38, R6, 0x78, !PT ;  /* 0x0000003808027812 */ /* 0x000fe200078e7806 */
[----:B------:R-:W-:Y:S01]  /*35d0*/  IMAD.SHL.U32 R6, R222, 0x10, RZ ;  /* 0x00000010de067824 */ /* 0x000fe200078e00ff */
[----:B------:R-:W-:Y:S01]  /*35e0*/  LOP3.LUT R5, R15, R0, RZ, 0xfc, !PT ;  /* 0x000000000f057212 */ /* 0x000fe200078efcff */
[----:B------:R-:W-:Y:S01]  /*35f0*/  IMAD.MOV.U32 R248, RZ, RZ, 0x4 ;  /* 0x00000004fff87424 */ /* 0x000fe200078e00ff */
[----:B------:R-:W-:-:S02]  /*3600*/  SHF.R.U32.HI R240, RZ, 0x2, R222 ;  /* 0x00000002fff07819 */ /* 0x000fc400000116de */
[----:B------:R-:W-:Y:S02]  /*3610*/  CS2R R190, SRZ ;  /* 0x0000000000be7805 */ /* 0x000fe4000001ff00 */
[----:B------:R-:W-:Y:S02]  /*3620*/  LOP3.LUT R3, R221, 0x38, RZ, 0xc0, !PT ;  /* 0x00000038dd037812 */ /* 0x000fe400078ec0ff */
[----:B------:R-:W-:Y:S02]  /*3630*/  CS2R R188, SRZ ;  /* 0x0000000000bc7805 */ /* 0x000fe4000001ff00 */
[----:B------:R-:W-:Y:S02]  /*3640*/  LOP3.LUT R0, R218, 0x200, RZ, 0xc0, !PT ;  /* 0x00000200da007812 */ /* 0x000fe400078ec0ff */
[----:B------:R-:W-:Y:S02]  /*3650*/  CS2R R194, SRZ ;  /* 0x0000000000c27805 */ /* 0x000fe4000001ff00 */
[----:B------:R-:W-:-:S02]  /*3660*/  LOP3.LUT R216, R216, 0x38, R220, 0xf8, !PT ;  /* 0x00000038d8d87812 */ /* 0x000fc400078ef8dc */
        /* <DEDUP_REMOVED lines=13> */
[----:B------:R-:W-:Y:S02]  /*3740*/  LOP3.LUT R241, R0, R241, RZ, 0xfc, !PT ;  /* 0x000000f100f17212 */ /* 0x000fe400078efcff */
[----:B------:R-:W-:Y:S02]  /*3750*/  CS2R R178, SRZ ;  /* 0x0000000000b27805 */ /* 0x000fe4000001ff00 */
[----:B------:R-:W-:Y:S02]  /*3760*/  LOP3.LUT R0, R217, 0x200, RZ, 0xc0, !PT ;  /* 0x00000200d9007812 */ /* 0x000fe400078ec0ff */
[----:B------:R-:W-:Y:S02]  /*3770*/  CS2R R176, SRZ ;  /* 0x0000000000b07805 */ /* 0x000fe4000001ff00 */
[----:B------:R-:W-:-:S02]  /*3780*/  SHF.R.U32.HI R3, RZ, 0x1, R222 ;  /* 0x00000001ff037819 */ /* 0x000fc400000116de */
[----:B------:R-:W-:Y:S02]  /*3790*/  CS2R R170, SRZ ;  /* 0x0000000000aa7805 */ /* 0x000fe4000001ff00 */
[----:B------:R-:W-:Y:S02]  /*37a0*/  LOP3.LUT R233, R233, R7, RZ, 0xfc, !PT ;  /* 0x00000007e9e97212 */ /* 0x000fe400078efcff */
[----:B------:R-:W-:Y:S02]  /*37b0*/  CS2R R168, SRZ ;  /* 0x0000000000a87805 */ /* 0x000fe4000001ff00 */
[----:B------:R-:W-:Y:S02]  /*37c0*/  LOP3.LUT R7, R218, 0xc00, RZ, 0xc0, !PT ;  /* 0x00000c00da077812 */ /* 0x000fe400078ec0ff */
[----:B------:R-:W-:Y:S02]  /*37d0*/  CS2R R166, SRZ ;  /* 0x0000000000a67805 */ /* 0x000fe4000001ff00 */
[----:B------:R-:W-:-:S02]  /*37e0*/  LOP3.LUT R4, R2, 0x200, R4, 0xf8, !PT ;  /* 0x0000020002047812 */ /* 0x000fc400078ef804 */
[----:B------:R-:W-:Y:S02]  /*37f0*/  CS2R R164, SRZ ;  /* 0x0000000000a47805 */ /* 0x000fe4000001ff00 */
[--C-:B------:R-:W-:Y:S02]  /*3800*/  LOP3.LUT R2, R0, 0xc00, R218.reuse, 0xf8, !PT ;  /* 0x00000c0000027812 */ /* 0x100fe400078ef8da */
[----:B------:R-:W-:Y:S02]  /*3810*/  CS2R R158, SRZ ;  /* 0x00000000009e7805 */ /* 0x000fe4000001ff00 */
[----:B------:R-:W-:Y:S02]  /*3820*/  LOP3.LUT R225, R216, 0x8, R3, 0x78, !PT ;  /* 0x00000008d8e17812 */ /* 0x000fe400078e7803 */
[----:B------:R-:W-:Y:S02]  /*3830*/  CS2R R156, SRZ ;  /* 0x00000000009c7805 */ /* 0x000fe4000001ff00 */
[----:B------:R-:W-:-:S02]  /*3840*/  LOP3.LUT R0, R0, 0x400, R218, 0xf8, !PT ;  /* 0x0000040000007812 */ /* 0x000fc400078ef8da */
[----:B------:R-:W-:Y:S02]  /*3850*/  CS2R R162, SRZ ;  /* 0x0000000000a27805 */ /* 0x000fe4000001ff00 */
[----:B------:R-:W-:Y:S02]  /*3860*/  LOP3.LUT R7, R7, 0x6, R221, 0xf8, !PT ;  /* 0x0000000607077812 */ /* 0x000fe400078ef8dd */
[----:B------:R-:W-:Y:S02]  /*3870*/  CS2R R160, SRZ ;  /* 0x0000000000a07805 */ /* 0x000fe4000001ff00 */
[-C--:B------:R-:W-:Y:S02]  /*3880*/  LOP3.LUT R2, R2, R225.reuse, RZ, 0xfc, !PT ;  /* 0x000000e102027212 */ /* 0x080fe400078efcff */
[----:B------:R-:W-:Y:S02]  /*3890*/  CS2R R154, SRZ ;  /* 0x00000000009a7805 */ /* 0x000fe4000001ff00 */
[----:B------:R-:W-:-:S02]  /*38a0*/  LOP3.LUT R225, R0, R225, RZ, 0xfc, !PT ;  /* 0x000000e100e17212 */ /* 0x000fc400078efcff */
[----:B------:R-:W-:Y:S02]  /*38b0*/  CS2R R152, SRZ ;  /* 0x0000000000987805 */ /* 0x000fe4000001ff00 */
[----:B------:R-:W-:Y:S02]  /*38c0*/  LOP3.LUT R0, R7, R6, RZ, 0xfc, !PT ;  /* 0x0000000607007212 */ /* 0x000fe400078efcff */
[----:B------:R-:W-:Y:S02]  /*38d0*/  CS2R R150, SRZ ;  /* 0x0000000000967805 */ /* 0x000fe4000001ff00 */
[----:B------:R-:W-:Y:S02]  /*38e0*/  SEL R229, R229, 0xffffffc0, !P2 ;  /* 0xffffffc0e5e57807 */ /* 0x000fe40005000000 */
[----:B------:R-:W-:Y:S02]  /*38f0*/  CS2R R148, SRZ ;  /* 0x0000000000947805 */ /* 0x000fe4000001ff00 */
[----:B------:R-:W-:Y:S01]  /*3900*/  LEA R233, R233, UR24, 0x1 ;  /* 0x00000018e9e97c11 */ /* 0x000fe2000f8e08ff */
[----:B------:R4:W-:Y:S01]  /*3910*/  STL [R1+0x4], R0 ;  /* 0x0000040001007387 */ /* 0x0009e20000100800 */
[----:B------:R-:W-:-:S02]  /*3920*/  LOP3.LUT R252, R220, 0x38, RZ, 0xc0, !PT ;  /* 0x00000038dcfc7812 */ /* 0x000fc400078ec0ff */
[----:B------:R-:W-:Y:S02]  /*3930*/  CS2R R142, SRZ ;  /* 0x00000000008e7805 */ /* 0x000fe4000001ff00 */
[----:B------:R-:W-:Y:S01]  /*3940*/  LEA R5, R5, UR24, 0x1 ;  /* 0x0000001805057c11 */ /* 0x000fe2000f8e08ff */
[----:B------:R-:W-:Y:S01]  /*3950*/  IMAD.IADD R223, R229, 0x1, R233 ;  /* 0x00000001e5df7824 */ /* 0x000fe200078e02e9 */
[----:B------:R-:W-:Y:S01]  /*3960*/  LEA R4, R4, UR24, 0x1 ;  /* 0x0000001804047c11 */ /* 0x000fe2000f8e08ff */
[----:B------:R-:W-:Y:S01]  /*3970*/  STL [R1+0x8], R239 ;  /* 0x000008ef01007387 */ /* 0x000fe20000100800 */
[----:B------:R-:W-:Y:S02]  /*3980*/  SEL R230, R230, 0xffffffe0, !P1 ;  /* 0xffffffe0e6e67807 */ /* 0x000fe40004800000 */
[----:B------:R-:W-:Y:S02]  /*3990*/  CS2R R140, SRZ ;  /* 0x00000000008c7805 */ /* 0x000fe4000001ff00 */
        /* <DEDUP_REMOVED lines=15> */
[----:B------:R-:W-:Y:S01]  /*3a90*/  CS2R R62, SRZ ;  /* 0x00000000003e7805 */ /* 0x000fe2000001ff00 */
[----:B----4-:R-:W-:Y:S01]  /*3aa0*/  IMAD.MOV.U32 R0, RZ, RZ, 0x10 ;  /* 0x00000010ff007424 */ /* 0x010fe200078e00ff */
[----:B------:R-:W-:Y:S02]  /*3ab0*/  CS2R R60, SRZ ;  /* 0x00000000003c7805 */ /* 0x000fe4000001ff00 */
[----:B------:R-:W-:Y:S02]  /*3ac0*/  CS2R R66, SRZ ;  /* 0x0000000000427805 */ /* 0x000fe4000001ff00 */
[----:B------:R-:W-:-:S02]  /*3ad0*/  CS2R R64, SRZ ;  /* 0x0000000000407805 */ /* 0x000fc4000001ff00 */
[----:B------:R-:W-:Y:S02]  /*3ae0*/  CS2R R58, SRZ ;  /* 0x00000000003a7805 */ /* 0x000fe4000001ff00 */
[----:B------:R-:W-:Y:S02]  /*3af0*/  SEL R0, R0, 0xfffffff0, !P4 ;  /* 0xfffffff000007807 */ /* 0x000fe40006000000 */
[----:B------:R-:W-:Y:S02]  /*3b00*/  CS2R R56, SRZ ;  /* 0x0000000000387805 */ /* 0x000fe4000001ff00 */
[----:B------:R-:W-:Y:S02]  /*3b10*/  CS2R R54, SRZ ;  /* 0x0000000000367805 */ /* 0x000fe4000001ff00 */
[----:B------:R-:W-:Y:S02]  /*3b20*/  CS2R R52, SRZ ;  /* 0x0000000000347805 */ /* 0x000fe4000001ff00 */
[----:B------:R-:W-:Y:S01]  /*3b30*/  CS2R R46, SRZ ;  /* 0x00000000002e7805 */ /* 0x000fe2000001ff00 */
[----:B------:R4:W-:Y:S01]  /*3b40*/  STL [R1], R0 ;  /* 0x0000000001007387 */ /* 0x0009e20000100800 */
        /* <DEDUP_REMOVED lines=15> */
[----:B------:R-:W-:Y:S01]  /*3c40*/  LOP3.LUT P6, RZ, R222, 0x8, RZ, 0xc0, !PT ;  /* 0x00000008deff7812 */ /* 0x000fe200078cc0ff */
[----:B------:R-:W-:Y:S01]  /*3c50*/  VIADD R232, R5, UR16 ;  /* 0x0000001005e87c36 */ /* 0x000fe20008000000 */
[--C-:B------:R-:W-:Y:S01]  /*3c60*/  SHF.R.U32.HI R250, RZ, 0x1, R222.reuse ;  /* 0x00000001fffa7819 */ /* 0x100fe200000116de */
[----:B------:R-:W-:Y:S01]  /*3c70*/  VIADD R231, R4, UR16 ;  /* 0x0000001004e77c36 */ /* 0x000fe20008000000 */
[----:B------:R-:W-:Y:S01]  /*3c80*/  SHF.R.U32.HI R249, RZ, 0x2, R222 ;  /* 0x00000002fff97819 */ /* 0x000fe200000116de */
[----:B------:R-:W-:Y:S01]  /*3c90*/  IMAD.IADD R224, R230, 0x1, R233 ;  /* 0x00000001e6e07824 */ /* 0x000fe200078e02e9 */
[----:B------:R-:W-:Y:S01]  /*3ca0*/  SEL R227, R219, 0xffffffc0, !P4 ;  /* 0xffffffc0dbe37807 */ /* 0x000fe20006000000 */
[----:B------:R-:W2:Y:S01]  /*3cb0*/  LDCU UR5, c[0x0][0x440] ;  /* 0x00008800ff0577ac */ /* 0x000ea20008000800 */
[----:B------:R-:W-:-:S02]  /*3cc0*/  SEL R226, R226, 0xffffffe0, !P0 ;  /* 0xffffffe0e2e27807 */ /* 0x000fc40004000000 */
[----:B----4-:R-:W-:Y:S01]  /*3cd0*/  LOP3.LUT R0, R252, 0x40, RZ, 0xfc, !PT ;  /* 0x00000040fc007812 */ /* 0x010fe200078efcff */
[----:B------:R-:W-:Y:S01]  /*3ce0*/  IMAD.IADD R0, R230, 0x1, R223 ;  /* 0x00000001e6007824 */ /* 0x000fe200078e02df */
[C---:B------:R-:W-:Y:S01]  /*3cf0*/  LOP3.LUT R7, R252.reuse, 0x80, RZ, 0xfc, !PT ;  /* 0x00000080fc077812 */ /* 0x040fe200078efcff */
[----:B------:R-:W4:Y:S01]  /*3d00*/  LDCU UR8, c[0x0][0x3e0] ;  /* 0x00007c00ff0877ac */ /* 0x000f220008000800 */
[----:B------:R-:W-:Y:S01]  /*3d10*/  LOP3.LUT R6, R252, 0xc0, RZ, 0xfc, !PT ;  /* 0x000000c0fc067812 */ /* 0x000fe200078efcff */
[----:B------:R-:W2:Y:S01]  /*3d20*/  LDCU UR12, c[0x0][0x50c] ;  /* 0x0000a180ff0c77ac */ /* 0x000ea20008000800 */
[----:B------:R-:W2:Y:S01]  /*3d30*/  LDCU UR9, c[0x0][0x45c] ;  /* 0x00008b80ff0977ac */ /* 0x000ea20008000800 */
[----:B-1----:R-:W-:Y:S02]  /*3d40*/  USHF.L.U32 UR13, UR13, 0x6, URZ ;  /* 0x000000060d0d7899 */ /* 0x002fe400080006ff */
[----:B------:R-:W-:-:S11]  /*3d50*/  UISETP.GE.AND UP1, UPT, UR27, UR33, UPT ;  /* 0x000000211b00728c */ /* 0x000fd6000bf26270 */
.L_x_1930:
[----:B------:R-:W0:Y:S01]  /*3d60*/  LDGDEPBAR ;  /* 0x00000000000079af */ /* 0x000e220000000000 */
[C---:B------:R-:W-:Y:S01]  /*3d70*/  IMAD.IADD R118, R232.reuse, 0x1, R230 ;  /* 0x00000001e8767824 */ /* 0x040fe200078e02e6 */
[----:B------:R-:W-:Y:S01]  /*3d80*/  PLOP3.LUT P0, PT, PT, PT, UP1, 0x80, 0x8 ;  /* 0x000000000008781c */ /* 0x000fe20003f0f018 */
[----:B------:R-:W-:Y:S03]  /*3d90*/  IMAD.IADD R117, R232, 0x1, R229 ;  /* 0x00000001e8757824 */ /* 0x000fe600078e02e5 */
[----:B------:R-:W4:Y:S01]  /*3da0*/  LDL R128, [R1+0x4] ;  /* 0x0000040001807983 */ /* 0x000f220000100800 */
[----:B------:R-:W-:Y:S01]  /*3db0*/  PLOP3.LUT P2, PT, PT, PT, UP1, 0x80, 0x8 ;  /* 0x000000000008781c */ /* 0x000fe20003f4f018 */
[----:B------:R-:W-:Y:S01]  /*3dc0*/  UISETP.NE.AND UP2, UPT, UR43, URZ, UPT ;  /* 0x000000ff2b00728c */ /* 0x000fe2000bf45270 */
[----:B------:R-:W-:Y:S03]  /*3dd0*/  PLOP3.LUT P4, PT, PT, PT, UP1, 0x80, 0x8 ;  /* 0x000000000008781c */ /* 0x000fe60003f8f018 */
[----:B------:R-:W2:Y:S01]  /*3de0*/  LDL R209, [R1] ;  /* 0x0000000001d17983 */ /* 0x000ea20000100800 */
[----:B------:R-:W-:Y:S02]  /*3df0*/  IADD3 R116, PT, PT, R230, R117, RZ ;  /* 0x00000075e6747210 */ /* 0x000fe40007ffe0ff */
[----:B------:R-:W-:Y:S02]  /*3e00*/  PLOP3.LUT P1, PT, PT, PT, UP1, 0x80, 0x8 ;  /* 0x000000000008781c */ /* 0x000fe40003f2f018 */
[----:B------:R-:W-:Y:S02]  /*3e10*/  PLOP3.LUT P5, PT, PT, PT, UP1, 0x80, 0x8 ;  /* 0x000000000008781c */ /* 0x000fe40003faf018 */
[C---:B------:R-:W-:Y:S02]  /*3e20*/  LOP3.LUT R213, R252.reuse, 0xc0, RZ, 0xfc, !PT ;  /* 0x000000c0fcd57812 */ /* 0x040fe400078efcff */
[C---:B------:R-:W-:Y:S02]  /*3e30*/  LOP3.LUT R214, R252.reuse, 0x80, RZ, 0xfc, !PT ;  /* 0x00000080fcd67812 */ /* 0x040fe400078efcff */
[----:B------:R-:W-:Y:S01]  /*3e40*/  LOP3.LUT R215, R252, 0x40, RZ, 0xfc, !PT ;  /* 0x00000040fcd77812 */ /* 0x000fe200078efcff */
[----:B------:R-:W-:Y:S04]  /*3e50*/  DEPBAR.LE SB0, 0x0 ;  /* 0x000080000000791a */ /* 0x000fe80000000000 */
[----:B------:R-:W-:Y:S06]  /*3e60*/  BAR.SYNC.DEFER_BLOCKING 0x0 ;  /* 0x0000000000007b1d */ /* 0x000fec0000010000 */
[----:B------:R-:W-:Y:S06]  /*3e70*/  LDSM.16.M88.4 R16, [R232] ;  /* 0x00000000e810783b */ /* 0x000fec0000000200 */
[----:B---3--:R-:W1:Y:S06]  /*3e80*/  LDSM.16.M88.4 R8, [R233+0x18000] ;  /* 0x01800000e908783b */ /* 0x008e6c0000000200 */
[----:B------:R-:W3:Y:S06]  /*3e90*/  LDSM.16.M88.4 R84, [R233+0x18800] ;  /* 0x01880000e954783b */ /* 0x000eec0000000200 */
[----:B------:R-:W-:Y:S06]  /*3ea0*/  LDSM.16.M88.4 R88, [R118] ;  /* 0x000000007658783b */ /* 0x000fec0000000200 */
[----:B------:R-:W3:Y:S06]  /*3eb0*/  LDSM.16.M88.4 R92, [R224+0x18000] ;  /* 0x01800000e05c783b */ /* 0x000eec0000000200 */
[----:B------:R-:W3:Y:S06]  /*3ec0*/  LDSM.16.M88.4 R96, [R224+0x18800] ;  /* 0x01880000e060783b */ /* 0x000eec0000000200 */
[----:B------:R-:W-:Y:S06]  /*3ed0*/  LDSM.16.M88.4 R100, [R117] ;  /* 0x000000007564783b */ /* 0x000fec0000000200 */
[----:B------:R-:W3:Y:S01]  /*3ee0*/  LDSM.16.M88.4 R104, [R223+0x18000] ;  /* 0x01800000df68783b */ /* 0x000ee20000000200 */
[C---:B-1----:R-:W-:Y:S05]  /*3ef0*/  HMMA.16816.F32 R4, R16.reuse, R8, RZ ;  /* 0x000000081004723c */ /* 0x042fea00000018ff */
[----:B------:R-:W-:Y:S03]  /*3f00*/  LDSM.16.M88.4 R108, [R116] ;  /* 0x00000000746c783b */ /* 0x000fe60000000200 */
[C---:B------:R-:W-:Y:S03]  /*3f10*/  HMMA.16816.F32 R8, R16.reuse, R10, RZ ;  /* 0x0000000a1008723c */ /* 0x040fe600000018ff */
[----:B------:R-:W-:Y:S05]  /*3f20*/  LDSM.16.M88.4 R112, [R0+0x18000] ;  /* 0x018000000070783b */ /* 0x000fea0000000200 */
[C---:B---3--:R-:W-:Y:S08]  /*3f30*/  HMMA.16816.F32 R12, R16.reuse, R84, RZ ;  /* 0x00000054100c723c */ /* 0x048ff000000018ff */
[----:B------:R-:W-:Y:S01]  /*3f40*/  HMMA.16816.F32 R16, R16, R86, RZ ;  /* 0x000000561010723c */ /* 0x000fe200000018ff */
[----:B------:R-:W1:Y:S07]  /*3f50*/  LDSM.16.M88.4 R84, [R223+0x18800] ;  /* 0x01880000df54783b */ /* 0x000e6e0000000200 */
[C---:B------:R-:W-:Y:S08]  /*3f60*/  HMMA.16816.F32 R4, R88.reuse, R92, R4 ;  /* 0x0000005c5804723c */ /* 0x040ff00000001804 */
        /* <DEDUP_REMOVED lines=33> */
[----:B------:R-:W2:Y:S01]  /*4180*/  LDSM.16.M88.4 R100, [R232+0x4000] ;  /* 0x00400000e864783b */ /* 0x000ea20000000200 */
[C---:B------:R-:W-:Y:S08]  /*4190*/  HMMA.16816.F32 R4, R108.reuse, R112, R4 ;  /* 0x000000706c04723c */ /* 0x040ff00000001804 */
[C---:B------:R-:W-:Y:S01]  /*41a0*/  HMMA.16816.F32 R8, R108.reuse, R114, R8 ;  /* 0x000000726c08723c */ /* 0x040fe20000001808 */
[----:B------:R-:W-:Y:S02]  /*41b0*/  LDSM.16.M88.4 R112, [R224+0x1c000] ;  /* 0x01c00000e070783b */ /* 0x000fe40000000200 */
[----:B----4-:R-:W-:Y:S05]  /*41c0*/  LEA R128, R128, UR4, 0x1 ;  /* 0x0000000480807c11 */ /* 0x010fea000f8e08ff */
        /* <DEDUP_REMOVED lines=11> */
[C---:B--2---:R-:W-:Y:S08]  /*4280*/  HMMA.16816.F32 R4, R100.reuse, R104, R4 ;  /* 0x000000686404723c */ /* 0x044ff00000001804 */
        /* <DEDUP_REMOVED lines=18> */
[----:B------:R1:W4:Y:S06]  /*43b0*/  LDSM.16.M88.4 R84, [R233+0x1e800] ;  /* 0x01e80000e954783b */ /* 0x00032c0000000200 */
[----:B------:R-:W4:Y:S01]  /*43c0*/  LDSM.16.M88.4 R92, [R118+0x6000] ;  /* 0x00600000765c783b */ /* 0x000f220000000200 */
[C---:B--2---:R-:W-:Y:S08]  /*43d0*/  HMMA.16816.F32 R4, R100.reuse, R104, R4 ;  /* 0x000000686404723c */ /* 0x044ff00000001804 */
[C---:B------:R-:W-:Y:S01]  /*43e0*/  HMMA.16816.F32 R8, R100.reuse, R106, R8 ;  /* 0x0000006a6408723c */ /* 0x040fe20000001808 */
[----:B------:R-:W-:Y:S07]  /*43f0*/  LDSM.16.M88.4 R104, [R223+0x1e000] ;  /* 0x01e00000df68783b */ /* 0x000fee0000000200 */
[C---:B---3--:R-:W-:Y:S03]  /*4400*/  HMMA.16816.F32 R12, R100.reuse, R88, R12 ;  /* 0x00000058640c723c */ /* 0x048fe6000000180c */
[----:B-1----:R-:W-:Y:S05]  /*4410*/  LEA R233, R241, UR4, 0x1 ;  /* 0x00000004f1e97c11 */ /* 0x002fea000f8e08ff */
[----:B------:R-:W-:Y:S01]  /*4420*/  HMMA.16816.F32 R16, R100, R90, R16 ;  /* 0x0000005a6410723c */ /* 0x000fe20000001810 */
[----:B------:R-:W1:Y:S06]  /*4430*/  LDSM.16.M88.4 R88, [R224+0x1e800] ;  /* 0x01e80000e058783b */ /* 0x000e6c0000000200 */
[----:B------:R-:W2:Y:S01]  /*4440*/  LDSM.16.M88.4 R100, [R117+0x6000] ;  /* 0x006000007564783b */ /* 0x000ea20000000200 */
[C---:B----4-:R-:W-:Y:S08]  /*4450*/  HMMA.16816.F32 R4, R108.reuse, R112, R4 ;  /* 0x000000706c04723c */ /* 0x050ff00000001804 */
[C---:B------:R-:W-:Y:S01]  /*4460*/  HMMA.16816.F32 R8, R108.reuse, R114, R8 ;  /* 0x000000726c08723c */ /* 0x040fe20000001808 */
[----:B------:R-:W-:Y:S07]  /*4470*/  LDSM.16.M88.4 R112, [R0+0x1e000] ;  /* 0x01e000000070783b */ /* 0x000fee0000000200 */
[C---:B------:R-:W-:Y:S08]  /*4480*/  HMMA.16816.F32 R12, R108.reuse, R84, R12 ;  /* 0x000000546c0c723c */ /* 0x040ff0000000180c */
[----:B------:R-:W-:Y:S01]  /*4490*/  HMMA.16816.F32 R16, R108, R86, R16 ;  /* 0x000000566c10723c */ /* 0x000fe20000001810 */
[----:B------:R-:W3:Y:S06]  /*44a0*/  LDSM.16.M88.4 R84, [R223+0x1e800] ;  /* 0x01e80000df54783b */ /* 0x000eec0000000200 */
[----:B------:R-:W4:Y:S01]  /*44b0*/  LDSM.16.M88.4 R108, [R116+0x6000] ;  /* 0x00600000746c783b */ /* 0x000f220000000200 */
[C---:B------:R-:W-:Y:S08]  /*44c0*/  HMMA.16816.F32 R4, R92.reuse, R96, R4 ;  /* 0x000000605c04723c */ /* 0x040ff00000001804 */
[C---:B------:R-:W-:Y:S08]  /*44d0*/  HMMA.16816.F32 R8, R92.reuse, R98, R8 ;  /* 0x000000625c08723c */ /* 0x040ff00000001808 */
[C---:B-1----:R-:W-:Y:S08]  /*44e0*/  HMMA.16816.F32 R12, R92.reuse, R88, R12 ;  /* 0x000000585c0c723c */ /* 0x042ff0000000180c */
[----:B------:R-:W-:Y:S08]  /*44f0*/  HMMA.16816.F32 R16, R92, R90, R16 ;  /* 0x0000005a5c10723c */ /* 0x000ff00000001810 */
[C---:B--2---:R-:W-:Y:S05]  /*4500*/  HMMA.16816.F32 R4, R100.reuse, R104, R4 ;  /* 0x000000686404723c */ /* 0x044fea0000001804 */
[C---:B------:R-:W-:Y:S03]  /*4510*/  IADD3 R104, PT, PT, R233.reuse, R227, RZ ;  /* 0x000000e3e9687210 */ /* 0x040fe60007ffe0ff */
[C---:B------:R-:W-:Y:S03]  /*4520*/  HMMA.16816.F32 R8, R100.reuse, R106, R8 ;  /* 0x0000006a6408723c */ /* 0x040fe60000001808 */
[----:B------:R-:W-:Y:S02]  /*4530*/  IADD3 R107, PT, PT, R233, R228, RZ ;  /* 0x000000e4e96b7210 */ /* 0x000fe40007ffe0ff */
[----:B------:R-:W-:Y:S03]  /*4540*/  IADD3 R105, PT, PT, R228, R104, RZ ;  /* 0x00000068e4697210 */ /* 0x000fe60007ffe0ff */
        /* <DEDUP_REMOVED lines=15> */
[C---:B-1----:R-:W-:Y:S09]  /*4640*/  HMMA.16816.F32 R12, R108.reuse, R84, R12 ;  /* 0x000000546c0c723c */ /* 0x042ff2000000180c */
[----:B------:R1:W-:Y:S01]  /*4650*/  MUFU.TANH R115, R7 ;  /* 0x0000000700737308 */ /* 0x0003e20000002400 */
[----:B------:R-:W-:Y:S03]  /*4660*/  HMMA.16816.F32 R16, R108, R86, R16 ;  /* 0x000000566c10723c */ /* 0x000fe60000001810 */
[----:B--2---:R-:W-:Y:S01]  /*4670*/  @P1 LOP3.LUT R5, R221, 0x6, RZ, 0xc0, !PT ;  /* 0x00000006dd051812 */ /* 0x004fe200078ec0ff */
[----:B------:R-:W-:Y:S01]  /*4680*/  VIADD R111, R128, 0x2a020 ;  /* 0x0002a020806f7836 */ /* 0x000fe20000000000 */
[----:B------:R-:W-:Y:S04]  /*4690*/  PLOP3.LUT P1, PT, PT, PT, UP1, 0x80, 0x8 ;  /* 0x000000000008781c */ /* 0x000fe80003f2f018 */
[----:B------:R4:W2:Y:S01]  /*46a0*/  MUFU.TANH R113, R6 ;  /* 0x0000000600717308 */ /* 0x0008a20000002400 */
[----:B------:R-:W-:Y:S01]  /*46b0*/  @P2 LOP3.LUT R5, R5, 0xe0, R240, 0xf8, !PT ;  /* 0x000000e005052812 */ /* 0x000fe200078ef8f0 */
[----:B---3--:R-:W-:Y:S01]  /*46c0*/  IMAD.U32 R4, RZ, RZ, UR36 ;  /* 0x00000024ff047e24 */ /* 0x008fe2000f8e00ff */
[----:B------:R-:W-:Y:S01]  /*46d0*/  PLOP3.LUT P2, PT, PT, PT, UP1, 0x80, 0x8 ;  /* 0x000000000008781c */ /* 0x000fe20003f4f018 */
[----:B------:R-:W-:Y:S02]  /*46e0*/  FMUL.FTZ R12, R12, UR12 ;  /* 0x0000000c0c0c7c20 */ /* 0x000fe40008410000 */
[----:B------:R-:W-:Y:S01]  /*46f0*/  @P0 IMAD R4, R4, 0x40, R5 ;  /* 0x0000004004040824 */ /* 0x000fe200078e0205 */
[----:B------:R-:W-:Y:S03]  /*4700*/  PLOP3.LUT P0, PT, PT, PT, UP1, 0x80, 0x8 ;  /* 0x000000000008781c */ /* 0x000fe60003f0f018 */
[----:B------:R3:W-:Y:S01]  /*4710*/  MUFU.TANH R118, R9 ;  /* 0x0000000900767308 */ /* 0x0007e20000002400 */
[----:B------:R-:W-:Y:S01]  /*4720*/  FMUL.FTZ R13, R13, UR12 ;  /* 0x0000000c0d0d7c20 */ /* 0x000fe20008410000 */
[----:B------:R-:W-:Y:S01]  /*4730*/  FMUL.FTZ R15, R15, UR12 ;  /* 0x0000000c0f0f7c20 */ /* 0x000fe20008410000 */
[----:B------:R-:W-:Y:S01]  /*4740*/  @P5 ISETP.GE.AND P5, PT, R4, UR33, PT ;  /* 0x0000002104005c0c */ /* 0x000fe2000bfa6270 */
[----:B------:R-:W-:Y:S01]  /*4750*/  FMUL.FTZ R14, R14, UR12 ;  /* 0x0000000c0e0e7c20 */ /* 0x000fe20008410000 */
[----:B-1----:R-:W-:Y:S01]  /*4760*/  @P1 IADD3 R7, PT, PT, R4, 0x1, RZ ;  /* 0x0000000104071810 */ /* 0x002fe20007ffe0ff */
[----:B------:R-:W-:Y:S01]  /*4770*/  FMUL.FTZ R16, R16, UR12 ;  /* 0x0000000c10107c20 */ /* 0x000fe20008410000 */
[----:B------:R-:W-:Y:S03]  /*4780*/  PLOP3.LUT P1, PT, PT, PT, UP1, 0x80, 0x8 ;  /* 0x000000000008781c */ /* 0x000fe60003f2f018 */
[----:B------:R1:W1:Y:S01]  /*4790*/  MUFU.TANH R116, R8 ;  /* 0x0000000800747308 */ /* 0x0002620000002400 */
[----:B------:R-:W-:Y:S01]  /*47a0*/  @P2 ISETP.GE.AND P2, PT, R7, UR33, PT ;  /* 0x0000002107002c0c */ /* 0x000fe2000bf46270 */
[----:B----4-:R-:W-:Y:S01]  /*47b0*/  IMAD.MOV.U32 R6, RZ, RZ, R112 ;  /* 0x000000ffff067224 */ /* 0x010fe200078e0070 */
[----:B------:R-:W-:Y:S01]  /*47c0*/  @P4 FSEL R6, R112, -INF , !P5 ;  /* 0xff80000070064808 */ /* 0x000fe20006800000 */
[----:B--2---:R-:W-:Y:S01]  /*47d0*/  IMAD.MOV.U32 R5, RZ, RZ, R113 ;  /* 0x000000ffff057224 */ /* 0x004fe200078e0071 */
[----:B------:R-:W-:Y:S01]  /*47e0*/  @P0 FSEL R5, R113, -INF , !P5 ;  /* 0xff80000071050808 */ /* 0x000fe20006800000 */
[----:B------:R-:W-:Y:S01]  /*47f0*/  IMAD.MOV.U32 R7, RZ, RZ, R115 ;  /* 0x000000ffff077224 */ /* 0x000fe200078e0073 */
[----:B------:R-:W-:Y:S03]  /*4800*/  PLOP3.LUT P4, PT, PT, PT, UP1, 0x80, 0x8 ;  /* 0x000000000008781c */ /* 0x000fe60003f8f018 */
[----:B------:R2:W-:Y:S01]  /*4810*/  MUFU.TANH R120, R12 ;  /* 0x0000000c00787308 */ /* 0x0005e20000002400 */
[----:B------:R-:W-:Y:S01]  /*4820*/  PLOP3.LUT P0, PT, PT, PT, UP1, 0x80, 0x8 ;  /* 0x000000000008781c */ /* 0x000fe20003f0f018 */
[----:B------:R-:W-:Y:S01]  /*4830*/  FMUL.FTZ R18, R18, UR12 ;  /* 0x0000000c12127c20 */ /* 0x000fe20008410000 */
[----:B------:R-:W-:Y:S01]  /*4840*/  PLOP3.LUT P5, PT, PT, PT, UP1, 0x80, 0x8 ;  /* 0x000000000008781c */ /* 0x000fe20003faf018 */
[----:B---3--:R-:W-:Y:S01]  /*4850*/  @P1 VIADD R9, R4, 0x8 ;  /* 0x0000000804091836 */ /* 0x008fe20000000000 */
[----:B------:R-:W-:Y:S01]  /*4860*/  PLOP3.LUT P1, PT, PT, PT, UP1, 0x80, 0x8 ;  /* 0x000000000008781c */ /* 0x000fe20003f2f018 */
[----:B------:R-:W-:Y:S01]  /*4870*/  FMUL.FTZ R19, R19, UR12 ;  /* 0x0000000c13137c20 */ /* 0x000fe20008410000 */
[----:B------:R-:W-:Y:S03]  /*4880*/  FMUL.FTZ R17, R17, UR12 ;  /* 0x0000000c11117c20 */ /* 0x000fe60008410000 */
[----:B------:R-:W3:Y:S01]  /*4890*/  MUFU.TANH R117, R10 ;  /* 0x0000000a00757308 */ /* 0x000ee20000002400 */
[----:B-----5:R-:W-:Y:S01]  /*48a0*/  LEA R110, R2, UR4, 0x1 ;  /* 0x00000004026e7c11 */ /* 0x020fe2000f8e08ff */
[----:B------:R-:W-:Y:S01]  /*48b0*/  FFMA.FTZ R112, -R112, R112, 1 ;  /* 0x3f80000070707423 */ /* 0x000fe20000010170 */
[-C--:B-1----:R-:W-:Y:S02]  /*48c0*/  MOV R8, R114.reuse ;  /* 0x0000007200087202 */ /* 0x082fe40000000f00 */
[----:B------:R-:W-:Y:S01]  /*48d0*/  @P4 FSEL R8, R114, -INF , !P2 ;  /* 0xff80000072084808 */ /* 0x000fe20005000000 */
[C---:B------:R-:W-:Y:S01]  /*48e0*/  IMAD.IADD R109, R110.reuse, 0x1, R228 ;  /* 0x000000016e6d7824 */ /* 0x040fe200078e02e4 */
[----:B------:R-:W-:Y:S03]  /*48f0*/  @P0 FSEL R7, R115, -INF , !P2 ;  /* 0xff80000073070808 */ /* 0x000fe60005000000 */
[----:B------:R3:W1:Y:S01]  /*4900*/  MUFU.TANH R119, R11 ;  /* 0x0000000b00777308 */ /* 0x0006620000002400 */
[----:B------:R-:W-:Y:S01]  /*4910*/  PLOP3.LUT P4, PT, PT, PT, UP1, 0x80, 0x8 ;  /* 0x000000000008781c */ /* 0x000fe20003f8f018 */
[----:B------:R-:W-:Y:S01]  /*4920*/  IMAD.IADD R106, R110, 0x1, R227 ;  /* 0x000000016e6a7824 */ /* 0x000fe200078e02e3 */
[----:B------:R-:W-:Y:S01]  /*4930*/  PLOP3.LUT P0, PT, PT, PT, UP1, 0x80, 0x8 ;  /* 0x000000000008781c */ /* 0x000fe20003f0f018 */
[----:B------:R-:W-:Y:S01]  /*4940*/  FFMA.FTZ R114, -R114, R114, 1 ;  /* 0x3f80000072727423 */ /* 0x000fe20000010172 */
[----:B------:R-:W-:Y:S01]  /*4950*/  @P5 ISETP.GE.AND P5, PT, R9, UR33, PT ;  /* 0x0000002109005c0c */ /* 0x000fe2000bfa6270 */
[----:B------:R-:W-:Y:S01]  /*4960*/  IMAD.IADD R108, R228, 0x1, R106 ;  /* 0x00000001e46c7824 */ /* 0x000fe200078e026a */
[-C--:B--2---:R-:W-:Y:S03]  /*4970*/  MOV R12, R116.reuse ;  /* 0x00000074000c7202 */ /* 0x084fe60000000f00 */
[----:B------:R2:W-:Y:S01]  /*4980*/  MUFU.TANH R123, R15 ;  /* 0x0000000f007b7308 */ /* 0x0005e20000002400 */
[C---:B------:R-:W-:Y:S01]  /*4990*/  @P1 FSEL R12, R116.reuse, -INF , !P5 ;  /* 0xff800000740c1808 */ /* 0x040fe20006800000 */
[----:B------:R-:W-:Y:S01]  /*49a0*/  FFMA.FTZ R116, -R116, R116, 1 ;  /* 0x3f80000074747423 */ /* 0x000fe20000010174 */
[----:B------:R-:W-:Y:S01]  /*49b0*/  PLOP3.LUT P1, PT, PT, PT, UP1, 0x80, 0x8 ;  /* 0x000000000008781c */ /* 0x000fe20003f2f018 */
[----:B------:R-:W-:Y:S01]  /*49c0*/  FMUL.FTZ R112, R112, UR12 ;  /* 0x0000000c70707c20 */ /* 0x000fe20008410000 */
[----:B------:R-:W-:Y:S01]  /*49d0*/  PLOP3.LUT P2, PT, PT, PT, UP1, 0x80, 0x8 ;  /* 0x000000000008781c */ /* 0x000fe20003f4f018 */
[----:B------:R-:W-:Y:S01]  /*49e0*/  FMUL.FTZ R114, R114, UR12 ;  /* 0x0000000c72727c20 */ /* 0x000fe20008410000 */
[----:B------:R-:W-:Y:S03]  /*49f0*/  FMUL.FTZ R116, R116, UR12 ;  /* 0x0000000c74747c20 */ /* 0x000fe60008410000 */
[----:B------:R1:W-:Y:S01]  /*4a00*/  MUFU.TANH R122, R13 ;  /* 0x0000000d007a7308 */ /* 0x0003e20000002400 */
[----:B------:R-:W-:Y:S01]  /*4a10*/  @P0 VIADD R9, R4, 0x9 ;  /* 0x0000000904090836 */ /* 0x000fe20000000000 */
[----:B------:R-:W-:Y:S01]  /*4a20*/  PLOP3.LUT P0, PT, PT, PT, UP1, 0x80, 0x8 ;  /* 0x000000000008781c */ /* 0x000fe20003f0f018 */
[----:B---3--:R-:W-:Y:S01]  /*4a30*/  IMAD.MOV.U32 R11, RZ, RZ, R117 ;  /* 0x000000ffff0b7224 */ /* 0x008fe200078e0075 */
[----:B------:R-:W-:Y:S02]  /*4a40*/  @P4 FSEL R11, R117, -INF , !P5 ;  /* 0xff800000750b4808 */ /* 0x000fe40006800000 */
[----:B------:R-:W-:Y:S02]  /*4a50*/  PLOP3.LUT P5, PT, PT, PT, UP1, 0x80, 0x8 ;  /* 0x000000000008781c */ /* 0x000fe40003faf018 */
[----:B------:R-:W-:Y:S02]  /*4a60*/  PLOP3.LUT P4, PT, PT, PT, UP1, 0x80, 0x8 ;  /* 0x000000000008781c */ /* 0x000fe40003f8f018 */
[----:B------:R3:W4:Y:S01]  /*4a70*/  MUFU.TANH R121, R14 ;  /* 0x0000000e00797308 */ /* 0x0007220000002400 */
[----:B------:R-:W-:Y:S01]  /*4a80*/  @P1 ISETP.GE.AND P1, PT, R9, UR33, PT ;  /* 0x0000002109001c0c */ /* 0x000fe2000bf26270 */
[----:B--2---:R-:W-:Y:S02]  /*4a90*/  IMAD.MOV.U32 R15, RZ, RZ, R118 ;  /* 0x000000ffff0f7224 */ /* 0x004fe400078e0076 */
[----:B-----5:R-:W-:Y:S01]  /*4aa0*/  FMUL.FTZ R9, R236, 1.4426950216293334961 ;  /* 0x3fb8aa3bec097820 */ /* 0x020fe20000410000 */
[----:B------:R-:W-:Y:S02]  /*4ab0*/  @P2 IADD3 R10, PT, PT, R4, 0x10, RZ ;  /* 0x00000010040a2810 */ /* 0x000fe40007ffe0ff */
[----:B------:R-:W-:Y:S03]  /*4ac0*/  FSETP.NEU.FTZ.AND P2, PT, R237, -INF , PT ;  /* 0xff800000ed00780b */ /* 0x000fe60003f5d000 */
[----:B------:R2:W-:Y:S01]  /*4ad0*/  MUFU.TANH R124, R16 ;  /* 0x00000010007c7308 */ /* 0x0005e20000002400 */
[----:B-1----:R-:W-:Y:S01]  /*4ae0*/  IMAD.MOV.U32 R13, RZ, RZ, R119 ;  /* 0x000000ffff0d7224 */ /* 0x002fe200078e0077 */
[C---:B------:R-:W-:Y:S01]  /*4af0*/  @P5 FSEL R15, R118.reuse, -INF , !P1 ;  /* 0xff800000760f5808 */ /* 0x040fe20004800000 */
[----:B------:R-:W-:Y:S01]  /*4b00*/  FFMA.FTZ R118, -R118, R118, 1 ;  /* 0x3f80000076767423 */ /* 0x000fe20000010176 */
[----:B------:R-:W-:Y:S02]  /*4b10*/  @P0 FSEL R13, R119, -INF , !P1 ;  /* 0xff800000770d0808 */ /* 0x000fe40004800000 */
[----:B------:R-:W-:Y:S01]  /*4b20*/  FSETP.NEU.FTZ.AND P1, PT, R236, -INF , PT ;  /* 0xff800000ec00780b */ /* 0x000fe20003f3d000 */
[----:B------:R-:W-:Y:S01]  /*4b30*/  FMUL.FTZ R118, R118, UR12 ;  /* 0x0000000c76767c20 */ /* 0x000fe20008410000 */
[----:B------:R-:W-:Y:S02]  /*4b40*/  PLOP3.LUT P5, PT, PT, PT, UP1, 0x80, 0x8 ;  /* 0x000000000008781c */ /* 0x000fe40003faf018 */
[----:B------:R-:W1:Y:S01]  /*4b50*/  MUFU.TANH R126, R18 ;  /* 0x00000012007e7308 */ /* 0x000e620000002400 */
[----:B------:R-:W-:Y:S02]  /*4b60*/  PLOP3.LUT P0, PT, PT, PT, UP1, 0x80, 0x8 ;  /* 0x000000000008781c */ /* 0x000fe40003f0f018 */
[----:B------:R-:W-:Y:S02]  /*4b70*/  FSEL R9, R9, RZ, P1 ;  /* 0x000000ff09097208 */ /* 0x000fe40000800000 */
[----:B------:R-:W-:Y:S01]  /*4b80*/  @P4 ISETP.GE.AND P4, PT, R10, UR33, PT ;  /* 0x000000210a004c0c */ /* 0x000fe2000bf86270 */
[----:B------:R-:W-:Y:S01]  /*4b90*/  FMUL.FTZ R10, R237, 1.4426950216293334961 ;  /* 0x3fb8aa3bed0a7820 */ /* 0x000fe20000410000 */
[----:B------:R-:W-:Y:S01]  /*4ba0*/  PLOP3.LUT P1, PT, PT, PT, UP1, 0x80, 0x8 ;  /* 0x000000000008781c */ /* 0x000fe20003f2f018 */
[--C-:B------:R-:W-:Y:S01]  /*4bb0*/  FFMA.FTZ R200, R5, UR9, -R9.reuse ;  /* 0x0000000905c87c23 */ /* 0x100fe20008010809 */
[----:B---3--:R-:W-:Y:S01]  /*4bc0*/  MOV R14, R120 ;  /* 0x00000078000e7202 */ /* 0x008fe20000000f00 */
[----:B------:R-:W-:Y:S01]  /*4bd0*/  MUFU.TANH R127, R19 ;  /* 0x00000013007f7308 */ /* 0x000fe20000002400 */
[----:B------:R-:W-:Y:S01]  /*4be0*/  FSEL R10, R10, RZ, P2 ;  /* 0x000000ff0a0a7208 */ /* 0x000fe20001000000 */
[----:B--2---:R-:W-:Y:S01]  /*4bf0*/  @P5 VIADD R16, R4, 0x11 ;  /* 0x0000001104105836 */ /* 0x004fe20000000000 */
[----:B------:R-:W-:Y:S01]  /*4c00*/  PLOP3.LUT P2, PT, PT, PT, UP1, 0x80, 0x8 ;  /* 0x000000000008781c */ /* 0x000fe20003f4f018 */
[----:B------:R-:W-:Y:S01]  /*4c10*/  FFMA.FTZ R199, R7, UR9, -R9 ;  /* 0x0000000907c77c23 */ /* 0x000fe20008010809 */
[----:B------:R-:W-:Y:S01]  /*4c20*/  @P0 FSEL R14, R120, -INF , !P4 ;  /* 0xff800000780e0808 */ /* 0x000fe20006000000 */
[--C-:B------:R-:W-:Y:S01]  /*4c30*/  FFMA.FTZ R208, R6, UR9, -R10.reuse ;  /* 0x0000000906d07c23 */ /* 0x100fe2000801080a */
[----:B------:R-:W-:Y:S01]  /*4c40*/  PLOP3.LUT P5, PT, PT, PT, UP1, 0x80, 0x8 ;  /* 0x000000000008781c */ /* 0x000fe20003faf018 */
[----:B----4-:R-:W-:Y:S01]  /*4c50*/  IMAD.MOV.U32 R6, RZ, RZ, R121 ;  /* 0x000000ffff067224 */ /* 0x010fe200078e0079 */
[----:B------:R-:W-:Y:S01]  /*4c60*/  PLOP3.LUT P0, PT, PT, PT, UP1, 0x80, 0x8 ;  /* 0x000000000008781c */ /* 0x000fe20003f0f018 */
[--C-:B------:R-:W-:Y:S01]  /*4c70*/  FFMA.FTZ R207, R8, UR9, -R10.reuse ;  /* 0x0000000908cf7c23 */ /* 0x100fe2000801080a */
[----:B------:R-:W-:Y:S01]  /*4c80*/  @P1 FSEL R6, R121, -INF , !P4 ;  /* 0xff80000079061808 */ /* 0x000fe20006000000 */
[----:B------:R-:W-:Y:S01]  /*4c90*/  IMAD.MOV.U32 R7, RZ, RZ, R123 ;  /* 0x000000ffff077224 */ /* 0x000fe200078e007b */
[----:B------:R-:W-:Y:S01]  /*4ca0*/  PLOP3.LUT P1, PT, PT, PT, UP1, 0x80, 0x8 ;  /* 0x000000000008781c */ /* 0x000fe20003f2f018 */
[----:B------:R-:W2:Y:S01]  /*4cb0*/  MUFU.TANH R125, R17 ;  /* 0x00000011007d7308 */ /* 0x000ea20000002400 */
[----:B------:R-:W-:Y:S01]  /*4cc0*/  PLOP3.LUT P4, PT, PT, PT, UP1, 0x80, 0x8 ;  /* 0x000000000008781c */ /* 0x000fe20003f8f018 */
[--C-:B------:R-:W-:Y:S01]  /*4cd0*/  FFMA.FTZ R196, R6, UR9, -R9.reuse ;  /* 0x0000000906c47c23 */ /* 0x100fe20008010809 */
[----:B------:R-:W-:Y:S01]  /*4ce0*/  @P2 ISETP.GE.AND P2, PT, R16, UR33, PT ;  /* 0x0000002110002c0c */ /* 0x000fe2000bf46270 */
[--C-:B------:R-:W-:Y:S01]  /*4cf0*/  FFMA.FTZ R198, R11, UR9, -R9.reuse ;  /* 0x000000090bc67c23 */ /* 0x100fe20008010809 */
[----:B-1----:R-:W-:Y:S01]  /*4d00*/  MOV R6, R126 ;  /* 0x0000007e00067202 */ /* 0x002fe20000000f00 */
[----:B------:R-:W-:Y:S01]  /*4d10*/  FFMA.FTZ R197, R13, UR9, -R9 ;  /* 0x000000090dc57c23 */ /* 0x000fe20008010809 */
[C---:B------:R-:W-:Y:S01]  /*4d20*/  @P5 IADD3 R8, PT, PT, R4.reuse, 0x18, RZ ;  /* 0x0000001804085810 */ /* 0x040fe20007ffe0ff */
[----:B------:R-:W-:Y:S01]  /*4d30*/  @P0 VIADD R5, R4, 0x19 ;  /* 0x0000001904050836 */ /* 0x000fe20000000000 */
[----:B------:R-:W-:Y:S01]  /*4d40*/  PLOP3.LUT P5, PT, PT, PT, UP1, 0x80, 0x8 ;  /* 0x000000000008781c */ /* 0x000fe20003faf018 */
[--C-:B------:R-:W-:Y:S01]  /*4d50*/  FFMA.FTZ R206, R12, UR9, -R10.reuse ;  /* 0x000000090cce7c23 */ /* 0x100fe2000801080a */
[----:B------:R-:W-:Y:S01]  /*4d60*/  MOV R4, R122 ;  /* 0x0000007a00047202 */ /* 0x000fe20000000f00 */
[--C-:B------:R-:W-:Y:S01]  /*4d70*/  FFMA.FTZ R205, R15, UR9, -R10.reuse ;  /* 0x000000090fcd7c23 */ /* 0x100fe2000801080a */
[----:B------:R-:W-:Y:S01]  /*4d80*/  PLOP3.LUT P0, PT, PT, PT, UP1, 0x80, 0x8 ;  /* 0x000000000008781c */ /* 0x000fe20003f0f018 */
[----:B------:R-:W-:Y:S01]  /*4d90*/  MUFU.EX2 R208, R208 ;  /* 0x000000d000d07308 */ /* 0x000fe20000000800 */
[----:B------:R-:W-:Y:S01]  /*4da0*/  @P1 FSEL R4, R122, -INF , !P2 ;  /* 0xff8000007a041808 */ /* 0x000fe20005000000 */
[--C-:B------:R-:W-:Y:S01]  /*4db0*/  FFMA.FTZ R204, R14, UR9, -R10.reuse ;  /* 0x000000090ecc7c23 */ /* 0x100fe2000801080a */
[----:B------:R-:W-:Y:S07]  /*4dc0*/  PLOP3.LUT P1, PT, PT, PT, UP1, 0x80, 0x8 ;  /* 0x000000000008781c */ /* 0x000fee0003f2f018 */
[----:B------:R-:W-:Y:S01]  /*4dd0*/  MUFU.EX2 R207, R207 ;  /* 0x000000cf00cf7308 */ /* 0x000fe20000000800 */
[----:B------:R-:W-:Y:S01]  /*4de0*/  @P4 ISETP.GE.AND P4, PT, R8, UR33, PT ;  /* 0x0000002108004c0c */ /* 0x000fe2000bf86270 */
[--C-:B------:R-:W-:Y:S01]  /*4df0*/  FFMA.FTZ R203, R4, UR9, -R10.reuse ;  /* 0x0000000904cb7c23 */ /* 0x100fe2000801080a */
[----:B--2---:R-:W-:Y:S01]  /*4e00*/  IMAD.MOV.U32 R4, RZ, RZ, R125 ;  /* 0x000000ffff047224 */ /* 0x004fe200078e007d */
[----:B------:R-:W-:Y:S06]  /*4e10*/  @P5 ISETP.GE.AND P5, PT, R5, UR33, PT ;  /* 0x0000002105005c0c */ /* 0x000fec000bfa6270 */
[----:B------:R-:W-:Y:S01]  /*4e20*/  MUFU.EX2 R200, R200 ;  /* 0x000000c800c87308 */ /* 0x000fe20000000800 */
[----:B------:R-:W-:Y:S01]  /*4e30*/  MOV R5, R124 ;  /* 0x0000007c00057202 */ /* 0x000fe20000000f00 */
[----:B------:R-:W-:Y:S01]  /*4e40*/  FFMA.FTZ R120, -R120, R120, 1 ;  /* 0x3f80000078787423 */ /* 0x000fe20000010178 */
[----:B------:R-:W-:Y:S07]  /*4e50*/  @P0 FSEL R7, R123, -INF , !P2 ;  /* 0xff8000007b070808 */ /* 0x000fee0005000000 */
[----:B------:R-:W1:Y:S01]  /*4e60*/  MUFU.EX2 R199, R199 ;  /* 0x000000c700c77308 */ /* 0x000e620000000800 */
[----:B------:R-:W-:Y:S01]  /*4e70*/  PLOP3.LUT P2, PT, PT, PT, UP1, 0x80, 0x8 ;  /* 0x000000000008781c */ /* 0x000fe20003f4f018 */
[----:B------:R-:W-:Y:S01]  /*4e80*/  FFMA.FTZ R122, -R122, R122, 1 ;  /* 0x3f8000007a7a7423 */ /* 0x000fe2000001017a */
[----:B------:R-:W-:Y:S01]  /*4e90*/  @P1 FSEL R5, R124, -INF , !P4 ;  /* 0xff8000007c051808 */ /* 0x000fe20006000000 */
[----:B------:R-:W-:Y:S01]  /*4ea0*/  FFMA.FTZ R131, R7, UR9, -R9 ;  /* 0x0000000907837c23 */ /* 0x000fe20008010809 */
[----:B------:R-:W-:Y:S05]  /*4eb0*/  PLOP3.LUT P1, PT, PT, PT, UP1, 0x80, 0x8 ;  /* 0x000000000008781c */ /* 0x000fea0003f2f018 */
[----:B------:R-:W-:Y:S01]  /*4ec0*/  MUFU.EX2 R206, R206 ;  /* 0x000000ce00ce7308 */ /* 0x000fe20000000800 */
[----:B------:R-:W-:Y:S01]  /*4ed0*/  PLOP3.LUT P0, PT, PT, PT, UP1, 0x80, 0x8 ;  /* 0x000000000008781c */ /* 0x000fe20003f0f018 */
[--C-:B------:R-:W-:Y:S01]  /*4ee0*/  FFMA.FTZ R202, R5, UR9, -R10.reuse ;  /* 0x0000000905ca7c23 */ /* 0x100fe2000801080a */
[----:B------:R-:W-:Y:S07]  /*4ef0*/  IMAD.MOV.U32 R5, RZ, RZ, R127 ;  /* 0x000000ffff057224 */ /* 0x000fee00078e007f */
[----:B------:R-:W2:Y:S01]  /*4f00*/  MUFU.EX2 R205, R205 ;  /* 0x000000cd00cd7308 */ /* 0x000ea20000000800 */
[----:B------:R-:W-:Y:S01]  /*4f10*/  FMUL.FTZ R120, R120, UR12 ;  /* 0x0000000c78787c20 */ /* 0x000fe20008410000 */
[----:B------:R-:W-:Y:S01]  /*4f20*/  FMUL.FTZ R122, R122, UR12 ;  /* 0x0000000c7a7a7c20 */ /* 0x000fe20008410000 */
[----:B------:R-:W-:Y:S01]  /*4f30*/  FFMA.FTZ R124, -R124, R124, 1 ;  /* 0x3f8000007c7c7423 */ /* 0x000fe2000001017c */
[----:B------:R-:W-:Y:S06]  /*4f40*/  @P2 FSEL R6, R126, -INF , !P4 ;  /* 0xff8000007e062808 */ /* 0x000fec0006000000 */
[----:B------:R-:W-:Y:S01]  /*4f50*/  MUFU.EX2 R198, R198 ;  /* 0x000000c600c67308 */ /* 0x000fe20000000800 */
[----:B-1----:R-:W-:Y:S01]  /*4f60*/  F2FP.F16.F32.PACK_AB R8, R199, R200 ;  /* 0x000000c8c708723e */ /* 0x002fe200000000ff */
[----:B------:R-:W-:Y:S01]  /*4f70*/  FMUL.FTZ R124, R124, UR12 ;  /* 0x0000000c7c7c7c20 */ /* 0x000fe20008410000 */
[----:B------:R-:W-:Y:S01]  /*4f80*/  @P1 FSEL R5, R127, -INF , !P5 ;  /* 0xff8000007f051808 */ /* 0x000fe20006800000 */
[--C-:B------:R-:W-:Y:S06]  /*4f90*/  FFMA.FTZ R130, R6, UR9, -R9.reuse ;  /* 0x0000000906827c23 */ /* 0x100fec0008010809 */
[----:B------:R-:W1:Y:S01]  /*4fa0*/  MUFU.EX2 R197, R197 ;  /* 0x000000c500c57308 */ /* 0x000e620000000800 */
[----:B------:R-:W-:Y:S01]  /*4fb0*/  @P0 FSEL R4, R125, -INF , !P5 ;  /* 0xff8000007d040808 */ /* 0x000fe20006800000 */
[----:B------:R-:W-:Y:S01]  /*4fc0*/  STS [R128+0x2a400], R8 ;  /* 0x02a4000880007388 */ /* 0x000fe20000000800 */
[----:B------:R-:W-:Y:S07]  /*4fd0*/  FFMA.FTZ R9, R5, UR9, -R9 ;  /* 0x0000000905097c23 */ /* 0x000fee0008010809 */
[----:B------:R-:W-:Y:S01]  /*4fe0*/  MUFU.EX2 R204, R204 ;  /* 0x000000cc00cc7308 */ /* 0x000fe20000000800 */
[----:B--2---:R-:W-:Y:S01]  /*4ff0*/  F2FP.F16.F32.PACK_AB R7, R205, R206 ;  /* 0x000000cecd07723e */ /* 0x004fe200000000ff */
[----:B------:R-:W-:Y:S01]  /*5000*/  FFMA.FTZ R10, R4, UR9, -R10 ;  /* 0x00000009040a7c23 */ /* 0x000fe2000801080a */
[----:B------:R-:W-:Y:S07]  /*5010*/  IADD3 R4, PT, PT, R128, 0x2a000, RZ ;  /* 0x0002a00080047810 */ /* 0x000fee0007ffe0ff */
[----:B------:R2:W-:Y:S01]  /*5020*/  MUFU.EX2 R129, R9 ;  /* 0x0000000900817308 */ /* 0x0005e20000000800 */
[----:B------:R-:W-:Y:S01]  /*5030*/  FFMA.FTZ R125, -R125, R125, 1 ;  /* 0x3f8000007d7d7423 */ /* 0x000fe2000001017d */
[----:B------:R-:W-:Y:S08]  /*5040*/  @P6 IADD3 R111, PT, PT, R4, -0x20, RZ ;  /* 0xffffffe0046f6810 */ /* 0x000ff00007ffe0ff */
[----:B------:R-:W3:Y:S01]  /*5050*/  MUFU.EX2 R203, R203 ;  /* 0x000000cb00cb7308 */ /* 0x000ee20000000800 */
[----:B------:R-:W-:Y:S01]  /*5060*/  IMAD.IADD R4, R128, 0x1, R209 ;  /* 0x0000000180047824 */ /* 0x000fe200078e02d1 */
[----:B-1----:R-:W-:Y:S01]  /*5070*/  F2FP.F16.F32.PACK_AB R6, R197, R198 ;  /* 0x000000c6c506723e */ /* 0x002fe200000000ff */
[----:B------:R-:W-:Y:S07]  /*5080*/  FMUL.FTZ R125, R125, UR12 ;  /* 0x0000000c7d7d7c20 */ /* 0x000fee0008410000 */
[----:B------:R-:W-:Y:S10]  /*5090*/  MUFU.EX2 R196, R196 ;  /* 0x000000c400c47308 */ /* 0x000ff40000000800 */
[----:B------:R-:W1:Y:S01]  /*50a0*/  MUFU.EX2 R131, R131 ;  /* 0x0000008300837308 */ /* 0x000e620000000800 */
[----:B--2---:R-:W-:Y:S09]  /*50b0*/  F2FP.F16.F32.PACK_AB R9, R207, R208 ;  /* 0x000000d0cf09723e */ /* 0x004ff200000000ff */
[----:B------:R-:W-:Y:S01]  /*50c0*/  MUFU.EX2 R201, R10 ;  /* 0x0000000a00c97308 */ /* 0x000fe20000000800 */
[----:B---3--:R-:W-:Y:S01]  /*50d0*/  F2FP.F16.F32.PACK_AB R5, R203, R204 ;  /* 0x000000cccb05723e */ /* 0x008fe200000000ff */
[----:B------:R-:W-:Y:S08]  /*50e0*/  STS [R128+0x2a000], R9 ;  /* 0x02a0000980007388 */ /* 0x000ff00000000800 */
[----:B------:R-:W2:Y:S01]  /*50f0*/  MUFU.EX2 R202, R202 ;  /* 0x000000ca00ca7308 */ /* 0x000ea20000000800 */
[----:B------:R1:W-:Y:S09]  /*5100*/  STS [R4+0x2a000], R7 ;  /* 0x02a0000704007388 */ /* 0x0003f20000000800 */
[----:B------:R-:W3:Y:S01]  /*5110*/  MUFU.EX2 R130, R130 ;  /* 0x0000008200827308 */ /* 0x000ee20000000800 */
[----:B------:R4:W-:Y:S06]  /*5120*/  STS [R4+0x2a400], R6 ;  /* 0x02a4000604007388 */ /* 0x0009ec0000000800 */
[----:B------:R3:W-:Y:S01]  /*5130*/  STS [R111], R5 ;  /* 0x000000056f007388 */ /* 0x0007e20000000800 */
[----:B-1----:R-:W-:Y:S02]  /*5140*/  F2FP.F16.F32.PACK_AB R7, R131, R196 ;  /* 0x000000c48307723e */ /* 0x002fe400000000ff */
[----:B----4-:R-:W-:Y:S03]  /*5150*/  IADD3 R4, PT, PT, R209, R111, RZ ;  /* 0x0000006fd1047210 */ /* 0x010fe60007ffe0ff */
[----:B------:R-:W-:Y:S01]  /*5160*/  STS [R111+0x400], R7 ;  /* 0x000400076f007388 */ /* 0x000fe20000000800 */
[----:B--2---:R-:W-:Y:S02]  /*5170*/  F2FP.F16.F32.PACK_AB R6, R201, R202 ;  /* 0x000000cac906723e */ /* 0x004fe400000000ff */
[----:B---3--:R-:W-:Y:S03]  /*5180*/  F2FP.F16.F32.PACK_AB R5, R129, R130 ;  /* 0x000000828105723e */ /* 0x008fe600000000ff */
[----:B------:R-:W-:Y:S06]  /*5190*/  STS [R4], R6 ;  /* 0x0000000604007388 */ /* 0x000fec0000000800 */
[----:B------:R-:W-:Y:S06]  /*51a0*/  STS [R4+0x400], R5 ;  /* 0x0004000504007388 */ /* 0x000fec0000000800 */
[----:B------:R-:W-:Y:S06]  /*51b0*/  LDSM.16.M88.4 R16, [R110+0x10000] ;  /* 0x010000006e10783b */ /* 0x000fec0000000200 */
[----:B------:R-:W1:Y:S06]  /*51c0*/  LDSM.16.M88.4 R8, [R233+0x20000] ;  /* 0x02000000e908783b */ /* 0x000e6c0000000200 */
[----:B------:R-:W2:Y:S06]  /*51d0*/  LDSM.16.M88.4 R84, [R233+0x20800] ;  /* 0x02080000e954783b */ /* 0x000eac0000000200 */
[----:B------:R-:W-:Y:S06]  /*51e0*/  LDSM.16.M88.4 R88, [R109+0x10000] ;  /* 0x010000006d58783b */ /* 0x000fec0000000200 */
[----:B------:R-:W3:Y:S06]  /*51f0*/  LDSM.16.M88.4 R92, [R107+0x20000] ;  /* 0x020000006b5c783b */ /* 0x000eec0000000200 */
[----:B------:R-:W4:Y:S06]  /*5200*/  LDSM.16.M88.4 R96, [R107+0x20800] ;  /* 0x020800006b60783b */ /* 0x000f2c0000000200 */
        /* <DEDUP_REMOVED lines=8> */
[----:B------:R-:W2:Y:S07]  /*5290*/  LDSM.16.M88.4 R92, [R104+0x20800] ;  /* 0x02080000685c783b */ /* 0x000eae0000000200 */
[C---:B----4-:R-:W-:Y:S08]  /*52a0*/  HMMA.16816.F32 R12, R88.reuse, R96, R12 ;  /* 0x00000060580c723c */ /* 0x050ff0000000180c */
[----:B------:R-:W-:Y:S01]  /*52b0*/  HMMA.16816.F32 R16, R88, R98, R16 ;  /* 0x000000625810723c */ /* 0x000fe20000001810 */
[----:B------:R-:W-:Y:S06]  /*52c0*/  LDSM.16.M88.4 R88, [R108+0x10000] ;  /* 0x010000006c58783b */ /* 0x000fec0000000200 */
[----:B------:R-:W3:Y:S01]  /*52d0*/  LDSM.16.M88.4 R96, [R105+0x20000] ;  /* 0x020000006960783b */ /* 0x000ee20000000200 */
[C---:B-1----:R-:W-:Y:S08]  /*52e0*/  HMMA.16816.F32 R4, R84.reuse, R100, R4 ;  /* 0x000000645404723c */ /* 0x042ff00000001804 */
[C---:B------:R-:W-:Y:S01]  /*52f0*/  HMMA.16816.F32 R8, R84.reuse, R102, R8 ;  /* 0x000000665408723c */ /* 0x040fe20000001808 */
[----:B------:R-:W1:Y:S07]  /*5300*/  LDSM.16.M88.4 R100, [R105+0x20800] ;  /* 0x020800006964783b */ /* 0x000e6e0000000200 */
[C---:B--2---:R-:W-:Y:S08]  /*5310*/  HMMA.16816.F32 R12, R84.reuse, R92, R12 ;  /* 0x0000005c540c723c */ /* 0x044ff0000000180c */
[----:B------:R-:W-:Y:S01]  /*5320*/  HMMA.16816.F32 R16, R84, R94, R16 ;  /* 0x0000005e5410723c */ /* 0x000fe20000001810 */
[----:B------:R-:W-:Y:S06]  /*5330*/  LDSM.16.M88.4 R84, [R110+0x12000] ;  /* 0x012000006e54783b */ /* 0x000fec0000000200 */
[----:B------:R-:W2:Y:S01]  /*5340*/  LDSM.16.M88.4 R92, [R233+0x22000] ;  /* 0x02200000e95c783b */ /* 0x000ea20000000200 */
[C---:B---3--:R-:W-:Y:S08]  /*5350*/  HMMA.16816.F32 R4, R88.reuse, R96, R4 ;  /* 0x000000605804723c */ /* 0x048ff00000001804 */
[C---:B------:R-:W-:Y:S01]  /*5360*/  HMMA.16816.F32 R8, R88.reuse, R98, R8 ;  /* 0x000000625808723c */ /* 0x040fe20000001808 */
[----:B------:R-:W3:Y:S07]  /*5370*/  LDSM.16.M88.4 R96, [R233+0x22800] ;  /* 0x02280000e960783b */ /* 0x000eee0000000200 */
[C---:B-1----:R-:W-:Y:S08]  /*5380*/  HMMA.16816.F32 R12, R88.reuse, R100, R12 ;  /* 0x00000064580c723c */ /* 0x042ff0000000180c */
[----:B------:R-:W-:Y:S01]  /*5390*/  HMMA.16816.F32 R16, R88, R102, R16 ;  /* 0x000000665810723c */ /* 0x000fe20000001810 */
[----:B------:R-:W-:Y:S06]  /*53a0*/  LDSM.16.M88.4 R88, [R109+0x12000] ;  /* 0x012000006d58783b */ /* 0x000fec0000000200 */
[----:B------:R-:W-:Y:S01]  /*53b0*/  LDSM.16.M88.4 R100, [R107+0x22800] ;  /* 0x022800006b64783b */ /* 0x000fe20000000200 */
[C---:B--2---:R-:W-:Y:S08]  /*53c0*/  HMMA.16816.F32 R4, R84.reuse, R92, R4 ;  /* 0x0000005c5404723c */ /* 0x044ff00000001804 */
[C---:B------:R-:W-:Y:S01]  /*53d0*/  HMMA.16816.F32 R8, R84.reuse, R94, R8 ;  /* 0x0000005e5408723c */ /* 0x040fe20000001808 */
[----:B------:R-:W1:Y:S07]  /*53e0*/  LDSM.16.M88.4 R92, [R107+0x22000] ;  /* 0x022000006b5c783b */ /* 0x000e6e0000000200 */
[C---:B---3--:R-:W-:Y:S08]  /*53f0*/  HMMA.16816.F32 R12, R84.reuse, R96, R12 ;  /* 0x00000060540c723c */ /* 0x048ff0000000180c */
        /* <DEDUP_REMOVED lines=22> */
[----:B------:R-:W-:Y:S01]  /*5560*/  IMAD.U32 R88, RZ, RZ, UR10 ;  /* 0x0000000aff587e24 */ /* 0x000fe2000f8e00ff */
[----:B------:R-:W-:Y:S01]  /*5570*/  LDSM.16.M88.4 R100, [R107+0x26800] ;  /* 0x026800006b64783b */ /* 0x000fe20000000200 */
[----:B------:R-:W-:Y:S03]  /*5580*/  MOV R89, UR11 ;  /* 0x0000000b00597c02 */ /* 0x000fe60008000f00 */
[C---:B------:R-:W-:Y:S04]  /*5590*/  LEA R210, P0, R238.reuse, R88, 0x2 ;  /* 0x00000058eed27211 */ /* 0x040fe800078010ff */
[----:B------:R-:W-:Y:S02]  /*55a0*/  LEA.HI.X R211, R238, R89, RZ, 0x2, P0 ;  /* 0x00000059eed37211 */ /* 0x000fe400000f14ff */
[----:B------:R-:W-:Y:S06]  /*55b0*/  LDSM.16.M88.4 R88, [R109+0x14000] ;  /* 0x014000006d58783b */ /* 0x000fec0000000200 */
[----:B------:R-:W2:Y:S01]  /*55c0*/  LDG.E R209, desc[UR34][R210.64] ;  /* 0x00000022d2d17981 */ /* 0x000ea2000c1e1900 */
[C---:B-1----:R-:W-:Y:S08]  /*55d0*/  HMMA.16816.F32 R4, R84.reuse, R92, R4 ;  /* 0x0000005c5404723c */ /* 0x042ff00000001804 */
[C---:B------:R-:W-:Y:S01]  /*55e0*/  HMMA.16816.F32 R8, R84.reuse, R94, R8 ;  /* 0x0000005e5408723c */ /* 0x040fe20000001808 */
[----:B------:R-:W1:Y:S07]  /*55f0*/  LDSM.16.M88.4 R92, [R107+0x24000] ;  /* 0x024000006b5c783b */ /* 0x000e6e0000000200 */
[C---:B------:R-:W-:Y:S01]  /*5600*/  HMMA.16816.F32 R12, R84.reuse, R96, R12 ;  /* 0x00000060540c723c */ /* 0x040fe2000000180c */
[----:B------:R-:W3:Y:S07]  /*5610*/  LDG.E R210, desc[UR34][R210.64+0x20] ;  /* 0x00002022d2d27981 */ /* 0x000eee000c1e1900 */
[----:B------:R-:W-:Y:S01]  /*5620*/  HMMA.16816.F32 R16, R84, R98, R16 ;  /* 0x000000625410723c */ /* 0x000fe20000001810 */
[----:B------:R-:W4:Y:S06]  /*5630*/  LDSM.16.M88.4 R84, [R107+0x24800] ;  /* 0x024800006b54783b */ /* 0x000f2c0000000200 */
[----:B------:R-:W-:Y:S01]  /*5640*/  LDSM.16.M88.4 R96, [R104+0x24000] ;  /* 0x024000006860783b */ /* 0x000fe20000000200 */
[C---:B-1----:R-:W-:Y:S08]  /*5650*/  HMMA.16816.F32 R4, R88.reuse, R92, R4 ;  /* 0x0000005c5804723c */ /* 0x042ff00000001804 */
[C---:B------:R-:W-:Y:S01]  /*5660*/  HMMA.16816.F32 R8, R88.reuse, R94, R8 ;  /* 0x0000005e5808723c */ /* 0x040fe20000001808 */
[----:B------:R-:W1:Y:S07]  /*5670*/  LDSM.16.M88.4 R92, [R106+0x14000] ;  /* 0x014000006a5c783b */ /* 0x000e6e0000000200 */
[C---:B----4-:R-:W-:Y:S08]  /*5680*/  HMMA.16816.F32 R12, R88.reuse, R84, R12 ;  /* 0x00000054580c723c */ /* 0x050ff0000000180c */
        /* <DEDUP_REMOVED lines=22> */
[----:B------:R-:W-:Y:S06]  /*57f0*/  LDSM.16.M88.4 R84, [R106+0x16000] ;  /* 0x016000006a54783b */ /* 0x000fec0000000200 */
[----:B------:R-:W4:Y:S01]  /*5800*/  LDSM.16.M88.4 R92, [R104+0x26000] ;  /* 0x02600000685c783b */ /* 0x000f220000000200 */
[C---:B-1----:R-:W-:Y:S08]  /*5810*/  HMMA.16816.F32 R4, R88.reuse, R96, R4 ;  /* 0x000000605804723c */ /* 0x042ff00000001804 */
[C---:B------:R-:W-:Y:S01]  /*5820*/  HMMA.16816.F32 R8, R88.reuse, R98, R8 ;  /* 0x000000625808723c */ /* 0x040fe20000001808 */
[----:B------:R-:W1:Y:S07]  /*5830*/  LDSM.16.M88.4 R96, [R104+0x26800] ;  /* 0x026800006860783b */ /* 0x000e6e0000000200 */
[C---:B------:R-:W-:Y:S08]  /*5840*/  HMMA.16816.F32 R12, R88.reuse, R100, R12 ;  /* 0x00000064580c723c */ /* 0x040ff0000000180c */
[----:B------:R-:W-:Y:S01]  /*5850*/  HMMA.16816.F32 R16, R88, R102, R16 ;  /* 0x000000665810723c */ /* 0x000fe20000001810 */
[----:B------:R-:W-:Y:S06]  /*5860*/  LDSM.16.M88.4 R88, [R108+0x16000] ;  /* 0x016000006c58783b */ /* 0x000fec0000000200 */
[----:B------:R-:W2:Y:S01]  /*5870*/  LDSM.16.M88.4 R100, [R105+0x26000] ;  /* 0x026000006964783b */ /* 0x000ea20000000200 */
[C---:B----4-:R-:W-:Y:S05]  /*5880*/  HMMA.16816.F32 R4, R84.reuse, R92, R4 ;  /* 0x0000005c5404723c */ /* 0x050fea0000001804 */
[----:B------:R-:W4:Y:S03]  /*5890*/  LDSM.16.M88.4 R104, [R105+0x26800] ;  /* 0x026800006968783b */ /* 0x000f260000000200 */
[C---:B------:R-:W-:Y:S08]  /*58a0*/  HMMA.16816.F32 R8, R84.reuse, R94, R8 ;  /* 0x0000005e5408723c */ /* 0x040ff00000001808 */
[C---:B-1----:R-:W-:Y:S08]  /*58b0*/  HMMA.16816.F32 R12, R84.reuse, R96, R12 ;  /* 0x00000060540c723c */ /* 0x042ff0000000180c */
[----:B------:R-:W-:Y:S03]  /*58c0*/  HMMA.16816.F32 R16, R84, R98, R16 ;  /* 0x000000625410723c */ /* 0x000fe60000001810 */
[----:B------:R-:W-:Y:S02]  /*58d0*/  LOP3.LUT R85, R221, 0x20, RZ, 0xc0, !PT ;  /* 0x00000020dd557812 */ /* 0x000fe400078ec0ff */
[----:B------:R-:W-:Y:S04]  /*58e0*/  SHF.R.U32.HI R84, RZ, 0x3, R222 ;  /* 0x00000003ff547819 */ /* 0x000fe800000116de */
[----:B------:R-:W-:Y:S01]  /*58f0*/  LOP3.LUT R84, R85, 0x18, R84, 0xf8, !PT ;  /* 0x0000001855547812 */ /* 0x000fe200078ef854 */
[C---:B--2---:R-:W-:Y:S08]  /*5900*/  HMMA.16816.F32 R4, R88.reuse, R100, R4 ;  /* 0x000000645804723c */ /* 0x044ff00000001804 */
[C---:B------:R-:W-:Y:S08]  /*5910*/  HMMA.16816.F32 R8, R88.reuse, R102, R8 ;  /* 0x000000665808723c */ /* 0x040ff00000001808 */
[C---:B----4-:R-:W-:Y:S03]  /*5920*/  HMMA.16816.F32 R12, R88.reuse, R104, R12 ;  /* 0x00000068580c723c */ /* 0x050fe6000000180c */
[C---:B------:R-:W-:Y:S01]  /*5930*/  FADD.FTZ R4, -R209.reuse, R4 ;  /* 0x00000004d1047221 */ /* 0x040fe20000010100 */
[C---:B------:R-:W-:Y:S01]  /*5940*/  FADD.FTZ R5, -R209.reuse, R5 ;  /* 0x00000005d1057221 */ /* 0x040fe20000010100 */
[C---:B---3--:R-:W-:Y:S01]  /*5950*/  FADD.FTZ R6, -R210.reuse, R6 ;  /* 0x00000006d2067221 */ /* 0x048fe20000010100 */
[----:B------:R-:W-:Y:S01]  /*5960*/  FADD.FTZ R7, -R210, R7 ;  /* 0x00000007d2077221 */ /* 0x000fe20000010100 */
[----:B------:R-:W-:Y:S01]  /*5970*/  FMUL.FTZ R4, R208, R4 ;  /* 0x00000004d0047220 */ /* 0x000fe20000410000 */
[----:B------:R-:W-:Y:S03]  /*5980*/  HMMA.16816.F32 R16, R88, R106, R16 ;  /* 0x0000006a5810723c */ /* 0x000fe60000001810 */
[C---:B------:R-:W-:Y:S01]  /*5990*/  FADD.FTZ R8, -R209.reuse, R8 ;  /* 0x00000008d1087221 */ /* 0x040fe20000010100 */
[----:B------:R-:W-:Y:S01]  /*59a0*/  FADD.FTZ R9, -R209, R9 ;  /* 0x00000009d1097221 */ /* 0x000fe20000010100 */
[----:B------:R-:W-:Y:S01]  /*59b0*/  FMUL.FTZ R5, R207, R5 ;  /* 0x00000005cf057220 */ /* 0x000fe20000410000 */
[----:B------:R-:W-:Y:S01]  /*59c0*/  FMUL.FTZ R4, R4, R112 ;  /* 0x0000007004047220 */ /* 0x000fe20000410000 */
[----:B------:R-:W-:Y:S01]  /*59d0*/  FMUL.FTZ R8, R206, R8 ;  /* 0x00000008ce087220 */ /* 0x000fe20000410000 */
[----:B------:R-:W-:Y:S01]  /*59e0*/  FMUL.FTZ R9, R205, R9 ;  /* 0x00000009cd097220 */ /* 0x000fe20000410000 */
[----:B------:R-:W-:Y:S02]  /*59f0*/  FMUL.FTZ R5, R5, R114 ;  /* 0x0000007205057220 */ /* 0x000fe40000410000 */
[C---:B------:R-:W-:Y:S01]  /*5a00*/  FADD.FTZ R12, -R209.reuse, R12 ;  /* 0x0000000cd10c7221 */ /* 0x040fe20000010100 */
[----:B------:R-:W-:Y:S01]  /*5a10*/  FADD.FTZ R13, -R209, R13 ;  /* 0x0000000dd10d7221 */ /* 0x000fe20000010100 */
[----:B------:R-:W-:Y:S01]  /*5a20*/  FMUL.FTZ R8, R8, R116 ;  /* 0x0000007408087220 */ /* 0x000fe20000410000 */
[----:B------:R-:W-:Y:S01]  /*5a30*/  FMUL.FTZ R9, R9, R118 ;  /* 0x0000007609097220 */ /* 0x000fe20000410000 */
[----:B------:R-:W-:Y:S01]  /*5a40*/  FMUL.FTZ R12, R204, R12 ;  /* 0x0000000ccc0c7220 */ /* 0x000fe20000410000 */
[----:B------:R-:W-:Y:S01]  /*5a50*/  FMUL.FTZ R13, R203, R13 ;  /* 0x0000000dcb0d7220 */ /* 0x000fe20000410000 */
[----:B------:R-:W-:Y:S02]  /*5a60*/  F2FP.F16.F32.PACK_AB R4, R5, R4 ;  /* 0x000000040504723e */ /* 0x000fe400000000ff */
[C---:B------:R-:W-:Y:S01]  /*5a70*/  FADD.FTZ R16, -R209.reuse, R16 ;  /* 0x00000010d1107221 */ /* 0x040fe20000010100 */
[----:B------:R-:W-:Y:S01]  /*5a80*/  FADD.FTZ R17, -R209, R17 ;  /* 0x00000011d1117221 */ /* 0x000fe20000010100 */
[----:B------:R-:W-:Y:S01]  /*5a90*/  FMUL.FTZ R12, R12, R120 ;  /* 0x000000780c0c7220 */ /* 0x000fe20000410000 */
[----:B------:R-:W-:Y:S01]  /*5aa0*/  FMUL.FTZ R13, R13, R122 ;  /* 0x0000007a0d0d7220 */ /* 0x000fe20000410000 */
[----:B------:R-:W-:Y:S01]  /*5ab0*/  FMUL.FTZ R16, R202, R16 ;  /* 0x00000010ca107220 */ /* 0x000fe20000410000 */
[----:B------:R-:W-:Y:S01]  /*5ac0*/  F2FP.F16.F32.PACK_AB R8, R9, R8 ;  /* 0x000000080908723e */ /* 0x000fe200000000ff */
[----:B------:R-:W-:Y:S02]  /*5ad0*/  FMUL.FTZ R17, R201, R17 ;  /* 0x00000011c9117220 */ /* 0x000fe40000410000 */
[----:B------:R-:W-:Y:S01]  /*5ae0*/  FMUL.FTZ R16, R16, R124 ;  /* 0x0000007c10107220 */ /* 0x000fe20000410000 */
[----:B------:R-:W-:Y:S01]  /*5af0*/  F2FP.F16.F32.PACK_AB R12, R13, R12 ;  /* 0x0000000c0d0c723e */ /* 0x000fe200000000ff */
[----:B------:R-:W-:Y:S01]  /*5b00*/  FMUL.FTZ R17, R17, R125 ;  /* 0x0000007d11117220 */ /* 0x000fe20000410000 */
        /* <DEDUP_REMOVED lines=26> */
[----:B---3--:R-:W-:Y:S01]  /*5cb0*/  LEA.HI.X R87, R9, R247, R5, 0x6, P5 ;  /* 0x000000f709577211 */ /* 0x008fe200028f3405 */
        /* <DEDUP_REMOVED lines=45> */
.L_x_1928:
[----:B------:R-:W-:Y:S01]  /*5f90*/  FFMA.FTZ R113, -R113, R113, 1 ;  /* 0x3f80000071717423 */ /* 0x000fe20000010171 */
[----:B------:R-:W-:Y:S01]  /*5fa0*/  FFMA.FTZ R115, -R115, R115, 1 ;  /* 0x3f80000073737423 */ /* 0x000fe20000010173 */
[----:B------:R-:W-:Y:S01]  /*5fb0*/  FMUL.FTZ R6, R200, R6 ;  /* 0x00000006c8067220 */ /* 0x000fe20000410000 */
[----:B------:R-:W-:Y:S01]  /*5fc0*/  FMUL.FTZ R7, R199, R7 ;  /* 0x00000007c7077220 */ /* 0x000fe20000410000 */
[----:B------:R-:W-:Y:S01]  /*5fd0*/  FMUL.FTZ R113, R113, UR12 ;  /* 0x0000000c71717c20 */ /* 0x000fe20008410000 */
[----:B------:R-:W-:Y:S01]  /*5fe0*/  FMUL.FTZ R115, R115, UR12 ;  /* 0x0000000c73737c20 */ /* 0x000fe20008410000 */
[----:B------:R2:W-:Y:S01]  /*5ff0*/  STS [R128+0x28000], R4 ;  /* 0x0280000480007388 */ /* 0x0005e20000000800 */
[----:B------:R-:W-:Y:S01]  /*6000*/  FFMA.FTZ R117, -R117, R117, 1 ;  /* 0x3f80000075757423 */ /* 0x000fe20000010175 */
[----:B------:R-:W-:Y:S01]  /*6010*/  FMUL.FTZ R6, R6, R113 ;  /* 0x0000007106067220 */ /* 0x000fe20000410000 */
[----:B------:R-:W-:Y:S01]  /*6020*/  FMUL.FTZ R7, R7, R115 ;  /* 0x0000007307077220 */ /* 0x000fe20000410000 */
[----:B------:R-:W-:Y:S01]  /*6030*/  FFMA.FTZ R119, -R119, R119, 1 ;  /* 0x3f80000077777423 */ /* 0x000fe20000010177 */
[C---:B------:R-:W-:Y:S01]  /*6040*/  FADD.FTZ R10, -R210.reuse, R10 ;  /* 0x0000000ad20a7221 */ /* 0x040fe20000010100 */
[----:B------:R-:W-:Y:S01]  /*6050*/  FADD.FTZ R11, -R210, R11 ;  /* 0x0000000bd20b7221 */ /* 0x000fe20000010100 */
[----:B------:R-:W-:Y:S01]  /*6060*/  FMUL.FTZ R117, R117, UR12 ;  /* 0x0000000c75757c20 */ /* 0x000fe20008410000 */
[----:B------:R-:W-:Y:S01]  /*6070*/  F2FP.F16.F32.PACK_AB R6, R7, R6 ;  /* 0x000000060706723e */ /* 0x000fe200000000ff */
[----:B------:R-:W-:Y:S01]  /*6080*/  FMUL.FTZ R119, R119, UR12 ;  /* 0x0000000c77777c20 */ /* 0x000fe20008410000 */
[----:B------:R-:W-:Y:S01]  /*6090*/  FMUL.FTZ R10, R198, R10 ;  /* 0x0000000ac60a7220 */ /* 0x000fe20000410000 */
[----:B------:R-:W-:Y:S01]  /*60a0*/  FMUL.FTZ R11, R197, R11 ;  /* 0x0000000bc50b7220 */ /* 0x000fe20000410000 */
[C---:B------:R-:W-:Y:S01]  /*60b0*/  FADD.FTZ R15, -R210.reuse, R15 ;  /* 0x0000000fd20f7221 */ /* 0x040fe20000010100 */
[----:B------:R3:W-:Y:S01]  /*60c0*/  STS [R128+0x28400], R6 ;  /* 0x0284000680007388 */ /* 0x0007e20000000800 */
[----:B------:R-:W-:Y:S01]  /*60d0*/  FFMA.FTZ R123, -R123, R123, 1 ;  /* 0x3f8000007b7b7423 */ /* 0x000fe2000001017b */
[----:B------:R-:W-:Y:S01]  /*60e0*/  FADD.FTZ R14, -R210, R14 ;  /* 0x0000000ed20e7221 */ /* 0x000fe20000010100 */
[----:B------:R-:W-:Y:S01]  /*60f0*/  FFMA.FTZ R121, -R121, R121, 1 ;  /* 0x3f80000079797423 */ /* 0x000fe20000010179 */
[----:B------:R-:W-:Y:S01]  /*6100*/  MOV R9, 0x10 ;  /* 0x0000001000097802 */ /* 0x000fe20000000f00 */
[----:B------:R-:W-:Y:S01]  /*6110*/  FMUL.FTZ R10, R10, R117 ;  /* 0x000000750a0a7220 */ /* 0x000fe20000410000 */
[----:B------:R-:W-:Y:S01]  /*6120*/  FMUL.FTZ R11, R11, R119 ;  /* 0x000000770b0b7220 */ /* 0x000fe20000410000 */
[----:B------:R-:W-:Y:S01]  /*6130*/  FMUL.FTZ R15, R131, R15 ;  /* 0x0000000f830f7220 */ /* 0x000fe20000410000 */
[----:B------:R-:W-:Y:S01]  /*6140*/  FMUL.FTZ R123, R123, UR12 ;  /* 0x0000000c7b7b7c20 */ /* 0x000fe20008410000 */
[----:B------:R-:W-:Y:S01]  /*6150*/  FFMA.FTZ R5, -R127, R127, 1 ;  /* 0x3f8000007f057423 */ /* 0x000fe2000001017f */
[----:B------:R-:W-:Y:S01]  /*6160*/  FADD.FTZ R19, -R210, R19 ;  /* 0x00000013d2137221 */ /* 0x000fe20000010100 */
[----:B------:R-:W-:Y:S01]  /*6170*/  FMUL.FTZ R14, R196, R14 ;  /* 0x0000000ec40e7220 */ /* 0x000fe20000410000 */
[----:B------:R-:W-:Y:S01]  /*6180*/  FMUL.FTZ R121, R121, UR12 ;  /* 0x0000000c79797c20 */ /* 0x000fe20008410000 */
[----:B------:R-:W-:Y:S01]  /*6190*/  FADD.FTZ R18, -R210, R18 ;  /* 0x00000012d2127221 */ /* 0x000fe20000010100 */
[----:B------:R-:W-:Y:S01]  /*61a0*/  FFMA.FTZ R126, -R126, R126, 1 ;  /* 0x3f8000007e7e7423 */ /* 0x000fe2000001017e */
[----:B--2---:R-:W-:Y:S01]  /*61b0*/  SEL R4, R9, 0xfffffff0, !P3 ;  /* 0xfffffff009047807 */ /* 0x004fe20005800000 */
[----:B------:R-:W-:Y:S01]  /*61c0*/  FMUL.FTZ R15, R15, R123 ;  /* 0x0000007b0f0f7220 */ /* 0x000fe20000410000 */
[----:B------:R-:W-:Y:S01]  /*61d0*/  FMUL.FTZ R5, R5, UR12 ;  /* 0x0000000c05057c20 */ /* 0x000fe20008410000 */
[----:B------:R-:W-:Y:S01]  /*61e0*/  FMUL.FTZ R19, R129, R19 ;  /* 0x0000001381137220 */ /* 0x000fe20000410000 */
[----:B------:R-:W-:Y:S01]  /*61f0*/  FMUL.FTZ R14, R14, R121 ;  /* 0x000000790e0e7220 */ /* 0x000fe20000410000 */
[----:B------:R-:W-:Y:S01]  /*6200*/  FMUL.FTZ R18, R130, R18 ;  /* 0x0000001282127220 */ /* 0x000fe20000410000 */
[----:B------:R-:W-:Y:S01]  /*6210*/  FMUL.FTZ R126, R126, UR12 ;  /* 0x0000000c7e7e7c20 */ /* 0x000fe20008410000 */
[----:B------:R-:W-:Y:S01]  /*6220*/  F2FP.F16.F32.PACK_AB R10, R11, R10 ;  /* 0x0000000a0b0a723e */ /* 0x000fe200000000ff */
[----:B------:R-:W-:Y:S01]  /*6230*/  FMUL.FTZ R19, R19, R5 ;  /* 0x0000000513137220 */ /* 0x000fe20000410000 */
[----:B------:R-:W-:Y:S01]  /*6240*/  F2FP.F16.F32.PACK_AB R14, R15, R14 ;  /* 0x0000000e0f0e723e */ /* 0x000fe200000000ff */
[----:B------:R-:W-:Y:S01]  /*6250*/  FMUL.FTZ R18, R18, R126 ;  /* 0x0000007e12127220 */ /* 0x000fe20000410000 */
[----:B---3--:R-:W-:Y:S01]  /*6260*/  IADD3 R128, PT, PT, R128, R4, RZ ;  /* 0x0000000480807210 */ /* 0x008fe20007ffe0ff */
[----:B------:R-:W-:Y:S01]  /*6270*/  IMAD R120, R251, UR8, RZ ;  /* 0x00000008fb787c24 */ /* 0x000fe2000f8e02ff */
[----:B------:R-:W-:Y:S02]  /*6280*/  F2FP.F16.F32.PACK_AB R16, R17, R16 ;  /* 0x000000101110723e */ /* 0x000fe400000000ff */
[----:B------:R-:W-:Y:S01]  /*6290*/  F2FP.F16.F32.PACK_AB R18, R19, R18 ;  /* 0x000000121312723e */ /* 0x000fe200000000ff */
[----:B------:R-:W-:Y:S01]  /*62a0*/  STS [R128+0x28000], R8 ;  /* 0x0280000880007388 */ /* 0x000fe20000000800 */
[----:B------:R-:W-:Y:S02]  /*62b0*/  IADD3 R4, PT, PT, R111, R4, RZ ;  /* 0x000000046f047210 */ /* 0x000fe40007ffe0ff */
[----:B------:R-:W-:Y:S01]  /*62c0*/  LOP3.LUT R234, R3, 0x10, RZ, 0xc0, !PT ;  /* 0x0000001003ea7812 */ /* 0x000fe200078ec0ff */
[----:B------:R-:W-:Y:S01]  /*62d0*/  STS [R128+0x28400], R10 ;  /* 0x0284000a80007388 */ /* 0x000fe20000000800 */
[--C-:B------:R-:W-:Y:S02]  /*62e0*/  LOP3.LUT R84, R84, 0x1c0, R217.reuse, 0xf8, !PT ;  /* 0x000001c054547812 */ /* 0x100fe400078ef8d9 */
[----:B------:R-:W-:Y:S01]  /*62f0*/  LOP3.LUT R234, R234, 0x8, R222, 0xf8, !PT ;  /* 0x00000008eaea7812 */ /* 0x000fe200078ef8de */
[----:B------:R-:W-:Y:S01]  /*6300*/  STS [R111+-0x2000], R12 ;  /* 0xffe0000c6f007388 */ /* 0x000fe20000000800 */
[----:B------:R-:W-:Y:S02]  /*6310*/  LOP3.LUT R235, R84, 0x38, R220, 0x78, !PT ;  /* 0x0000003854eb7812 */ /* 0x000fe400078e78dc */
[----:B------:R-:W-:Y:S01]  /*6320*/  LOP3.LUT R234, R234, R216, RZ, 0x3c, !PT ;  /* 0x000000d8eaea7212 */ /* 0x000fe200078e3cff */
[----:B------:R-:W-:Y:S01]  /*6330*/  STS [R111+-0x1c00], R14 ;  /* 0xffe4000e6f007388 */ /* 0x000fe20000000800 */
[----:B------:R-:W-:Y:S02]  /*6340*/  LOP3.LUT R235, R235, 0x200, R217, 0xf8, !PT ;  /* 0x00000200ebeb7812 */ /* 0x000fe400078ef8d9 */
[----:B------:R-:W-:Y:S01]  /*6350*/  LOP3.LUT R234, R234, 0x200, R218, 0xf8, !PT ;  /* 0x00000200eaea7812 */ /* 0x000fe200078ef8da */
[----:B------:R-:W-:Y:S01]  /*6360*/  STS [R4+-0x2000], R16 ;  /* 0xffe0001004007388 */ /* 0x000fe20000000800 */
[----:B------:R-:W-:Y:S02]  /*6370*/  LEA R235, R235, UR4, 0x1 ;  /* 0x00000004ebeb7c11 */ /* 0x000fe4000f8e08ff */
[----:B------:R-:W-:Y:S01]  /*6380*/  LEA R234, R234, UR4, 0x1 ;  /* 0x00000004eaea7c11 */ /* 0x000fe2000f8e08ff */
[----:B------:R-:W-:Y:S01]  /*6390*/  STS [R4+-0x1c00], R18 ;  /* 0xffe4001204007388 */ /* 0x000fe20000000800 */
[----:B-1----:R-:W-:Y:S01]  /*63a0*/  SEL R212, R219, 0xffffffc0, !P3 ;  /* 0xffffffc0dbd47807 */ /* 0x002fe20005800000 */
[----:B------:R-:W-:Y:S03]  /*63b0*/  BAR.SYNC.DEFER_BLOCKING 0x0 ;  /* 0x0000000000007b1d */ /* 0x000fe60000010000 */
[----:B------:R-:W-:Y:S03]  /*63c0*/  IADD3 R112, PT, PT, R212, R234, RZ ;  /* 0x000000ead4707210 */ /* 0x000fe60007ffe0ff */
[----:B------:R-:W-:Y:S08]  /*63d0*/  LDSM.16.MT88.4 R4, [R234+0x2a000] ;  /* 0x02a00000ea04783b */ /* 0x000ff00000004200 */
[----:B------:R-:W1:Y:S08]  /*63e0*/  LDSM.16.MT88.4 R8, [R235+0x10000] ;  /* 0x01000000eb08783b */ /* 0x000e700000004200 */
[----:B------:R-:W2:Y:S08]  /*63f0*/  LDSM.16.MT88.4 R12, [R112+0x2a000] ;  /* 0x02a00000700c783b */ /* 0x000eb00000004200 */
        /* <DEDUP_REMOVED lines=150> */
.L_x_1929:
[----:B------:R-:W-:Y:S01]  /*6d60*/  LEA R213, R225, UR4, 0x1 ;  /* 0x00000004e1d57c11 */ /* 0x000fe2000f8e08ff */
[----:B------:R-:W-:Y:S01]  /*6d70*/  LDSM.16.MT88.4 R16, [R235+0x18000] ;  /* 0x01800000eb10783b */ /* 0x000fe20000004200 */
[----:B------:R-:W-:Y:S01]  /*6d80*/  PLOP3.LUT P1, PT, PT, PT, UP2, 0x80, 0x8 ;  /* 0x000000000008781c */ /* 0x000fe20003f2f028 */
[----:B------:R-:W-:Y:S01]  /*6d90*/  @UP2 UIADD3 UR16, UP0, UPT, UR50, -0x100, URZ ;  /* 0xffffff0032102890 */ /* 0x000fe2000ff1e0ff */
[----:B------:R-:W-:Y:S01]  /*6da0*/  PLOP3.LUT P0, PT, PT, PT, UP2, 0x80, 0x8 ;  /* 0x000000000008781c */ /* 0x000fe20003f0f028 */
[----:B------:R-:W1:Y:S01]  /*6db0*/  LDSM.16.M88.4 R128, [R213+0x28000] ;  /* 0x02800000d580783b */ /* 0x000e620000000200 */
[--C-:B------:R-:W-:Y:S01]  /*6dc0*/  IMAD.IADD R208, R226, 0x1, R213.reuse ;  /* 0x00000001e2d07824 */ /* 0x100fe200078e02d5 */
[----:B------:R-:W-:Y:S01]  /*6dd0*/  PLOP3.LUT P2, PT, PT, PT, UP2, 0x80, 0x8 ;  /* 0x000000000008781c */ /* 0x000fe20003f4f028 */
[----:B------:R-:W-:Y:S01]  /*6de0*/  IMAD.IADD R212, R212, 0x1, R213 ;  /* 0x00000001d4d47824 */ /* 0x000fe200078e02d5 */
[----:B------:R-:W2:Y:S01]  /*6df0*/  LDSM.16.M88.4 R124, [R213+0x29000] ;  /* 0x02900000d57c783b */ /* 0x000ea20000000200 */
[----:B------:R-:W-:Y:S02]  /*6e00*/  @UP2 UIADD3.X UR15, UPT, UPT, UR51, -0x1, URZ, UP0, !UPT ;  /* 0xffffffff330f2890 */ /* 0x000fe400087fe4ff */
[----:B------:R-:W-:Y:S01]  /*6e10*/  @UP2 UIADD3 UR10, UP0, UPT, UR10, -0x100, URZ ;  /* 0xffffff000a0a2890 */ /* 0x000fe2000ff1e0ff */
[----:B------:R-:W3:Y:S01]  /*6e20*/  LDSM.16.MT88.4 R96, [R235+0x1a000] ;  /* 0x01a00000eb60783b */ /* 0x000ee20000004200 */
[----:B------:R-:W-:Y:S01]  /*6e30*/  ULOP3.LUT UR14, UR43, 0x1, URZ, 0xc0, !UPT ;  /* 0x000000012b0e7892 */ /* 0x000fe2000f8ec0ff */
[----:B------:R-:W-:Y:S01]  /*6e40*/  @P1 LOP3.LUT R4, R250, 0x30, RZ, 0xc0, !PT ;  /* 0x00000030fa041812 */ /* 0x000fe200078ec0ff */
[----:B------:R-:W-:Y:S01]  /*6e50*/  @UP2 UIADD3.X UR11, UPT, UPT, UR11, -0x1, URZ, UP0, !UPT ;  /* 0xffffffff0b0b2890 */ /* 0x000fe200087fe4ff */
[----:B------:R-:W4:Y:S01]  /*6e60*/  LDSM.16.MT88.4 R112, [R235+0x1c000] ;  /* 0x01c00000eb70783b */ /* 0x000f220000004200 */
[----:B------:R-:W-:Y:S01]  /*6e70*/  PLOP3.LUT P1, PT, PT, PT, UP2, 0x80, 0x8 ;  /* 0x000000000008781c */ /* 0x000fe20003f2f028 */
[----:B------:R-:W-:Y:S01]  /*6e80*/  UISETP.NE.U32.AND UP0, UPT, UR14, 0x1, UPT ;  /* 0x000000010e00788c */ /* 0x000fe2000bf05070 */
[----:B------:R-:W-:Y:S01]  /*6e90*/  @P0 LOP3.LUT R238, R4, 0x7, R249, 0xf8, !PT ;  /* 0x0000000704ee0812 */ /* 0x000fe200078ef8f9 */
[----:B------:R-:W4:Y:S01]  /*6ea0*/  LDSM.16.MT88.4 R196, [R235+0x1e000] ;  /* 0x01e00000ebc4783b */ /* 0x000f220000004200 */
[----:B------:R-:W-:Y:S01]  /*6eb0*/  PLOP3.LUT P0, PT, PT, PT, UP2, 0x80, 0x8 ;  /* 0x000000000008781c */ /* 0x000fe20003f0f028 */
[----:B------:R-:W-:Y:S02]  /*6ec0*/  UIADD3 UR14, UPT, UPT, UR43, -0x1, URZ ;  /* 0xffffffff2b0e7890 */ /* 0x000fe4000fffe0ff */
[----:B------:R-:W-:Y:S01]  /*6ed0*/  LDSM.16.MT88.4 R204, [R235+0x18800] ;  /* 0x01880000ebcc783b */ /* 0x000fe20000004200 */
[----:B------:R-:W-:Y:S01]  /*6ee0*/  PLOP3.LUT P4, PT, PT, PT, UP0, 0x80, 0x8 ;  /* 0x000000000008781c */ /* 0x000fe20003f8f008 */
[----:B------:R-:W-:Y:S02]  /*6ef0*/  UISETP.GT.AND UP0, UPT, UR43, URZ, UPT ;  /* 0x000000ff2b00728c */ /* 0x000fe4000bf04270 */
        /* <DEDUP_REMOVED lines=40> */
[----:B------:R-:W-:Y:S07]  /*7180*/  LDSM.16.M88.4 R204, [R212+0x29000] ;  /* 0x02900000d4cc783b */ /* 0x000fee0000000200 */
[-C--:B--2---:R-:W-:Y:S08]  /*7190*/  HMMA.16816.F32 R116, R200, R196.reuse, R116 ;  /* 0x000000c4c874723c */ /* 0x084ff00000001874 */
[C---:B------:R-:W-:Y:S08]  /*71a0*/  HMMA.16816.F32 R120, R208.reuse, R196, R120 ;  /* 0x000000c4d078723c */ /* 0x040ff00000001878 */
[-C--:B------:R-:W-:Y:S01]  /*71b0*/  HMMA.16816.F32 R124, R208, R198.reuse, R124 ;  /* 0x000000c6d07c723c */ /* 0x080fe2000000187c */
[----:B------:R-:W-:Y:S07]  /*71c0*/  LDSM.16.MT88.4 R208, [R235+0x1b000] ;  /* 0x01b00000ebd0783b */ /* 0x000fee0000004200 */
[----:B------:R-:W-:Y:S01]  /*71d0*/  HMMA.16816.F32 R128, R200, R198, R128 ;  /* 0x000000c6c880723c */ /* 0x000fe20000001880 */
[----:B------:R-:W-:Y:S04]  /*71e0*/  LDSM.16.MT88.4 R200, [R235+0x19000] ;  /* 0x01900000ebc8783b */ /* 0x000fe80000004200 */
[----:B------:R2:W3:Y:S02]  /*71f0*/  LDSM.16.M88.4 R196, [R212+0x28000] ;  /* 0x02800000d4c4783b */ /* 0x0004e40000000200 */
[----:B--2---:R-:W-:Y:S01]  /*7200*/  IMAD.IADD R212, R226, 0x1, R212 ;  /* 0x00000001e2d47824 */ /* 0x004fe200078e02d4 */
[-C--:B---3--:R-:W-:Y:S08]  /*7210*/  HMMA.16816.F32 R4, R196, R200.reuse, R4 ;  /* 0x000000c8c404723c */ /* 0x088ff00000001804 */
        /* <DEDUP_REMOVED lines=13> */
[----:B------:R-:W-:Y:S04]  /*72f0*/  LDSM.16.M88.4 R200, [R212+0x28000] ;  /* 0x02800000d4c8783b */ /* 0x000fe80000000200 */
        /* <DEDUP_REMOVED lines=15> */
[C---:B------:R-:W-:Y:S08]  /*73f0*/  HMMA.16816.F32 R88, R212.reuse, R196, R88 ;  /* 0x000000c4d458723c */ /* 0x040ff00000001858 */
[-C--:B------:R-:W-:Y:S03]  /*7400*/  HMMA.16816.F32 R92, R212, R198.reuse, R92 ;  /* 0x000000c6d45c723c */ /* 0x080fe6000000185c */
[----:B--2---:R-:W-:Y:S04]  /*7410*/  IMAD R235, R251, UR8, RZ ;  /* 0x00000008fbeb7c24 */ /* 0x004fe8000f8e02ff */
[----:B------:R-:W-:Y:S01]  /*7420*/  IMAD.SHL.U32 R197, R235, 0x8, RZ ;  /* 0x00000008ebc57824 */ /* 0x000fe200078e00ff */
[C---:B------:R-:W-:Y:S04]  /*7430*/  HMMA.16816.F32 R96, R200.reuse, R198, R96 ;  /* 0x000000c6c860723c */ /* 0x040fe80000001860 */
[C---:B------:R-:W-:Y:S04]  /*7440*/  LEA R196, P2, R197.reuse, R242, 0x2 ;  /* 0x000000f2c5c47211 */ /* 0x040fe800078410ff */
[-C--:B----4-:R-:W-:Y:S03]  /*7450*/  HMMA.16816.F32 R100, R200, R208.reuse, R100 ;  /* 0x000000d0c864723c */ /* 0x090fe60000001864 */
[----:B------:R-:W-:Y:S02]  /*7460*/  LEA.HI.X.SX32 R197, R197, R243, 0x2, P2 ;  /* 0x000000f3c5c57211 */ /* 0x000fe400010f16ff */
[C---:B------:R-:W-:Y:S03]  /*7470*/  LEA R198, P2, R235.reuse, R196, 0x5 ;  /* 0x000000c4ebc67211 */ /* 0x040fe600078428ff */
[C---:B------:R-:W-:Y:S01]  /*7480*/  HMMA.16816.F32 R104, R212.reuse, R208, R104 ;  /* 0x000000d0d468723c */ /* 0x040fe20000001868 */
[----:B------:R2:W-:Y:S03]  /*7490*/  REDG.E.ADD.F32.FTZ.RN.STRONG.GPU desc[UR34][R196.64], R5 ;  /* 0x00000005c40079a6 */ /* 0x0005e6000c12f322 */
[C---:B------:R-:W-:Y:S02]  /*74a0*/  LEA.HI.X.SX32 R199, R235.reuse, R197, 0x5, P2 ;  /* 0x000000c5ebc77211 */ /* 0x040fe400010f2eff */
[C---:B------:R-:W-:Y:S02]  /*74b0*/  LEA R208, P2, R235.reuse, R198, 0x5 ;  /* 0x000000c6ebd07211 */ /* 0x040fe400078428ff */
[-C--:B------:R-:W-:Y:S01]  /*74c0*/  HMMA.16816.F32 R108, R212, R210.reuse, R108 ;  /* 0x000000d2d46c723c */ /* 0x080fe2000000186c */
[----:B------:R3:W-:Y:S02]  /*74d0*/  REDG.E.ADD.F32.FTZ.RN.STRONG.GPU desc[UR34][R198.64], R6 ;  /* 0x00000006c60079a6 */ /* 0x0007e4000c12f322 */
        /* <DEDUP_REMOVED lines=262> */
[----:B------:R-:W1:Y:S01]  /*8540*/  S2R R0, SR_TID.X ;  /* 0x0000000000007919 */ /* 0x000e620000002100 */
[C---:B-----5:R-:W-:Y:S01]  /*8550*/  IMAD.SHL.U32 R2, R222.reuse, 0x10, RZ ;  /* 0x00000010de027824 */ /* 0x060fe200078e00ff */
[----:B------:R-:W2:Y:S01]  /*8560*/  LDCU UR5, c[0x0][0x500] ;  /* 0x0000a000ff0577ac */ /* 0x000ea20008000800 */
        /* <DEDUP_REMOVED lines=24> */
[----:B-1----:R-:W-:Y:S01]  /*86f0*/  SHF.R.U32.HI R0, RZ, 0x3, R0 ;  /* 0x00000003ff007819 */ /* 0x002fe20000011600 */
        /* <DEDUP_REMOVED lines=195> */
[----:B------:R-:W-:Y:S05]  /*9330*/  BRA `(.L_x_1932) ;  /* 0x0000000000187947 */ /* 0x000fea0003800000 */
.L_x_1931:
[----:B------:R-:W2:Y:S01]  /*9340*/  LDCU.64 UR10, c[0x0][0x5c0] ;  /* 0x0000b800ff0a77ac */ /* 0x000ea20008000a00 */
[----:B------:R-:W-:-:S04]  /*9350*/  UIADD3 UR5, UPT, UPT, UR37, UR41, URZ ;  /* 0x0000002925057290 */ /* 0x000fc8000fffe0ff */
[----:B--2---:R-:W-:Y:S02]  /*9360*/  UIMAD.WIDE.U32 UR16, UR5, UR10, URZ ;  /* 0x0000000a051072a5 */ /* 0x004fe4000f8e00ff */
[----:B------:R-:W-:-:S04]  /*9370*/  UIMAD UR5, UR5, UR11, URZ ;  /* 0x0000000b050572a4 */ /* 0x000fc8000f8e02ff */
[----:B------:R-:W-:-:S06]  /*9380*/  UIADD3 UR5, UPT, UPT, UR17, UR5, URZ ;  /* 0x0000000511057290 */ /* 0x000fcc000fffe0ff */
[----:B-1----:R-:W-:Y:S02]  /*9390*/  MOV R52, UR5 ;  /* 0x0000000500347c02 */ /* 0x002fe40008000f00 */
.L_x_1932:
[----:B------:R-:W-:Y:S05]  /*93a0*/  BRA.U UP0, `(.L_x_1933) ;  /* 0x00000001002c7547 */ /* 0x000fea000b800000 */
        /* <DEDUP_REMOVED lines=8> */
[----:B------:R-:W-:-:S06]  /*9430*/  UIMAD UR13, UR40, UR13, UR43 ;  /* 0x0000000d280d72a4 */ /* 0x000fcc000f8e022b */
[----:B------:R-:W-:Y:S01]  /*9440*/  MOV R6, UR13 ;  /* 0x0000000d00067c02 */ /* 0x000fe20008000f00 */
[----:B------:R-:W-:Y:S06]  /*9450*/  BRA `(.L_x_1934) ;  /* 0x0000000000187947 */ /* 0x000fec0003800000 */
.L_x_1933:
[----:B------:R-:W1:Y:S01]  /*9460*/  LDCU.64 UR8, c[0x0][0x5c8] ;  /* 0x0000b900ff0877ac */ /* 0x000e620008000a00 */
[----:B------:R-:W-:-:S04]  /*9470*/  UIADD3 UR5, UPT, UPT, UR37, UR41, URZ ;  /* 0x0000002925057290 */ /* 0x000fc8000fffe0ff */
[----:B-1----:R-:W-:Y:S02]  /*9480*/  UIMAD.WIDE.U32 UR42, UR5, UR8, URZ ;  /* 0x00000008052a72a5 */ /* 0x002fe4000f8e00ff */
[----:B------:R-:W-:-:S04]  /*9490*/  UIMAD UR5, UR5, UR9, URZ ;  /* 0x00000009050572a4 */ /* 0x000fc8000f8e02ff */
[----:B------:R-:W-:-:S06]  /*94a0*/  UIADD3 UR5, UPT, UPT, UR43, UR5, URZ ;  /* 0x000000052b057290 */ /* 0x000fcc000fffe0ff */
[----:B------:R-:W-:-:S07]  /*94b0*/  MOV R6, UR5 ;  /* 0x0000000500067c02 */ /* 0x000fce0008000f00 */
.L_x_1934:
[----:B------:R-:W-:Y:S01]  /*94c0*/  BAR.SYNC.DEFER_BLOCKING 0x0 ;  /* 0x0000000000007b1d */ /* 0x000fe20000010000 */
[----:B------:R-:W-:Y:S01]  /*94d0*/  LOP3.LUT R2, R220, 0x1f8, RZ, 0xc0, !PT ;  /* 0x000001f8dc027812 */ /* 0x000fe200078ec0ff */
[----:B------:R-:W-:Y:S01]  /*94e0*/  USHF.L.U32 UR5, UR36, 0x6, URZ ;  /* 0x0000000624057899 */ /* 0x000fe200080006ff */
[----:B------:R-:W-:Y:S01]  /*94f0*/  VIADD R54, R0, 0x20 ;  /* 0x0000002000367836 */ /* 0x000fe20000000000 */
[----:B------:R-:W-:Y:S01]  /*9500*/  USHF.L.U32 UR13, UR36, 0x6, URZ ;  /* 0x00000006240d7899 */ /* 0x000fe200080006ff */
[----:B------:R-:W-:Y:S01]  /*9510*/  LOP3.LUT R2, R2, 0x38, R222, 0x78, !PT ;  /* 0x0000003802027812 */ /* 0x000fe200078e78de */
[----:B------:R-:W-:Y:S01]  /*9520*/  UIMAD.WIDE.U32 UR44, UR5, UR10, URZ ;  /* 0x0000000a052c72a5 */ /* 0x000fe2000f8e00ff */
[----:B------:R-:W-:Y:S01]  /*9530*/  BSSY.RECONVERGENT B0, `(.L_x_1935) ;  /* 0x0000039000007945 */ /* 0x000fe20003800200 */
[----:B------:R-:W-:Y:S01]  /*9540*/  USHF.R.S32.HI UR14, URZ, 0x1f, UR5 ;  /* 0x0000001fff0e7899 */ /* 0x000fe20008011405 */
[----:B------:R-:W-:Y:S01]  /*9550*/  LOP3.LUT R7, R2, 0x1e00, R220, 0xf8, !PT ;  /* 0x00001e0002077812 */ /* 0x000fe200078ef8dc */
[----:B------:R-:W-:Y:S01]  /*9560*/  UIADD3 UR33, UPT, UPT, -UR13, UR33, URZ ;  /* 0x000000210d217290 */ /* 0x000fe2000fffe1ff */
[----:B------:R-:W1:Y:S01]  /*9570*/  LDC.64 R2, c[0x0][0x5d8] ;  /* 0x00017600ff027b82 */ /* 0x000e620000000a00 */
[----:B------:R-:W-:Y:S01]  /*9580*/  IMAD.U32 R4, RZ, RZ, UR44 ;  /* 0x0000002cff047e24 */ /* 0x000fe2000f8e00ff */
[----:B------:R-:W-:Y:S01]  /*9590*/  LEA R7, R7, UR4, 0x1 ;  /* 0x0000000407077c11 */ /* 0x000fe2000f8e08ff */
[----:B------:R-:W-:Y:S01]  /*95a0*/  IMAD.U32 R5, RZ, RZ, UR45 ;  /* 0x0000002dff057e24 */ /* 0x000fe2000f8e00ff */
[----:B------:R-:W-:Y:S01]  /*95b0*/  UIMAD UR12, UR14, UR10, URZ ;  /* 0x0000000a0e0c72a4 */ /* 0x000fe2000f8e02ff */
[----:B------:R-:W-:-:S02]  /*95c0*/  ISETP.GE.AND P4, PT, R0, UR33, PT ;  /* 0x0000002100007c0c */ /* 0x000fc4000bf86270 */
[----:B------:R-:W-:Y:S01]  /*95d0*/  LOP3.LUT R220, R4, 0x38, R220, 0xf8, !PT ;  /* 0x0000003804dc7812 */ /* 0x000fe200078ef8dc */
[----:B------:R-:W-:Y:S01]  /*95e0*/  UIMAD UR12, UR5, UR11, UR12 ;  /* 0x0000000b050c72a4 */ /* 0x000fe2000f8e020c */
[----:B------:R-:W2:Y:S01]  /*95f0*/  LDC.64 R4, c[0x0][0x5e0] ;  /* 0x00017800ff047b82 */ /* 0x000ea20000000a00 */
[----:B------:R-:W-:Y:S02]  /*9600*/  ISETP.GE.AND P6, PT, R54, UR33, PT ;  /* 0x0000002136007c0c */ /* 0x000fe4000bfc6270 */
[----:B------:R-:W-:Y:S01]  /*9610*/  IADD3 R72, P0, PT, R220, UR16, RZ ;  /* 0x00000010dc487c10 */ /* 0x000fe2000ff1e0ff */
[----:B------:R3:W4:Y:S01]  /*9620*/  LDS.128 R48, [R7+0x19000] ;  /* 0x0190000007307984 */ /* 0x0007220000000c00 */
[----:B------:R-:W-:Y:S01]  /*9630*/  IMAD.U32 R53, RZ, RZ, UR12 ;  /* 0x0000000cff357e24 */ /* 0x000fe2000f8e00ff */
[C---:B------:R-:W-:Y:S02]  /*9640*/  LOP3.LUT R78, R252.reuse, 0xc0, RZ, 0xfc, !PT ;  /* 0x000000c0fc4e7812 */ /* 0x040fe400078efcff */
[----:B------:R3:W2:Y:S01]  /*9650*/  LDS.128 R44, [R7+0x1b000] ;  /* 0x01b00000072c7984 */ /* 0x0006a20000000c00 */
[----:B------:R-:W-:-:S02]  /*9660*/  LOP3.LUT R79, R252, 0x80, RZ, 0xfc, !PT ;  /* 0x00000080fc4f7812 */ /* 0x000fc400078efcff */
[----:B------:R-:W-:Y:S01]  /*9670*/  IADD3.X R73, PT, PT, R52, UR45, R53, P0, !PT ;  /* 0x0000002d34497c10 */ /* 0x000fe200087fe435 */
[----:B------:R3:W2:Y:S01]  /*9680*/  LDS.128 R40, [R7+0x1d000] ;  /* 0x01d0000007287984 */ /* 0x0006a20000000c00 */
[----:B------:R-:W-:Y:S02]  /*9690*/  IADD3 R68, P0, PT, R0, 0x20, RZ ;  /* 0x0000002000447810 */ /* 0x000fe40007f1e0ff */
[----:B------:R-:W-:Y:S01]  /*96a0*/  LOP3.LUT R80, R252, 0x40, RZ, 0xfc, !PT ;  /* 0x00000040fc507812 */ /* 0x000fe200078efcff */
        /* <DEDUP_REMOVED lines=33> */
.L_x_1936:
[----:B------:R-:W-:Y:S05]  /*98c0*/  BSYNC.RECONVERGENT B0 ;  /* 0x0000000000007941 */ /* 0x000fea0003800200 */
.L_x_1935:
        /* <DEDUP_REMOVED lines=21> */
.L_x_1938:
[----:B------:R-:W-:Y:S05]  /*9a20*/  BSYNC.RECONVERGENT B0 ;  /* 0x0000000000007941 */ /* 0x000fea0003800200 */
.L_x_1937:
        /* <DEDUP_REMOVED lines=14> */
[----:B---3--:R-:W-:-:S04]  /*9b10*/  IMAD.WIDE.U32 R6, R0, UR8, R4 ;  /* 0x0000000800067c25 */ /* 0x008fc8000f8e0004 */
[----:B------:R-:W-:Y:S01]  /*9b20*/  IMAD R0, R0, UR9, R7 ;  /* 0x0000000900007c24 */ /* 0x000fe2000f8e0207 */
[----:B--2---:R-:W-:Y:S02]  /*9b30*/  ISETP.GE.AND P3, PT, R252, UR5, PT ;  /* 0x00000005fc007c0c */ /* 0x004fe4000bf66270 */
[----:B------:R-:W-:Y:S02]  /*9b40*/  ISETP.GE.AND P2, PT, R80, UR5, PT ;  /* 0x0000000550007c0c */ /* 0x000fe4000bf46270 */
[----:B------:R-:W-:Y:S02]  /*9b50*/  ISETP.GE.AND P1, PT, R79, UR5, PT ;  /* 0x000000054f007c0c */ /* 0x000fe4000bf26270 */
[----:B------:R-:W-:Y:S02]  /*9b60*/  ISETP.GE.AND P0, PT, R78, UR5, PT ;  /* 0x000000054e007c0c */ /* 0x000fe4000bf06270 */
[----:B-----5:R-:W-:-:S04]  /*9b70*/  LEA R40, P4, R6, UR10, 0x1 ;  /* 0x0000000a06287c11 */ /* 0x020fc8000f8808ff */
[----:B------:R-:W-:-:S05]  /*9b80*/  LEA.HI.X R41, R6, UR11, R0, 0x1, P4 ;  /* 0x0000000b06297c11 */ /* 0x000fca000a0f0c00 */
[----:B------:R2:W-:Y:S04]  /*9b90*/  @!P3 STG.E.128 desc[UR34][R40.64], R36 ;  /* 0x000000242800b986 */ /* 0x0005e8000c101d22 */
[----:B-1----:R2:W-:Y:S04]  /*9ba0*/  @!P2 STG.E.128 desc[UR34][R40.64+0x80], R28 ;  /* 0x0000801c2800a986 */ /* 0x0025e8000c101d22 */
[----:B------:R2:W-:Y:S04]  /*9bb0*/  @!P1 STG.E.128 desc[UR34][R40.64+0x100], R20 ;  /* 0x0001001428009986 */ /* 0x0005e8000c101d22 */
[----:B------:R2:W-:Y:S02]  /*9bc0*/  @!P0 STG.E.128 desc[UR34][R40.64+0x180], R12 ;  /* 0x0001800c28008986 */ /* 0x0005e4000c101d22 */
.L_x_1940:
[----:B------:R-:W-:Y:S05]  /*9bd0*/  BSYNC.RECONVERGENT B0 ;  /* 0x0000000000007941 */ /* 0x000fea0003800200 */
.L_x_1939:
        /* <DEDUP_REMOVED lines=18> */
.L_x_1907:
[----:B------:R-:W-:Y:S05]  /*9d00*/  BSYNC.RECONVERGENT B1 ;  /* 0x0000000000017941 */ /* 0x000fea0003800200 */
.L_x_1885:
[----:B------:R-:W5:Y:S01]  /*9d10*/  LDCU UR8, c[0x0][0x438] ;  /* 0x00008700ff0877ac */ /* 0x000f620008000800 */
[----:B------:R-:W3:Y:S01]  /*9d20*/  LDCU UR9, c[0x0][0x370] ;  /* 0x00006e00ff0977ac */ /* 0x000ee20008000800 */
[----:B------:R-:W-:Y:S01]  /*9d30*/  UMOV UR10, UR19 ;  /* 0x00000013000a7c82 */ /* 0x000fe20008000000 */
        /* <DEDUP_REMOVED lines=8> */
.L_x_1942:
        /* <DEDUP_REMOVED lines=12> */
.L_x_2527:


//--------------------- .text._ZN5flash44flash_bwd_dq_dk_dv_loop_seqk_parallel_kernelI23Flash_bwd_kernel_traitsILi256ELi64ELi64ELi8ELi4ELi2ELi2ELb0ELb0EN7cutlass6half_tE19Flash_kernel_traitsILi256ELi64ELi64ELi8ES3_EELb1ELb0ELb1ELb0ELb0ELb0ELb0EEEvNS_16Flash_bwd_paramsE --------------------------
	.section	.text._ZN5flash44flash_bwd_dq_dk_dv_loop_seqk_parallel_kernelI23Flash_bwd_kernel_traitsILi256ELi64ELi64ELi8ELi4ELi2ELi2ELb0ELb0EN7cutlass6half_tE19Flash_kernel_traitsILi256ELi64ELi64ELi8ES3_EELb1ELb0ELb1ELb0ELb0ELb0ELb0EEEvNS_16Flash_bwd_paramsE,"ax",@progbits
	.align	128
        .global         _ZN5flash44flash_bwd_dq_dk_dv_loop_seqk_parallel_kernelI23Flash_bwd_kernel_traitsILi256ELi64ELi64ELi8ELi4ELi2ELi2ELb0ELb0EN7cutlass6half_tE19Flash_kernel_traitsILi256ELi64ELi64ELi8ES3_EELb1ELb0ELb1ELb0ELb0ELb0ELb0EEEvNS_16Flash_bwd_paramsE
        .type           _ZN5flash44flash_bwd_dq_dk_dv_loop_seqk_parallel_kernelI23Flash_bwd_kernel_traitsILi256ELi64ELi64ELi8ELi4ELi2ELi2ELb0ELb0EN7cutlass6half_tE19Flash_kernel_traitsILi256ELi64ELi64ELi8ES3_EELb1ELb0ELb1ELb0ELb0ELb0ELb0EEEvNS_16Flash_bwd_paramsE,@function
        .size           _ZN5flash44flash_bwd_dq_dk_dv_loop_seqk_parallel_kernelI23Flash_bwd_kernel_traitsILi256ELi64ELi64ELi8ELi4ELi2ELi2ELb0ELb0EN7cutlass6half_tE19Flash_kernel_traitsILi256ELi64ELi64ELi8ES3_EELb1ELb0ELb1ELb0ELb0ELb0ELb0EEEvNS_16Flash_bwd_paramsE,(.L_x_2528 - _ZN5flash44flash_bwd_dq_dk_dv_loop_seqk_parallel_kernelI23Flash_bwd_kernel_traitsILi256ELi64ELi64ELi8ELi4ELi2ELi2ELb0ELb0EN7cutlass6half_tE19Flash_kernel_traitsILi256ELi64ELi64ELi8ES3_EELb1ELb0ELb1ELb0ELb0ELb0ELb0EEEvNS_16Flash_bwd_paramsE)
        .other          _ZN5flash44flash_bwd_dq_dk_dv_loop_seqk_parallel_kernelI23Flash_bwd_kernel_traitsILi256ELi64ELi64ELi8ELi4ELi2ELi2ELb0ELb0EN7cutlass6half_tE19Flash_kernel_traitsILi256ELi64ELi64ELi8ES3_EELb1ELb0ELb1ELb0ELb0ELb0ELb0EEEvNS_16Flash_bwd_paramsE,@"STO_CUDA_ENTRY STV_DEFAULT"
_ZN5flash44flash_bwd_dq_dk_dv_loop_seqk_parallel_kernelI23Flash_bwd_kernel_traitsILi256ELi64ELi64ELi8ELi4ELi2ELi2ELb0ELb0EN7cutlass6half_tE19Flash_kernel_traitsILi256ELi64ELi64ELi8ES3_EELb1ELb0ELb1ELb0ELb0ELb0ELb0EEEvNS_16Flash_bwd_paramsE:
.text._ZN5flash44flash_bwd_dq_dk_dv_loop_seqk_parallel_kernelI23Flash_bwd_kernel_traitsILi256ELi64ELi64ELi8ELi4ELi2ELi2ELb0ELb0EN7cutlass6half_tE19Flash_kernel_traitsILi256ELi64ELi64ELi8ES3_EELb1ELb0ELb1ELb0ELb0ELb0ELb0EEEvNS_16Flash_bwd_paramsE:
        /* <DEDUP_REMOVED lines=49> */
.L_x_2001:
[----:B-1----:R-:W1:Y:S01]  /*0310*/  LDCU.64 UR8, c[0x0][0x478] ;  /* 0x00008f00ff0877ac */ /* 0x002e620008000a00 */
        /* <DEDUP_REMOVED lines=9> */
[----:B----4-:R-:W-:Y:S02]  /*03b0*/  UIMAD.WIDE.U32 UR12, UR24, 0x4, UR28 ;  /* 0x00000004180c78a5 */ /* 0x010fe4000f8e001c */
[----:B-1----:R-:W-:Y:S01]  /*03c0*/  UISETP.NE.U32.AND UP0, UPT, UR8, URZ, UPT ;  /* 0x000000ff0800728c */ /* 0x002fe2000bf05070 */
[----:B------:R-:W-:Y:S01]  /*03d0*/  IMAD.U32 R6, RZ, RZ, UR40 ;  /* 0x00000028ff067e24 */ /* 0x000fe2000f8e00ff */
[----:B------:R-:W3:Y:S02]  /*03e0*/  @P1 LDG.E R3, desc[UR34][R12.64] ;  /* 0x000000220c031981 */ /* 0x000ee4000c1e1900 */
        /* <DEDUP_REMOVED lines=9> */
[----:B------:R-:W-:-:S02]  /*0480*/  IMAD.U32 R7, RZ, RZ, UR41 ;  /* 0x00000029ff077e24 */ /* 0x000fc4000f8e00ff */
[----:B------:R-:W-:Y:S01]  /*0490*/  IMAD.U32 R11, RZ, RZ, UR15 ;  /* 0x0000000fff0b7e24 */ /* 0x000fe2000f8e00ff */
[----:B------:R-:W5:Y:S04]  /*04a0*/  @P4 LDG.E R4, desc[UR34][R8.64] ;  /* 0x0000002208044981 */ /* 0x000f68000c1e1900 */
[----:B------:R-:W2:Y:S04]  /*04b0*/  @P0 LDG.E R0, desc[UR34][R10.64] ;  /* 0x000000220a000981 */ /* 0x000ea8000c1e1900 */
[----:B------:R-:W2:Y:S04]  /*04c0*/  @P2 LDG.E R2, desc[UR34][R8.64+0x4] ;  /* 0x0000042208022981 */ /* 0x000ea8000c1e1900 */
[----:B------:R-:W2:Y:S01]  /*04d0*/  @!P3 LDG.E R6, desc[UR34][R6.64] ;  /* 0x000000220606b981 */ /* 0x000ea2000c1e1900 */
[----:B----4-:R-:W-:-:S04]  /*04e0*/  @!UP0 UISETP.NE.U32.AND UP1, UPT, UR8, URZ, UPT ;  /* 0x000000ff0800828c */ /* 0x010fc8000bf25070 */
[----:B------:R-:W-:Y:S01]  /*04f0*/  @!UP0 UISETP.NE.AND.EX UP1, UPT, UR9, URZ, UPT, UP1 ;  /* 0x000000ff0900828c */ /* 0x000fe2000bf25310 */
[----:B------:R-:W-:Y:S01]  /*0500*/  UMOV UR37, URZ ;  /* 0x000000ff00257c82 */ /* 0x000fe20008000000 */
[----:B------:R-:W-:Y:S02]  /*0510*/  UMOV UR16, 0xffffffff ;  /* 0xffffffff00107882 */ /* 0x000fe40000000000 */
[----:B-1----:R-:W-:Y:S01]  /*0520*/  @!UP0 USEL UR8, UR5, URZ, UP1 ;  /* 0x000000ff05088287 */ /* 0x002fe20008800000 */
[----:B------:R-:W-:Y:S01]  /*0530*/  UMOV UR39, 0xffffffff ;  /* 0xffffffff00277882 */ /* 0x000fe20000000000 */
[----:B------:R-:W-:Y:S01]  /*0540*/  USHF.L.U32 UR30, UR38, 0x6, URZ ;  /* 0x00000006261e7899 */ /* 0x000fe200080006ff */
[----:B---3--:R-:W-:Y:S02]  /*0550*/  @P1 R2UR UR37, R3 ;  /* 0x00000000032512ca */ /* 0x008fe400000e0000 */
[----:B-----5:R-:W-:Y:S02]  /*0560*/  @P4 R2UR UR16, R4 ;  /* 0x00000000041042ca */ /* 0x020fe400000e0000 */
[----:B--2---:R-:W-:-:S02]  /*0570*/  @P0 R2UR UR36, R0 ;  /* 0x00000000002402ca */ /* 0x004fc400000e0000 */
[----:B------:R-:W-:Y:S02]  /*0580*/  @P2 R2UR UR5, R2 ;  /* 0x00000000020522ca */ /* 0x000fe400000e0000 */
        /* <DEDUP_REMOVED lines=14> */
.L_x_1943:
        /* <DEDUP_REMOVED lines=15> */
[----:B------:R-:W-:Y:S01]  /*0760*/  UIADD3 UR8, UPT, UPT, UR8, 0x3f, URZ ;  /* 0x0000003f08087890 */ /* 0x000fe2000fffe0ff */
[----:B------:R-:W1:Y:S03]  /*0770*/  @!UP1 LDCU.64 UR10, c[0x0][0x398] ;  /* 0x00007300ff0a97ac */ /* 0x000e660008000a00 */
[----:B------:R-:W-:-:S04]  /*0780*/  USHF.R.S32.HI UR5, URZ, 0x1f, UR8 ;  /* 0x0000001fff057899 */ /* 0x000fc80008011408 */
[----:B------:R-:W-:-:S04]  /*0790*/  ULEA.HI UR5, UR5, UR8, URZ, 0x6 ;  /* 0x0000000805057291 */ /* 0x000fc8000f8f30ff */
[----:B------:R-:W-:-:S04]  /*07a0*/  USHF.R.S32.HI UR5, URZ, 0x6, UR5 ;  /* 0x00000006ff057899 */ /* 0x000fc80008011405 */
[----:B------:R-:W-:Y:S02]  /*07b0*/  UISETP.LT.AND UP0, UPT, UR9, UR5, UPT ;  /* 0x000000050900728c */ /* 0x000fe4000bf01270 */
[----:B-1----:R-:W-:Y:S02]  /*07c0*/  @!UP1 UIMAD.WIDE.U32 UR54, UR24, UR10, URZ ;  /* 0x0000000a183692a5 */ /* 0x002fe4000f8e00ff */
[----:B------:R-:W-:Y:S01]  /*07d0*/  USEL UR46, UR9, UR5, UP0 ;  /* 0x00000005092e7287 */ /* 0x000fe20008000000 */
[----:B------:R-:W1:Y:S03]  /*07e0*/  @UP1 LDCU.64 UR8, c[0x0][0x3b0] ;  /* 0x00007600ff0817ac */ /* 0x000e660008000a00 */
[----:B------:R-:W-:Y:S02]  /*07f0*/  ULEA UR53, UR46, 0xffffffc0, 0x6 ;  /* 0xffffffc02e357891 */ /* 0x000fe4000f8e30ff */
[----:B------:R-:W-:-:S02]  /*0800*/  @!UP1 UIMAD UR50, UR24, UR11, UR55 ;  /* 0x0000000b183292a4 */ /* 0x000fc4000f8e0237 */
[----:B------:R-:W-:Y:S02]  /*0810*/  USHF.R.S32.HI UR51, URZ, 0x1f, UR53 ;  /* 0x0000001fff337899 */ /* 0x000fe40008011435 */
[----:B-1----:R-:W-:-:S04]  /*0820*/  @UP1 UIMAD.WIDE.U32 UR12, UR16, UR8, URZ ;  /* 0x00000008100c12a5 */ /* 0x002fc8000f8e00ff */
        /* <DEDUP_REMOVED lines=15> */
.L_x_1945:
[----:B------:R-:W1:Y:S01]  /*0920*/  LDCU.64 UR14, c[0x0][0x3b8] ;  /* 0x00007700ff0e77ac */ /* 0x000e620008000a00 */
[----:B------:R-:W-:-:S04]  /*0930*/  UIADD3 UR5, UPT, UPT, UR37, UR39, URZ ;  /* 0x0000002725057290 */ /* 0x000fc8000fffe0ff */
[----:B-1----:R-:W-:Y:S02]  /*0940*/  UIMAD.WIDE.U32 UR8, UR5, UR14, URZ ;  /* 0x0000000e050872a5 */ /* 0x002fe4000f8e00ff */
[----:B------:R-:W-:-:S04]  /*0950*/  UIMAD UR5, UR5, UR15, URZ ;  /* 0x0000000f050572a4 */ /* 0x000fc8000f8e02ff */
[----:B------:R-:W-:Y:S01]  /*0960*/  UIADD3 UR5, UPT, UPT, UR9, UR5, URZ ;  /* 0x0000000509057290 */ /* 0x000fe2000fffe0ff */
[----:B------:R-:W-:-:S05]  /*0970*/  UMOV UR52, UR8 ;  /* 0x0000000800347c82 */ /* 0x000fca0008000000 */
[----:B------:R-:W-:-:S07]  /*0980*/  MOV R8, UR5 ;  /* 0x0000000500087c02 */ /* 0x000fce0008000f00 */
.L_x_1946:
        /* <DEDUP_REMOVED lines=40> */
.L_x_1947:
[----:B------:R-:W1:Y:S01]  /*0c10*/  LDCU.64 UR12, c[0x0][0x3c0] ;  /* 0x00007800ff0c77ac */ /* 0x000e620008000a00 */
[----:B------:R-:W-:-:S04]  /*0c20*/  UIADD3 UR8, UPT, UPT, UR37, UR39, URZ ;  /* 0x0000002725087290 */ /* 0x000fc8000fffe0ff */
[----:B-1----:R-:W-:Y:S02]  /*0c30*/  UIMAD.WIDE.U32 UR48, UR8, UR12, URZ ;  /* 0x0000000c083072a5 */ /* 0x002fe4000f8e00ff */
[----:B------:R-:W-:-:S04]  /*0c40*/  UIMAD UR8, UR8, UR13, URZ ;  /* 0x0000000d080872a4 */ /* 0x000fc8000f8e02ff */
[----:B------:R-:W-:-:S06]  /*0c50*/  UIADD3 UR8, UPT, UPT, UR49, UR8, URZ ;  /* 0x0000000831087290 */ /* 0x000fcc000fffe0ff */
[----:B------:R-:W-:-:S07]  /*0c60*/  MOV R9, UR8 ;  /* 0x0000000800097c02 */ /* 0x000fce0008000f00 */
.L_x_1948:
        /* <DEDUP_REMOVED lines=27> */
.L_x_1949:
[----:B------:R-:W-:Y:S02]  /*0e20*/  UIMAD.WIDE.U32 UR56, UR66, UR16, URZ ;  /* 0x00000010423872a5 */ /* 0x000fe4000f8e00ff */
[----:B------:R-:W-:-:S04]  /*0e30*/  UIMAD UR8, UR67, UR16, URZ ;  /* 0x00000010430872a4 */ /* 0x000fc8000f8e02ff */
[----:B------:R-:W-:Y:S02]  /*0e40*/  UIADD3 UR8, UPT, UPT, UR57, UR8, URZ ;  /* 0x0000000839087290 */ /* 0x000fe4000fffe0ff */
.L_x_1950:
        /* <DEDUP_REMOVED lines=20> */
.L_x_1951:
[----:B------:R-:W1:Y:S01]  /*0f90*/  LDCU UR58, c[0x0][0x434] ;  /* 0x00008680ff3a77ac */ /* 0x000e620008000800 */
[----:B------:R-:W-:-:S04]  /*0fa0*/  UIMAD UR10, UR24, UR44, UR23 ;  /* 0x0000002c180a72a4 */ /* 0x000fc8000f8e0217 */
[----:B-1----:R-:W-:Y:S02]  /*0fb0*/  UIMAD UR58, UR10, UR58, URZ ;  /* 0x0000003a0a3a72a4 */ /* 0x002fe4000f8e02ff */
.L_x_1952:
        /* <DEDUP_REMOVED lines=11> */
.L_x_1953:
[----:B------:R-:W1:Y:S01]  /*1070*/  LDCU UR57, c[0x0][0x444] ;  /* 0x00008880ff3977ac */ /* 0x000e620008000800 */
[----:B------:R-:W-:-:S04]  /*1080*/  UIMAD UR10, UR24, UR44, UR23 ;  /* 0x0000002c180a72a4 */ /* 0x000fc8000f8e0217 */
[----:B-1----:R-:W-:-:S12]  /*1090*/  UIMAD UR57, UR10, UR57, URZ ;  /* 0x000000390a3972a4 */ /* 0x002fd8000f8e02ff */
.L_x_1954:
[----:B------:R-:W1:Y:S01]  /*10a0*/  LDCU UR47, c[0x0][0x508] ;  /* 0x0000a100ff2f77ac */ /* 0x000e620008000800 */
[----:B------:R-:W2:Y:S01]  /*10b0*/  S2R R0, SR_TID.X ;  /* 0x0000000000007919 */ /* 0x000ea20000002100 */
[----:B------:R-:W3:Y:S01]  /*10c0*/  LDC.64 R2, c[0x0][0x3b0] ;  /* 0x0000ec00ff027b82 */ /* 0x000ee20000000a00 */
[----:B------:R-:W-:Y:S01]  /*10d0*/  MOV R17, RZ ;  /* 0x000000ff00117202 */ /* 0x000fe20000000f00 */
        /* <DEDUP_REMOVED lines=15> */
[----:B------:R-:W-:-:S03]  /*11d0*/  LOP3.LUT R234, R0, 0x1f, RZ, 0xc0, !PT ;  /* 0x0000001f00ea7812 */ /* 0x000fc600078ec0ff */
[----:B------:R-:W-:Y:S01]  /*11e0*/  LOP3.LUT R16, R7, 0x38, RZ, 0xc0, !PT ;  /* 0x0000003807107812 */ /* 0x000fe200078ec0ff */
[----:B------:R-:W-:Y:S02]  /*11f0*/  UISETP.LT.AND UP0, UPT, URZ, UR45, UPT ;  /* 0x0000002dff00728c */ /* 0x000fe4000bf01270 */
[----:B------:R-:W1:Y:S01]  /*1200*/  LDCU.128 UR8, c[0x0][0x590] ;  /* 0x0000b200ff0877ac */ /* 0x000e620008000c00 */
[----:B------:R-:W-:Y:S01]  /*1210*/  IADD3 R10, P0, PT, R16, UR62, RZ ;  /* 0x0000003e100a7c10 */ /* 0x000fe2000ff1e0ff */
[----:B------:R-:W-:Y:S01]  /*1220*/  IMAD.WIDE.U32 R14, R2, UR53, R16 ;  /* 0x00000035020e7c25 */ /* 0x000fe2000f8e0010 */
[----:B------:R-:W-:-:S03]  /*1230*/  USEL UR45, URZ, UR45, !UP0 ;  /* 0x0000002dff2d7287 */ /* 0x000fc6000c000000 */
[----:B------:R-:W-:Y:S01]  /*1240*/  IMAD.X R11, RZ, RZ, UR17, P0 ;  /* 0x00000011ff0b7e24 */ /* 0x000fe200080e06ff */
[----:B------:R-:W-:Y:S01]  /*1250*/  IADD3 R14, P0, PT, R14, UR54, RZ ;  /* 0x000000360e0e7c10 */ /* 0x000fe2000ff1e0ff */
[----:B------:R-:W2:Y:S03]  /*1260*/  LDCU.64 UR62, c[0x0][0x420] ;  /* 0x00008400ff3e77ac */ /* 0x000ea60008000a00 */
[----:B------:R-:W-:Y:S01]  /*1270*/  IADD3.X R15, PT, PT, R15, UR50, R12, P0, !PT ;  /* 0x000000320f0f7c10 */ /* 0x000fe200087fe40c */
[----:B------:R-:W-:Y:S02]  /*1280*/  UISETP.GT.AND UP0, UPT, UR46, UR45, UPT ;  /* 0x0000002d2e00728c */ /* 0x000fe4000bf04270 */
[----:B-1----:R-:W-:Y:S01]  /*1290*/  UIMAD UR16, UR51, UR8, URZ ;  /* 0x00000008331072a4 */ /* 0x002fe2000f8e02ff */
[----:B------:R-:W-:Y:S01]  /*12a0*/  IMAD.U32 R6, RZ, RZ, UR8 ;  /* 0x00000008ff067e24 */ /* 0x000fe2000f8e00ff */
[----:B------:R-:W-:Y:S01]  /*12b0*/  UIMAD UR51, UR44, UR60, URZ ;  /* 0x0000003c2c3372a4 */ /* 0x000fe2000f8e02ff */
[----:B------:R-:W-:Y:S01]  /*12c0*/  IMAD.U32 R18, RZ, RZ, UR10 ;  /* 0x0000000aff127e24 */ /* 0x000fe2000f8e00ff */
[----:B------:R-:W-:Y:S01]  /*12d0*/  UIMAD UR16, UR53, UR9, UR16 ;  /* 0x00000009351072a4 */ /* 0x000fe2000f8e0210 */
[----:B------:R-:W-:Y:S01]  /*12e0*/  IMAD.WIDE.U32 R10, R6, UR53, R10 ;  /* 0x00000035060a7c25 */ /* 0x000fe2000f8e000a */
[----:B------:R-:W-:Y:S01]  /*12f0*/  SHF.R.U32.HI R6, RZ, 0x3, R0 ;  /* 0x00000003ff067819 */ /* 0x000fe20000011600 */
[----:B------:R-:W-:-:S02]  /*1300*/  USHF.L.U64.HI UR50, UR8, 0x5, UR9 ;  /* 0x0000000508327899 */ /* 0x000fc40008010209 */
[----:B------:R-:W-:Y:S01]  /*1310*/  IMAD.U32 R13, RZ, RZ, UR11 ;  /* 0x0000000bff0d7e24 */ /* 0x000fe2000f8e00ff */
[----:B------:R-:W1:Y:S01]  /*1320*/  LDCU.64 UR10, c[0x0][0x550] ;  /* 0x0000aa00ff0a77ac */ /* 0x000e620008000a00 */
[----:B------:R-:W-:Y:S01]  /*1330*/  VIADD R11, R11, UR16 ;  /* 0x000000100b0b7c36 */ /* 0x000fe20008000000 */
[----:B------:R-:W-:Y:S01]  /*1340*/  USHF.L.U32 UR53, UR8, 0x5, URZ ;  /* 0x0000000508357899 */ /* 0x000fe200080006ff */
[----:B------:R-:W-:Y:S02]  /*1350*/  IMAD.WIDE.U32 R18, R18, UR23, R10 ;  /* 0x0000001712127c25 */ /* 0x000fe4000f8e000a */
[----:B------:R-:W3:Y:S02]  /*1360*/  LDCU.64 UR16, c[0x0][0x3c8] ;  /* 0x00007900ff1077ac */ /* 0x000ee40008000a00 */
[----:B------:R-:W4:Y:S01]  /*1370*/  LDC.64 R10, c[0x0][0x5f8] ;  /* 0x00017e00ff0a7b82 */ /* 0x000f220000000a00 */
[----:B------:R-:W-:Y:S01]  /*1380*/  IMAD R19, R13, UR23, R19 ;  /* 0x000000170d137c24 */ /* 0x000fe2000f8e0213 */
[----:B------:R-:W-:Y:S01]  /*1390*/  SHF.R.U32.HI R13, RZ, 0x5, R0 ;  /* 0x00000005ff0d7819 */ /* 0x000fe20000011600 */
[----:B------:R-:W-:Y:S01]  /*13a0*/  USHF.L.U32 UR54, UR51, 0x6, URZ ;  /* 0x0000000633367899 */ /* 0x000fe200080006ff */
[C---:B------:R-:W-:Y:S01]  /*13b0*/  IMAD.WIDE.U32 R18, R6.reuse, UR8, R18 ;  /* 0x0000000806127c25 */ /* 0x040fe2000f8e0012 */
[----:B------:R-:W5:Y:S03]  /*13c0*/  LDCU.64 UR60, c[0x0][0x5e8] ;  /* 0x0000bd00ff3c77ac */ /* 0x000f660008000a00 */
[----:B------:R-:W-:Y:S01]  /*13d0*/  IMAD R12, R6, UR9, R19 ;  /* 0x00000009060c7c24 */ /* 0x000fe2000f8e0213 */
[----:B------:R-:W2:Y:S01]  /*13e0*/  LDCU.64 UR8, c[0x0][0x380] ;  /* 0x00007000ff0877ac */ /* 0x000ea20008000a00 */
[----:B-1----:R-:W-:-:S02]  /*13f0*/  LEA R242, P2, R18, UR10, 0x1 ;  /* 0x0000000a12f27c11 */ /* 0x002fc4000f8408ff */
[----:B------:R-:W-:Y:S02]  /*1400*/  SHF.L.U32 R19, R2, 0x5, RZ ;  /* 0x0000000502137819 */ /* 0x000fe400000006ff */
[----:B------:R-:W-:Y:S01]  /*1410*/  LEA.HI.X R243, R18, UR11, R12, 0x1, P2 ;  /* 0x0000000b12f37c11 */ /* 0x000fe200090f0c0c */
[----:B---3--:R-:W-:Y:S02]  /*1420*/  IMAD.U32 R20, RZ, RZ, UR16 ;  /* 0x00000010ff147e24 */ /* 0x008fe4000f8e00ff */
[----:B------:R-:W-:Y:S02]  /*1430*/  VIADD R18, R6, 0x20 ;  /* 0x0000002006127836 */ /* 0x000fe40000000000 */
[----:B------:R-:W-:-:S04]  /*1440*/  IMAD.WIDE.U32 R20, R20, UR23, R14 ;  /* 0x0000001714147c25 */ /* 0x000fc8000f8e000e */
[----:B----4-:R-:W-:Y:S01]  /*1450*/  IMAD.WIDE.U32 R22, R10, UR21, RZ ;  /* 0x000000150a167c25 */ /* 0x010fe2000f8e00ff */
[----:B-----5:R-:W-:-:S03]  /*1460*/  UIMAD.WIDE UR10, UR57, 0x4, UR60 ;  /* 0x00000004390a78a5 */ /* 0x020fc6000f8e023c */
[----:B------:R-:W-:Y:S01]  /*1470*/  IMAD.U32 R14, RZ, RZ, UR17 ;  /* 0x00000011ff0e7e24 */ /* 0x000fe2000f8e00ff */
[----:B------:R-:W1:Y:S01]  /*1480*/  LDCU.64 UR16, c[0x0][0x570] ;  /* 0x0000ae00ff1077ac */ /* 0x000e620008000a00 */
[----:B------:R-:W-:Y:S01]  /*1490*/  IMAD R10, R13, UR51, R234 ;  /* 0x000000330d0a7c24 */ /* 0x000fe2000f8e02ea */
[----:B------:R-:W-:Y:S01]  /*14a0*/  SEL R13, R22, RZ, P3 ;  /* 0x000000ff160d7207 */ /* 0x000fe20001800000 */
[----:B------:R-:W-:Y:S02]  /*14b0*/  IMAD R11, R11, UR21, R23 ;  /* 0x000000150b0b7c24 */ /* 0x000fe4000f8e0217 */
[----:B------:R-:W-:Y:S01]  /*14c0*/  IMAD R21, R14, UR23, R21 ;  /* 0x000000170e157c24 */ /* 0x000fe2000f8e0215 */
[----:B------:R-:W-:Y:S02]  /*14d0*/  IADD3 R13, P1, P0, R10, UR56, R13 ;  /* 0x000000380a0d7c10 */ /* 0x000fe4000f83e00d */
[----:B------:R-:W-:Y:S01]  /*14e0*/  SHF.R.S32.HI R10, RZ, 0x1f, R10 ;  /* 0x0000001fff0a7819 */ /* 0x000fe2000001140a */
[----:B------:R-:W-:Y:S01]  /*14f0*/  IMAD.WIDE.U32 R14, R6, R2, R20 ;  /* 0x00000002060e7225 */ /* 0x000fe200078e0014 */
[----:B------:R-:W-:-:S04]  /*1500*/  SEL R11, R11, RZ, P3 ;  /* 0x000000ff0b0b7207 */ /* 0x000fc80001800000 */
[----:B------:R-:W-:Y:S01]  /*1510*/  IADD3.X R12, PT, PT, R10, UR55, R11, P1, P0 ;  /* 0x000000370a0c7c10 */ /* 0x000fe20008fe040b */
[----:B------:R-:W-:Y:S01]  /*1520*/  IMAD.U32 R11, RZ, RZ, UR54 ;  /* 0x00000036ff0b7e24 */ /* 0x000fe2000f8e00ff */
[----:B------:R-:W-:Y:S01]  /*1530*/  IADD3 R13, P0, PT, R13, UR54, RZ ;  /* 0x000000360d0d7c10 */ /* 0x000fe2000ff1e0ff */
[----:B------:R-:W-:Y:S01]  /*1540*/  IMAD R10, R6, R3, R15 ;  /* 0x00000003060a7224 */ /* 0x000fe200078e020f */
[----:B------:R-:W-:Y:S01]  /*1550*/  SHF.L.U64.HI R15, R2, 0x5, R3 ;  /* 0x00000005020f7819 */ /* 0x000fe20000010203 */
[----:B--2---:R-:W-:Y:S01]  /*1560*/  UIMAD.WIDE UR54, UR58, 0x4, UR62 ;  /* 0x000000043a3678a5 */ /* 0x004fe2000f8e023e */
[----:B------:R-:W-:Y:S02]  /*1570*/  LEA.HI.X.SX32 R12, R11, R12, 0x1, P0 ;  /* 0x0000000c0b0c7211 */ /* 0x000fe400000f0eff */
[----:B-1----:R-:W-:Y:S02]  /*1580*/  LEA R240, P0, R13, UR16, 0x2 ;  /* 0x000000100df07c11 */ /* 0x002fe4000f8010ff */
[----:B------:R-:W-:-:S02]  /*1590*/  LEA R244, P1, R14, UR8, 0x1 ;  /* 0x000000080ef47c11 */ /* 0x000fc4000f8208ff */
[----:B------:R-:W-:Y:S02]  /*15a0*/  LEA.HI.X R241, R13, UR17, R12, 0x2, P0 ;  /* 0x000000110df17c11 */ /* 0x000fe400080f140c */
[----:B------:R-:W-:Y:S02]  /*15b0*/  IADD3 R3, P0, PT, R6, 0x20, RZ ;  /* 0x0000002006037810 */ /* 0x000fe40007f1e0ff */
[----:B------:R-:W-:Y:S02]  /*15c0*/  LEA.HI.X R245, R14, UR9, R10, 0x1, P1 ;  /* 0x000000090ef57c11 */ /* 0x000fe400088f0c0a */
        /* <DEDUP_REMOVED lines=18> */
.L_x_1956:
[----:B------:R-:W1:Y:S01]  /*16f0*/  LDCU.64 UR12, c[0x0][0x5c0] ;  /* 0x0000b800ff0c77ac */ /* 0x000e620008000a00 */
[----:B------:R-:W-:-:S04]  /*1700*/  UIADD3 UR8, UPT, UPT, UR37, UR39, URZ ;  /* 0x0000002725087290 */ /* 0x000fc8000fffe0ff */
[----:B-1----:R-:W-:Y:S02]  /*1710*/  UIMAD.WIDE.U32 UR16, UR8, UR12, URZ ;  /* 0x0000000c081072a5 */ /* 0x002fe4000f8e00ff */
[----:B------:R-:W-:-:S04]  /*1720*/  UIMAD UR8, UR8, UR13, URZ ;  /* 0x0000000d080872a4 */ /* 0x000fc8000f8e02ff */
[----:B------:R-:W-:-:S06]  /*1730*/  UIADD3 UR8, UPT, UPT, UR17, UR8, URZ ;  /* 0x0000000811087290 */ /* 0x000fcc000fffe0ff */
[----:B------:R-:W-:Y:S02]  /*1740*/  MOV R4, UR8 ;  /* 0x0000000800047c02 */ /* 0x000fe40008000f00 */
.L_x_1957:
        /* <DEDUP_REMOVED lines=13> */
.L_x_1958:
[----:B------:R-:W1:Y:S01]  /*1820*/  LDCU.64 UR10, c[0x0][0x5c8] ;  /* 0x0000b900ff0a77ac */ /* 0x000e620008000a00 */
[----:B------:R-:W-:-:S04]  /*1830*/  UIADD3 UR37, UPT, UPT, UR37, UR39, URZ ;  /* 0x0000002725257290 */ /* 0x000fc8000fffe0ff */
[----:B-1----:R-:W-:Y:S02]  /*1840*/  UIMAD.WIDE.U32 UR14, UR37, UR10, URZ ;  /* 0x0000000a250e72a5 */ /* 0x002fe4000f8e00ff */
[----:B------:R-:W-:-:S04]  /*1850*/  UIMAD UR37, UR37, UR11, URZ ;  /* 0x0000000b252572a4 */ /* 0x000fc8000f8e02ff */
[----:B------:R-:W-:-:S06]  /*1860*/  UIADD3 UR37, UPT, UPT, UR15, UR37, URZ ;  /* 0x000000250f257290 */ /* 0x000fcc000fffe0ff */
[----:B------:R-:W-:-:S07]  /*1870*/  MOV R0, UR37 ;  /* 0x0000002500007c02 */ /* 0x000fce0008000f00 */
.L_x_1959:
        /* <DEDUP_REMOVED lines=31> */
.L_x_1961:
[----:B------:R-:W-:Y:S05]  /*1a70*/  BSYNC.RECONVERGENT B0 ;  /* 0x0000000000007941 */ /* 0x000fea0003800200 */
.L_x_1960:
        /* <DEDUP_REMOVED lines=19> */
.L_x_1963:
[----:B------:R-:W-:Y:S05]  /*1bb0*/  BSYNC.RECONVERGENT B0 ;  /* 0x0000000000007941 */ /* 0x000fea0003800200 */
.L_x_1962:
        /* <DEDUP_REMOVED lines=28> */
.L_x_1965:
[----:B------:R-:W-:Y:S05]  /*1d80*/  BSYNC.RECONVERGENT B0 ;  /* 0x0000000000007941 */ /* 0x000fea0003800200 */
.L_x_1964:
        /* <DEDUP_REMOVED lines=20> */
.L_x_1955:
        /* <DEDUP_REMOVED lines=38> */
.L_x_1968:
[----:B------:R2:W-:Y:S04]  /*2130*/  STS.128 [R11+0x10000], RZ ;  /* 0x010000ff0b007388 */ /* 0x0005e80000000c00 */
[----:B------:R2:W-:Y:S04]  /*2140*/  STS.128 [R11+0x12000], RZ ;  /* 0x012000ff0b007388 */ /* 0x0005e80000000c00 */
[----:B------:R2:W-:Y:S04]  /*2150*/  STS.128 [R11+0x14000], RZ ;  /* 0x014000ff0b007388 */ /* 0x0005e80000000c00 */
[----:B------:R2:W-:Y:S02]  /*2160*/  STS.128 [R11+0x16000], RZ ;  /* 0x016000ff0b007388 */ /* 0x0005e40000000c00 */
.L_x_1969:
[----:B------:R-:W-:Y:S05]  /*2170*/  BSYNC.RECONVERGENT B0 ;  /* 0x0000000000007941 */ /* 0x000fea0003800200 */
.L_x_1967:
        /* <DEDUP_REMOVED lines=37> */
.L_x_1971:
[----:B------:R-:W-:Y:S05]  /*23d0*/  BSYNC.RECONVERGENT B0 ;  /* 0x0000000000007941 */ /* 0x000fea0003800200 */
.L_x_1970:
        /* <DEDUP_REMOVED lines=29> */
.L_x_1973:
[----:B------:R1:W-:Y:S04]  /*25b0*/  STS.128 [R238], RZ ;  /* 0x000000ffee007388 */ /* 0x0003e80000000c00 */
[----:B------:R1:W-:Y:S04]  /*25c0*/  STS.128 [R238+0x2000], RZ ;  /* 0x002000ffee007388 */ /* 0x0003e80000000c00 */
[----:B------:R1:W-:Y:S04]  /*25d0*/  STS.128 [R238+0x4000], RZ ;  /* 0x004000ffee007388 */ /* 0x0003e80000000c00 */
[----:B------:R1:W-:Y:S02]  /*25e0*/  STS.128 [R238+0x6000], RZ ;  /* 0x006000ffee007388 */ /* 0x0003e40000000c00 */
.L_x_1974:
[----:B------:R-:W-:Y:S05]  /*25f0*/  BSYNC.RECONVERGENT B0 ;  /* 0x0000000000007941 */ /* 0x000fea0003800200 */
.L_x_1972:
        /* <DEDUP_REMOVED lines=46> */
.L_x_1976:
[----:B------:R-:W-:Y:S05]  /*28e0*/  BSYNC.RECONVERGENT B0 ;  /* 0x0000000000007941 */ /* 0x000fea0003800200 */
.L_x_1975:
        /* <DEDUP_REMOVED lines=48> */
.L_x_1978:
[----:B------:R2:W-:Y:S04]  /*2bf0*/  STS.128 [R11+0x18000], RZ ;  /* 0x018000ff0b007388 */ /* 0x0005e80000000c00 */
[----:B------:R2:W-:Y:S04]  /*2c00*/  STS.128 [R11+0x1a000], RZ ;  /* 0x01a000ff0b007388 */ /* 0x0005e80000000c00 */
[----:B------:R2:W-:Y:S04]  /*2c10*/  STS.128 [R11+0x1c000], RZ ;  /* 0x01c000ff0b007388 */ /* 0x0005e80000000c00 */
[----:B------:R2:W-:Y:S02]  /*2c20*/  STS.128 [R11+0x1e000], RZ ;  /* 0x01e000ff0b007388 */ /* 0x0005e40000000c00 */
.L_x_1979:
[----:B------:R-:W-:Y:S05]  /*2c30*/  BSYNC.RECONVERGENT B0 ;  /* 0x0000000000007941 */ /* 0x000fea0003800200 */
.L_x_1977:
        /* <DEDUP_REMOVED lines=41> */
.L_x_1981:
[----:B------:R-:W-:Y:S05]  /*2ed0*/  BSYNC.RECONVERGENT B0 ;  /* 0x0000000000007941 */ /* 0x000fea0003800200 */
.L_x_1980:
[----:B------:R-:W2:Y:S01]  /*2ee0*/  LDCU.64 UR8, c[0x0][0x3d8] ;  /* 0x00007b00ff0877ac */ /* 0x000ea20008000a00 */
[----:B------:R-:W-:Y:S01]  /*2ef0*/  MOV R15, UR12 ;  /* 0x0000000c000f7c02 */ /* 0x000fe20008000f00 */
[----:B------:R-:W-:Y:S01]  /*2f00*/  BSSY.RECONVERGENT B0, `(.L_x_1982) ;  /* 0x000002f000007945 */ /* 0x000fe20003800200 */
[----:B------:R-:W-:-:S03]  /*2f10*/  UIMAD UR5, UR5, UR12, URZ ;  /* 0x0000000c050572a4 */ /* 0x000fc6000f8e02ff */
[----:B------:R-:W-:Y:S01]  /*2f20*/  IMAD.WIDE.U32 R18, R15, UR30, R16 ;  /* 0x0000001e0f127c25 */ /* 0x000fe2000f8e0010 */
[----:B------:R-:W-:Y:S02]  /*2f30*/  UIMAD UR5, UR30, UR13, UR5 ;  /* 0x0000000d1e0572a4 */ /* 0x000fe4000f8e0205 */
[----:B-1----:R-:W-:-:S04]  /*2f40*/  IADD3 R20, P0, PT, R18, UR48, RZ ;  /* 0x0000003012147c10 */ /* 0x002fc8000ff1e0ff */
[----:B------:R-:W-:Y:S01]  /*2f50*/  IADD3.X R21, PT, PT, R9, UR5, R19, P0, !PT ;  /* 0x0000000509157c10 */ /* 0x000fe200087fe413 */
[----:B--2---:R-:W-:Y:S02]  /*2f60*/  IMAD R4, R4, UR8, RZ ;  /* 0x0000000804047c24 */ /* 0x004fe4000f8e02ff */
[----:B------:R-:W-:-:S04]  /*2f70*/  IMAD.WIDE.U32 R20, R5, UR8, R20 ;  /* 0x0000000805147c25 */ /* 0x000fc8000f8e0014 */
[----:B------:R-:W-:-:S05]  /*2f80*/  IMAD R9, R5, UR9, R4 ;  /* 0x0000000905097c24 */ /* 0x000fca000f8e0204 */
        /* <DEDUP_REMOVED lines=34> */
.L_x_1983:
[----:B------:R1:W-:Y:S04]  /*31b0*/  STS.128 [R11+0x20000], RZ ;  /* 0x020000ff0b007388 */ /* 0x0003e80000000c00 */
[----:B------:R1:W-:Y:S04]  /*31c0*/  STS.128 [R11+0x22000], RZ ;  /* 0x022000ff0b007388 */ /* 0x0003e80000000c00 */
[----:B------:R1:W-:Y:S04]  /*31d0*/  STS.128 [R11+0x24000], RZ ;  /* 0x024000ff0b007388 */ /* 0x0003e80000000c00 */
[----:B------:R1:W-:Y:S02]  /*31e0*/  STS.128 [R11+0x26000], RZ ;  /* 0x026000ff0b007388 */ /* 0x0003e40000000c00 */
.L_x_1984:
[----:B------:R-:W-:Y:S05]  /*31f0*/  BSYNC.RECONVERGENT B0 ;  /* 0x0000000000007941 */ /* 0x000fea0003800200 */
.L_x_1982:
[----:B------:R-:W2:Y:S01]  /*3200*/  LDC.64 R22, c[0x0][0x528] ;  /* 0x00014a00ff167b82 */ /* 0x000ea20000000a00 */
[----:B------:R-:W1:Y:S01]  /*3210*/  LDCU UR5, c[0x0][0x440] ;  /* 0x00008800ff0577ac */ /* 0x000e620008000800 */
[----:B--2---:R2:W5:Y:S04]  /*3220*/  LDG.E.64 R18, desc[UR34][R22.64+0x8] ;  /* 0x0000082216127981 */ /* 0x004568000c1e1b00 */
[----:B------:R2:W5:Y:S01]  /*3230*/  LDG.E.64 R4, desc[UR34][R22.64] ;  /* 0x0000002216047981 */ /* 0x000562000c1e1b00 */
[----:B------:R-:W-:Y:S01]  /*3240*/  SHF.L.U32 R15, R0, 0x1, RZ ;  /* 0x00000001000f7819 */ /* 0x000fe200000006ff */
        /* <DEDUP_REMOVED lines=10> */
[----:B------:R-:W3:Y:S01]  /*32f0*/  LDCU.64 UR8, c[0x0][0x390] ;  /* 0x00007200ff0877ac */ /* 0x000ee20008000a00 */
[C---:B------:R-:W-:Y:S02]  /*3300*/  IMAD R2, R3.reuse, UR13, R2 ;  /* 0x0000000d03027c24 */ /* 0x040fe4000f8e0202 */
[----:B------:R-:W-:-:S04]  /*3310*/  IMAD.WIDE.U32 R8, R3, UR12, R8 ;  /* 0x0000000c03087c25 */ /* 0x000fc8000f8e0008 */
[----:B------:R-:W-:Y:S01]  /*3320*/  IMAD.IADD R3, R9, 0x1, R2 ;  /* 0x0000000109037824 */ /* 0x000fe200078e0202 */
[----:B-1----:R-:W-:Y:S02]  /*3330*/  ISETP.GE.AND P3, PT, R16, UR14, PT ;  /* 0x0000000e10007c0c */ /* 0x002fe4000bf66270 */
        /* <DEDUP_REMOVED lines=25> */
.L_x_1986:
[----:B------:R-:W-:Y:S05]  /*34d0*/  BSYNC.RECONVERGENT B0 ;  /* 0x0000000000007941 */ /* 0x000fea0003800200 */
.L_x_1985:
[----:B------:R-:W-:Y:S01]  /*34e0*/  UIMAD UR13, UR24, UR44, UR23 ;  /* 0x0000002c180d72a4 */ /* 0x000fe2000f8e0217 */
[C---:B------:R-:W-:Y:S01]  /*34f0*/  IMAD.SHL.U32 R8, R0.reuse, 0x20, RZ ;  /* 0x0000002000087824 */ /* 0x040fe200078e00ff */
[----:B------:R-:W-:Y:S01]  /*3500*/  LOP3.LUT R6, R15, 0x18, R6, 0xf8, !PT ;  /* 0x000000180f067812 */ /* 0x000fe200078ef806 */
[C---:B-1----:R-:W-:Y:S01]  /*3510*/  IMAD.SHL.U32 R3, R0.reuse, 0x40, RZ ;  /* 0x0000004000037824 */ /* 0x042fe200078e00ff */
[----:B------:R-:W-:Y:S01]  /*3520*/  USHF.L.U32 UR13, UR13, 0x5, URZ ;  /* 0x000000050d0d7899 */ /* 0x000fe200080006ff */
[----:B------:R-:W-:Y:S01]  /*3530*/  IMAD.SHL.U32 R222, R0, 0x10, RZ ;  /* 0x0000001000de7824 */ /* 0x000fe200078e00ff */
[----:B------:R-:W-:Y:S01]  /*3540*/  LOP3.LUT R9, R8, 0x200, RZ, 0xc0, !PT ;  /* 0x0000020008097812 */ /* 0x000fe200078ec0ff */
[----:B------:R-:W0:Y:S01]  /*3550*/  LDGDEPBAR ;  /* 0x00000000000079af */ /* 0x000e220000000000 */
[C---:B------:R-:W-:Y:S01]  /*3560*/  LOP3.LUT R2, R3.reuse, 0x1c0, RZ, 0xc0, !PT ;  /* 0x000001c003027812 */ /* 0x040fe200078ec0ff */
[----:B------:R-:W-:Y:S01]  /*3570*/  USHF.R.S32.HI UR15, URZ, 0x1f, UR13 ;  /* 0x0000001fff0f7899 */ /* 0x000fe2000801140d */
[----:B--234-:R-:W-:Y:S01]  /*3580*/  LOP3.LUT R11, R3, 0x200, RZ, 0xc0, !PT ;  /* 0x00000200030b7812 */ /* 0x01cfe200078ec0ff */
[----:B------:R-:W-:Y:S01]  /*3590*/  IMAD.MOV.U32 R225, RZ, RZ, 0x40 ;  /* 0x00000040ffe17424 */ /* 0x000fe200078e00ff */
[----:B------:R-:W-:Y:S01]  /*35a0*/  LOP3.LUT R222, R9, 0x3800, R222, 0xf8, !PT ;  /* 0x0000380009de7812 */ /* 0x000fe200078ef8de */
[----:B------:R-:W-:Y:S01]  /*35b0*/  IMAD.MOV.U32 R223, RZ, RZ, 0x20 ;  /* 0x00000020ffdf7424 */ /* 0x000fe200078e00ff */
[----:B------:R-:W-:Y:S01]  /*35c0*/  LOP3.LUT R9, R2, 0x38, R7, 0xf8, !PT ;  /* 0x0000003802097812 */ /* 0x000fe200078ef807 */
[----:B------:R-:W-:Y:S01]  /*35d0*/  IMAD.MOV.U32 R235, RZ, RZ, R238 ;  /* 0x000000ffffeb7224 */ /* 0x000fe200078e00ee */
[----:B------:R-:W-:Y:S01]  /*35e0*/  R2P PR, R0, 0x6 ;  /* 0x0000000600007804 */ /* 0x000fe20000000000 */
[----:B------:R-:W-:Y:S01]  /*35f0*/  IMAD.MOV.U32 R232, RZ, RZ, 0x4 ;  /* 0x00000004ffe87424 */ /* 0x000fe200078e00ff */
[----:B-----5:R-:W-:-:S02]  /*3600*/  IADD3 R234, P3, P0, R18, UR13, R234 ;  /* 0x0000000d12ea7c10 */ /* 0x020fc4000f87e0ea */
        /* <DEDUP_REMOVED lines=9> */
[----:B------:R-:W-:Y:S01]  /*36a0*/  IADD3.X R233, PT, PT, R19, UR15, RZ, P3, P0 ;  /* 0x0000000f13e97c10 */ /* 0x000fe20009fe04ff */
[----:B------:R-:W1:Y:S01]  /*36b0*/  LDCU UR15, c[0x0][0x590] ;  /* 0x0000b200ff0f77ac */ /* 0x000e620008000800 */
[----:B------:R-:W-:Y:S02]  /*36c0*/  LOP3.LUT R0, R6, 0x38, R7, 0x78, !PT ;  /* 0x0000003806007812 */ /* 0x000fe400078e7807 */
[----:B------:R-:W-:-:S02]  /*36d0*/  CS2R R184, SRZ ;  /* 0x0000000000b87805 */ /* 0x000fc4000001ff00 */
[----:B------:R-:W-:Y:S02]  /*36e0*/  LOP3.LUT R222, R222, R9, RZ, 0xfc, !PT ;  /* 0x00000009dede7212 */ /* 0x000fe400078efcff */
[----:B------:R-:W-:Y:S02]  /*36f0*/  CS2R R182, SRZ ;  /* 0x0000000000b67805 */ /* 0x000fe4000001ff00 */
[----:B------:R-:W-:Y:S02]  /*3700*/  R2UR UR17, R5 ;  /* 0x00000000051172ca */ /* 0x000fe400000e0000 */
[----:B------:R-:W-:Y:S02]  /*3710*/  CS2R R180, SRZ ;  /* 0x0000000000b47805 */ /* 0x000fe4000001ff00 */
[----:B------:R-:W-:Y:S02]  /*3720*/  R2UR UR24, R4 ;  /* 0x00000000041872ca */ /* 0x000fe400000e0000 */
[----:B------:R-:W-:-:S02]  /*3730*/  CS2R R174, SRZ ;  /* 0x0000000000ae7805 */ /* 0x000fc4000001ff00 */
[----:B------:R-:W-:Y:S02]  /*3740*/  LOP3.LUT R2, R8, R11, RZ, 0xfc, !PT ;  /* 0x0000000b08027212 */ /* 0x000fe400078efcff */
[----:B------:R-:W-:Y:S02]  /*3750*/  CS2R R172, SRZ ;  /* 0x0000000000ac7805 */ /* 0x000fe4000001ff00 */
[----:B------:R-:W-:Y:S02]  /*3760*/  LOP3.LUT R0, R0, 0x200, R3, 0xf8, !PT ;  /* 0x0000020000007812 */ /* 0x000fe400078ef803 */
[----:B------:R-:W-:Y:S02]  /*3770*/  CS2R R178, SRZ ;  /* 0x0000000000b27805 */ /* 0x000fe4000001ff00 */
[----:B------:R-:W-:Y:S02]  /*3780*/  SEL R225, R225, 0xffffffc0, !P2 ;  /* 0xffffffc0e1e17807 */ /* 0x000fe40005000000 */
[----:B------:R-:W-:-:S02]  /*3790*/  CS2R R176, SRZ ;  /* 0x0000000000b07805 */ /* 0x000fc4000001ff00 */
[----:B------:R-:W-:Y:S02]  /*37a0*/  LEA R222, R222, UR25, 0x1 ;  /* 0x00000019dede7c11 */ /* 0x000fe4000f8e08ff */
[----:B------:R-:W-:Y:S02]  /*37b0*/  CS2R R170, SRZ ;  /* 0x0000000000aa7805 */ /* 0x000fe4000001ff00 */
[----:B------:R-:W-:Y:S02]  /*37c0*/  SEL R223, R223, 0xffffffe0, !P1 ;  /* 0xffffffe0dfdf7807 */ /* 0x000fe40004800000 */
[----:B------:R-:W-:Y:S02]  /*37d0*/  CS2R R168, SRZ ;  /* 0x0000000000a87805 */ /* 0x000fe4000001ff00 */
[----:B------:R-:W-:Y:S01]  /*37e0*/  LEA R2, R2, UR25, 0x1 ;  /* 0x0000001902027c11 */ /* 0x000fe2000f8e08ff */
[----:B------:R-:W-:Y:S01]  /*37f0*/  IMAD.IADD R220, R225, 0x1, R222 ;  /* 0x00000001e1dc7824 */ /* 0x000fe200078e02de */
[----:B------:R-:W-:-:S02]  /*3800*/  LEA R0, R0, UR25, 0x1 ;  /* 0x0000001900007c11 */ /* 0x000fc4000f8e08ff */
        /* <DEDUP_REMOVED lines=50> */
[----:B------:R-:W-:Y:S01]  /*3b30*/  VIADD R2, R2, UR16 ;  /* 0x0000001002027c36 */ /* 0x000fe20008000000 */
[----:B------:R-:W-:Y:S01]  /*3b40*/  UIADD3 UR42, UPT, UPT, -UR47, UR42, URZ ;  /* 0x0000002a2f2a7290 */ /* 0x000fe2000fffe1ff */
[----:B------:R-:W-:Y:S01]  /*3b50*/  VIADD R0, R0, UR16 ;  /* 0x0000001000007c36 */ /* 0x000fe20008000000 */
[----:B------:R-:W2:Y:S01]  /*3b60*/  LDCU UR9, c[0x0][0x504] ;  /* 0x0000a080ff0977ac */ /* 0x000ea20008000800 */
[C---:B------:R-:W-:Y:S02]  /*3b70*/  IMAD.IADD R221, R223.reuse, 0x1, R222 ;  /* 0x00000001dfdd7824 */ /* 0x040fe400078e02de */
[----:B------:R-:W-:Y:S01]  /*3b80*/  IMAD.IADD R3, R223, 0x1, R220 ;  /* 0x00000001df037824 */ /* 0x000fe200078e02dc */
[----:B------:R-:W3:Y:S01]  /*3b90*/  LDCU UR8, c[0x0][0x508] ;  /* 0x0000a100ff0877ac */ /* 0x000ee20008000800 */
[----:B------:R-:W4:Y:S01]  /*3ba0*/  LDCU UR12, c[0x0][0x3e0] ;  /* 0x00007c00ff0c77ac */ /* 0x000f220008000800 */
[----:B------:R-:W2:Y:S01]  /*3bb0*/  LDCU UR14, c[0x0][0x45c] ;  /* 0x00008b80ff0e77ac */ /* 0x000ea20008000800 */
[----:B------:R-:W2:Y:S01]  /*3bc0*/  LDCU.U8 UR13, c[0x0][0x4f8] ;  /* 0x00009f00ff0d77ac */ /* 0x000ea20008000000 */
[----:B-1----:R-:W-:-:S02]  /*3bd0*/  USHF.L.U32 UR15, UR15, 0x6, URZ ;  /* 0x000000060f0f7899 */ /* 0x002fc400080006ff */
        /* <DEDUP_REMOVED lines=12> */
[----:B--234-:R-:W-:-:S12]  /*3ca0*/  UIADD3 UR30, UPT, UPT, UR17, 0x646e171e, URZ ;  /* 0x646e171e111e7890 */ /* 0x01cfd8000fffe0ff */
.L_x_1991:
        /* <DEDUP_REMOVED lines=18> */
[----:B------:R-:W-:Y:S04]  /*3dd0*/  LDSM.16.M88.4 R108, [R220+0x18000] ;  /* 0x01800000dc6c783b */ /* 0x000fe80000000200 */
[----:B------:R-:W-:Y:S04]  /*3de0*/  LDSM.16.M88.4 R112, [R222+0x1a800] ;  /* 0x01a80000de70783b */ /* 0x000fe80000000200 */
[----:B------:R2:W5:Y:S04]  /*3df0*/  LDG.E R127, desc[UR34][R120.64] ;  /* 0x00000022787f7981 */ /* 0x000568000c1e1900 */
[----:B------:R3:W5:Y:S01]  /*3e00*/  LDG.E R125, desc[UR34][R120.64+0x20] ;  /* 0x00002022787d7981 */ /* 0x000762000c1e1900 */
[C---:B-1----:R-:W-:Y:S08]  /*3e10*/  HMMA.16816.F32 R4, R84.reuse, R88, RZ ;  /* 0x000000585404723c */ /* 0x042ff000000018ff */
[C---:B------:R-:W-:Y:S01]  /*3e20*/  HMMA.16816.F32 R8, R84.reuse, R90, RZ ;  /* 0x0000005a5408723c */ /* 0x040fe200000018ff */
[----:B------:R-:W1:Y:S07]  /*3e30*/  LDSM.16.M88.4 R88, [R116] ;  /* 0x000000007458783b */ /* 0x000e6e0000000200 */
[C---:B--2---:R-:W-:Y:S08]  /*3e40*/  HMMA.16816.F32 R12, R84.reuse, R92, RZ ;  /* 0x0000005c540c723c */ /* 0x044ff000000018ff */
[----:B------:R-:W-:Y:S01]  /*3e50*/  HMMA.16816.F32 R16, R84, R94, RZ ;  /* 0x0000005e5410723c */ /* 0x000fe200000018ff */
[----:B------:R-:W2:Y:S04]  /*3e60*/  LDSM.16.M88.4 R84, [R220+0x18800] ;  /* 0x01880000dc54783b */ /* 0x000ea80000000200 */
[----:B------:R-:W-:Y:S03]  /*3e70*/  LDSM.16.M88.4 R92, [R223] ;  /* 0x00000000df5c783b */ /* 0x000fe60000000200 */
[C---:B---3--:R-:W-:Y:S08]  /*3e80*/  HMMA.16816.F32 R4, R96.reuse, R100, R4 ;  /* 0x000000646004723c */ /* 0x048ff00000001804 */
[C---:B------:R-:W-:Y:S01]  /*3e90*/  HMMA.16816.F32 R8, R96.reuse, R102, R8 ;  /* 0x000000666008723c */ /* 0x040fe20000001808 */
[----:B------:R-:W3:Y:S07]  /*3ea0*/  LDSM.16.M88.4 R100, [R3+0x18000] ;  /* 0x018000000364783b */ /* 0x000eee0000000200 */
[C---:B----4-:R-:W-:Y:S08]  /*3eb0*/  HMMA.16816.F32 R12, R96.reuse, R104, R12 ;  /* 0x00000068600c723c */ /* 0x050ff0000000180c */
[----:B------:R-:W-:Y:S01]  /*3ec0*/  HMMA.16816.F32 R16, R96, R106, R16 ;  /* 0x0000006a6010723c */ /* 0x000fe20000001810 */
[----:B------:R-:W4:Y:S04]  /*3ed0*/  LDSM.16.M88.4 R96, [R3+0x18800] ;  /* 0x018800000360783b */ /* 0x000f280000000200 */
[----:B------:R-:W-:Y:S03]  /*3ee0*/  LDSM.16.M88.4 R104, [R2+0x2000] ;  /* 0x002000000268783b */ /* 0x000fe60000000200 */
[C---:B-1----:R-:W-:Y:S08]  /*3ef0*/  HMMA.16816.F32 R4, R88.reuse, R108, R4 ;  /* 0x0000006c5804723c */ /* 0x042ff00000001804 */
[C---:B------:R-:W-:Y:S01]  /*3f00*/  HMMA.16816.F32 R8, R88.reuse, R110, R8 ;  /* 0x0000006e5808723c */ /* 0x040fe20000001808 */
[----:B------:R-:W1:Y:S07]  /*3f10*/  LDSM.16.M88.4 R108, [R222+0x1a000] ;  /* 0x01a00000de6c783b */ /* 0x000e6e0000000200 */
[C---:B--2---:R-:W-:Y:S08]  /*3f20*/  HMMA.16816.F32 R12, R88.reuse, R84, R12 ;  /* 0x00000054580c723c */ /* 0x044ff0000000180c */
[----:B------:R-:W-:Y:S01]  /*3f30*/  HMMA.16816.F32 R16, R88, R86, R16 ;  /* 0x000000565810723c */ /* 0x000fe20000001810 */
[----:B------:R-:W-:Y:S04]  /*3f40*/  LDSM.16.M88.4 R84, [R117+0x2000] ;  /* 0x002000007554783b */ /* 0x000fe80000000200 */
[----:B------:R-:W2:Y:S03]  /*3f50*/  LDSM.16.M88.4 R88, [R221+0x1a000] ;  /* 0x01a00000dd58783b */ /* 0x000ea60000000200 */
[C---:B---3--:R-:W-:Y:S08]  /*3f60*/  HMMA.16816.F32 R4, R92.reuse, R100, R4 ;  /* 0x000000645c04723c */ /* 0x048ff00000001804 */
[C---:B------:R-:W-:Y:S01]  /*3f70*/  HMMA.16816.F32 R8, R92.reuse, R102, R8 ;  /* 0x000000665c08723c */ /* 0x040fe20000001808 */
[----:B------:R-:W3:Y:S07]  /*3f80*/  LDSM.16.M88.4 R100, [R221+0x1a800] ;  /* 0x01a80000dd64783b */ /* 0x000eee0000000200 */
[C---:B----4-:R-:W-:Y:S08]  /*3f90*/  HMMA.16816.F32 R12, R92.reuse, R96, R12 ;  /* 0x000000605c0c723c */ /* 0x050ff0000000180c */
[----:B------:R-:W-:Y:S01]  /*3fa0*/  HMMA.16816.F32 R16, R92, R98, R16 ;  /* 0x000000625c10723c */ /* 0x000fe20000001810 */
[----:B------:R-:W-:Y:S04]  /*3fb0*/  LDSM.16.M88.4 R92, [R116+0x2000] ;  /* 0x00200000745c783b */ /* 0x000fe80000000200 */
[----:B------:R-:W4:Y:S03]  /*3fc0*/  LDSM.16.M88.4 R96, [R220+0x1a000] ;  /* 0x01a00000dc60783b */ /* 0x000f260000000200 */
        /* <DEDUP_REMOVED lines=14> */
[C---:B----4-:R-:W-:Y:S08]  /*40b0*/  HMMA.16816.F32 R4, R92.reuse, R96, R4 ;  /* 0x000000605c04723c */ /* 0x050ff00000001804 */
[C---:B------:R-:W-:Y:S01]  /*40c0*/  HMMA.16816.F32 R8, R92.reuse, R98, R8 ;  /* 0x000000625c08723c */ /* 0x040fe20000001808 */
[----:B------:R-:W3:Y:S07]  /*40d0*/  LDSM.16.M88.4 R96, [R222+0x1c000] ;  /* 0x01c00000de60783b */ /* 0x000eee0000000200 */
[C---:B-1----:R-:W-:Y:S08]  /*40e0*/  HMMA.16816.F32 R12, R92.reuse, R108, R12 ;  /* 0x0000006c5c0c723c */ /* 0x042ff0000000180c */
[----:B------:R-:W-:Y:S01]  /*40f0*/  HMMA.16816.F32 R16, R92, R110, R16 ;  /* 0x0000006e5c10723c */ /* 0x000fe20000001810 */
[----:B------:R-:W-:Y:S04]  /*4100*/  LDSM.16.M88.4 R92, [R117+0x4000] ;  /* 0x00400000755c783b */ /* 0x000fe80000000200 */
[----:B------:R-:W-:Y:S03]  /*4110*/  LDSM.16.M88.4 R108, [R221+0x1c800] ;  /* 0x01c80000dd6c783b */ /* 0x000fe60000000200 */
[C---:B--2---:R-:W-:Y:S08]  /*4120*/  HMMA.16816.F32 R4, R88.reuse, R104, R4 ;  /* 0x000000685804723c */ /* 0x044ff00000001804 */
        /* <DEDUP_REMOVED lines=27> */
[C---:B---3--:R-:W-:Y:S08]  /*42e0*/  HMMA.16816.F32 R4, R84.reuse, R100, R4 ;  /* 0x000000645404723c */ /* 0x048ff00000001804 */
        /* <DEDUP_REMOVED lines=41> */
.L_x_1987:
        /* <DEDUP_REMOVED lines=89> */
.L_x_1988:
[----:B------:R-:W1:Y:S01]  /*4b10*/  S2R R224, SR_TID.X ;  /* 0x0000000000e07919 */ /* 0x000e620000002100 */
[----:B------:R-:W-:Y:S02]  /*4b20*/  IMAD.U32 R3, RZ, RZ, UR38 ;  /* 0x00000026ff037e24 */ /* 0x000fe4000f8e00ff */
[C---:B------:R-:W-:Y:S01]  /*4b30*/  FMUL.FTZ R88, R237.reuse, 1.4426950216293334961 ;  /* 0x3fb8aa3bed587820 */ /* 0x040fe20000410000 */
[----:B------:R-:W-:Y:S01]  /*4b40*/  IMAD.U32 R84, RZ, RZ, UR49 ;  /* 0x00000031ff547e24 */ /* 0x000fe2000f8e00ff */
[----:B------:R-:W-:Y:S01]  /*4b50*/  FSETP.NEU.FTZ.AND P1, PT, R237, -INF , PT ;  /* 0xff800000ed00780b */ /* 0x000fe20003f3d000 */
[----:B------:R-:W-:Y:S01]  /*4b60*/  IMAD.WIDE.U32 R92, R234, -0x2daee0ad, RZ ;  /* 0xd2511f53ea5c7825 */ /* 0x000fe200078e00ff */
[----:B------:R-:W-:Y:S01]  /*4b70*/  FSETP.NEU.FTZ.AND P0, PT, R236, -INF , PT ;  /* 0xff800000ec00780b */ /* 0x000fe20003f1d000 */
[----:B------:R-:W-:Y:S01]  /*4b80*/  UISETP.GT.AND UP0, UPT, UR49, UR45, UPT ;  /* 0x0000002d3100728c */ /* 0x000fe2000bf04270 */
[----:B------:R-:W-:Y:S01]  /*4b90*/  FSEL R88, R88, RZ, P1 ;  /* 0x000000ff58587208 */ /* 0x000fe20000800000 */
[----:B------:R-:W-:Y:S02]  /*4ba0*/  IMAD.MOV.U32 R129, RZ, RZ, 0x10 ;  /* 0x00000010ff817424 */ /* 0x000fe400078e00ff */
[----:B------:R-:W-:Y:S02]  /*4bb0*/  IMAD.MOV.U32 R223, RZ, RZ, 0x20 ;  /* 0x00000020ffdf7424 */ /* 0x000fe400078e00ff */
[--C-:B------:R-:W-:Y:S01]  /*4bc0*/  FFMA.FTZ R17, R17, UR14, -R88.reuse ;  /* 0x0000000e11117c23 */ /* 0x100fe20008010858 */
[--C-:B------:R-:W-:Y:S01]  /*4bd0*/  FFMA.FTZ R16, R16, UR14, -R88.reuse ;  /* 0x0000000e10107c23 */ /* 0x100fe20008010858 */
[--C-:B------:R-:W-:Y:S01]  /*4be0*/  FFMA.FTZ R5, R5, UR14, -R88.reuse ;  /* 0x0000000e05057c23 */ /* 0x100fe20008010858 */
[--C-:B------:R-:W-:Y:S01]  /*4bf0*/  FFMA.FTZ R13, R13, UR14, -R88.reuse ;  /* 0x0000000e0d0d7c23 */ /* 0x100fe20008010858 */
[--C-:B------:R-:W-:Y:S01]  /*4c00*/  FFMA.FTZ R12, R12, UR14, -R88.reuse ;  /* 0x0000000e0c0c7c23 */ /* 0x100fe20008010858 */
[--C-:B------:R-:W-:Y:S01]  /*4c10*/  FFMA.FTZ R8, R8, UR14, -R88.reuse ;  /* 0x0000000e08087c23 */ /* 0x100fe20008010858 */
[--C-:B------:R-:W-:Y:S01]  /*4c20*/  FFMA.FTZ R9, R9, UR14, -R88.reuse ;  /* 0x0000000e09097c23 */ /* 0x100fe20008010858 */
[----:B------:R-:W-:Y:S01]  /*4c30*/  FFMA.FTZ R4, R4, UR14, -R88 ;  /* 0x0000000e04047c23 */ /* 0x000fe20008010858 */
[----:B------:R-:W-:Y:S01]  /*4c40*/  MUFU.EX2 R197, R16 ;  /* 0x0000001000c57308 */ /* 0x000fe20000000800 */
[----:B------:R-:W-:Y:S09]  /*4c50*/  IMAD.MOV.U32 R225, RZ, RZ, 0x40 ;  /* 0x00000040ffe17424 */ /* 0x000ff200078e00ff */
[----:B------:R-:W-:Y:S10]  /*4c60*/  MUFU.EX2 R208, R8 ;  /* 0x0000000800d07308 */ /* 0x000ff40000000800 */
[----:B------:R-:W-:Y:S10]  /*4c70*/  MUFU.EX2 R206, R12 ;  /* 0x0000000c00ce7308 */ /* 0x000ff40000000800 */
[----:B------:R-:W-:Y:S10]  /*4c80*/  MUFU.EX2 R207, R9 ;  /* 0x0000000900cf7308 */ /* 0x000ff40000000800 */
[----:B------:R-:W-:Y:S10]  /*4c90*/  MUFU.EX2 R209, R5 ;  /* 0x0000000500d17308 */ /* 0x000ff40000000800 */
[----:B------:R-:W-:Y:S10]  /*4ca0*/  MUFU.EX2 R210, R4 ;  /* 0x0000000400d27308 */ /* 0x000ff40000000800 */
[----:B------:R-:W-:Y:S10]  /*4cb0*/  MUFU.EX2 R205, R13 ;  /* 0x0000000d00cd7308 */ /* 0x000ff40000000800 */
[----:B------:R-:W-:Y:S01]  /*4cc0*/  MUFU.EX2 R198, R17 ;  /* 0x0000001100c67308 */ /* 0x000fe20000000800 */
[--C-:B-1----:R-:W-:Y:S01]  /*4cd0*/  SHF.R.U32.HI R85, RZ, 0x5, R224.reuse ;  /* 0x00000005ff557819 */ /* 0x102fe200000116e0 */
[C---:B------:R-:W-:Y:S01]  /*4ce0*/  IMAD.SHL.U32 R120, R224.reuse, 0x2, RZ ;  /* 0x00000002e0787824 */ /* 0x040fe200078e00ff */
[--C-:B------:R-:W-:Y:S01]  /*4cf0*/  SHF.R.U32.HI R86, RZ, 0x7, R224.reuse ;  /* 0x00000007ff567819 */ /* 0x100fe200000116e0 */
[C---:B------:R-:W-:Y:S01]  /*4d00*/  IMAD.SHL.U32 R118, R224.reuse, 0x40, RZ ;  /* 0x00000040e0767824 */ /* 0x040fe200078e00ff */
[----:B------:R-:W-:Y:S01]  /*4d10*/  LOP3.LUT R85, R85, 0x3, RZ, 0xc0, !PT ;  /* 0x0000000355557812 */ /* 0x000fe200078ec0ff */
[----:B------:R-:W-:Y:S01]  /*4d20*/  IMAD.SHL.U32 R116, R224, 0x20, RZ ;  /* 0x00000020e0747824 */ /* 0x000fe200078e00ff */
[----:B------:R-:W-:Y:S01]  /*4d30*/  SHF.R.U32.HI R130, RZ, 0x2, R224 ;  /* 0x00000002ff827819 */ /* 0x000fe200000116e0 */
[----:B------:R-:W-:Y:S01]  /*4d40*/  IMAD R3, R3, 0x2, R86 ;  /* 0x0000000203037824 */ /* 0x000fe200078e0256 */
[----:B------:R-:W-:Y:S01]  /*4d50*/  LOP3.LUT R121, R118, 0x1c0, RZ, 0xc0, !PT ;  /* 0x000001c076797812 */ /* 0x000fe200078ec0ff */
[----:B------:R-:W-:Y:S01]  /*4d60*/  IMAD R84, R84, 0x4, R85 ;  /* 0x0000000454547824 */ /* 0x000fe200078e0255 */
[----:B------:R-:W-:Y:S01]  /*4d70*/  LOP3.LUT R222, R116, 0x200, RZ, 0xc0, !PT ;  /* 0x0000020074de7812 */ /* 0x000fe200078ec0ff */
[----:B------:R-:W-:Y:S01]  /*4d80*/  IMAD.SHL.U32 R226, R224, 0x8, RZ ;  /* 0x00000008e0e27824 */ /* 0x000fe200078e00ff */
[----:B------:R-:W-:Y:S01]  /*4d90*/  LOP3.LUT R3, R3, UR17, R93, 0x96, !PT ;  /* 0x0000001103037c12 */ /* 0x000fe2000f8e965d */
[----:B------:R-:W-:Y:S01]  /*4da0*/  IMAD.WIDE.U32 R84, R84, -0x326172a9, RZ ;  /* 0xcd9e8d5754547825 */ /* 0x000fe200078e00ff */
[----:B------:R-:W-:Y:S02]  /*4db0*/  LOP3.LUT R119, R118, 0x200, RZ, 0xc0, !PT ;  /* 0x0000020076777812 */ /* 0x000fe400078ec0ff */
[----:B------:R-:W-:Y:S01]  /*4dc0*/  LOP3.LUT R121, R121, 0x38, R226, 0xf8, !PT ;  /* 0x0000003879797812 */ /* 0x000fe200078ef8e2 */
[----:B------:R-:W-:Y:S01]  /*4dd0*/  IMAD.WIDE.U32 R90, R3, -0x326172a9, RZ ;  /* 0xcd9e8d57035a7825 */ /* 0x000fe200078e00ff */
[----:B------:R-:W-:Y:S03]  /*4de0*/  LOP3.LUT R86, R233, UR24, R85, 0x96, !PT ;  /* 0x00000018e9567c12 */ /* 0x000fe6000f8e9655 */
[----:B------:R-:W-:Y:S01]  /*4df0*/  FMUL.FTZ R3, R236, 1.4426950216293334961 ;  /* 0x3fb8aa3bec037820 */ /* 0x000fe20000410000 */
[----:B------:R-:W-:Y:S02]  /*4e00*/  SHF.R.U32.HI R228, RZ, 0x1, R224 ;  /* 0x00000001ffe47819 */ /* 0x000fe400000116e0 */
[----:B------:R-:W-:Y:S01]  /*4e10*/  LOP3.LUT R84, R84, UR61, R91, 0x96, !PT ;  /* 0x0000003d54547c12 */ /* 0x000fe2000f8e965b */
[----:B------:R-:W-:Y:S01]  /*4e20*/  IMAD.WIDE.U32 R86, R86, -0x2daee0ad, RZ ;  /* 0xd2511f5356567825 */ /* 0x000fe200078e00ff */
[----:B------:R-:W-:Y:S02]  /*4e30*/  FSEL R3, R3, RZ, P0 ;  /* 0x000000ff03037208 */ /* 0x000fe40000000000 */
[----:B------:R-:W-:Y:S01]  /*4e40*/  LOP3.LUT R246, R226, 0x38, RZ, 0xc0, !PT ;  /* 0x00000038e2f67812 */ /* 0x000fe200078ec0ff */
[----:B------:R-:W-:Y:S01]  /*4e50*/  IMAD.WIDE.U32 R84, R84, -0x2daee0ad, RZ ;  /* 0xd2511f5354547825 */ /* 0x000fe200078e00ff */
[----:B------:R-:W-:Y:S03]  /*4e60*/  LOP3.LUT R87, R92, UR60, R87, 0x96, !PT ;  /* 0x0000003c5c577c12 */ /* 0x000fe6000f8e9657 */
[--C-:B------:R-:W-:Y:S01]  /*4e70*/  FFMA.FTZ R10, R10, UR14, -R3.reuse ;  /* 0x0000000e0a0a7c23 */ /* 0x100fe20008010803 */
[----:B------:R-:W-:Y:S01]  /*4e80*/  FFMA.FTZ R7, R7, UR14, -R3 ;  /* 0x0000000e07077c23 */ /* 0x000fe20008010803 */
[----:B------:R-:W-:Y:S01]  /*4e90*/  LOP3.LUT R86, R86, UR58, R85, 0x96, !PT ;  /* 0x0000003a56567c12 */ /* 0x000fe2000f8e9655 */
[----:B------:R-:W-:Y:S01]  /*4ea0*/  IMAD.WIDE.U32 R92, R87, -0x326172a9, RZ ;  /* 0xcd9e8d57575c7825 */ /* 0x000fe200078e00ff */
[----:B------:R-:W-:Y:S01]  /*4eb0*/  LOP3.LUT R85, R120, 0x38, RZ, 0xc0, !PT ;  /* 0x0000003878557812 */ /* 0x000fe200078ec0ff */
[----:B------:R-:W-:Y:S02]  /*4ec0*/  MUFU.EX2 R202, R10 ;  /* 0x0000000a00ca7308 */ /* 0x000fe40000000800 */
[----:B------:R-:W-:Y:S01]  /*4ed0*/  FFMA.FTZ R6, R6, UR14, -R3 ;  /* 0x0000000e06067c23 */ /* 0x000fe20008010803 */
[----:B------:R-:W-:Y:S01]  /*4ee0*/  IMAD.WIDE.U32 R86, R86, -0x326172a9, RZ ;  /* 0xcd9e8d5756567825 */ /* 0x000fe200078e00ff */
[----:B------:R-:W-:Y:S06]  /*4ef0*/  LOP3.LUT R90, R90, UR59, R93, 0x96, !PT ;  /* 0x0000003b5a5a7c12 */ /* 0x000fec000f8e965d */
[----:B------:R-:W-:Y:S01]  /*4f00*/  MUFU.EX2 R203, R7 ;  /* 0x0000000700cb7308 */ /* 0x000fe20000000800 */
[----:B------:R-:W-:Y:S01]  /*4f10*/  LOP3.LUT R130, R85, 0x20, R130, 0x78, !PT ;  /* 0x0000002055827812 */ /* 0x000fe200078e7882 */
[----:B------:R-:W-:Y:S01]  /*4f20*/  FFMA.FTZ R11, R11, UR14, -R3 ;  /* 0x0000000e0b0b7c23 */ /* 0x000fe20008010803 */
[----:B------:R-:W-:Y:S01]  /*4f30*/  LOP3.LUT R91, R92, UR57, R87, 0x96, !PT ;  /* 0x000000395c5b7c12 */ /* 0x000fe2000f8e9657 */
[----:B------:R-:W-:Y:S06]  /*4f40*/  IMAD.WIDE.U32 R92, R90, -0x2daee0ad, RZ ;  /* 0xd2511f535a5c7825 */ /* 0x000fec00078e00ff */
[----:B------:R-:W-:Y:S01]  /*4f50*/  MUFU.EX2 R204, R6 ;  /* 0x0000000600cc7308 */ /* 0x000fe20000000800 */
[----:B------:R-:W-:Y:S01]  /*4f60*/  FFMA.FTZ R18, R18, UR14, -R3 ;  /* 0x0000000e12127c23 */ /* 0x000fe20008010803 */
[----:B------:R-:W-:Y:S01]  /*4f70*/  IMAD.WIDE.U32 R90, R91, -0x2daee0ad, RZ ;  /* 0xd2511f535b5a7825 */ /* 0x000fe200078e00ff */
[----:B------:R-:W-:Y:S07]  /*4f80*/  LOP3.LUT R88, R84, UR56, R93, 0x96, !PT ;  /* 0x0000003854587c12 */ /* 0x000fee000f8e965d */
[----:B------:R-:W-:Y:S01]  /*4f90*/  MUFU.EX2 R201, R11 ;  /* 0x0000000b00c97308 */ /* 0x000fe20000000800 */
[----:B------:R-:W-:Y:S01]  /*4fa0*/  FFMA.FTZ R19, R19, UR14, -R3 ;  /* 0x0000000e13137c23 */ /* 0x000fe20008010803 */
[----:B------:R-:W-:Y:S01]  /*4fb0*/  IMAD.SHL.U32 R87, R224, 0x10, RZ ;  /* 0x00000010e0577824 */ /* 0x000fe200078e00ff */
[----:B------:R-:W-:Y:S01]  /*4fc0*/  LOP3.LUT R84, R92, UR48, R91, 0x96, !PT ;  /* 0x000000305c547c12 */ /* 0x000fe2000f8e965b */
[----:B------:R-:W-:Y:S04]  /*4fd0*/  IMAD.WIDE.U32 R88, R88, -0x326172a9, RZ ;  /* 0xcd9e8d5758587825 */ /* 0x000fe800078e00ff */
[----:B------:R-:W-:Y:S02]  /*4fe0*/  FFMA.FTZ R15, R15, UR14, -R3 ;  /* 0x0000000e0f0f7c23 */ /* 0x000fe40008010803 */
[----:B------:R-:W1:Y:S01]  /*4ff0*/  MUFU.EX2 R131, R18 ;  /* 0x0000001200837308 */ /* 0x000e620000000800 */
[----:B------:R-:W-:Y:S01]  /*5000*/  LOP3.LUT R222, R222, 0x3800, R87, 0xf8, !PT ;  /* 0x00003800dede7812 */ /* 0x000fe200078ef857 */
[----:B------:R-:W-:Y:S01]  /*5010*/  IMAD.WIDE.U32 R84, R84, -0x326172a9, RZ ;  /* 0xcd9e8d5754547825 */ /* 0x000fe200078e00ff */
[----:B------:R-:W-:Y:S07]  /*5020*/  LOP3.LUT R86, R86, UR52, R89, 0x96, !PT ;  /* 0x0000003456567c12 */ /* 0x000fee000f8e9659 */
[----:B------:R-:W2:Y:S01]  /*5030*/  MUFU.EX2 R199, R15 ;  /* 0x0000000f00c77308 */ /* 0x000ea20000000800 */
[----:B------:R-:W-:Y:S01]  /*5040*/  LOP3.LUT R130, R130, 0x1c0, R87, 0xf8, !PT ;  /* 0x000001c082827812 */ /* 0x000fe200078ef857 */
[----:B------:R-:W-:Y:S01]  /*5050*/  FFMA.FTZ R14, R14, UR14, -R3 ;  /* 0x0000000e0e0e7c23 */ /* 0x000fe20008010803 */
[----:B------:R-:W-:Y:S01]  /*5060*/  LOP3.LUT R88, R88, UR47, R85, 0x96, !PT ;  /* 0x0000002f58587c12 */ /* 0x000fe2000f8e9655 */
[----:B------:R-:W-:Y:S01]  /*5070*/  IMAD.WIDE.U32 R92, R86, -0x2daee0ad, RZ ;  /* 0xd2511f53565c7825 */ /* 0x000fe200078e00ff */
[----:B------:R-:W-:Y:S05]  /*5080*/  LOP3.LUT R85, R121, 0x8, R224, 0x78, !PT ;  /* 0x0000000879557812 */ /* 0x000fea00078e78e0 */
[----:B------:R-:W3:Y:S01]  /*5090*/  MUFU.EX2 R200, R14 ;  /* 0x0000000e00c87308 */ /* 0x000ee20000000800 */
[----:B------:R-:W-:Y:S01]  /*50a0*/  LOP3.LUT R87, R116, 0xc00, RZ, 0xc0, !PT ;  /* 0x00000c0074577812 */ /* 0x000fe200078ec0ff */
[----:B------:R-:W-:Y:S01]  /*50b0*/  IMAD.WIDE.U32 R88, R88, -0x2daee0ad, RZ ;  /* 0xd2511f5358587825 */ /* 0x000fe200078e00ff */
[----:B------:R-:W-:Y:S07]  /*50c0*/  LOP3.LUT R90, R90, UR46, R93, 0x96, !PT ;  /* 0x0000002e5a5a7c12 */ /* 0x000fee000f8e965d */
[----:B------:R-:W4:Y:S01]  /*50d0*/  MUFU.EX2 R196, R19 ;  /* 0x0000001300c47308 */ /* 0x000f220000000800 */
[----:B------:R-:W-:Y:S02]  /*50e0*/  LOP3.LUT R222, R222, R85, RZ, 0xfc, !PT ;  /* 0x00000055dede7212 */ /* 0x000fe400078efcff */
[----:B------:R-:W-:Y:S01]  /*50f0*/  LOP3.LUT R87, R87, 0x6, R120, 0xf8, !PT ;  /* 0x0000000657577812 */ /* 0x000fe200078ef878 */
[----:B------:R-:W-:Y:S01]  /*5100*/  IMAD.WIDE.U32 R90, R90, -0x326172a9, RZ ;  /* 0xcd9e8d575a5a7825 */ /* 0x000fe200078e00ff */
[C---:B------:R-:W-:Y:S02]  /*5110*/  PRMT R85, R88.reuse, 0x7772, RZ ;  /* 0x0000777258557816 */ /* 0x040fe400000000ff */
[----:B------:R-:W-:Y:S02]  /*5120*/  LOP3.LUT R130, R87, R130, RZ, 0xfc, !PT ;  /* 0x0000008257827212 */ /* 0x000fe400078efcff */
[----:B------:R-:W-:Y:S02]  /*5130*/  ISETP.GT.U32.AND P4, PT, R85, UR13, PT ;  /* 0x0000000d55007c0c */ /* 0x000fe4000bf84070 */
[----:B------:R-:W-:Y:S02]  /*5140*/  PRMT R87, R88, 0x7770, RZ ;  /* 0x0000777058577816 */ /* 0x000fe400000000ff */
[----:B------:R-:W-:Y:S02]  /*5150*/  PRMT R85, R90, 0x7770, RZ ;  /* 0x000077705a557816 */ /* 0x000fe400000000ff */
[----:B------:R-:W-:Y:S02]  /*5160*/  ISETP.LE.U32.AND P1, PT, R87, UR13, PT ;  /* 0x0000000d57007c0c */ /* 0x000fe4000bf23070 */
[----:B------:R-:W-:Y:S02]  /*5170*/  ISETP.LE.U32.AND P2, PT, R85, UR13, PT ;  /* 0x0000000d55007c0c */ /* 0x000fe4000bf43070 */
[----:B------:R-:W-:Y:S02]  /*5180*/  LOP3.LUT R84, R84, UR44, R91, 0x96, !PT ;  /* 0x0000002c54547c12 */ /* 0x000fe4000f8e965b */
[C---:B------:R-:W-:Y:S01]  /*5190*/  PRMT R85, R90.reuse, 0x7771, RZ ;  /* 0x000077715a557816 */ /* 0x040fe200000000ff */
[----:B-1----:R-:W-:Y:S01]  /*51a0*/  @P4 FADD.FTZ R131, -R131, -RZ ;  /* 0x800000ff83834221 */ /* 0x002fe20000010100 */
[----:B------:R-:W-:Y:S02]  /*51b0*/  PRMT R16, R90, 0x7772, RZ ;  /* 0x000077725a107816 */ /* 0x000fe400000000ff */
[----:B------:R-:W-:Y:S02]  /*51c0*/  ISETP.GT.U32.AND P6, PT, R85, UR13, PT ;  /* 0x0000000d55007c0c */ /* 0x000fe4000bfc4070 */
[----:B------:R-:W-:Y:S01]  /*51d0*/  SHF.R.U32.HI R8, RZ, 0x18, R84 ;  /* 0x00000018ff087819 */ /* 0x000fe20000011654 */
[----:B------:R-:W-:Y:S01]  /*51e0*/  @!P1 FADD.FTZ R197, -R197, -RZ ;  /* 0x800000ffc5c59221 */ /* 0x000fe20000010100 */
[----:B------:R-:W-:Y:S01]  /*51f0*/  ISETP.GT.U32.AND P1, PT, R16, UR13, PT ;  /* 0x0000000d10007c0c */ /* 0x000fe2000bf24070 */
[----:B------:R-:W-:Y:S01]  /*5200*/  @!P2 FADD.FTZ R208, -R208, -RZ ;  /* 0x800000ffd0d0a221 */ /* 0x000fe20000010100 */
[----:B------:R-:W-:Y:S02]  /*5210*/  ISETP.LE.U32.AND P2, PT, R8, UR13, PT ;  /* 0x0000000d08007c0c */ /* 0x000fe4000bf43070 */
[C---:B------:R-:W-:Y:S02]  /*5220*/  PRMT R12, R84.reuse, 0x7632, R12 ;  /* 0x00007632540c7816 */ /* 0x040fe4000000000c */
[----:B------:R-:W-:Y:S02]  /*5230*/  LOP3.LUT R9, R84, 0xffff, RZ, 0xc0, !PT ;  /* 0x0000ffff54097812 */ /* 0x000fe400078ec0ff */
[----:B------:R-:W-:Y:S01]  /*5240*/  LOP3.LUT R12, R12, 0xff, RZ, 0xc0, !PT ;  /* 0x000000ff0c0c7812 */ /* 0x000fe200078ec0ff */
[----:B------:R-:W-:Y:S01]  /*5250*/  @P6 FADD.FTZ R207, -R207, -RZ ;  /* 0x800000ffcfcf6221 */ /* 0x000fe20000010100 */
[----:B------:R-:W-:Y:S02]  /*5260*/  SHF.R.U32.HI R9, RZ, 0x8, R9 ;  /* 0x00000008ff097819 */ /* 0x000fe40000011609 */
[----:B------:R-:W-:Y:S01]  /*5270*/  LOP3.LUT R84, R84, 0xff, RZ, 0xc0, !PT ;  /* 0x000000ff54547812 */ /* 0x000fe200078ec0ff */
[----:B------:R-:W-:Y:S01]  /*5280*/  @P1 FADD.FTZ R202, -R202, -RZ ;  /* 0x800000ffcaca1221 */ /* 0x000fe20000010100 */
[----:B------:R-:W-:Y:S01]  /*5290*/  LOP3.LUT R9, R9, 0xffff, RZ, 0xc0, !PT ;  /* 0x0000ffff09097812 */ /* 0x000fe200078ec0ff */
[----:B------:R-:W-:Y:S01]  /*52a0*/  @!P2 FADD.FTZ R203, -R203, -RZ ;  /* 0x800000ffcbcba221 */ /* 0x000fe20000010100 */
[----:B------:R-:W-:Y:S02]  /*52b0*/  ISETP.LE.U32.AND P6, PT, R12, UR13, PT ;  /* 0x0000000d0c007c0c */ /* 0x000fe4000bfc3070 */
[----:B------:R-:W-:Y:S02]  /*52c0*/  PRMT R86, R88, 0x7771, RZ ;  /* 0x0000777158567816 */ /* 0x000fe400000000ff */
[----:B------:R-:W-:Y:S02]  /*52d0*/  LOP3.LUT R3, R92, UR30, R89, 0x96, !PT ;  /* 0x0000001e5c037c12 */ /* 0x000fe4000f8e9659 */
[----:B------:R-:W-:Y:S02]  /*52e0*/  ISETP.LE.U32.AND P1, PT, R84, UR13, PT ;  /* 0x0000000d54007c0c */ /* 0x000fe4000bf23070 */
[----:B------:R-:W-:Y:S02]  /*52f0*/  ISETP.LE.U32.AND P2, PT, R9, UR13, PT ;  /* 0x0000000d09007c0c */ /* 0x000fe4000bf43070 */
[----:B------:R-:W-:Y:S02]  /*5300*/  ISETP.GT.U32.AND P5, PT, R86, UR13, PT ;  /* 0x0000000d56007c0c */ /* 0x000fe4000bfa4070 */
[C---:B------:R-:W-:Y:S01]  /*5310*/  LOP3.LUT R86, R3.reuse, 0xff, RZ, 0xc0, !PT ;  /* 0x000000ff03567812 */ /* 0x040fe200078ec0ff */
[----:B------:R-:W-:Y:S01]  /*5320*/  @!P6 FADD.FTZ R204, -R204, -RZ ;  /* 0x800000ffcccce221 */ /* 0x000fe20000010100 */
[C---:B------:R-:W-:Y:S02]  /*5330*/  LOP3.LUT R8, R3.reuse, 0xffff, RZ, 0xc0, !PT ;  /* 0x0000ffff03087812 */ /* 0x040fe400078ec0ff */
[----:B------:R-:W-:Y:S02]  /*5340*/  ISETP.LE.U32.AND P0, PT, R86, UR13, PT ;  /* 0x0000000d56007c0c */ /* 0x000fe4000bf03070 */
[----:B------:R-:W-:Y:S01]  /*5350*/  SHF.R.U32.HI R8, RZ, 0x8, R8 ;  /* 0x00000008ff087819 */ /* 0x000fe20000011608 */
[----:B------:R-:W-:Y:S01]  /*5360*/  @!P1 FADD.FTZ R210, -R210, -RZ ;  /* 0x800000ffd2d29221 */ /* 0x000fe20000010100 */
[----:B------:R-:W-:Y:S01]  /*5370*/  PRMT R4, R3, 0x7632, R4 ;  /* 0x0000763203047816 */ /* 0x000fe20000000004 */
[----:B------:R-:W-:Y:S01]  /*5380*/  @!P2 FADD.FTZ R209, -R209, -RZ ;  /* 0x800000ffd1d1a221 */ /* 0x000fe20000010100 */
[----:B------:R-:W-:Y:S01]  /*5390*/  SHF.R.U32.HI R6, RZ, 0x18, R3 ;  /* 0x00000018ff067819 */ /* 0x000fe20000011603 */
[----:B------:R-:W-:Y:S01]  /*53a0*/  @P5 FADD.FTZ R198, -R198, -RZ ;  /* 0x800000ffc6c65221 */ /* 0x000fe20000010100 */
[----:B------:R-:W-:Y:S02]  /*53b0*/  LEA R130, R130, UR4, 0x1 ;  /* 0x0000000482827c11 */ /* 0x000fe4000f8e08ff */
[----:B------:R-:W-:Y:S02]  /*53c0*/  F2FP.RELU.F16.F32.PACK_AB R3, R203, R204 ;  /* 0x000000cccb03723e */ /* 0x000fe400000008ff */
[----:B------:R-:W-:Y:S01]  /*53d0*/  PRMT R90, R90, 0x7773, RZ ;  /* 0x000077735a5a7816 */ /* 0x000fe200000000ff */
[----:B------:R-:W-:Y:S01]  /*53e0*/  @!P0 FADD.FTZ R206, -R206, -RZ ;  /* 0x800000ffcece8221 */ /* 0x000fe20000010100 */
[----:B------:R-:W-:Y:S01]  /*53f0*/  LOP3.LUT R8, R8, 0xffff, RZ, 0xc0, !PT ;  /* 0x0000ffff08087812 */ /* 0x000fe200078ec0ff */
[----:B------:R1:W-:Y:S01]  /*5400*/  STS [R130+0x2a400], R3 ;  /* 0x02a4000382007388 */ /* 0x0003e20000000800 */
[----:B------:R-:W-:Y:S01]  /*5410*/  F2FP.RELU.F16.F32.PACK_AB R5, R209, R210 ;  /* 0x000000d2d105723e */ /* 0x000fe200000008ff */
[----:B------:R-:W-:Y:S01]  /*5420*/  VIADD R212, R130, 0x2a020 ;  /* 0x0002a02082d47836 */ /* 0x000fe20000000000 */
[----:B------:R-:W-:Y:S01]  /*5430*/  ISETP.GT.U32.AND P0, PT, R90, UR13, PT ;  /* 0x0000000d5a007c0c */ /* 0x000fe2000bf04070 */
[----:B------:R-:W-:Y:S01]  /*5440*/  VIADD R211, R130, 0x2a000 ;  /* 0x0002a00082d37836 */ /* 0x000fe20000000000 */
[----:B------:R-:W-:Y:S01]  /*5450*/  ISETP.LE.U32.AND P6, PT, R8, UR13, PT ;  /* 0x0000000d08007c0c */ /* 0x000fe2000bfc3070 */
[----:B------:R4:W-:Y:S01]  /*5460*/  STS [R130+0x2a000], R5 ;  /* 0x02a0000582007388 */ /* 0x0009e20000000800 */
[----:B------:R-:W-:Y:S01]  /*5470*/  IMAD.MOV.U32 R12, RZ, RZ, R212 ;  /* 0x000000ffff0c7224 */ /* 0x000fe200078e00d4 */
[----:B------:R-:W-:Y:S02]  /*5480*/  LOP3.LUT R4, R4, 0xff, RZ, 0xc0, !PT ;  /* 0x000000ff04047812 */ /* 0x000fe400078ec0ff */
[----:B------:R-:W-:Y:S02]  /*5490*/  PRMT R88, R88, 0x7773, RZ ;  /* 0x0000777358587816 */ /* 0x000fe400000000ff */
[----:B------:R-:W-:Y:S02]  /*54a0*/  ISETP.LE.U32.AND P1, PT, R6, UR13, PT ;  /* 0x0000000d06007c0c */ /* 0x000fe4000bf23070 */
[----:B------:R-:W-:Y:S02]  /*54b0*/  ISETP.LE.U32.AND P2, PT, R4, UR13, PT ;  /* 0x0000000d04007c0c */ /* 0x000fe4000bf43070 */
[----:B------:R-:W-:Y:S01]  /*54c0*/  @P0 FADD.FTZ R201, -R201, -RZ ;  /* 0x800000ffc9c90221 */ /* 0x000fe20000010100 */
[C---:B------:R-:W-:Y:S01]  /*54d0*/  LOP3.LUT P0, RZ, R224.reuse, 0x8, RZ, 0xc0, !PT ;  /* 0x00000008e0ff7812 */ /* 0x040fe2000780c0ff */
[----:B------:R-:W-:Y:S01]  /*54e0*/  @!P6 FADD.FTZ R205, -R205, -RZ ;  /* 0x800000ffcdcde221 */ /* 0x000fe20000010100 */
[----:B------:R-:W-:Y:S02]  /*54f0*/  LOP3.LUT P6, RZ, R224, 0x4, RZ, 0xc0, !PT ;  /* 0x00000004e0ff7812 */ /* 0x000fe400078cc0ff */
[----:B------:R-:W-:Y:S02]  /*5500*/  F2FP.RELU.F16.F32.PACK_AB R7, R201, R202 ;  /* 0x000000cac907723e */ /* 0x000fe400000008ff */
[----:B------:R-:W-:Y:S02]  /*5510*/  SEL R129, R129, 0xfffffff0, !P6 ;  /* 0xfffffff081817807 */ /* 0x000fe40007000000 */
[----:B-1----:R-:W-:Y:S01]  /*5520*/  F2FP.RELU.F16.F32.PACK_AB R3, R207, R208 ;  /* 0x000000d0cf03723e */ /* 0x002fe200000008ff */
[----:B--2---:R-:W-:Y:S01]  /*5530*/  @!P1 FADD.FTZ R199, -R199, -RZ ;  /* 0x800000ffc7c79221 */ /* 0x004fe20000010100 */
[----:B------:R-:W-:Y:S01]  /*5540*/  ISETP.GT.U32.AND P3, PT, R88, UR13, PT ;  /* 0x0000000d58007c0c */ /* 0x000fe2000bf64070 */
[----:B------:R-:W-:Y:S02]  /*5550*/  IMAD.IADD R128, R130, 0x1, R129 ;  /* 0x0000000182807824 */ /* 0x000fe400078e0281 */
[----:B---3--:R-:W-:Y:S01]  /*5560*/  @!P2 FADD.FTZ R200, -R200, -RZ ;  /* 0x800000ffc8c8a221 */ /* 0x008fe20000010100 */
[----:B------:R-:W-:Y:S01]  /*5570*/  @P0 VIADD R12, R211, 0xffffffe0 ;  /* 0xffffffe0d30c0836 */ /* 0x000fe20000000000 */
[----:B----4-:R-:W-:Y:S01]  /*5580*/  F2FP.RELU.F16.F32.PACK_AB R5, R205, R206 ;  /* 0x000000cecd05723e */ /* 0x010fe200000008ff */
[----:B------:R-:W-:Y:S01]  /*5590*/  @P0 VIADD R212, R211, 0xffffffe0 ;  /* 0xffffffe0d3d40836 */ /* 0x000fe20000000000 */
[----:B------:R1:W-:Y:S01]  /*55a0*/  STS [R128+0x2a000], R3 ;  /* 0x02a0000380007388 */ /* 0x0003e20000000800 */
[----:B------:R-:W-:Y:S02]  /*55b0*/  SHF.R.U32.HI R6, RZ, 0x1, R224 ;  /* 0x00000001ff067819 */ /* 0x000fe400000116e0 */
[----:B------:R-:W-:Y:S01]  /*55c0*/  LOP3.LUT R4, R119, 0xc00, R116, 0xf8, !PT ;  /* 0x00000c0077047812 */ /* 0x000fe200078ef874 */
[----:B------:R2:W-:Y:S01]  /*55d0*/  STS [R128+0x2a400], R7 ;  /* 0x02a4000780007388 */ /* 0x0005e20000000800 */
[----:B------:R-:W-:Y:S01]  /*55e0*/  LOP3.LUT R117, R121, 0x8, R6, 0x78, !PT ;  /* 0x0000000879757812 */ /* 0x000fe200078e7806 */
[----:B------:R-:W-:Y:S02]  /*55f0*/  @P3 FADD.FTZ R196, -R196, -RZ ;  /* 0x800000ffc4c43221 */ /* 0x000fe40000010100 */
[----:B------:R3:W-:Y:S01]  /*5600*/  STS [R12], R5 ;  /* 0x000000050c007388 */ /* 0x0007e20000000800 */
[----:B------:R-:W-:Y:S02]  /*5610*/  F2FP.RELU.F16.F32.PACK_AB R13, R199, R200 ;  /* 0x000000c8c70d723e */ /* 0x000fe400000008ff */
[----:B------:R-:W-:Y:S02]  /*5620*/  LEA R222, R222, UR4, 0x1 ;  /* 0x00000004dede7c11 */ /* 0x000fe4000f8e08ff */
[----:B------:R-:W-:Y:S01]  /*5630*/  LOP3.LUT P1, RZ, R224, 0x2, RZ, 0xc0, !PT ;  /* 0x00000002e0ff7812 */ /* 0x000fe2000782c0ff */
[----:B------:R-:W-:Y:S01]  /*5640*/  STS [R12+0x400], R13 ;  /* 0x0004000d0c007388 */ /* 0x000fe20000000800 */
[----:B------:R-:W-:Y:S02]  /*5650*/  SEL R225, R225, 0xffffffc0, !P6 ;  /* 0xffffffc0e1e17807 */ /* 0x000fe40007000000 */
[----:B------:R-:W-:Y:S02]  /*5660*/  SEL R223, R223, 0xffffffe0, !P1 ;  /* 0xffffffe0dfdf7807 */ /* 0x000fe40004800000 */
[----:B------:R-:W-:Y:S01]  /*5670*/  FSETP.GE.FTZ.AND P2, PT, R209, RZ, PT ;  /* 0x000000ffd100720b */ /* 0x000fe20003f56000 */
[--C-:B------:R-:W-:Y:S01]  /*5680*/  IMAD.IADD R220, R225, 0x1, R222.reuse ;  /* 0x00000001e1dc7824 */ /* 0x100fe200078e02de */
[----:B------:R-:W-:Y:S01]  /*5690*/  FSETP.GE.FTZ.AND P0, PT, R203, RZ, PT ;  /* 0x000000ffcb00720b */ /* 0x000fe20003f16000 */
[----:B------:R-:W-:Y:S01]  /*56a0*/  IMAD.IADD R221, R223, 0x1, R222 ;  /* 0x00000001dfdd7824 */ /* 0x000fe200078e02de */
[----:B------:R-:W-:Y:S02]  /*56b0*/  FSETP.GE.FTZ.AND P3, PT, R210, RZ, PT ;  /* 0x000000ffd200720b */ /* 0x000fe40003f76000 */
[----:B-1----:R-:W-:Y:S01]  /*56c0*/  LOP3.LUT R3, R4, R117, RZ, 0xfc, !PT ;  /* 0x0000007504037212 */ /* 0x002fe200078efcff */
[----:B------:R-:W-:Y:S01]  /*56d0*/  IMAD.IADD R4, R129, 0x1, R12 ;  /* 0x0000000181047824 */ /* 0x000fe200078e020c */
[----:B------:R-:W-:Y:S02]  /*56e0*/  FSETP.GE.FTZ.AND P1, PT, R204, RZ, PT ;  /* 0x000000ffcc00720b */ /* 0x000fe40003f36000 */
[----:B--2---:R-:W-:Y:S02]  /*56f0*/  F2FP.RELU.F16.F32.PACK_AB R7, R198, R197 ;  /* 0x000000c5c607723e */ /* 0x004fe400000008ff */
[----:B------:R-:W-:Y:S01]  /*5700*/  LEA R126, R3, UR4, 0x1 ;  /* 0x00000004037e7c11 */ /* 0x000fe2000f8e08ff */
[C---:B------:R-:W-:Y:S01]  /*5710*/  IMAD.IADD R3, R223.reuse, 0x1, R220 ;  /* 0x00000001df037824 */ /* 0x040fe200078e02dc */
[----:B---3--:R-:W-:Y:S01]  /*5720*/  F2FP.RELU.F16.F32.PACK_AB R5, R196, R131 ;  /* 0x00000083c405723e */ /* 0x008fe200000008ff */
[----:B------:R-:W-:Y:S01]  /*5730*/  STS [R4], R7 ;  /* 0x0000000704007388 */ /* 0x000fe20000000800 */
[----:B------:R-:W-:Y:S01]  /*5740*/  LOP3.LUT R120, R120, 0x20, RZ, 0xc0, !PT ;  /* 0x0000002078787812 */ /* 0x000fe200078ec0ff */
[----:B------:R-:W-:Y:S01]  /*5750*/  IMAD.IADD R123, R126, 0x1, R223 ;  /* 0x000000017e7b7824 */ /* 0x000fe200078e02df */
[----:B------:R-:W-:Y:S01]  /*5760*/  LOP3.LUT R249, R246, 0x40, RZ, 0xfc, !PT ;  /* 0x00000040f6f97812 */ /* 0x000fe200078efcff */
[----:B------:R-:W-:Y:S01]  /*5770*/  STS [R4+0x400], R5 ;  /* 0x0004000504007388 */ /* 0x000fe20000000800 */
[----:B------:R-:W-:Y:S01]  /*5780*/  IMAD.IADD R124, R126, 0x1, R225 ;  /* 0x000000017e7c7824 */ /* 0x000fe200078e02e1 */
[C---:B------:R-:W-:Y:S02]  /*5790*/  LOP3.LUT R248, R246.reuse, 0x80, RZ, 0xfc, !PT ;  /* 0x00000080f6f87812 */ /* 0x040fe400078efcff */
[----:B------:R-:W-:Y:S01]  /*57a0*/  LDSM.16.M88.4 R16, [R126+0x10000] ;  /* 0x010000007e10783b */ /* 0x000fe20000000200 */
[----:B------:R-:W-:Y:S01]  /*57b0*/  IMAD.IADD R122, R223, 0x1, R124 ;  /* 0x00000001df7a7824 */ /* 0x000fe200078e027c */
[----:B------:R-:W-:Y:S06]  /*57c0*/  LOP3.LUT R247, R246, 0xc0, RZ, 0xfc, !PT ;  /* 0x000000c0f6f77812 */ /* 0x000fec00078efcff */
[----:B------:R-:W1:Y:S08]  /*57d0*/  LDSM.16.M88.4 R8, [R222+0x20000] ;  /* 0x02000000de08783b */ /* 0x000e700000000200 */
[----:B------:R-:W2:Y:S08]  /*57e0*/  LDSM.16.M88.4 R84, [R222+0x20800] ;  /* 0x02080000de54783b */ /* 0x000eb00000000200 */
[----:B------:R-:W-:Y:S08]  /*57f0*/  LDSM.16.M88.4 R88, [R123+0x10000] ;  /* 0x010000007b58783b */ /* 0x000ff00000000200 */
[----:B------:R-:W3:Y:S08]  /*5800*/  LDSM.16.M88.4 R92, [R221+0x20000] ;  /* 0x02000000dd5c783b */ /* 0x000ef00000000200 */
[----:B------:R-:W4:Y:S01]  /*5810*/  LDSM.16.M88.4 R96, [R221+0x20800] ;  /* 0x02080000dd60783b */ /* 0x000f220000000200 */
[C---:B-1----:R-:W-:Y:S07]  /*5820*/  HMMA.16816.F32 R4, R16.reuse, R8, RZ ;  /* 0x000000081004723c */ /* 0x042fee00000018ff */
[----:B------:R-:W-:Y:S01]  /*5830*/  LDSM.16.M88.4 R100, [R124+0x10000] ;  /* 0x010000007c64783b */ /* 0x000fe20000000200 */
[C---:B------:R-:W-:Y:S07]  /*5840*/  HMMA.16816.F32 R8, R16.reuse, R10, RZ ;  /* 0x0000000a1008723c */ /* 0x040fee00000018ff */
[----:B------:R-:W1:Y:S01]  /*5850*/  LDSM.16.M88.4 R104, [R220+0x20000] ;  /* 0x02000000dc68783b */ /* 0x000e620000000200 */
[C---:B--2---:R-:W-:Y:S07]  /*5860*/  HMMA.16816.F32 R12, R16.reuse, R84, RZ ;  /* 0x00000054100c723c */ /* 0x044fee00000018ff */
[----:B------:R-:W-:Y:S01]  /*5870*/  LDSM.16.M88.4 R108, [R122+0x10000] ;  /* 0x010000007a6c783b */ /* 0x000fe20000000200 */
[----:B------:R-:W-:Y:S07]  /*5880*/  HMMA.16816.F32 R16, R16, R86, RZ ;  /* 0x000000561010723c */ /* 0x000fee00000018ff */
[----:B------:R-:W2:Y:S01]  /*5890*/  LDSM.16.M88.4 R84, [R220+0x20800] ;  /* 0x02080000dc54783b */ /* 0x000ea20000000200 */
[C---:B---3--:R-:W-:Y:S07]  /*58a0*/  HMMA.16816.F32 R4, R88.reuse, R92, R4 ;  /* 0x0000005c5804723c */ /* 0x048fee0000001804 */
[----:B------:R-:W3:Y:S01]  /*58b0*/  LDSM.16.M88.4 R112, [R3+0x20000] ;  /* 0x020000000370783b */ /* 0x000ee20000000200 */
[C---:B------:R-:W-:Y:S07]  /*58c0*/  HMMA.16816.F32 R8, R88.reuse, R94, R8 ;  /* 0x0000005e5808723c */ /* 0x040fee0000001808 */
[----:B------:R-:W-:Y:S01]  /*58d0*/  LDSM.16.M88.4 R92, [R126+0x12000] ;  /* 0x012000007e5c783b */ /* 0x000fe20000000200 */
        /* <DEDUP_REMOVED lines=39> */
[----:B------:R-:W-:Y:S07]  /*5b50*/  LDSM.16.M88.4 R108, [R221+0x24000] ;  /* 0x02400000dd6c783b */ /* 0x000fee0000000200 */
[C---:B------:R-:W-:Y:S01]  /*5b60*/  HMMA.16816.F32 R8, R92.reuse, R98, R8 ;  /* 0x000000625c08723c */ /* 0x040fe20000001808 */
[----:B------:R-:W3:Y:S07]  /*5b70*/  LDSM.16.M88.4 R96, [R123+0x14000] ;  /* 0x014000007b60783b */ /* 0x000eee0000000200 */
[C---:B----4-:R-:W-:Y:S08]  /*5b80*/  HMMA.16816.F32 R12, R92.reuse, R88, R12 ;  /* 0x000000585c0c723c */ /* 0x050ff0000000180c */
[----:B------:R-:W-:Y:S01]  /*5b90*/  HMMA.16816.F32 R16, R92, R90, R16 ;  /* 0x0000005a5c10723c */ /* 0x000fe20000001810 */
[----:B------:R-:W4:Y:S07]  /*5ba0*/  LDSM.16.M88.4 R88, [R221+0x24800] ;  /* 0x02480000dd58783b */ /* 0x000f2e0000000200 */
[C---:B-1----:R-:W-:Y:S01]  /*5bb0*/  HMMA.16816.F32 R4, R100.reuse, R104, R4 ;  /* 0x000000686404723c */ /* 0x042fe20000001804 */
[----:B------:R-:W-:Y:S07]  /*5bc0*/  LDSM.16.M88.4 R92, [R124+0x14000] ;  /* 0x014000007c5c783b */ /* 0x000fee0000000200 */
[C---:B------:R-:W-:Y:S01]  /*5bd0*/  HMMA.16816.F32 R8, R100.reuse, R106, R8 ;  /* 0x0000006a6408723c */ /* 0x040fe20000001808 */
[----:B------:R-:W1:Y:S07]  /*5be0*/  LDSM.16.M88.4 R104, [R220+0x24000] ;  /* 0x02400000dc68783b */ /* 0x000e6e0000000200 */
[C---:B--2---:R-:W-:Y:S08]  /*5bf0*/  HMMA.16816.F32 R12, R100.reuse, R84, R12 ;  /* 0x00000054640c723c */ /* 0x044ff0000000180c */
[----:B------:R-:W-:Y:S01]  /*5c00*/  HMMA.16816.F32 R16, R100, R86, R16 ;  /* 0x000000566410723c */ /* 0x000fe20000001810 */
[----:B------:R-:W-:Y:S07]  /*5c10*/  LDSM.16.M88.4 R84, [R122+0x14000] ;  /* 0x014000007a54783b */ /* 0x000fee0000000200 */
[C---:B---3--:R-:W-:Y:S01]  /*5c20*/  HMMA.16816.F32 R4, R96.reuse, R108, R4 ;  /* 0x0000006c6004723c */ /* 0x048fe20000001804 */
[----:B------:R-:W2:Y:S07]  /*5c30*/  LDSM.16.M88.4 R100, [R3+0x24000] ;  /* 0x024000000364783b */ /* 0x000eae0000000200 */
[C---:B------:R-:W-:Y:S01]  /*5c40*/  HMMA.16816.F32 R8, R96.reuse, R110, R8 ;  /* 0x0000006e6008723c */ /* 0x040fe20000001808 */
[----:B------:R-:W3:Y:S07]  /*5c50*/  LDSM.16.M88.4 R108, [R3+0x24800] ;  /* 0x02480000036c783b */ /* 0x000eee0000000200 */
[C---:B----4-:R-:W-:Y:S08]  /*5c60*/  HMMA.16816.F32 R12, R96.reuse, R88, R12 ;  /* 0x00000058600c723c */ /* 0x050ff0000000180c */
[----:B------:R-:W-:Y:S01]  /*5c70*/  HMMA.16816.F32 R16, R96, R90, R16 ;  /* 0x0000005a6010723c */ /* 0x000fe20000001810 */
[----:B------:R-:W-:Y:S07]  /*5c80*/  LDSM.16.M88.4 R88, [R126+0x16000] ;  /* 0x016000007e58783b */ /* 0x000fee0000000200 */
[C---:B-1----:R-:W-:Y:S01]  /*5c90*/  HMMA.16816.F32 R4, R92.reuse, R104, R4 ;  /* 0x000000685c04723c */ /* 0x042fe20000001804 */
[----:B------:R-:W1:Y:S07]  /*5ca0*/  LDSM.16.M88.4 R96, [R222+0x26000] ;  /* 0x02600000de60783b */ /* 0x000e6e0000000200 */
[C---:B------:R-:W-:Y:S01]  /*5cb0*/  HMMA.16816.F32 R8, R92.reuse, R106, R8 ;  /* 0x0000006a5c08723c */ /* 0x040fe20000001808 */
[----:B------:R-:W4:Y:S07]  /*5cc0*/  LDSM.16.M88.4 R104, [R222+0x26800] ;  /* 0x02680000de68783b */ /* 0x000f2e0000000200 */
[C---:B------:R-:W-:Y:S08]  /*5cd0*/  HMMA.16816.F32 R12, R92.reuse, R112, R12 ;  /* 0x000000705c0c723c */ /* 0x040ff0000000180c */
[----:B------:R-:W-:Y:S01]  /*5ce0*/  HMMA.16816.F32 R16, R92, R114, R16 ;  /* 0x000000725c10723c */ /* 0x000fe20000001810 */
[----:B------:R-:W-:Y:S07]  /*5cf0*/  LDSM.16.M88.4 R92, [R123+0x16000] ;  /* 0x016000007b5c783b */ /* 0x000fee0000000200 */
[C---:B--2---:R-:W-:Y:S01]  /*5d00*/  HMMA.16816.F32 R4, R84.reuse, R100, R4 ;  /* 0x000000645404723c */ /* 0x044fe20000001804 */
[----:B------:R-:W-:Y:S07]  /*5d10*/  LDSM.16.M88.4 R112, [R221+0x26800] ;  /* 0x02680000dd70783b */ /* 0x000fee0000000200 */
[C---:B------:R-:W-:Y:S01]  /*5d20*/  HMMA.16816.F32 R8, R84.reuse, R102, R8 ;  /* 0x000000665408723c */ /* 0x040fe20000001808 */
[----:B------:R-:W2:Y:S07]  /*5d30*/  LDSM.16.M88.4 R100, [R221+0x26000] ;  /* 0x02600000dd64783b */ /* 0x000eae0000000200 */
[C---:B---3--:R-:W-:Y:S08]  /*5d40*/  HMMA.16816.F32 R12, R84.reuse, R108, R12 ;  /* 0x0000006c540c723c */ /* 0x048ff0000000180c */
[----:B------:R-:W-:Y:S01]  /*5d50*/  HMMA.16816.F32 R16, R84, R110, R16 ;  /* 0x0000006e5410723c */ /* 0x000fe20000001810 */
[----:B------:R-:W-:Y:S07]  /*5d60*/  LDSM.16.M88.4 R84, [R124+0x16000] ;  /* 0x016000007c54783b */ /* 0x000fee0000000200 */
[C---:B-1----:R-:W-:Y:S01]  /*5d70*/  HMMA.16816.F32 R4, R88.reuse, R96, R4 ;  /* 0x000000605804723c */ /* 0x042fe20000001804 */
[----:B------:R-:W-:Y:S07]  /*5d80*/  LDSM.16.M88.4 R108, [R220+0x26800] ;  /* 0x02680000dc6c783b */ /* 0x000fee0000000200 */
[C---:B------:R-:W-:Y:S01]  /*5d90*/  HMMA.16816.F32 R8, R88.reuse, R98, R8 ;  /* 0x000000625808723c */ /* 0x040fe20000001808 */
[----:B------:R-:W1:Y:S07]  /*5da0*/  LDSM.16.M88.4 R96, [R220+0x26000] ;  /* 0x02600000dc60783b */ /* 0x000e6e0000000200 */
[C---:B----4-:R-:W-:Y:S08]  /*5db0*/  HMMA.16816.F32 R12, R88.reuse, R104, R12 ;  /* 0x00000068580c723c */ /* 0x050ff0000000180c */
[----:B------:R-:W-:Y:S01]  /*5dc0*/  HMMA.16816.F32 R16, R88, R106, R16 ;  /* 0x0000006a5810723c */ /* 0x000fe20000001810 */
[----:B------:R-:W-:Y:S07]  /*5dd0*/  LDSM.16.M88.4 R88, [R122+0x16000] ;  /* 0x016000007a58783b */ /* 0x000fee0000000200 */
[C---:B--2---:R-:W-:Y:S08]  /*5de0*/  HMMA.16816.F32 R4, R92.reuse, R100, R4 ;  /* 0x000000645c04723c */ /* 0x044ff00000001804 */
[C---:B------:R-:W-:Y:S01]  /*5df0*/  HMMA.16816.F32 R8, R92.reuse, R102, R8 ;  /* 0x000000665c08723c */ /* 0x040fe20000001808 */
[----:B------:R-:W2:Y:S07]  /*5e00*/  LDSM.16.M88.4 R100, [R3+0x26000] ;  /* 0x026000000364783b */ /* 0x000eae0000000200 */
[C---:B------:R-:W-:Y:S08]  /*5e10*/  HMMA.16816.F32 R12, R92.reuse, R112, R12 ;  /* 0x000000705c0c723c */ /* 0x040ff0000000180c */
[----:B------:R-:W-:Y:S01]  /*5e20*/  HMMA.16816.F32 R16, R92, R114, R16 ;  /* 0x000000725c10723c */ /* 0x000fe20000001810 */
[----:B------:R-:W3:Y:S07]  /*5e30*/  LDSM.16.M88.4 R92, [R3+0x26800] ;  /* 0x02680000035c783b */ /* 0x000eee0000000200 */
[C---:B-1----:R-:W-:Y:S08]  /*5e40*/  HMMA.16816.F32 R4, R84.reuse, R96, R4 ;  /* 0x000000605404723c */ /* 0x042ff00000001804 */
[C---:B------:R-:W-:Y:S08]  /*5e50*/  HMMA.16816.F32 R8, R84.reuse, R98, R8 ;  /* 0x000000625408723c */ /* 0x040ff00000001808 */
[C---:B------:R-:W-:Y:S08]  /*5e60*/  HMMA.16816.F32 R12, R84.reuse, R108, R12 ;  /* 0x0000006c540c723c */ /* 0x040ff0000000180c */
[----:B------:R-:W-:Y:S03]  /*5e70*/  HMMA.16816.F32 R16, R84, R110, R16 ;  /* 0x0000006e5410723c */ /* 0x000fe60000001810 */
[----:B------:R-:W-:Y:S04]  /*5e80*/  LOP3.LUT R85, R228, 0x10, RZ, 0xc0, !PT ;  /* 0x00000010e4557812 */ /* 0x000fe800078ec0ff */
[--C-:B------:R-:W-:Y:S01]  /*5e90*/  LOP3.LUT R84, R85, 0x8, R224.reuse, 0xf8, !PT ;  /* 0x0000000855547812 */ /* 0x100fe200078ef8e0 */
[C---:B--2---:R-:W-:Y:S05]  /*5ea0*/  HMMA.16816.F32 R4, R88.reuse, R100, R4 ;  /* 0x000000645804723c */ /* 0x044fea0000001804 */
[----:B------:R-:W-:Y:S02]  /*5eb0*/  LOP3.LUT R227, R84, R121, RZ, 0x3c, !PT ;  /* 0x0000007954e37212 */ /* 0x000fe400078e3cff */
[----:B------:R-:W-:Y:S01]  /*5ec0*/  SHF.R.U32.HI R85, RZ, 0x3, R224 ;  /* 0x00000003ff557819 */ /* 0x000fe200000116e0 */
[C---:B------:R-:W-:Y:S03]  /*5ed0*/  HMMA.16816.F32 R8, R88.reuse, R102, R8 ;  /* 0x000000665808723c */ /* 0x040fe60000001808 */
[----:B------:R-:W-:Y:S02]  /*5ee0*/  LOP3.LUT R227, R227, 0x200, R116, 0xf8, !PT ;  /* 0x00000200e3e37812 */ /* 0x000fe400078ef874 */
[----:B------:R-:W-:Y:S02]  /*5ef0*/  LOP3.LUT R85, R120, 0x18, R85, 0xf8, !PT ;  /* 0x0000001878557812 */ /* 0x000fe400078ef855 */
[----:B------:R-:W-:Y:S01]  /*5f00*/  LEA R227, R227, UR4, 0x1 ;  /* 0x00000004e3e37c11 */ /* 0x000fe2000f8e08ff */
[C---:B---3--:R-:W-:Y:S03]  /*5f10*/  HMMA.16816.F32 R12, R88.reuse, R92, R12 ;  /* 0x0000005c580c723c */ /* 0x048fe6000000180c */
[----:B------:R-:W-:Y:S01]  /*5f20*/  LOP3.LUT R85, R85, 0x1c0, R118, 0xf8, !PT ;  /* 0x000001c055557812 */ /* 0x000fe200078ef876 */
[----:B------:R-:W-:Y:S02]  /*5f30*/  VIADD R84, R227, 0x2a000 ;  /* 0x0002a000e3547836 */ /* 0x000fe40000000000 */
[----:B-----5:R-:W-:Y:S01]  /*5f40*/  FADD.FTZ R86, -R125, R7 ;  /* 0x000000077d567221 */ /* 0x020fe20000010100 */
[----:B------:R-:W-:Y:S01]  /*5f50*/  VIADD R112, R227, 0x2a040 ;  /* 0x0002a040e3707836 */ /* 0x000fe20000000000 */
[----:B------:R-:W-:Y:S01]  /*5f60*/  LOP3.LUT R229, R85, 0x38, R226, 0x78, !PT ;  /* 0x0000003855e57812 */ /* 0x000fe200078e78e2 */
[----:B------:R-:W-:Y:S02]  /*5f70*/  @P6 VIADD R112, R84, 0xffffffc0 ;  /* 0xffffffc054706836 */ /* 0x000fe40000000000 */
[C---:B------:R-:W-:Y:S01]  /*5f80*/  FADD.FTZ R84, -R127.reuse, R5 ;  /* 0x000000057f547221 */ /* 0x040fe20000010100 */
[----:B------:R-:W-:Y:S01]  /*5f90*/  FSEL R86, R86, R125, P0 ;  /* 0x0000007d56567208 */ /* 0x000fe20000000000 */
[----:B------:R-:W-:Y:S01]  /*5fa0*/  FADD.FTZ R4, -R127, R4 ;  /* 0x000000047f047221 */ /* 0x000fe20000010100 */
[----:B------:R-:W-:Y:S01]  /*5fb0*/  FSETP.GE.FTZ.AND P0, PT, R201, RZ, PT ;  /* 0x000000ffc900720b */ /* 0x000fe20003f16000 */
[----:B------:R-:W-:Y:S01]  /*5fc0*/  FADD.FTZ R6, -R125, R6 ;  /* 0x000000067d067221 */ /* 0x000fe20000010100 */
[-C--:B------:R-:W-:Y:S01]  /*5fd0*/  FSEL R84, R84, R127.reuse, P2 ;  /* 0x0000007f54547208 */ /* 0x080fe20001000000 */
[----:B------:R-:W-:Y:S03]  /*5fe0*/  HMMA.16816.F32 R16, R88, R94, R16 ;  /* 0x0000005e5810723c */ /* 0x000fe60000001810 */
[----:B------:R-:W-:Y:S01]  /*5ff0*/  FSETP.GE.FTZ.AND P2, PT, R207, RZ, PT ;  /* 0x000000ffcf00720b */ /* 0x000fe20003f56000 */
[----:B------:R-:W-:Y:S01]  /*6000*/  FADD.FTZ R92, -R127, R9 ;  /* 0x000000097f5c7221 */ /* 0x000fe20000010100 */
[----:B------:R-:W-:Y:S01]  /*6010*/  FSEL R5, R4, R127, P3 ;  /* 0x0000007f04057208 */ /* 0x000fe20001800000 */
[----:B------:R-:W-:Y:S01]  /*6020*/  FADD.FTZ R96, -R125, R11 ;  /* 0x0000000b7d607221 */ /* 0x000fe20000010100 */
[----:B------:R-:W-:Y:S01]  /*6030*/  FSEL R7, R6, R125, P1 ;  /* 0x0000007d06077208 */ /* 0x000fe20000800000 */
        /* <DEDUP_REMOVED lines=9> */
[----:B------:R-:W-:Y:S01]  /*60d0*/  FSETP.GE.FTZ.AND P3, PT, R208, RZ, PT ;  /* 0x000000ffd000720b */ /* 0x000fe20003f76000 */
[----:B------:R-:W-:Y:S01]  /*60e0*/  FADD.FTZ R14, -R125, R14 ;  /* 0x0000000e7d0e7221 */ /* 0x000fe20000010100 */
        /* <DEDUP_REMOVED lines=9> */
[----:B------:R-:W-:Y:S01]  /*6180*/  FADD.FTZ R4, -R127, R16 ;  /* 0x000000107f047221 */ /* 0x000fe20000010100 */
[----:B------:R-:W-:Y:S01]  /*6190*/  FSEL R9, R8, R127, P3 ;  /* 0x0000007f08097208 */ /* 0x000fe20001800000 */
[----:B------:R-:W-:Y:S01]  /*61a0*/  FADD.FTZ R8, -R125, R18 ;  /* 0x000000127d087221 */ /* 0x000fe20000010100 */
[----:B------:R-:W-:Y:S01]  /*61b0*/  FSEL R11, R10, R125, P1 ;  /* 0x0000007d0a0b7208 */ /* 0x000fe20000800000 */
[----:B------:R-:W-:Y:S01]  /*61c0*/  FMUL.FTZ R86, R203, R86 ;  /* 0x00000056cb567220 */ /* 0x000fe20000410000 */
        /* <DEDUP_REMOVED lines=15> */
[----:B------:R-:W-:Y:S01]  /*62c0*/  @P2 FADD.FTZ R127, -R127, R17 ;  /* 0x000000117f7f2221 */ /* 0x000fe20000010100 */
[----:B------:R-:W-:Y:S01]  /*62d0*/  LOP3.LUT R229, R229, 0x200, R118, 0xf8, !PT ;  /* 0x00000200e5e57812 */ /* 0x000fe200078ef876 */
[----:B------:R-:W-:Y:S01]  /*62e0*/  @P0 FADD.FTZ R125, -R125, R19 ;  /* 0x000000137d7d0221 */ /* 0x000fe20000010100 */
[----:B------:R-:W-:Y:S02]  /*62f0*/  F2FP.F16.F32.PACK_AB R5, R84, R5 ;  /* 0x000000055405723e */ /* 0x000fe400000000ff */
[----:B------:R-:W-:Y:S02]  /*6300*/  F2FP.F16.F32.PACK_AB R7, R86, R7 ;  /* 0x000000075607723e */ /* 0x000fe400000000ff */
[----:B------:R-:W-:Y:S02]  /*6310*/  F2FP.F16.F32.PACK_AB R9, R92, R9 ;  /* 0x000000095c09723e */ /* 0x000fe400000000ff */
        /* <DEDUP_REMOVED lines=71> */
.L_x_1989:
[----:B------:R-:W-:Y:S01]  /*6790*/  STS [R130+0x28000], R5 ;  /* 0x0280000582007388 */ /* 0x000fe20000000800 */
[----:B------:R-:W-:Y:S01]  /*67a0*/  FMUL.FTZ R4, R197, R4 ;  /* 0x00000004c5047220 */ /* 0x000fe20000410000 */
[----:B------:R-:W-:Y:S01]  /*67b0*/  FMUL.FTZ R8, R131, R8 ;  /* 0x0000000883087220 */ /* 0x000fe20000410000 */
[----:B------:R-:W-:Y:S03]  /*67c0*/  FMUL.FTZ R127, R198, R127 ;  /* 0x0000007fc67f7220 */ /* 0x000fe60000410000 */
[----:B------:R-:W-:Y:S01]  /*67d0*/  STS [R130+0x28400], R7 ;  /* 0x0284000782007388 */ /* 0x000fe20000000800 */
[----:B------:R-:W-:Y:S01]  /*67e0*/  FMUL.FTZ R125, R196, R125 ;  /* 0x0000007dc47d7220 */ /* 0x000fe20000410000 */
[----:B------:R-:W-:Y:S01]  /*67f0*/  F2FP.F16.F32.PACK_AB R93, R6, R15 ;  /* 0x0000000f065d723e */ /* 0x000fe200000000ff */
[----:B------:R-:W-:Y:S01]  /*6800*/  IMAD.IADD R92, R129, 0x1, R212 ;  /* 0x00000001815c7824 */ /* 0x000fe200078e02d4 */
[----:B------:R-:W-:Y:S02]  /*6810*/  F2FP.F16.F32.PACK_AB R205, R205, R206 ;  /* 0x000000cecdcd723e */ /* 0x000fe400000000ff */
[----:B------:R-:W-:Y:S01]  /*6820*/  STS [R128+0x28000], R9 ;  /* 0x0280000980007388 */ /* 0x000fe20000000800 */
[----:B------:R-:W-:Y:S01]  /*6830*/  F2FP.F16.F32.PACK_AB R127, R127, R4 ;  /* 0x000000047f7f723e */ /* 0x000fe200000000ff */
[----:B------:R-:W2:Y:S01]  /*6840*/  LDC R250, c[0x0][0x44c] ;  /* 0x00011300fffa7b82 */ /* 0x000ea20000000800 */
[----:B------:R-:W-:Y:S03]  /*6850*/  F2FP.F16.F32.PACK_AB R95, R125, R8 ;  /* 0x000000087d5f723e */ /* 0x000fe600000000ff */
[----:B------:R-:W-:Y:S01]  /*6860*/  STS [R128+0x28400], R11 ;  /* 0x0284000b80007388 */ /* 0x000fe20000000800 */
[----:B------:R-:W-:Y:S05]  /*6870*/  LEA R229, R229, UR4, 0x1 ;  /* 0x00000004e5e57c11 */ /* 0x000fea000f8e08ff */
[----:B------:R-:W-:Y:S06]  /*6880*/  STS [R212+-0x2000], R205 ;  /* 0xffe000cdd4007388 */ /* 0x000fec0000000800 */
[----:B------:R-:W-:Y:S06]  /*6890*/  STS [R212+-0x1c00], R93 ;  /* 0xffe4005dd4007388 */ /* 0x000fec0000000800 */
[----:B------:R-:W-:Y:S06]  /*68a0*/  STS [R92+-0x2000], R127 ;  /* 0xffe0007f5c007388 */ /* 0x000fec0000000800 */
[----:B------:R-:W-:Y:S01]  /*68b0*/  STS [R92+-0x1c00], R95 ;  /* 0xffe4005f5c007388 */ /* 0x000fe20000000800 */
[----:B------:R-:W-:Y:S01]  /*68c0*/  BAR.SYNC.DEFER_BLOCKING 0x0 ;  /* 0x0000000000007b1d */ /* 0x000fe20000010000 */
[----:B--2---:R-:W-:Y:S05]  /*68d0*/  IMAD R250, R250, UR12, RZ ;  /* 0x0000000cfafa7c24 */ /* 0x004fea000f8e02ff */
[----:B------:R-:W-:Y:S06]  /*68e0*/  LDSM.16.MT88.4 R4, [R227+0x2a000] ;  /* 0x02a00000e304783b */ /* 0x000fec0000004200 */
[----:B------:R-:W2:Y:S06]  /*68f0*/  LDSM.16.MT88.4 R8, [R229+0x10000] ;  /* 0x01000000e508783b */ /* 0x000eac0000004200 */
[----:B-1----:R-:W1:Y:S06]  /*6900*/  LDSM.16.MT88.4 R12, [R112] ;  /* 0x00000000700c783b */ /* 0x002e6c0000004200 */
[----:B------:R-:W3:Y:S06]  /*6910*/  LDSM.16.MT88.4 R16, [R229+0x12000] ;  /* 0x01200000e510783b */ /* 0x000eec0000004200 */
[----:B------:R-:W4:Y:S06]  /*6920*/  LDSM.16.MT88.4 R84, [R229+0x14000] ;  /* 0x01400000e554783b */ /* 0x000f2c0000004200 */
[----:B------:R-:W5:Y:S06]  /*6930*/  LDSM.16.MT88.4 R88, [R229+0x16000] ;  /* 0x01600000e558783b */ /* 0x000f6c0000004200 */
[----:B------:R-:W-:Y:S06]  /*6940*/  LDSM.16.MT88.4 R92, [R229+0x10800] ;  /* 0x01080000e55c783b */ /* 0x000fec0000004200 */
[----:B------:R-:W-:Y:S01]  /*6950*/  LDSM.16.MT88.4 R96, [R112+0x800] ;  /* 0x000800007060783b */ /* 0x000fe20000004200 */
[-C--:B--2---:R-:W-:Y:S05]  /*6960*/  HMMA.16816.F32 R20, R4, R8.reuse, R20 ;  /* 0x000000080414723c */ /* 0x084fea0000001814 */
[----:B------:R-:W-:Y:S03]  /*6970*/  LDSM.16.MT88.4 R100, [R229+0x12800] ;  /* 0x01280000e564783b */ /* 0x000fe60000004200 */
[C---:B-1----:R-:W-:Y:S03]  /*6980*/  HMMA.16816.F32 R24, R12.reuse, R8, R24 ;  /* 0x000000080c18723c */ /* 0x042fe60000001818 */
        /* <DEDUP_REMOVED lines=142> */
.L_x_1990:
[----:B------:R-:W-:Y:S01]  /*7270*/  LOP3.LUT R116, R119, 0x400, R116, 0xf8, !PT ;  /* 0x0000040077747812 */ /* 0x000fe200078ef874 */
[----:B------:R-:W-:Y:S01]  /*7280*/  LDSM.16.MT88.4 R16, [R229+0x18000] ;  /* 0x01800000e510783b */ /* 0x000fe20000004200 */
[----:B------:R-:W-:Y:S01]  /*7290*/  PLOP3.LUT P1, PT, PT, PT, UP0, 0x80, 0x8 ;  /* 0x000000000008781c */ /* 0x000fe20003f2f008 */
[----:B------:R-:W-:Y:S01]  /*72a0*/  @UP0 UIADD3 UR63, UP1, UPT, UR54, -0x100, URZ ;  /* 0xffffff00363f0890 */ /* 0x000fe2000ff3e0ff */
[----:B------:R-:W-:Y:S01]  /*72b0*/  LOP3.LUT R116, R116, R117, RZ, 0xfc, !PT ;  /* 0x0000007574747212 */ /* 0x000fe200078efcff */
[----:B------:R-:W-:Y:S01]  /*72c0*/  LDSM.16.MT88.4 R96, [R229+0x1a000] ;  /* 0x01a00000e560783b */ /* 0x000fe20000004200 */
[----:B------:R-:W-:Y:S01]  /*72d0*/  PLOP3.LUT P2, PT, PT, PT, UP0, 0x80, 0x8 ;  /* 0x000000000008781c */ /* 0x000fe20003f4f008 */
[----:B------:R-:W-:Y:S01]  /*72e0*/  @UP0 UIADD3.X UR62, UPT, UPT, UR55, -0x1, URZ, UP1, !UPT ;  /* 0xffffffff373e0890 */ /* 0x000fe20008ffe4ff */
[----:B------:R-:W-:Y:S01]  /*72f0*/  LEA R230, R116, UR4, 0x1 ;  /* 0x0000000474e67c11 */ /* 0x000fe2000f8e08ff */
[----:B------:R-:W-:Y:S01]  /*7300*/  LDSM.16.MT88.4 R112, [R229+0x1c000] ;  /* 0x01c00000e570783b */ /* 0x000fe20000004200 */
[----:B------:R-:W-:Y:S01]  /*7310*/  PLOP3.LUT P4, PT, PT, PT, UP0, 0x80, 0x8 ;  /* 0x000000000008781c */ /* 0x000fe20003f8f008 */
[----:B------:R-:W-:Y:S01]  /*7320*/  @UP0 UIADD3 UR10, UP1, UPT, UR10, -0x100, URZ ;  /* 0xffffff000a0a0890 */ /* 0x000fe2000ff3e0ff */
[----:B------:R-:W-:Y:S01]  /*7330*/  PLOP3.LUT P3, PT, PT, PT, UP0, 0x80, 0x8 ;  /* 0x000000000008781c */ /* 0x000fe20003f6f008 */
[----:B------:R-:W2:Y:S01]  /*7340*/  LDSM.16.M88.4 R128, [R230+0x28000] ;  /* 0x02800000e680783b */ /* 0x000ea20000000200 */
[C---:B------:R-:W-:Y:S01]  /*7350*/  IMAD.IADD R231, R223.reuse, 0x1, R230 ;  /* 0x00000001dfe77824 */ /* 0x040fe200078e02e6 */
[----:B------:R-:W-:Y:S02]  /*7360*/  ULOP3.LUT UR16, UR49, 0x1, URZ, 0xc0, !UPT ;  /* 0x0000000131107892 */ /* 0x000fe4000f8ec0ff */
[----:B------:R-:W1:Y:S01]  /*7370*/  LDSM.16.M88.4 R124, [R230+0x29000] ;  /* 0x02900000e67c783b */ /* 0x000e620000000200 */
[----:B------:R-:W-:Y:S02]  /*7380*/  @UP0 UIADD3.X UR11, UPT, UPT, UR11, -0x1, URZ, UP1, !UPT ;  /* 0xffffffff0b0b0890 */ /* 0x000fe40008ffe4ff */
[----:B------:R-:W-:Y:S01]  /*7390*/  UISETP.NE.U32.AND UP1, UPT, UR16, 0x1, UPT ;  /* 0x000000011000788c */ /* 0x000fe2000bf25070 */
[----:B------:R-:W3:Y:S04]  /*73a0*/  LDSM.16.MT88.4 R196, [R229+0x1e000] ;  /* 0x01e00000e5c4783b */ /* 0x000ee80000004200 */
[----:B------:R-:W-:Y:S01]  /*73b0*/  LDSM.16.MT88.4 R204, [R229+0x18800] ;  /* 0x01880000e5cc783b */ /* 0x000fe20000004200 */
[----:B------:R-:W-:Y:S03]  /*73c0*/  PLOP3.LUT P5, PT, PT, PT, UP1, 0x80, 0x8 ;  /* 0x000000000008781c */ /* 0x000fe60003faf018 */
[----:B------:R-:W4:Y:S04]  /*73d0*/  LDSM.16.M88.4 R200, [R231+0x28000] ;  /* 0x02800000e7c8783b */ /* 0x000f280000000200 */
[----:B------:R-:W4:Y:S04]  /*73e0*/  LDSM.16.M88.4 R208, [R231+0x29000] ;  /* 0x02900000e7d0783b */ /* 0x000f280000000200 */
[----:B------:R-:W4:Y:S04]  /*73f0*/  LDSM.16.MT88.4 R212, [R229+0x1a800] ;  /* 0x01a80000e5d4783b */ /* 0x000f280000004200 */
[----:B------:R-:W4:Y:S04]  /*7400*/  LDSM.16.MT88.4 R216, [R229+0x1c800] ;  /* 0x01c80000e5d8783b */ /* 0x000f280000004200 */
[----:B------:R-:W-:Y:S01]  /*7410*/  STL.64 [R1], R2 ;  /* 0x0000000201007387 */ /* 0x000fe20000100a00 */
[-C--:B--2---:R-:W-:Y:S08]  /*7420*/  HMMA.16816.F32 R4, R128, R16.reuse, RZ ;  /* 0x000000108004723c */ /* 0x084ff000000018ff */
[C---:B-1----:R-:W-:Y:S08]  /*7430*/  HMMA.16816.F32 R8, R124.reuse, R16, RZ ;  /* 0x000000107c08723c */ /* 0x042ff000000018ff */
        /* <DEDUP_REMOVED lines=22> */
[----:B------:R-:W-:Y:S07]  /*75a0*/  LDSM.16.M88.4 R204, [R230] ;  /* 0x00000000e6cc783b */ /* 0x000fee0000000200 */
        /* <DEDUP_REMOVED lines=9> */
[----:B------:R3:W4:Y:S07]  /*7640*/  LDSM.16.M88.4 R216, [R230+0x1000] ;  /* 0x00100000e6d8783b */ /* 0x00072e0000000200 */
[-C--:B-1----:R-:W-:Y:S08]  /*7650*/  HMMA.16816.F32 R116, R200, R196.reuse, R116 ;  /* 0x000000c4c874723c */ /* 0x082ff00000001874 */
[C---:B------:R-:W-:Y:S08]  /*7660*/  HMMA.16816.F32 R120, R208.reuse, R196, R120 ;  /* 0x000000c4d078723c */ /* 0x040ff00000001878 */
[-C--:B------:R-:W-:Y:S01]  /*7670*/  HMMA.16816.F32 R124, R208, R198.reuse, R124 ;  /* 0x000000c6d07c723c */ /* 0x080fe2000000187c */
[----:B------:R-:W1:Y:S02]  /*7680*/  LDSM.16.MT88.4 R208, [R229+0x1b000] ;  /* 0x01b00000e5d0783b */ /* 0x000e640000004200 */
[----:B---3--:R-:W-:Y:S05]  /*7690*/  IMAD.IADD R230, R223, 0x1, R230 ;  /* 0x00000001dfe67824 */ /* 0x008fea00078e02e6 */
[----:B------:R-:W-:Y:S01]  /*76a0*/  HMMA.16816.F32 R128, R200, R198, R128 ;  /* 0x000000c6c880723c */ /* 0x000fe20000001880 */
[----:B------:R-:W3:Y:S04]  /*76b0*/  LDSM.16.MT88.4 R196, [R229+0x1d000] ;  /* 0x01d00000e5c4783b */ /* 0x000ee80000004200 */
[----:B------:R-:W3:Y:S03]  /*76c0*/  LDSM.16.MT88.4 R200, [R229+0x1f000] ;  /* 0x01f00000e5c8783b */ /* 0x000ee60000004200 */
[-C--:B--2---:R-:W-:Y:S08]  /*76d0*/  HMMA.16816.F32 R4, R204, R212.reuse, R4 ;  /* 0x000000d4cc04723c */ /* 0x084ff00000001804 */
[C---:B----4-:R-:W-:Y:S08]  /*76e0*/  HMMA.16816.F32 R8, R216.reuse, R212, R8 ;  /* 0x000000d4d808723c */ /* 0x050ff00000001808 */
[-C--:B------:R-:W-:Y:S08]  /*76f0*/  HMMA.16816.F32 R12, R216, R214.reuse, R12 ;  /* 0x000000d6d80c723c */ /* 0x080ff0000000180c */
[C---:B------:R-:W-:Y:S01]  /*7700*/  HMMA.16816.F32 R16, R204.reuse, R214, R16 ;  /* 0x000000d6cc10723c */ /* 0x040fe20000001810 */
[----:B------:R-:W-:Y:S07]  /*7710*/  LDSM.16.MT88.4 R212, [R229+0x19800] ;  /* 0x01980000e5d4783b */ /* 0x000fee0000004200 */
[-C--:B-1----:R-:W-:Y:S08]  /*7720*/  HMMA.16816.F32 R84, R204, R208.reuse, R84 ;  /* 0x000000d0cc54723c */ /* 0x082ff00000001854 */
[C---:B------:R-:W-:Y:S08]  /*7730*/  HMMA.16816.F32 R88, R216.reuse, R208, R88 ;  /* 0x000000d0d858723c */ /* 0x040ff00000001858 */
[-C--:B------:R-:W-:Y:S08]  /*7740*/  HMMA.16816.F32 R92, R216, R210.reuse, R92 ;  /* 0x000000d2d85c723c */ /* 0x080ff0000000185c */
[C---:B------:R-:W-:Y:S01]  /*7750*/  HMMA.16816.F32 R96, R204.reuse, R210, R96 ;  /* 0x000000d2cc60723c */ /* 0x040fe20000001860 */
[----:B------:R-:W1:Y:S07]  /*7760*/  LDSM.16.M88.4 R208, [R230] ;  /* 0x00000000e6d0783b */ /* 0x000e6e0000000200 */
[-C--:B---3--:R-:W-:Y:S08]  /*7770*/  HMMA.16816.F32 R100, R204, R196.reuse, R100 ;  /* 0x000000c4cc64723c */ /* 0x088ff00000001864 */
[C---:B------:R-:W-:Y:S08]  /*7780*/  HMMA.16816.F32 R104, R216.reuse, R196, R104 ;  /* 0x000000c4d868723c */ /* 0x040ff00000001868 */
[-C--:B------:R-:W-:Y:S08]  /*7790*/  HMMA.16816.F32 R108, R216, R198.reuse, R108 ;  /* 0x000000c6d86c723c */ /* 0x080ff0000000186c */
[C---:B------:R-:W-:Y:S01]  /*77a0*/  HMMA.16816.F32 R112, R204.reuse, R198, R112 ;  /* 0x000000c6cc70723c */ /* 0x040fe20000001870 */
[----:B------:R-:W2:Y:S07]  /*77b0*/  LDSM.16.M88.4 R196, [R230+0x1000] ;  /* 0x00100000e6c4783b */ /* 0x000eae0000000200 */
[-C--:B------:R-:W-:Y:S08]  /*77c0*/  HMMA.16816.F32 R116, R204, R200.reuse, R116 ;  /* 0x000000c8cc74723c */ /* 0x080ff00000001874 */
[C---:B------:R-:W-:Y:S01]  /*77d0*/  HMMA.16816.F32 R120, R216.reuse, R200, R120 ;  /* 0x000000c8d878723c */ /* 0x040fe20000001878 */
[----:B------:R-:W-:Y:S07]  /*77e0*/  IMAD.U32 R201, RZ, RZ, UR51 ;  /* 0x00000033ffc97e24 */ /* 0x000fee000f8e00ff */
[-C--:B------:R-:W-:Y:S01]  /*77f0*/  HMMA.16816.F32 R124, R216, R202.reuse, R124 ;  /* 0x000000cad87c723c */ /* 0x080fe2000000187c */
[----:B------:R-:W3:Y:S07]  /*7800*/  LDSM.16.MT88.4 R216, [R229+0x1b800] ;  /* 0x01b80000e5d8783b */ /* 0x000eee0000004200 */
[----:B------:R-:W-:Y:S01]  /*7810*/  HMMA.16816.F32 R128, R204, R202, R128 ;  /* 0x000000cacc80723c */ /* 0x000fe20000001880 */
[----:B------:R-:W-:Y:S07]  /*7820*/  IMAD.U32 R205, RZ, RZ, UR51 ;  /* 0x00000033ffcd7e24 */ /* 0x000fee000f8e00ff */
[-C--:B-1----:R-:W-:Y:S08]  /*7830*/  HMMA.16816.F32 R4, R208, R212.reuse, R4 ;  /* 0x000000d4d004723c */ /* 0x082ff00000001804 */
[C---:B--2---:R-:W-:Y:S04]  /*7840*/  HMMA.16816.F32 R8, R196.reuse, R212, R8 ;  /* 0x000000d4c408723c */ /* 0x044fe80000001808 */
[----:B------:R-:W-:Y:S02]  /*7850*/  LEA R212, P0, R201, R240, 0x2 ;  /* 0x000000f0c9d47211 */ /* 0x000fe400078010ff */
[----:B------:R-:W1:Y:S02]  /*7860*/  LDSM.16.MT88.4 R200, [R229+0x1d800] ;  /* 0x01d80000e5c8783b */ /* 0x000e640000004200 */
[-C--:B------:R-:W-:Y:S03]  /*7870*/  HMMA.16816.F32 R12, R196, R214.reuse, R12 ;  /* 0x000000d6c40c723c */ /* 0x080fe6000000180c */
[----:B------:R-:W-:Y:S02]  /*7880*/  LEA.HI.X.SX32 R213, R205, R241, 0x2, P0 ;  /* 0x000000f1cdd57211 */ /* 0x000fe400000f16ff */
[----:B------:R-:W2:Y:S01]  /*7890*/  LDSM.16.MT88.4 R204, [R229+0x1f800] ;  /* 0x01f80000e5cc783b */ /* 0x000ea20000004200 */
[C---:B------:R-:W-:Y:S02]  /*78a0*/  LEA R230, P0, R250.reuse, R212, 0x5 ;  /* 0x000000d4fae67211 */ /* 0x040fe400078028ff */
[C---:B------:R-:W-:Y:S04]  /*78b0*/  HMMA.16816.F32 R16, R208.reuse, R214, R16 ;  /* 0x000000d6d010723c */ /* 0x040fe80000001810 */
[C---:B------:R-:W-:Y:S02]  /*78c0*/  LEA.HI.X.SX32 R231, R250.reuse, R213, 0x5, P0 ;  /* 0x000000d5fae77211 */ /* 0x040fe400000f2eff */
[C---:B------:R-:W-:Y:S02]  /*78d0*/  LEA R214, P0, R250.reuse, R230, 0x5 ;  /* 0x000000e6fad67211 */ /* 0x040fe400078028ff */
[-C--:B---3--:R-:W-:Y:S03]  /*78e0*/  HMMA.16816.F32 R84, R208, R216.reuse, R84 ;  /* 0x000000d8d054723c */ /* 0x088fe60000001854 */
        /* <DEDUP_REMOVED lines=20> */
[C---:B------:R-:W-:Y:S02]  /*7a30*/  LEA R2, P0, R250.reuse, R204, 0x5 ;  /* 0x000000ccfa027211 */ /* 0x040fe400078028ff */
[----:B------:R-:W-:Y:S02]  /*7a40*/  SHF.R.U32.HI R196, RZ, 0x2, R224 ;  /* 0x00000002ffc47819 */ /* 0x000fe400000116e0 */
[C---:B------:R-:W-:Y:S01]  /*7a50*/  LEA.HI.X.SX32 R3, R250.reuse, R205, 0x5, P0 ;  /* 0x000000cdfa037211 */ /* 0x040fe200000f2eff */
[----:B------:R-:W-:Y:S04]  /*7a60*/  HMMA.16816.F32 R128, R208, R206, R128 ;  /* 0x000000ced080723c */ /* 0x000fe80000001880 */
[----:B------:R-:W-:Y:S02]  /*7a70*/  LEA R198, P0, R250, R2, 0x5 ;  /* 0x00000002fac67211 */ /* 0x000fe400078028ff */
[----:B------:R-:W-:Y:S02]  /*7a80*/  @P4 LOP3.LUT R197, R228, 0x30, RZ, 0xc0, !PT ;  /* 0x00000030e4c54812 */ /* 0x000fe400078ec0ff */
[C---:B------:R-:W-:Y:S02]  /*7a90*/  LEA.HI.X.SX32 R199, R250.reuse, R3, 0x5, P0 ;  /* 0x00000003fac77211 */ /* 0x040fe400000f2eff */
[C---:B------:R-:W-:Y:S02]  /*7aa0*/  LEA R206, P0, R250.reuse, R198, 0x5 ;  /* 0x000000c6face7211 */ /* 0x040fe400078028ff */
[----:B------:R-:W-:Y:S02]  /*7ab0*/  @P3 LOP3.LUT R239, R197, 0x7, R196, 0xf8, !PT ;  /* 0x00000007c5ef3812 */ /* 0x000fe400078ef8c4 */
[C---:B------:R-:W-:Y:S02]  /*7ac0*/  LEA.HI.X.SX32 R207, R250.reuse, R199, 0x5, P0 ;  /* 0x000000c7facf7211 */ /* 0x040fe400000f2eff */
[----:B------:R-:W-:Y:S01]  /*7ad0*/  PLOP3.LUT P0, PT, PT, PT, UP0, 0x80, 0x8 ;  /* 0x000000000008781c */ /* 0x000fe20003f0f008 */
[----:B------:R-:W-:Y:S01]  /*7ae0*/  @P2 IMAD.WIDE.U32 R210, R239, R232, UR54 ;  /* 0x00000036efd22e25 */ /* 0x000fe2000f8e00e8 */
[C---:B------:R-:W-:Y:S01]  /*7af0*/  LEA R208, P4, R250.reuse, R206, 0x5 ;  /* 0x000000cefad07211 */ /* 0x040fe200078828ff */
[----:B------:R-:W-:Y:S01]  /*7b00*/  @UP0 UMOV UR54, UR63 ;  /* 0x0000003f00360c82 */ /* 0x000fe20008000000 */
[----:B------:R-:W-:Y:S01]  /*7b10*/  @UP0 UMOV UR55, UR62 ;  /* 0x0000003e00370c82 */ /* 0x000fe20008000000 */
[----:B------:R-:W-:Y:S01]  /*7b20*/  UISETP.GT.AND UP0, UPT, UR49, UR45, UPT ;  /* 0x0000002d3100728c */ /* 0x000fe2000bf04270 */
[----:B------:R-:W5:Y:S01]  /*7b30*/  @P1 LDG.E R237, desc[UR34][R210.64+-0x100] ;  /* 0xffff0022d2ed1981 */ /* 0x000f62000c1e1900 */
[C---:B------:R-:W-:Y:S01]  /*7b40*/  LEA.HI.X.SX32 R209, R250.reuse, R207, 0x5, P4 ;  /* 0x000000cffad17211 */ /* 0x040fe200020f2eff */
[----:B------:R-:W-:Y:S01]  /*7b50*/  UIADD3 UR49, UPT, UPT, UR49, -0x1, URZ ;  /* 0xffffffff31317890 */ /* 0x000fe2000fffe0ff */
[C---:B------:R-:W-:Y:S04]  /*7b60*/  LEA R196, P2, R250.reuse, R208, 0x5 ;  /* 0x000000d0fac47211 */ /* 0x040fe800078428ff */
[----:B------:R1:W5:Y:S01]  /*7b70*/  @P0 LDG.E R236, desc[UR34][R210.64+-0xe0] ;  /* 0xffff2022d2ec0981 */ /* 0x000362000c1e1900 */
[C---:B------:R-:W-:Y:S02]  /*7b80*/  LEA.HI.X.SX32 R197, R250.reuse, R209, 0x5, P2 ;  /* 0x000000d1fac57211 */ /* 0x040fe400010f2eff */
[C---:B------:R-:W-:Y:S01]  /*7b90*/  LEA R228, P0, R250.reuse, R196, 0x5 ;  /* 0x000000c4fae47211 */ /* 0x040fe200078028ff */
[----:B------:R-:W-:Y:S03]  /*7ba0*/  REDG.E.ADD.F32.FTZ.RN.STRONG.GPU desc[UR34][R240.64], R4 ;  /* 0x00000004f00079a6 */ /* 0x000fe6000c12f322 */
[C---:B------:R-:W-:Y:S01]  /*7bb0*/  LEA.HI.X.SX32 R229, R250.reuse, R197, 0x5, P0 ;  /* 0x000000c5fae57211 */ /* 0x040fe200000f2eff */
[----:B------:R2:W-:Y:S04]  /*7bc0*/  REDG.E.ADD.F32.FTZ.RN.STRONG.GPU desc[UR34][R212.64], R5 ;  /* 0x00000005d40079a6 */ /* 0x0005e8000c12f322 */
[----:B------:R3:W-:Y:S04]  /*7bd0*/  REDG.E.ADD.F32.FTZ.RN.STRONG.GPU desc[UR34][R230.64], R6 ;  /* 0x00000006e60079a6 */ /* 0x0007e8000c12f322 */
[----:B------:R4:W-:Y:S04]  /*7be0*/  REDG.E.ADD.F32.FTZ.RN.STRONG.GPU desc[UR34][R214.64], R7 ;  /* 0x00000007d60079a6 */ /* 0x0009e8000c12f322 */
[----:B------:R4:W-:Y:S04]  /*7bf0*/  REDG.E.ADD.F32.FTZ.RN.STRONG.GPU desc[UR34][R216.64], R8 ;  /* 0x00000008d80079a6 */ /* 0x0009e8000c12f322 */
[----:B------:R4:W-:Y:S01]  /*7c00*/  REDG.E.ADD.F32.FTZ.RN.STRONG.GPU desc[UR34][R218.64], R9 ;  /* 0x00000009da0079a6 */ /* 0x0009e2000c12f322 */
[C---:B-1----:R-:W-:Y:S03]  /*7c10*/  IMAD.WIDE R210, R250.reuse, -0xc0, R228 ;  /* 0xffffff40fad27825 */ /* 0x042fe600078e02e4 */
[----:B------:R1:W-:Y:S04]  /*7c20*/  REDG.E.ADD.F32.FTZ.RN.STRONG.GPU desc[UR34][R200.64], R10 ;  /* 0x0000000ac80079a6 */ /* 0x0003e8000c12f322 */
[----:B------:R1:W-:Y:S01]  /*7c30*/  REDG.E.ADD.F32.FTZ.RN.STRONG.GPU desc[UR34][R202.64], R11 ;  /* 0x0000000bca0079a6 */ /* 0x0003e2000c12f322 */
[C---:B--2---:R-:W-:Y:S03]  /*7c40*/  LEA R212, P0, R250.reuse, R210, 0x5 ;  /* 0x000000d2fad47211 */ /* 0x044fe600078028ff */
[----:B------:R-:W-:Y:S01]  /*7c50*/  REDG.E.ADD.F32.FTZ.RN.STRONG.GPU desc[UR34][R240.64+0x80], R16 ;  /* 0x00008010f00079a6 */ /* 0x000fe2000c12f322 */
[C---:B------:R-:W-:Y:S03]  /*7c60*/  LEA.HI.X.SX32 R213, R250.reuse, R211, 0x5, P0 ;  /* 0x000000d3fad57211 */ /* 0x040fe600000f2eff */
[----:B------:R2:W-:Y:S01]  /*7c70*/  REDG.E.ADD.F32.FTZ.RN.STRONG.GPU desc[UR34][R204.64+0x80], R17 ;  /* 0x00008011cc0079a6 */ /* 0x0005e2000c12f322 */
[C---:B---3--:R-:W-:Y:S03]  /*7c80*/  LEA R230, P0, R250.reuse, R212, 0x5 ;  /* 0x000000d4fae67211 */ /* 0x048fe600078028ff */
[----:B------:R-:W-:Y:S01]  /*7c90*/  REDG.E.ADD.F32.FTZ.RN.STRONG.GPU desc[UR34][R2.64+0x80], R18 ;  /* 0x00008012020079a6 */ /* 0x000fe2000c12f322 */
        /* <DEDUP_REMOVED lines=18> */
[C---:B-1----:R-:W-:Y:S03]  /*7dc0*/  LEA R200, P0, R250.reuse, R218, 0x5 ;  /* 0x000000dafac87211 */ /* 0x042fe600078028ff */
        /* <DEDUP_REMOVED lines=10> */
[C---:B--2---:R-:W-:Y:S03]  /*7e70*/  LEA R204, P0, R250.reuse, R8, 0x5 ;  /* 0x00000008facc7211 */ /* 0x044fe600078028ff */
        /* <DEDUP_REMOVED lines=10> */
[C---:B---3--:R-:W-:Y:S03]  /*7f20*/  IMAD.WIDE R18, R250.reuse, -0xc0, R16 ;  /* 0xffffff40fa127825 */ /* 0x048fe600078e0210 */
        /* <DEDUP_REMOVED lines=22> */
[----:B------:R-:W-:Y:S01]  /*8090*/  LDSM.16.MT88.4 R8, [R0] ;  /* 0x000000000008783b */ /* 0x000fe20000004200 */
        /* <DEDUP_REMOVED lines=15> */
[C---:B-1----:R-:W-:Y:S02]  /*8190*/  LEA.HI.X.SX32 R87, R250.reuse, R213, 0x5, P0 ;  /* 0x000000d5fa577211 */ /* 0x042fe400000f2eff */
        /* <DEDUP_REMOVED lines=29> */
[----:B------:R-:W2:Y:S01]  /*8370*/  LDSM.16.MT88.4 R4, [R227+0x28000] ;  /* 0x02800000e304783b */ /* 0x000ea20000004200 */
[C---:B------:R-:W-:Y:S03]  /*8380*/  LEA.HI.X.SX32 R219, R250.reuse, R97, 0x5, P0 ;  /* 0x00000061fadb7211 */ /* 0x040fe600000f2eff */
[----:B------:R-:W-:Y:S01]  /*8390*/  LDSM.16.MT88.4 R116, [R0+0x5800] ;  /* 0x005800000074783b */ /* 0x000fe20000004200 */
[C---:B------:R-:W-:Y:S03]  /*83a0*/  IMAD.WIDE R200, R250.reuse, -0xc0, R218 ;  /* 0xffffff40fac87825 */ /* 0x040fe600078e02da */
[----:B------:R3:W5:Y:S01]  /*83b0*/  LDL.LU.64 R2, [R1] ;  /* 0x0000000001027983 */ /* 0x0007620000300a00 */
[C---:B------:R-:W-:Y:S03]  /*83c0*/  LEA R98, P0, R250.reuse, R200, 0x5 ;  /* 0x000000c8fa627211 */ /* 0x040fe600078028ff */
[----:B------:R-:W-:Y:S01]  /*83d0*/  REDG.E.ADD.F32.FTZ.RN.STRONG.GPU desc[UR34][R96.64+0x300], R122 ;  /* 0x0003007a600079a6 */ /* 0x000fe2000c12f322 */
[C---:B-1----:R-:W-:Y:S03]  /*83e0*/  VIADD R120, R227.reuse, 0x40 ;  /* 0x00000040e3787836 */ /* 0x042fe60000000000 */
[----:B------:R-:W-:Y:S01]  /*83f0*/  REDG.E.ADD.F32.FTZ.RN.STRONG.GPU desc[UR34][R218.64+0x300], R123 ;  /* 0x0003007bda0079a6 */ /* 0x000fe2000c12f322 */
[----:B------:R-:W-:Y:S01]  /*8400*/  @P6 VIADD R120, R227, 0xffffffc0 ;  /* 0xffffffc0e3786836 */ /* 0x000fe20000000000 */
[C---:B------:R-:W-:Y:S02]  /*8410*/  LEA.HI.X.SX32 R99, R250.reuse, R201, 0x5, P0 ;  /* 0x000000c9fa637211 */ /* 0x040fe400000f2eff */
[----:B------:R-:W-:Y:S01]  /*8420*/  REDG.E.ADD.F32.FTZ.RN.STRONG.GPU desc[UR34][R240.64+0x380], R128 ;  /* 0x00038080f00079a6 */ /* 0x000fe2000c12f322 */
[C---:B------:R-:W-:Y:S03]  /*8430*/  LEA R202, P0, R250.reuse, R98, 0x5 ;  /* 0x00000062faca7211 */ /* 0x040fe600078028ff */
[----:B------:R-:W1:Y:S01]  /*8440*/  LDSM.16.MT88.4 R12, [R120+0x28000] ;  /* 0x02800000780c783b */ /* 0x000e620000004200 */
        /* <DEDUP_REMOVED lines=9> */
[-C--:B--2---:R-:W-:Y:S01]  /*84e0*/  HMMA.16816.F32 R132, R4, R8.reuse, R132 ;  /* 0x000000080484723c */ /* 0x084fe20000001884 */
[----:B------:R-:W-:Y:S04]  /*84f0*/  LDSM.16.MT88.4 R96, [R0+0x800] ;  /* 0x000800000060783b */ /* 0x000fe80000004200 */
[----:B------:R-:W-:Y:S01]  /*8500*/  REDG.E.ADD.F32.FTZ.RN.STRONG.GPU desc[UR34][R202.64+0x380], R131 ;  /* 0x00038083ca0079a6 */ /* 0x000fe2000c12f322 */
[C---:B------:R-:W-:Y:S02]  /*8510*/  LEA.HI.X.SX32 R101, R250.reuse, R93, 0x5, P0 ;  /* 0x0000005dfa657211 */ /* 0x040fe400000f2eff */
[C---:B------:R-:W-:Y:S01]  /*8520*/  LEA R102, P0, R250.reuse, R100, 0x5 ;  /* 0x00000064fa667211 */ /* 0x040fe200078028ff */
[----:B------:R-:W-:Y:S03]  /*8530*/  REDG.E.ADD.F32.FTZ.RN.STRONG.GPU desc[UR34][R204.64+0x380], R124 ;  /* 0x0003807ccc0079a6 */ /* 0x000fe6000c12f322 */
[----:B------:R-:W-:Y:S01]  /*8540*/  LEA.HI.X.SX32 R103, R250, R101, 0x5, P0 ;  /* 0x00000065fa677211 */ /* 0x000fe200000f2eff */
[----:B------:R-:W-:Y:S04]  /*8550*/  REDG.E.ADD.F32.FTZ.RN.STRONG.GPU desc[UR34][R92.64+0x380], R125 ;  /* 0x0003807d5c0079a6 */ /* 0x000fe8000c12f322 */
[----:B------:R-:W2:Y:S04]  /*8560*/  LDSM.16.MT88.4 R92, [R227+0x28800] ;  /* 0x02880000e35c783b */ /* 0x000ea80000004200 */
[----:B------:R-:W-:Y:S01]  /*8570*/  REDG.E.ADD.F32.FTZ.RN.STRONG.GPU desc[UR34][R100.64+0x380], R126 ;  /* 0x0003807e640079a6 */ /* 0x000fe2000c12f322 */
[C---:B-1----:R-:W-:Y:S03]  /*8580*/  HMMA.16816.F32 R136, R12.reuse, R8, R136 ;  /* 0x000000080c88723c */ /* 0x042fe60000001888 */
[----:B------:R-:W-:Y:S04]  /*8590*/  REDG.E.ADD.F32.FTZ.RN.STRONG.GPU desc[UR34][R102.64+0x380], R127 ;  /* 0x0003807f660079a6 */ /* 0x000fe8000c12f322 */
[----:B------:R-:W1:Y:S01]  /*85a0*/  LDSM.16.MT88.4 R100, [R120+0x28800] ;  /* 0x028800007864783b */ /* 0x000e620000004200 */
        /* <DEDUP_REMOVED lines=79> */
[C---:B-----5:R-:W-:Y:S01]  /*8aa0*/  SHF.L.U32 R2, R224.reuse, 0x4, RZ ;  /* 0x00000004e0027819 */ /* 0x060fe200000006ff */
[----:B------:R-:W2:Y:S01]  /*8ab0*/  LDCU UR5, c[0x0][0x500] ;  /* 0x0000a000ff0577ac */ /* 0x000ea20008000800 */
[----:B------:R-:W-:Y:S02]  /*8ac0*/  SHF.L.U32 R3, R224, 0x5, RZ ;  /* 0x00000005e0037819 */ /* 0x000fe400000006ff */
[----:B------:R-:W-:Y:S01]  /*8ad0*/  LOP3.LUT R2, R2, 0x1c0, RZ, 0xc0, !PT ;  /* 0x000001c002027812 */ /* 0x000fe200078ec0ff */
[----:B------:R-:W3:Y:S01]  /*8ae0*/  LDCU UR8, c[0x0][0x4fc] ;  /* 0x00009f80ff0877ac */ /* 0x000ee20008000800 */
[----:B------:R-:W-:Y:S02]  /*8af0*/  LOP3.LUT R3, R3, 0x400, RZ, 0xc0, !PT ;  /* 0x0000040003037812 */ /* 0x000fe400078ec0ff */
[----:B------:R-:W-:Y:S01]  /*8b00*/  LOP3.LUT P0, RZ, R224, 0x10, RZ, 0xc0, !PT ;  /* 0x00000010e0ff7812 */ /* 0x000fe2000780c0ff */
[----:B------:R-:W-:Y:S01]  /*8b10*/  UISETP.NE.AND UP0, UPT, UR39, -0x1, UPT ;  /* 0xffffffff2700788c */ /* 0x000fe2000bf05270 */
[----:B------:R-:W-:Y:S01]  /*8b20*/  UMOV UR24, UR18 ;  /* 0x0000001200187c82 */ /* 0x000fe20008000000 */
[----:B------:R-:W-:Y:S01]  /*8b30*/  UISETP.NE.AND UP1, UPT, UR39, -0x1, UPT ;  /* 0xffffffff2700788c */ /* 0x000fe2000bf25270 */
        /* <DEDUP_REMOVED lines=14> */
[----:B------:R-:W-:Y:S01]  /*8c20*/  SHF.L.U32 R0, R224, 0x1, RZ ;  /* 0x00000001e0007819 */ /* 0x000fe200000006ff */
[----:B------:R-:W-:Y:S01]  /*8c30*/  FMUL.FTZ R141, R141, UR5 ;  /* 0x000000058d8d7c20 */ /* 0x000fe20008410000 */
[----:B------:R-:W-:Y:S01]  /*8c40*/  LOP3.LUT R7, R2, 0x18, R5, 0xf8, !PT ;  /* 0x0000001802077812 */ /* 0x000fe200078ef805 */
[----:B------:R-:W-:Y:S01]  /*8c50*/  FMUL.FTZ R142, R142, UR5 ;  /* 0x000000058e8e7c20 */ /* 0x000fe20008410000 */
[--C-:B------:R-:W-:Y:S01]  /*8c60*/  LOP3.LUT R3, R3, 0x6, R0.reuse, 0xf8, !PT ;  /* 0x0000000603037812 */ /* 0x100fe200078ef800 */
        /* <DEDUP_REMOVED lines=89> */
[----:B---3--:R-:W-:Y:S01]  /*9200*/  FMUL.FTZ R20, R20, UR8 ;  /* 0x0000000814147c20 */ /* 0x008fe20008410000 */
        /* <DEDUP_REMOVED lines=127> */
[----:B------:R-:W2:Y:S01]  /*9a00*/  @UP0 LDCU.64 UR10, c[0x0][0x5c0] ;  /* 0x0000b800ff0a07ac */ /* 0x000ea20008000a00 */
        /* <DEDUP_REMOVED lines=16> */
[----:B--2---:R-:W-:-:S02]  /*9b10*/  @UP0 UIMAD.WIDE.U32 UR16, UR15, UR10, URZ ;  /* 0x0000000a0f1002a5 */ /* 0x004fc4000f8e00ff */
        /* <DEDUP_REMOVED lines=27> */
[----:B------:R-:W-:-:S12]  /*9cd0*/  UIMAD UR15, UR24, UR9, UR17 ;  /* 0x00000009180f72a4 */ /* 0x000fd8000f8e0211 */
.L_x_1992:
        /* <DEDUP_REMOVED lines=9> */
[----:B------:R-:W-:-:S03]  /*9d70*/  UIMAD UR13, UR24, UR13, UR43 ;  /* 0x0000000d180d72a4 */ /* 0x000fc6000f8e022b */
[----:B------:R-:W-:-:S03]  /*9d80*/  UMOV UR30, UR42 ;  /* 0x0000002a001e7c82 */ /* 0x000fc60008000000 */
[----:B------:R-:W-:Y:S01]  /*9d90*/  MOV R0, UR13 ;  /* 0x0000000d00007c02 */ /* 0x000fe20008000f00 */
[----:B------:R-:W-:Y:S06]  /*9da0*/  BRA `(.L_x_1994) ;  /* 0x00000000001c7947 */ /* 0x000fec0003800000 */
.L_x_1993:
[----:B------:R-:W2:Y:S01]  /*9db0*/  LDCU.64 UR8, c[0x0][0x5c8] ;  /* 0x0000b900ff0877ac */ /* 0x000ea20008000a00 */
[----:B------:R-:W-:-:S04]  /*9dc0*/  UIADD3 UR5, UPT, UPT, UR37, UR39, URZ ;  /* 0x0000002725057290 */ /* 0x000fc8000fffe0ff */
[----:B--2---:R-:W-:Y:S02]  /*9dd0*/  UIMAD.WIDE.U32 UR12, UR5, UR8, URZ ;  /* 0x00000008050c72a5 */ /* 0x004fe4000f8e00ff */
[----:B------:R-:W-:-:S04]  /*9de0*/  UIMAD UR5, UR5, UR9, URZ ;  /* 0x00000009050572a4 */ /* 0x000fc8000f8e02ff */
[----:B------:R-:W-:Y:S01]  /*9df0*/  UIADD3 UR5, UPT, UPT, UR13, UR5, URZ ;  /* 0x000000050d057290 */ /* 0x000fe2000fffe0ff */
[----:B------:R-:W-:-:S05]  /*9e00*/  UMOV UR30, UR12 ;  /* 0x0000000c001e7c82 */ /* 0x000fca0008000000 */
[----:B------:R-:W-:-:S07]  /*9e10*/  MOV R0, UR5 ;  /* 0x0000000500007c02 */ /* 0x000fce0008000f00 */
.L_x_1994:
[----:B------:R-:W-:Y:S01]  /*9e20*/  BAR.SYNC.DEFER_BLOCKING 0x0 ;  /* 0x0000000000007b1d */ /* 0x000fe20000010000 */
[----:B-1----:R-:W-:Y:S01]  /*9e30*/  LOP3.LUT R3, R226, 0x1f8, RZ, 0xc0, !PT ;  /* 0x000001f8e2037812 */ /* 0x002fe200078ec0ff */
[----:B------:R-:W-:Y:S01]  /*9e40*/  USHF.L.U32 UR5, UR38, 0x6, URZ ;  /* 0x0000000626057899 */ /* 0x000fe200080006ff */
[----:B------:R-:W-:Y:S01]  /*9e50*/  VIADD R53, R5, 0x20 ;  /* 0x0000002005357836 */ /* 0x000fe20000000000 */
[----:B------:R-:W-:Y:S01]  /*9e60*/  USHF.L.U32 UR13, UR38, 0x6, URZ ;  /* 0x00000006260d7899 */ /* 0x000fe200080006ff */
[----:B------:R-:W-:Y:S01]  /*9e70*/  LOP3.LUT R3, R3, 0x38, R224, 0x78, !PT ;  /* 0x0000003803037812 */ /* 0x000fe200078e78e0 */
[----:B------:R-:W-:Y:S01]  /*9e80*/  UIMAD.WIDE.U32 UR42, UR5, UR10, URZ ;  /* 0x0000000a052a72a5 */ /* 0x000fe2000f8e00ff */
[----:B------:R-:W-:Y:S01]  /*9e90*/  BSSY.RECONVERGENT B0, `(.L_x_1995) ;  /* 0x0000038000007945 */ /* 0x000fe20003800200 */
[----:B------:R-:W-:Y:S01]  /*9ea0*/  USHF.R.S32.HI UR14, URZ, 0x1f, UR5 ;  /* 0x0000001fff0e7899 */ /* 0x000fe20008011405 */
[--C-:B------:R-:W-:Y:S01]  /*9eb0*/  LOP3.LUT R4, R3, 0x1e00, R226.reuse, 0xf8, !PT ;  /* 0x00001e0003047812 */ /* 0x100fe200078ef8e2 */
[----:B------:R-:W-:Y:S01]  /*9ec0*/  UIADD3 UR36, UPT, UPT, -UR13, UR36, URZ ;  /* 0x000000240d247290 */ /* 0x000fe2000fffe1ff */
[----:B------:R-:W1:Y:S01]  /*9ed0*/  LDC.64 R2, c[0x0][0x5d8] ;  /* 0x00017600ff027b82 */ /* 0x000e620000000a00 */
[----:B------:R-:W-:Y:S01]  /*9ee0*/  IMAD.U32 R6, RZ, RZ, UR42 ;  /* 0x0000002aff067e24 */ /* 0x000fe2000f8e00ff */
[----:B------:R-:W-:Y:S01]  /*9ef0*/  LEA R4, R4, UR4, 0x1 ;  /* 0x0000000404047c11 */ /* 0x000fe2000f8e08ff */
[----:B------:R-:W-:Y:S01]  /*9f00*/  IMAD.U32 R7, RZ, RZ, UR43 ;  /* 0x0000002bff077e24 */ /* 0x000fe2000f8e00ff */
[----:B------:R-:W-:Y:S01]  /*9f10*/  UIMAD UR12, UR14, UR10, URZ ;  /* 0x0000000a0e0c72a4 */ /* 0x000fe2000f8e02ff */
[----:B------:R-:W-:Y:S01]  /*9f20*/  ISETP.GE.AND P4, PT, R5, UR36, PT ;  /* 0x0000002405007c0c */ /* 0x000fe2000bf86270 */
[----:B------:R-:W-:Y:S01]  /*9f30*/  IMAD.U32 R55, RZ, RZ, UR43 ;  /* 0x0000002bff377e24 */ /* 0x000fe2000f8e00ff */
[----:B------:R-:W-:Y:S01]  /*9f40*/  LOP3.LUT R226, R6, 0x38, R226, 0xf8, !PT ;  /* 0x0000003806e27812 */ /* 0x000fe200078ef8e2 */
[----:B------:R-:W-:Y:S01]  /*9f50*/  UIMAD UR12, UR5, UR11, UR12 ;  /* 0x0000000b050c72a4 */ /* 0x000fe2000f8e020c */
[----:B------:R-:W2:Y:S01]  /*9f60*/  LDC.64 R6, c[0x0][0x5e0] ;  /* 0x00017800ff067b82 */ /* 0x000ea20000000a00 */
[----:B------:R-:W-:Y:S01]  /*9f70*/  IMAD.U32 R54, RZ, RZ, UR42 ;  /* 0x0000002aff367e24 */ /* 0x000fe2000f8e00ff */
[----:B------:R-:W-:Y:S01]  /*9f80*/  IADD3 R72, P0, PT, R226, UR16, RZ ;  /* 0x00000010e2487c10 */ /* 0x000fe2000ff1e0ff */
[----:B------:R3:W4:Y:S02]  /*9f90*/  LDS.128 R48, [R4+0x19000] ;  /* 0x0190000004307984 */ /* 0x0007240000000c00 */
[----:B------:R-:W-:Y:S01]  /*9fa0*/  IMAD.U32 R52, RZ, RZ, UR12 ;  /* 0x0000000cff347e24 */ /* 0x000fe2000f8e00ff */
[----:B------:R-:W-:Y:S01]  /*9fb0*/  ISETP.GE.AND P6, PT, R53, UR36, PT ;  /* 0x0000002435007c0c */ /* 0x000fe2000bfc6270 */
[----:B------:R3:W2:Y:S03]  /*9fc0*/  LDS.128 R44, [R4+0x1b000] ;  /* 0x01b00000042c7984 */ /* 0x0006a60000000c00 */
[----:B------:R-:W-:Y:S01]  /*9fd0*/  IADD3.X R73, PT, PT, R55, UR15, R52, P0, !PT ;  /* 0x0000000f37497c10 */ /* 0x000fe200087fe434 */
[----:B------:R3:W2:Y:S01]  /*9fe0*/  LDS.128 R40, [R4+0x1d000] ;  /* 0x01d0000004287984 */ /* 0x0006a20000000c00 */
[----:B------:R-:W-:Y:S01]  /*9ff0*/  IADD3 R68, P0, PT, R5, 0x20, RZ ;  /* 0x0000002005447810 */ /* 0x000fe20007f1e0ff */
[----:B-1----:R-:W-:-:S02]  /*a000*/  IMAD.WIDE.U32 R72, R2, UR20, R72 ;  /* 0x0000001402487c25 */ /* 0x002fc4000f8e0048 */
[----:B------:R3:W1:Y:S02]  /*a010*/  LDS.128 R36, [R4+0x20000] ;  /* 0x0200000004247984 */ /* 0x0006640000000c00 */
[----:B------:R-:W-:Y:S02]  /*a020*/  IMAD.U32 R2, RZ, RZ, UR8 ;  /* 0x00000008ff027e24 */ /* 0x000fe4000f8e00ff */
[----:B------:R3:W1:Y:S01]  /*a030*/  LDS.128 R32, [R4+0x21000] ;  /* 0x0210000004207984 */ /* 0x0006620000000c00 */
[----:B------:R-:W-:Y:S02]  /*a040*/  IMAD.X R69, RZ, RZ, RZ, P0 ;  /* 0x000000ffff457224 */ /* 0x000fe400000e06ff */
[----:B------:R-:W-:Y:S01]  /*a050*/  IMAD R3, R3, UR20, R73 ;  /* 0x0000001403037c24 */ /* 0x000fe2000f8e0249 */
        /* <DEDUP_REMOVED lines=27> */
.L_x_1996:
[----:B------:R-:W-:Y:S05]  /*a210*/  BSYNC.RECONVERGENT B0 ;  /* 0x0000000000007941 */ /* 0x000fea0003800200 */
.L_x_1995:
[----:B----4-:R2:W4:Y:S01]  /*a220*/  LDS.128 R52, [R4+0x1f000] ;  /* 0x01f0000004347984 */ /* 0x0105220000000c00 */
[----:B------:R-:W-:Y:S04]  /*a230*/  BSSY.RECONVERGENT B0, `(.L_x_1997) ;  /* 0x0000014000007945 */ /* 0x000fe80003800200 */
[----:B------:R-:W-:Y:S05]  /*a240*/  @P6 BRA `(.L_x_1998) ;  /* 0x0000000000486947 */ /* 0x000fea0003800000 */
[----:B------:R-:W5:Y:S01]  /*a250*/  LDCU UR15, c[0x0][0x440] ;  /* 0x00008800ff0f77ac */ /* 0x000f620008000800 */
[----:B------:R-:W-:Y:S02]  /*a260*/  IMAD R57, R69, UR10, RZ ;  /* 0x0000000a45397c24 */ /* 0x000fe4000f8e02ff */
[----:B------:R-:W-:Y:S01]  /*a270*/  IMAD.MOV.U32 R58, RZ, RZ, R72 ;  /* 0x000000ffff3a7224 */ /* 0x000fe200078e0048 */
[----:B------:R-:W3:Y:S01]  /*a280*/  LDCU.64 UR12, c[0x0][0x560] ;  /* 0x0000ac00ff0c77ac */ /* 0x000ee20008000a00 */
        /* <DEDUP_REMOVED lines=13> */
[----:B----4-:R3:W-:Y:S02]  /*a360*/  @!P0 STG.E.128 desc[UR34][R56.64+0x180], R52 ;  /* 0x0001803438008986 */ /* 0x0107e4000c101d22 */
.L_x_1998:
[----:B------:R-:W-:Y:S05]  /*a370*/  BSYNC.RECONVERGENT B0 ;  /* 0x0000000000007941 */ /* 0x000fea0003800200 */
.L_x_1997:
        /* <DEDUP_REMOVED lines=11> */
[----:B------:R-:W3:Y:S01]  /*a430*/  LDCU UR5, c[0x0][0x440] ;  /* 0x00008800ff0577ac */ /* 0x000ee20008000800 */
[----:B------:R-:W-:Y:S01]  /*a440*/  IMAD.MOV.U32 R6, RZ, RZ, R2 ;  /* 0x000000ffff067224 */ /* 0x000fe200078e0002 */
[----:B------:R-:W2:Y:S03]  /*a450*/  LDCU.64 UR10, c[0x0][0x568] ;  /* 0x0000ad00ff0a77ac */ /* 0x000ea60008000a00 */
[----:B------:R-:W-:-:S04]  /*a460*/  IMAD.WIDE.U32 R40, R5, UR8, R6 ;  /* 0x0000000805287c25 */ /* 0x000fc8000f8e0006 */
[----:B------:R-:W-:Y:S01]  /*a470*/  IMAD R5, R5, UR9, R41 ;  /* 0x0000000905057c24 */ /* 0x000fe2000f8e0229 */
[----:B---3--:R-:W-:Y:S02]  /*a480*/  ISETP.GE.AND P3, PT, R246, UR5, PT ;  /* 0x00000005f6007c0c */ /* 0x008fe4000bf66270 */
[----:B------:R-:W-:Y:S02]  /*a490*/  ISETP.GE.AND P2, PT, R249, UR5, PT ;  /* 0x00000005f9007c0c */ /* 0x000fe4000bf46270 */
[----:B------:R-:W-:Y:S02]  /*a4a0*/  ISETP.GE.AND P1, PT, R248, UR5, PT ;  /* 0x00000005f8007c0c */ /* 0x000fe4000bf26270 */
[----:B------:R-:W-:Y:S02]  /*a4b0*/  ISETP.GE.AND P0, PT, R247, UR5, PT ;  /* 0x00000005f7007c0c */ /* 0x000fe4000bf06270 */
[----:B--2---:R-:W-:-:S04]  /*a4c0*/  LEA R4, P4, R40, UR10, 0x1 ;  /* 0x0000000a28047c11 */ /* 0x004fc8000f8808ff */
[----:B------:R-:W-:-:S05]  /*a4d0*/  LEA.HI.X R5, R40, UR11, R5, 0x1, P4 ;  /* 0x0000000b28057c11 */ /* 0x000fca000a0f0c05 */
[----:B-1----:R3:W-:Y:S04]  /*a4e0*/  @!P3 STG.E.128 desc[UR34][R4.64], R36 ;  /* 0x000000240400b986 */ /* 0x0027e8000c101d22 */
[----:B------:R3:W-:Y:S04]  /*a4f0*/  @!P2 STG.E.128 desc[UR34][R4.64+0x80], R28 ;  /* 0x0000801c0400a986 */ /* 0x0007e8000c101d22 */
[----:B------:R3:W-:Y:S04]  /*a500*/  @!P1 STG.E.128 desc[UR34][R4.64+0x100], R20 ;  /* 0x0001001404009986 */ /* 0x0007e8000c101d22 */
[----:B------:R3:W-:Y:S02]  /*a510*/  @!P0 STG.E.128 desc[UR34][R4.64+0x180], R12 ;  /* 0x0001800c04008986 */ /* 0x0007e4000c101d22 */
.L_x_2000:
[----:B------:R-:W-:Y:S05]  /*a520*/  BSYNC.RECONVERGENT B0 ;  /* 0x0000000000007941 */ /* 0x000fea0003800200 */
.L_x_1999:
[----:B------:R-:W-:Y:S05]  /*a530*/  @P6 BRA `(.L_x_1966) ;  /* 0x0000000000446947 */ /* 0x000fea0003800000 */
[----:B------:R-:W5:Y:S01]  /*a540*/  LDCU UR5, c[0x0][0x440] ;  /* 0x00008800ff0577ac */ /* 0x000f620008000800 */
[----:B------:R-:W-:Y:S02]  /*a550*/  IMAD R69, R69, UR8, RZ ;  /* 0x0000000845457c24 */ /* 0x000fe4000f8e02ff */
[----:B------:R-:W-:Y:S01]  /*a560*/  IMAD.MOV.U32 R6, RZ, RZ, R2 ;  /* 0x000000ffff067224 */ /* 0x000fe200078e0002 */
[----:B------:R-:W2:Y:S01]  /*a570*/  LDCU.64 UR10, c[0x0][0x568] ;  /* 0x0000ad00ff0a77ac */ /* 0x000ea20008000a00 */
[C---:B------:R-:W-:Y:S02]  /*a580*/  IMAD R69, R68.reuse, UR9, R69 ;  /* 0x0000000944457c24 */ /* 0x040fe4000f8e0245 */
[----:B------:R-:W-:-:S04]  /*a590*/  IMAD.WIDE.U32 R2, R68, UR8, R6 ;  /* 0x0000000844027c25 */ /* 0x000fc8000f8e0006 */
[----:B------:R-:W-:Y:S01]  /*a5a0*/  IMAD.IADD R69, R69, 0x1, R3 ;  /* 0x0000000145457824 */ /* 0x000fe200078e0203 */
[----:B-----5:R-:W-:Y:S02]  /*a5b0*/  ISETP.GE.AND P3, PT, R246, UR5, PT ;  /* 0x00000005f6007c0c */ /* 0x020fe4000bf66270 */
[----:B------:R-:W-:Y:S02]  /*a5c0*/  ISETP.GE.AND P2, PT, R249, UR5, PT ;  /* 0x00000005f9007c0c */ /* 0x000fe4000bf46270 */
[----:B------:R-:W-:Y:S02]  /*a5d0*/  ISETP.GE.AND P1, PT, R248, UR5, PT ;  /* 0x00000005f8007c0c */ /* 0x000fe4000bf26270 */
[----:B------:R-:W-:Y:S02]  /*a5e0*/  ISETP.GE.AND P0, PT, R247, UR5, PT ;  /* 0x00000005f7007c0c */ /* 0x000fe4000bf06270 */
[----:B--23--:R-:W-:-:S04]  /*a5f0*/  LEA R4, P4, R2, UR10, 0x1 ;  /* 0x0000000a02047c11 */ /* 0x00cfc8000f8808ff */
[----:B------:R-:W-:-:S05]  /*a600*/  LEA.HI.X R5, R2, UR11, R69, 0x1, P4 ;  /* 0x0000000b02057c11 */ /* 0x000fca000a0f0c45 */
[----:B-1----:R1:W-:Y:S04]  /*a610*/  @!P3 STG.E.128 desc[UR34][R4.64], R32 ;  /* 0x000000200400b986 */ /* 0x0023e8000c101d22 */
[----:B------:R1:W-:Y:S04]  /*a620*/  @!P2 STG.E.128 desc[UR34][R4.64+0x80], R24 ;  /* 0x000080180400a986 */ /* 0x0003e8000c101d22 */
[----:B------:R1:W-:Y:S04]  /*a630*/  @!P1 STG.E.128 desc[UR34][R4.64+0x100], R16 ;  /* 0x0001001004009986 */ /* 0x0003e8000c101d22 */
[----:B------:R1:W-:Y:S02]  /*a640*/  @!P0 STG.E.128 desc[UR34][R4.64+0x180], R8 ;  /* 0x0001800804008986 */ /* 0x0003e4000c101d22 */
.L_x_1966:
[----:B------:R-:W-:Y:S05]  /*a650*/  BSYNC.RECONVERGENT B1 ;  /* 0x0000000000017941 */ /* 0x000fea0003800200 */
.L_x_1944:
[----:B------:R-:W5:Y:S01]  /*a660*/  LDCU UR8, c[0x0][0x438] ;  /* 0x00008700ff0877ac */ /* 0x000f620008000800 */
[----:B------:R-:W2:Y:S01]  /*a670*/  LDCU UR9, c[0x0][0x370] ;  /* 0x00006e00ff0977ac */ /* 0x000ea20008000800 */
[----:B------:R-:W-:Y:S01]  /*a680*/  UMOV UR10, UR19 ;  /* 0x00000013000a7c82 */ /* 0x000fe20008000000 */
[----:B-----5:R-:W-:-:S04]  /*a690*/  UIADD3 UR8, UPT, UPT, UR8, 0x3f, URZ ;  /* 0x0000003f08087890 */ /* 0x020fc8000fffe0ff */
[----:B------:R-:W-:Y:S02]  /*a6a0*/  USHF.R.S32.HI UR5, URZ, 0x1f, UR8 ;  /* 0x0000001fff057899 */ /* 0x000fe40008011408 */
[----:B--2---:R-:W-:Y:S02]  /*a6b0*/  UIADD3 UR38, UPT, UPT, UR9, UR38, URZ ;  /* 0x0000002609267290 */ /* 0x004fe4000fffe0ff */
[----:B------:R-:W-:-:S04]  /*a6c0*/  ULEA.HI UR5, UR5, UR8, URZ, 0x6 ;  /* 0x0000000805057291 */ /* 0x000fc8000f8f30ff */
[----:B------:R-:W-:-:S04]  /*a6d0*/  USHF.R.S32.HI UR5, URZ, 0x6, UR5 ;  /* 0x00000006ff057899 */ /* 0x000fc80008011405 */
[----:B------:R-:W-:-:S09]  /*a6e0*/  UISETP.GE.AND UP0, UPT, UR38, UR5, UPT ;  /* 0x000000052600728c */ /* 0x000fd2000bf06270 */
[----:B------:R-:W-:Y:S05]  /*a6f0*/  BRA.U !UP0, `(.L_x_2001) ;  /* 0xffffff5d08047547 */ /* 0x000fea000b83ffff */
[----:B------:R-:W-:Y:S05]  /*a700*/  EXIT ;  /* 0x000000000000794d */ /* 0x000fea0003800000 */
.L_x_2002:
        /* <DEDUP_REMOVED lines=15> */
.L_x_2528:


//--------------------- .text._ZN5flash44flash_bwd_dq_dk_dv_loop_seqk_parallel_kernelI23Flash_bwd_kernel_traitsILi256ELi64ELi64ELi8ELi4ELi2ELi2ELb0ELb0EN7cutlass6half_tE19Flash_kernel_traitsILi256ELi64ELi64ELi8ES3_EELb0ELb0ELb1ELb0ELb0ELb0ELb1EEEvNS_16Flash_bwd_paramsE --------------------------
	.section	.text._ZN5flash44flash_bwd_dq_dk_dv_loop_seqk_parallel_kernelI23Flash_bwd_kernel_traitsILi256ELi64ELi64ELi8ELi4ELi2ELi2ELb0ELb0EN7cutlass6half_tE19Flash_kernel_traitsILi256ELi64ELi64ELi8ES3_EELb0ELb0ELb1ELb0ELb0ELb0ELb1EEEvNS_16Flash_bwd_paramsE,"ax",@progbits
	.align	128
        .global         _ZN5flash44flash_bwd_dq_dk_dv_loop_seqk_parallel_kernelI23Flash_bwd_kernel_traitsILi256ELi64ELi64ELi8ELi4ELi2ELi2ELb0ELb0EN7cutlass6half_tE19Flash_kernel_traitsILi256ELi64ELi64ELi8ES3_EELb0ELb0ELb1ELb0ELb0ELb0ELb1EEEvNS_16Flash_bwd_paramsE
        .type           _ZN5flash44flash_bwd_dq_dk_dv_loop_seqk_parallel_kernelI23Flash_bwd_kernel_traitsILi256ELi64ELi64ELi8ELi4ELi2ELi2ELb0ELb0EN7cutlass6half_tE19Flash_kernel_traitsILi256ELi64ELi64ELi8ES3_EELb0ELb0ELb1ELb0ELb0ELb0ELb1EEEvNS_16Flash_bwd_paramsE,@function
        .size           _ZN5flash44flash_bwd_dq_dk_dv_loop_seqk_parallel_kernelI23Flash_bwd_kernel_traitsILi256ELi64ELi64ELi8ELi4ELi2ELi2ELb0ELb0EN7cutlass6half_tE19Flash_kernel_traitsILi256ELi64ELi64ELi8ES3_EELb0ELb0ELb1ELb0ELb0ELb0ELb1EEEvNS_16Flash_bwd_paramsE,(.L_x_2529 - _ZN5flash44flash_bwd_dq_dk_dv_loop_seqk_parallel_kernelI23Flash_bwd_kernel_traitsILi256ELi64ELi64ELi8ELi4ELi2ELi2ELb0ELb0EN7cutlass6half_tE19Flash_kernel_traitsILi256ELi64ELi64ELi8ES3_EELb0ELb0ELb1ELb0ELb0ELb0ELb1EEEvNS_16Flash_bwd_paramsE)
        .other          _ZN5flash44flash_bwd_dq_dk_dv_loop_seqk_parallel_kernelI23Flash_bwd_kernel_traitsILi256ELi64ELi64ELi8ELi4ELi2ELi2ELb0ELb0EN7cutlass6half_tE19Flash_kernel_traitsILi256ELi64ELi64ELi8ES3_EELb0ELb0ELb1ELb0ELb0ELb0ELb1EEEvNS_16Flash_bwd_paramsE,@"STO_CUDA_ENTRY STV_DEFAULT"
_ZN5flash44flash_bwd_dq_dk_dv_loop_seqk_parallel_kernelI23Flash_bwd_kernel_traitsILi256ELi64ELi64ELi8ELi4ELi2ELi2ELb0ELb0EN7cutlass6half_tE19Flash_kernel_traitsILi256ELi64ELi64ELi8ES3_EELb0ELb0ELb1ELb0ELb0ELb0ELb1EEEvNS_16Flash_bwd_paramsE:
.text._ZN5flash44flash_bwd_dq_dk_dv_loop_seqk_parallel_kernelI23Flash_bwd_kernel_traitsILi256ELi64ELi64ELi8ELi4ELi2ELi2ELb0ELb0EN7cutlass6half_tE19Flash_kernel_traitsILi256ELi64ELi64ELi8ES3_EELb0ELb0ELb1ELb0ELb0ELb0ELb1EEEvNS_16Flash_bwd_paramsE:
        /* <DEDUP_REMOVED lines=48> */
.L_x_2061:
[----:B-1----:R-:W1:Y:S01]  /*0300*/  LDCU.64 UR8, c[0x0][0x478] ;  /* 0x00008f00ff0877ac */ /* 0x002e620008000a00 */
        /* <DEDUP_REMOVED lines=18> */
[----:B--2---:R-:W-:Y:S01]  /*0430*/  IMAD.U32 R4, RZ, RZ, UR14 ;  /* 0x0000000eff047e24 */ /* 0x004fe2000f8e00ff */
[----:B------:R-:W4:Y:S01]  /*0440*/  @!UP0 LDCU.64 UR8, c[0x0][0x488] ;  /* 0x00009100ff0887ac */ /* 0x000f220008000a00 */
[----:B------:R-:W-:Y:S02]  /*0450*/  IMAD.U32 R7, RZ, RZ, UR13 ;  /* 0x0000000dff077e24 */ /* 0x000fe4000f8e00ff */
[----:B------:R-:W-:-:S03]  /*0460*/  IMAD.U32 R5, RZ, RZ, UR15 ;  /* 0x0000000fff057e24 */ /* 0x000fc6000f8e00ff */
[----:B-----5:R-:W5:Y:S04]  /*0470*/  @P2 LDG.E R2, desc[UR34][R6.64+0x4] ;  /* 0x0000042206022981 */ /* 0x020f68000c1e1900 */
[----:B------:R-:W2:Y:S01]  /*0480*/  @P0 LDG.E R0, desc[UR34][R4.64] ;  /* 0x0000002204000981 */ /* 0x000ea2000c1e1900 */
        /* <DEDUP_REMOVED lines=27> */
.L_x_2003:
        /* <DEDUP_REMOVED lines=43> */
.L_x_2005:
[----:B------:R-:W1:Y:S01]  /*08f0*/  LDCU.64 UR14, c[0x0][0x3b8] ;  /* 0x00007700ff0e77ac */ /* 0x000e620008000a00 */
[----:B------:R-:W-:-:S04]  /*0900*/  UIADD3 UR5, UPT, UPT, UR36, UR40, URZ ;  /* 0x0000002824057290 */ /* 0x000fc8000fffe0ff */
[----:B-1----:R-:W-:Y:S02]  /*0910*/  UIMAD.WIDE.U32 UR8, UR5, UR14, URZ ;  /* 0x0000000e050872a5 */ /* 0x002fe4000f8e00ff */
[----:B------:R-:W-:-:S04]  /*0920*/  UIMAD UR5, UR5, UR15, URZ ;  /* 0x0000000f050572a4 */ /* 0x000fc8000f8e02ff */
[----:B------:R-:W-:Y:S01]  /*0930*/  UIADD3 UR5, UPT, UPT, UR9, UR5, URZ ;  /* 0x0000000509057290 */ /* 0x000fe2000fffe0ff */
[----:B------:R-:W-:-:S05]  /*0940*/  UMOV UR52, UR8 ;  /* 0x0000000800347c82 */ /* 0x000fca0008000000 */
[----:B------:R-:W-:-:S07]  /*0950*/  MOV R6, UR5 ;  /* 0x0000000500067c02 */ /* 0x000fce0008000f00 */
.L_x_2006:
        /* <DEDUP_REMOVED lines=41> */
.L_x_2007:
[----:B------:R-:W1:Y:S01]  /*0bf0*/  LDCU.64 UR12, c[0x0][0x3c0] ;  /* 0x00007800ff0c77ac */ /* 0x000e620008000a00 */
[----:B------:R-:W-:-:S04]  /*0c00*/  UIADD3 UR8, UPT, UPT, UR36, UR40, URZ ;  /* 0x0000002824087290 */ /* 0x000fc8000fffe0ff */
[----:B-1----:R-:W-:Y:S02]  /*0c10*/  UIMAD.WIDE.U32 UR46, UR8, UR12, URZ ;  /* 0x0000000c082e72a5 */ /* 0x002fe4000f8e00ff */
[----:B------:R-:W-:-:S04]  /*0c20*/  UIMAD UR8, UR8, UR13, URZ ;  /* 0x0000000d080872a4 */ /* 0x000fc8000f8e02ff */
[----:B------:R-:W-:-:S06]  /*0c30*/  UIADD3 UR8, UPT, UPT, UR47, UR8, URZ ;  /* 0x000000082f087290 */ /* 0x000fcc000fffe0ff */
[----:B------:R-:W-:-:S07]  /*0c40*/  MOV R7, UR8 ;  /* 0x0000000800077c02 */ /* 0x000fce0008000f00 */
.L_x_2008:
        /* <DEDUP_REMOVED lines=28> */
.L_x_2009:
[----:B------:R-:W-:Y:S02]  /*0e10*/  UIMAD.WIDE.U32 UR10, UR58, UR17, URZ ;  /* 0x000000113a0a72a5 */ /* 0x000fe4000f8e00ff */
[----:B------:R-:W-:-:S04]  /*0e20*/  UIMAD UR8, UR59, UR17, URZ ;  /* 0x000000113b0872a4 */ /* 0x000fc8000f8e02ff */
[----:B------:R-:W-:-:S12]  /*0e30*/  UIADD3 UR8, UPT, UPT, UR11, UR8, URZ ;  /* 0x000000080b087290 */ /* 0x000fd8000fffe0ff */
.L_x_2010:
        /* <DEDUP_REMOVED lines=20> */
.L_x_2011:
[----:B------:R-:W1:Y:S01]  /*0f80*/  LDCU UR59, c[0x0][0x434] ;  /* 0x00008680ff3b77ac */ /* 0x000e620008000800 */
[----:B------:R-:W-:-:S04]  /*0f90*/  UIMAD UR9, UR42, UR16, UR23 ;  /* 0x000000102a0972a4 */ /* 0x000fc8000f8e0217 */
[----:B-1----:R-:W-:Y:S02]  /*0fa0*/  UIMAD UR59, UR9, UR59, URZ ;  /* 0x0000003b093b72a4 */ /* 0x002fe4000f8e02ff */
.L_x_2012:
        /* <DEDUP_REMOVED lines=11> */
.L_x_2013:
[----:B------:R-:W1:Y:S01]  /*1060*/  LDCU UR58, c[0x0][0x444] ;  /* 0x00008880ff3a77ac */ /* 0x000e620008000800 */
[----:B------:R-:W-:-:S04]  /*1070*/  UIMAD UR9, UR42, UR16, UR23 ;  /* 0x000000102a0972a4 */ /* 0x000fc8000f8e0217 */
[----:B-1----:R-:W-:-:S12]  /*1080*/  UIMAD UR58, UR9, UR58, URZ ;  /* 0x0000003a093a72a4 */ /* 0x002fd8000f8e02ff */
.L_x_2014:
        /* <DEDUP_REMOVED lines=33> */
[----:B------:R-:W2:Y:S03]  /*12a0*/  LDC.64 R2, c[0x0][0x3b0] ;  /* 0x0000ec00ff027b82 */ /* 0x000ea60000000a00 */
[----:B------:R-:W-:Y:S01]  /*12b0*/  VIADD R11, R11, UR17 ;  /* 0x000000110b0b7c36 */ /* 0x000fe20008000000 */
[----:B------:R-:W-:Y:S01]  /*12c0*/  USHF.L.U64.HI UR50, UR8, 0x5, UR9 ;  /* 0x0000000508327899 */ /* 0x000fe20008010209 */
[----:B------:R-:W-:-:S03]  /*12d0*/  IMAD.WIDE.U32 R12, R12, UR23, R10 ;  /* 0x000000170c0c7c25 */ /* 0x000fc6000f8e000a */
[----:B------:R-:W4:Y:S01]  /*12e0*/  LDCU.64 UR16, c[0x0][0x3c8] ;  /* 0x00007900ff1077ac */ /* 0x000f220008000a00 */
[----:B------:R-:W5:Y:S01]  /*12f0*/  LDC.64 R10, c[0x0][0x5f8] ;  /* 0x00017e00ff0a7b82 */ /* 0x000f620000000a00 */
        /* <DEDUP_REMOVED lines=9> */
[C---:B--2---:R-:W-:Y:S02]  /*1390*/  IMAD R14, R2.reuse, UR55, RZ ;  /* 0x00000037020e7c24 */ /* 0x044fe4000f8e02ff */
        /* <DEDUP_REMOVED lines=8> */
[----:B----4-:R-:W-:Y:S01]  /*1420*/  IMAD.U32 R18, RZ, RZ, UR16 ;  /* 0x00000010ff127e24 */ /* 0x010fe2000f8e00ff */
        /* <DEDUP_REMOVED lines=12> */
[----:B------:R-:W4:Y:S01]  /*14f0*/  LDCU.64 UR54, c[0x0][0x5e8] ;  /* 0x0000bd00ff3677ac */ /* 0x000f220008000a00 */
        /* <DEDUP_REMOVED lines=8> */
[C---:B--2---:R-:W-:Y:S02]  /*1580*/  LEA R242, P0, R11.reuse, UR16, 0x2 ;  /* 0x000000100bf27c11 */ /* 0x044fe4000f8010ff */
[----:B------:R-:W-:Y:S02]  /*1590*/  LEA.HI.X R247, R14, UR9, R10, 0x1, P1 ;  /* 0x000000090ef77c11 */ /* 0x000fe400088f0c0a */
[----:B------:R-:W-:Y:S01]  /*15a0*/  LEA.HI.X R243, R11, UR17, R12, 0x2, P0 ;  /* 0x000000110bf37c11 */ /* 0x000fe200080f140c */
[C---:B------:R-:W-:Y:S01]  /*15b0*/  IMAD.SHL.U32 R11, R2.reuse, 0x20, RZ ;  /* 0x00000020020b7824 */ /* 0x040fe200078e00ff */
[C---:B------:R-:W-:Y:S01]  /*15c0*/  IADD3 R10, P0, PT, R9.reuse, 0x20, RZ ;  /* 0x00000020090a7810 */ /* 0x040fe20007f1e0ff */
[----:B----4-:R-:W-:Y:S01]  /*15d0*/  UIMAD.WIDE UR10, UR58, 0x4, UR54 ;  /* 0x000000043a0a78a5 */ /* 0x010fe2000f8e0236 */
[----:B------:R-:W-:Y:S01]  /*15e0*/  SHF.L.U64.HI R3, R2, 0x5, R3 ;  /* 0x0000000502037819 */ /* 0x000fe20000010203 */
[----:B---3--:R-:W-:Y:S01]  /*15f0*/  UIMAD.WIDE UR54, UR59, 0x4, UR60 ;  /* 0x000000043b3678a5 */ /* 0x008fe2000f8e023c */
[----:B------:R-:W-:Y:S01]  /*1600*/  IADD3 R15, PT, PT, R9, 0x20, RZ ;  /* 0x00000020090f7810 */ /* 0x000fe20007ffe0ff */
[----:B------:R-:W-:Y:S01]  /*1610*/  IMAD.X R2, RZ, RZ, RZ, P0 ;  /* 0x000000ffff027224 */ /* 0x000fe200000e06ff */
[----:B------:R-:W-:Y:S09]  /*1620*/  BRA.U UP0, `(.L_x_2015) ;  /* 0x0000000900347547 */ /* 0x000ff2000b800000 */
        /* <DEDUP_REMOVED lines=13> */
.L_x_2016:
[----:B------:R-:W1:Y:S01]  /*1700*/  LDCU.64 UR12, c[0x0][0x5c0] ;  /* 0x0000b800ff0c77ac */ /* 0x000e620008000a00 */
[----:B------:R-:W-:-:S04]  /*1710*/  UIADD3 UR8, UPT, UPT, UR36, UR40, URZ ;  /* 0x0000002824087290 */ /* 0x000fc8000fffe0ff */
[----:B-1----:R-:W-:Y:S02]  /*1720*/  UIMAD.WIDE.U32 UR16, UR8, UR12, URZ ;  /* 0x0000000c081072a5 */ /* 0x002fe4000f8e00ff */
[----:B------:R-:W-:-:S04]  /*1730*/  UIMAD UR8, UR8, UR13, URZ ;  /* 0x0000000d080872a4 */ /* 0x000fc8000f8e02ff */
[----:B------:R-:W-:-:S06]  /*1740*/  UIADD3 UR8, UPT, UPT, UR17, UR8, URZ ;  /* 0x0000000811087290 */ /* 0x000fcc000fffe0ff */
[----:B------:R-:W-:Y:S02]  /*1750*/  MOV R3, UR8 ;  /* 0x0000000800037c02 */ /* 0x000fe40008000f00 */
.L_x_2017:
        /* <DEDUP_REMOVED lines=13> */
.L_x_2018:
[----:B------:R-:W1:Y:S01]  /*1830*/  LDCU.64 UR10, c[0x0][0x5c8] ;  /* 0x0000b900ff0a77ac */ /* 0x000e620008000a00 */
[----:B------:R-:W-:-:S04]  /*1840*/  UIADD3 UR36, UPT, UPT, UR36, UR40, URZ ;  /* 0x0000002824247290 */ /* 0x000fc8000fffe0ff */
[----:B-1----:R-:W-:Y:S02]  /*1850*/  UIMAD.WIDE.U32 UR14, UR36, UR10, URZ ;  /* 0x0000000a240e72a5 */ /* 0x002fe4000f8e00ff */
[----:B------:R-:W-:-:S04]  /*1860*/  UIMAD UR36, UR36, UR11, URZ ;  /* 0x0000000b242472a4 */ /* 0x000fc8000f8e02ff */
[----:B------:R-:W-:-:S06]  /*1870*/  UIADD3 UR36, UPT, UPT, UR15, UR36, URZ ;  /* 0x000000240f247290 */ /* 0x000fcc000fffe0ff */
[----:B------:R-:W-:-:S07]  /*1880*/  MOV R0, UR36 ;  /* 0x0000002400007c02 */ /* 0x000fce0008000f00 */
.L_x_2019:
        /* <DEDUP_REMOVED lines=32> */
.L_x_2021:
[----:B------:R-:W-:Y:S05]  /*1a90*/  BSYNC.RECONVERGENT B0 ;  /* 0x0000000000007941 */ /* 0x000fea0003800200 */
.L_x_2020:
        /* <DEDUP_REMOVED lines=19> */
.L_x_2023:
[----:B------:R-:W-:Y:S05]  /*1bd0*/  BSYNC.RECONVERGENT B0 ;  /* 0x0000000000007941 */ /* 0x000fea0003800200 */
.L_x_2022:
        /* <DEDUP_REMOVED lines=29> */
.L_x_2025:
[----:B------:R-:W-:Y:S05]  /*1db0*/  BSYNC.RECONVERGENT B0 ;  /* 0x0000000000007941 */ /* 0x000fea0003800200 */
.L_x_2024:
        /* <DEDUP_REMOVED lines=20> */
.L_x_2015:
        /* <DEDUP_REMOVED lines=38> */
.L_x_2028:
[----:B------:R2:W-:Y:S04]  /*2160*/  STS.128 [R14+0x10000], RZ ;  /* 0x010000ff0e007388 */ /* 0x0005e80000000c00 */
[----:B------:R2:W-:Y:S04]  /*2170*/  STS.128 [R14+0x12000], RZ ;  /* 0x012000ff0e007388 */ /* 0x0005e80000000c00 */
[----:B------:R2:W-:Y:S04]  /*2180*/  STS.128 [R14+0x14000], RZ ;  /* 0x014000ff0e007388 */ /* 0x0005e80000000c00 */
[----:B------:R2:W-:Y:S02]  /*2190*/  STS.128 [R14+0x16000], RZ ;  /* 0x016000ff0e007388 */ /* 0x0005e40000000c00 */
.L_x_2029:
[----:B------:R-:W-:Y:S05]  /*21a0*/  BSYNC.RECONVERGENT B0 ;  /* 0x0000000000007941 */ /* 0x000fea0003800200 */
.L_x_2027:
        /* <DEDUP_REMOVED lines=37> */
.L_x_2031:
[----:B------:R-:W-:Y:S05]  /*2400*/  BSYNC.RECONVERGENT B0 ;  /* 0x0000000000007941 */ /* 0x000fea0003800200 */
.L_x_2030:
        /* <DEDUP_REMOVED lines=29> */
.L_x_2033:
[----:B------:R1:W-:Y:S04]  /*25e0*/  STS.128 [R240], RZ ;  /* 0x000000fff0007388 */ /* 0x0003e80000000c00 */
[----:B------:R1:W-:Y:S04]  /*25f0*/  STS.128 [R240+0x2000], RZ ;  /* 0x002000fff0007388 */ /* 0x0003e80000000c00 */
[----:B------:R1:W-:Y:S04]  /*2600*/  STS.128 [R240+0x4000], RZ ;  /* 0x004000fff0007388 */ /* 0x0003e80000000c00 */
[----:B------:R1:W-:Y:S02]  /*2610*/  STS.128 [R240+0x6000], RZ ;  /* 0x006000fff0007388 */ /* 0x0003e40000000c00 */
.L_x_2034:
[----:B------:R-:W-:Y:S05]  /*2620*/  BSYNC.RECONVERGENT B0 ;  /* 0x0000000000007941 */ /* 0x000fea0003800200 */
.L_x_2032:
        /* <DEDUP_REMOVED lines=46> */
.L_x_2036:
[----:B------:R-:W-:Y:S05]  /*2910*/  BSYNC.RECONVERGENT B0 ;  /* 0x0000000000007941 */ /* 0x000fea0003800200 */
.L_x_2035:
        /* <DEDUP_REMOVED lines=48> */
.L_x_2038:
[----:B------:R2:W-:Y:S04]  /*2c20*/  STS.128 [R14+0x18000], RZ ;  /* 0x018000ff0e007388 */ /* 0x0005e80000000c00 */
[----:B------:R2:W-:Y:S04]  /*2c30*/  STS.128 [R14+0x1a000], RZ ;  /* 0x01a000ff0e007388 */ /* 0x0005e80000000c00 */
[----:B------:R2:W-:Y:S04]  /*2c40*/  STS.128 [R14+0x1c000], RZ ;  /* 0x01c000ff0e007388 */ /* 0x0005e80000000c00 */
[----:B------:R2:W-:Y:S02]  /*2c50*/  STS.128 [R14+0x1e000], RZ ;  /* 0x01e000ff0e007388 */ /* 0x0005e40000000c00 */
.L_x_2039:
[----:B------:R-:W-:Y:S05]  /*2c60*/  BSYNC.RECONVERGENT B0 ;  /* 0x0000000000007941 */ /* 0x000fea0003800200 */
.L_x_2037:
        /* <DEDUP_REMOVED lines=40> */
.L_x_2041:
[----:B------:R-:W-:Y:S05]  /*2ef0*/  BSYNC.RECONVERGENT B0 ;  /* 0x0000000000007941 */ /* 0x000fea0003800200 */
.L_x_2040:
        /* <DEDUP_REMOVED lines=46> */
.L_x_2043:
[----:B------:R2:W-:Y:S04]  /*31e0*/  STS.128 [R14+0x20000], RZ ;  /* 0x020000ff0e007388 */ /* 0x0005e80000000c00 */
[----:B------:R2:W-:Y:S04]  /*31f0*/  STS.128 [R14+0x22000], RZ ;  /* 0x022000ff0e007388 */ /* 0x0005e80000000c00 */
[----:B------:R2:W-:Y:S04]  /*3200*/  STS.128 [R14+0x24000], RZ ;  /* 0x024000ff0e007388 */ /* 0x0005e80000000c00 */
[----:B------:R2:W-:Y:S02]  /*3210*/  STS.128 [R14+0x26000], RZ ;  /* 0x026000ff0e007388 */ /* 0x0005e40000000c00 */
.L_x_2044:
[----:B------:R-:W-:Y:S05]  /*3220*/  BSYNC.RECONVERGENT B0 ;  /* 0x0000000000007941 */ /* 0x000fea0003800200 */
.L_x_2042:
[----:B------:R1:W-:Y:S01]  /*3230*/  @P5 STS.128 [R14+0x21000], RZ ;  /* 0x021000ff0e005388 */ /* 0x0003e20000000c00 */
[----:B------:R-:W1:Y:S01]  /*3240*/  LDCU UR5, c[0x0][0x440] ;  /* 0x00008800ff0577ac */ /* 0x000e620008000800 */
[----:B------:R-:W-:Y:S01]  /*3250*/  BSSY.RECONVERGENT B0, `(.L_x_2045) ;  /* 0x0000027000007945 */ /* 0x000fe20003800200 */
[----:B------:R-:W-:Y:S01]  /*3260*/  SHF.L.U32 R4, R8, 0x1, RZ ;  /* 0x0000000108047819 */ /* 0x000fe200000006ff */
        /* <DEDUP_REMOVED lines=37> */
.L_x_2046:
[----:B-1----:R-:W-:Y:S05]  /*34c0*/  BSYNC.RECONVERGENT B0 ;  /* 0x0000000000007941 */ /* 0x002fea0003800200 */
.L_x_2045:
[----:B------:R-:W-:Y:S01]  /*34d0*/  IMAD.SHL.U32 R226, R8, 0x40, RZ ;  /* 0x0000004008e27824 */ /* 0x000fe200078e00ff */
[----:B------:R-:W-:Y:S01]  /*34e0*/  LOP3.LUT R3, R4, 0x20, RZ, 0xc0, !PT ;  /* 0x0000002004037812 */ /* 0x000fe200078ec0ff */
[C---:B------:R-:W-:Y:S01]  /*34f0*/  IMAD.SHL.U32 R2, R8.reuse, 0x20, RZ ;  /* 0x0000002008027824 */ /* 0x040fe200078e00ff */
[----:B------:R-:W0:Y:S01]  /*3500*/  LDGDEPBAR ;  /* 0x00000000000079af */ /* 0x000e220000000000 */
[----:B------:R-:W-:Y:S01]  /*3510*/  IMAD.SHL.U32 R228, R8, 0x10, RZ ;  /* 0x0000001008e47824 */ /* 0x000fe200078e00ff */
[----:B------:R-:W-:Y:S01]  /*3520*/  LOP3.LUT R9, R3, 0x18, R9, 0xf8, !PT ;  /* 0x0000001803097812 */ /* 0x000fe200078ef809 */
[----:B------:R-:W1:Y:S01]  /*3530*/  LDCU UR15, c[0x0][0x590] ;  /* 0x0000b200ff0f77ac */ /* 0x000e620008000800 */
[C---:B------:R-:W-:Y:S01]  /*3540*/  LOP3.LUT R227, R226.reuse, 0x200, RZ, 0xc0, !PT ;  /* 0x00000200e2e37812 */ /* 0x040fe200078ec0ff */
[----:B------:R-:W-:Y:S01]  /*3550*/  IMAD.MOV.U32 R224, RZ, RZ, 0x40 ;  /* 0x00000040ffe07424 */ /* 0x000fe200078e00ff */
[----:B------:R-:W-:Y:S01]  /*3560*/  LOP3.LUT R3, R226, 0x1c0, RZ, 0xc0, !PT ;  /* 0x000001c0e2037812 */ /* 0x000fe200078ec0ff */
[----:B------:R-:W-:Y:S01]  /*3570*/  IMAD.MOV.U32 R225, RZ, RZ, 0x20 ;  /* 0x00000020ffe17424 */ /* 0x000fe200078e00ff */
[----:B------:R-:W-:Y:S01]  /*3580*/  LOP3.LUT R227, R227, 0xc00, R2, 0xf8, !PT ;  /* 0x00000c00e3e37812 */ /* 0x000fe200078ef802 */
[----:B------:R-:W-:Y:S01]  /*3590*/  IMAD.U32 R235, RZ, RZ, UR37 ;  /* 0x00000025ffeb7e24 */ /* 0x000fe2000f8e00ff */
[----:B------:R-:W-:Y:S01]  /*35a0*/  LOP3.LUT R3, R3, 0x38, R0, 0xf8, !PT ;  /* 0x0000003803037812 */ /* 0x000fe200078ef800 */
[----:B------:R-:W-:Y:S01]  /*35b0*/  IMAD.MOV.U32 R236, RZ, RZ, R240 ;  /* 0x000000ffffec7224 */ /* 0x000fe200078e00f0 */
[----:B------:R-:W-:Y:S01]  /*35c0*/  LOP3.LUT R2, R2, 0x200, RZ, 0xc0, !PT ;  /* 0x0000020002027812 */ /* 0x000fe200078ec0ff */
[----:B------:R-:W-:Y:S01]  /*35d0*/  IMAD.MOV.U32 R234, RZ, RZ, 0x4 ;  /* 0x00000004ffea7424 */ /* 0x000fe200078e00ff */
        /* <DEDUP_REMOVED lines=8> */
[----:B------:R-:W-:Y:S02]  /*3660*/  R2P PR, R8, 0x6 ;  /* 0x0000000608007804 */ /* 0x000fe40000000000 */
[----:B------:R-:W-:Y:S02]  /*3670*/  CS2R R186, SRZ ;  /* 0x0000000000ba7805 */ /* 0x000fe4000001ff00 */
[----:B------:R-:W-:Y:S02]  /*3680*/  LOP3.LUT R9, R9, 0x38, R0, 0x78, !PT ;  /* 0x0000003809097812 */ /* 0x000fe400078e7800 */
[----:B------:R-:W-:Y:S02]  /*3690*/  CS2R R184, SRZ ;  /* 0x0000000000b87805 */ /* 0x000fe4000001ff00 */
[----:B------:R-:W-:-:S02]  /*36a0*/  LOP3.LUT R228, R228, R3, RZ, 0xfc, !PT ;  /* 0x00000003e4e47212 */ /* 0x000fc400078efcff */
[----:B------:R-:W-:Y:S02]  /*36b0*/  CS2R R182, SRZ ;  /* 0x0000000000b67805 */ /* 0x000fe4000001ff00 */
[----:B------:R-:W-:Y:S02]  /*36c0*/  LOP3.LUT R4, R4, 0x6, RZ, 0xc0, !PT ;  /* 0x0000000604047812 */ /* 0x000fe400078ec0ff */
[----:B------:R-:W-:Y:S02]  /*36d0*/  CS2R R180, SRZ ;  /* 0x0000000000b47805 */ /* 0x000fe4000001ff00 */
[----:B------:R-:W-:Y:S02]  /*36e0*/  LOP3.LUT R227, R227, R13, RZ, 0xfc, !PT ;  /* 0x0000000de3e37212 */ /* 0x000fe400078efcff */
[----:B------:R-:W-:Y:S02]  /*36f0*/  CS2R R174, SRZ ;  /* 0x0000000000ae7805 */ /* 0x000fe4000001ff00 */
[----:B------:R-:W-:-:S02]  /*3700*/  LOP3.LUT R226, R9, 0x200, R226, 0xf8, !PT ;  /* 0x0000020009e27812 */ /* 0x000fc400078ef8e2 */
[----:B------:R-:W-:Y:S02]  /*3710*/  CS2R R172, SRZ ;  /* 0x0000000000ac7805 */ /* 0x000fe4000001ff00 */
[----:B------:R-:W-:Y:S02]  /*3720*/  SEL R224, R224, 0xffffffc0, !P2 ;  /* 0xffffffc0e0e07807 */ /* 0x000fe40005000000 */
[----:B------:R-:W-:Y:S02]  /*3730*/  CS2R R178, SRZ ;  /* 0x0000000000b27805 */ /* 0x000fe4000001ff00 */
[----:B------:R-:W-:Y:S02]  /*3740*/  LEA R228, R228, UR24, 0x1 ;  /* 0x00000018e4e47c11 */ /* 0x000fe4000f8e08ff */
[----:B------:R-:W-:Y:S02]  /*3750*/  CS2R R176, SRZ ;  /* 0x0000000000b07805 */ /* 0x000fe4000001ff00 */
[----:B------:R-:W-:-:S02]  /*3760*/  LOP3.LUT R4, R4, 0xe0, R12, 0xf8, !PT ;  /* 0x000000e004047812 */ /* 0x000fc400078ef80c */
[----:B------:R-:W-:Y:S02]  /*3770*/  CS2R R170, SRZ ;  /* 0x0000000000aa7805 */ /* 0x000fe4000001ff00 */
[----:B------:R-:W-:Y:S01]  /*3780*/  LEA R227, R227, UR24, 0x1 ;  /* 0x00000018e3e37c11 */ /* 0x000fe2000f8e08ff */
[----:B------:R-:W-:Y:S01]  /*3790*/  IMAD.IADD R2, R224, 0x1, R228 ;  /* 0x00000001e0027824 */ /* 0x000fe200078e02e4 */
[----:B------:R-:W-:Y:S01]  /*37a0*/  LEA R226, R226, UR24, 0x1 ;  /* 0x00000018e2e27c11 */ /* 0x000fe2000f8e08ff */
[----:B------:R-:W-:Y:S01]  /*37b0*/  IMAD.U32 R235, R235, 0x40, R4 ;  /* 0x00000040ebeb7824 */ /* 0x000fe200078e0004 */
        /* <DEDUP_REMOVED lines=52> */
[----:B------:R-:W-:Y:S01]  /*3b00*/  VIADD R227, R227, UR16 ;  /* 0x00000010e3e37c36 */ /* 0x000fe20008000000 */
[----:B------:R-:W2:Y:S01]  /*3b10*/  LDCU UR12, c[0x0][0x504] ;  /* 0x0000a080ff0c77ac */ /* 0x000ea20008000800 */
[----:B------:R-:W-:Y:S02]  /*3b20*/  VIADD R226, R226, UR16 ;  /* 0x00000010e2e27c36 */ /* 0x000fe40008000000 */
[C---:B------:R-:W-:Y:S01]  /*3b30*/  IMAD.IADD R3, R225.reuse, 0x1, R228 ;  /* 0x00000001e1037824 */ /* 0x040fe200078e02e4 */
[----:B------:R-:W2:Y:S01]  /*3b40*/  LDCU UR9, c[0x0][0x508] ;  /* 0x0000a100ff0977ac */ /* 0x000ea20008000800 */
[----:B------:R-:W-:Y:S01]  /*3b50*/  IMAD.IADD R0, R225, 0x1, R2 ;  /* 0x00000001e1007824 */ /* 0x000fe200078e0202 */
[----:B------:R-:W2:Y:S01]  /*3b60*/  LDCU UR8, c[0x0][0x3e0] ;  /* 0x00007c00ff0877ac */ /* 0x000ea20008000800 */
[----:B------:R-:W2:Y:S01]  /*3b70*/  LDCU UR14, c[0x0][0x50c] ;  /* 0x0000a180ff0e77ac */ /* 0x000ea20008000800 */
[----:B------:R-:W2:Y:S01]  /*3b80*/  LDCU UR13, c[0x0][0x45c] ;  /* 0x00008b80ff0d77ac */ /* 0x000ea20008000800 */
[----:B-1----:R-:W-:-:S02]  /*3b90*/  USHF.L.U32 UR15, UR15, 0x6, URZ ;  /* 0x000000060f0f7899 */ /* 0x002fc400080006ff */
[----:B------:R-:W-:Y:S02]  /*3ba0*/  UIADD3 UR41, UPT, UPT, -UR47, UR41, URZ ;  /* 0x000000292f297290 */ /* 0x000fe4000fffe1ff */
[----:B------:R-:W-:-:S12]  /*3bb0*/  USHF.L.U32 UR49, UR49, 0x3, URZ ;  /* 0x0000000331317899 */ /* 0x000fd800080006ff */
.L_x_2051:
[----:B------:R-:W0:Y:S01]  /*3bc0*/  LDGDEPBAR ;  /* 0x00000000000079af */ /* 0x000e220000000000 */
[C---:B------:R-:W-:Y:S01]  /*3bd0*/  IADD3 R118, PT, PT, R227.reuse, R225, RZ ;  /* 0x000000e1e3767210 */ /* 0x040fe20007ffe0ff */
[----:B------:R-:W-:Y:S01]  /*3be0*/  USHF.L.U32 UR17, UR48, 0x6, URZ ;  /* 0x0000000630117899 */ /* 0x000fe200080006ff */
[----:B------:R-:W-:Y:S03]  /*3bf0*/  IADD3 R117, PT, PT, R227, R224, RZ ;  /* 0x000000e0e3757210 */ /* 0x000fe60007ffe0ff */
[----:B------:R-:W-:Y:S01]  /*3c00*/  UISETP.GE.AND UP0, UPT, UR17, UR41, UPT ;  /* 0x000000291100728c */ /* 0x000fe2000bf06270 */
[----:B------:R-:W-:Y:S01]  /*3c10*/  IADD3 R116, PT, PT, R225, R117, RZ ;  /* 0x00000075e1747210 */ /* 0x000fe20007ffe0ff */
[----:B------:R-:W-:Y:S04]  /*3c20*/  DEPBAR.LE SB0, 0x0 ;  /* 0x000080000000791a */ /* 0x000fe80000000000 */
[----:B------:R-:W-:Y:S06]  /*3c30*/  BAR.SYNC.DEFER_BLOCKING 0x0 ;  /* 0x0000000000007b1d */ /* 0x000fec0000010000 */
[----:B------:R-:W-:Y:S05]  /*3c40*/  LDSM.16.M88.4 R16, [R227] ;  /* 0x00000000e310783b */ /* 0x000fea0000000200 */
[----:B--2---:R-:W1:Y:S05]  /*3c50*/  LDSM.16.M88.4 R8, [R228+0x18000] ;  /* 0x01800000e408783b */ /* 0x004e6a0000000200 */
[----:B------:R-:W3:Y:S05]  /*3c60*/  LDSM.16.M88.4 R84, [R228+0x18800] ;  /* 0x01880000e454783b */ /* 0x000eea0000000200 */
[----:B------:R-:W-:Y:S05]  /*3c70*/  LDSM.16.M88.4 R88, [R118] ;  /* 0x000000007658783b */ /* 0x000fea0000000200 */
[----:B------:R-:W2:Y:S05]  /*3c80*/  LDSM.16.M88.4 R92, [R3+0x18000] ;  /* 0x01800000035c783b */ /* 0x000eaa0000000200 */
[----:B------:R-:W2:Y:S05]  /*3c90*/  LDSM.16.M88.4 R96, [R3+0x18800] ;  /* 0x018800000360783b */ /* 0x000eaa0000000200 */
[----:B------:R-:W-:Y:S05]  /*3ca0*/  LDSM.16.M88.4 R100, [R117] ;  /* 0x000000007564783b */ /* 0x000fea0000000200 */
[----:B------:R-:W2:Y:S05]  /*3cb0*/  LDSM.16.M88.4 R104, [R2+0x18000] ;  /* 0x018000000268783b */ /* 0x000eaa0000000200 */
        /* <DEDUP_REMOVED lines=143> */
[----:B-12---:R-:W-:Y:S01]  /*45b0*/  MOV R6, R214 ;  /* 0x000000d600067202 */ /* 0x006fe20000000f00 */
[----:B------:R-:W-:Y:S01]  /*45c0*/  USHF.L.U32 UR16, UR37, 0x6, URZ ;  /* 0x0000000625107899 */ /* 0x000fe200080006ff */
[----:B------:R-:W-:Y:S01]  /*45d0*/  MOV R9, R213 ;  /* 0x000000d500097202 */ /* 0x000fe20000000f00 */
        /* <DEDUP_REMOVED lines=26> */
.L_x_2047:
[----:B------:R-:W-:Y:S01]  /*4780*/  UIADD3 UR16, UPT, UPT, UR33, UR9, -UR43 ;  /* 0x0000000921107290 */ /* 0x000fe2000fffe82b */
[----:B--2---:R-:W-:Y:S02]  /*4790*/  VIADD R4, R239, UR17 ;  /* 0x00000011ef047c36 */ /* 0x004fe40008000000 */
[----:B------:R-:W-:Y:S02]  /*47a0*/  IMAD.MOV.U32 R92, RZ, RZ, 0x1 ;  /* 0x00000001ff5c7424 */ /* 0x000fe400078e00ff */
[----:B------:R-:W-:Y:S02]  /*47b0*/  IMAD.MOV.U32 R84, RZ, RZ, 0x9 ;  /* 0x00000009ff547424 */ /* 0x000fe400078e00ff */
[C---:B------:R-:W-:Y:S01]  /*47c0*/  VIADD R5, R4.reuse, UR16 ;  /* 0x0000001004057c36 */ /* 0x040fe20008000000 */
[----:B------:R-:W-:Y:S01]  /*47d0*/  UIADD3 UR16, UPT, UPT, UR33, -UR12, -UR43 ;  /* 0x8000000c21107290 */ /* 0x000fe2000fffe82b */
[C---:B------:R-:W-:Y:S02]  /*47e0*/  VIADD R91, R235.reuse, 0x1 ;  /* 0x00000001eb5b7836 */ /* 0x040fe40000000000 */
[----:B------:R-:W-:Y:S01]  /*47f0*/  VIADD R90, R235, 0x8 ;  /* 0x00000008eb5a7836 */ /* 0x000fe20000000000 */
[----:B------:R-:W-:Y:S01]  /*4800*/  VIADDMNMX R92, R5, R92, UR33, PT ;  /* 0x00000021055c7e46 */ /* 0x000fe2000b80015c */
[----:B------:R-:W-:Y:S01]  /*4810*/  VIADD R85, R235, 0x19 ;  /* 0x00000019eb557836 */ /* 0x000fe20000000000 */
        /* <DEDUP_REMOVED lines=72> */
.L_x_2048:
        /* <DEDUP_REMOVED lines=9> */
[----:B------:R-:W-:Y:S01]  /*4d30*/  FFMA.FTZ R198, -R198, R198, 1 ;  /* 0x3f800000c6c67423 */ /* 0x000fe200000101c6 */
        /* <DEDUP_REMOVED lines=19> */
[----:B------:R-:W3:Y:S01]  /*4e70*/  MUFU.EX2 R250, R250 ;  /* 0x000000fa00fa7308 */ /* 0x000ee20000000800 */
[----:B------:R-:W-:Y:S01]  /*4e80*/  FFMA.FTZ R248, R9, UR13, -R248 ;  /* 0x0000000d09f87c23 */ /* 0x000fe200080108f8 */
[----:B------:R-:W-:Y:S01]  /*4e90*/  MOV R116, 0x20 ;  /* 0x0000002000747802 */ /* 0x000fe20000000f00 */
[----:B------:R-:W-:Y:S07]  /*4ea0*/  FFMA.FTZ R199, -R199, R199, 1 ;  /* 0x3f800000c7c77423 */ /* 0x000fee00000101c7 */
[----:B------:R-:W-:Y:S01]  /*4eb0*/  MUFU.EX2 R222, R222 ;  /* 0x000000de00de7308 */ /* 0x000fe20000000800 */
[----:B------:R-:W-:Y:S01]  /*4ec0*/  MOV R220, 0x40 ;  /* 0x0000004000dc7802 */ /* 0x000fe20000000f00 */
[----:B------:R-:W-:Y:S01]  /*4ed0*/  FFMA.FTZ R200, -R200, R200, 1 ;  /* 0x3f800000c8c87423 */ /* 0x000fe200000101c8 */
[----:B------:R-:W-:Y:S07]  /*4ee0*/  FFMA.FTZ R201, -R201, R201, 1 ;  /* 0x3f800000c9c97423 */ /* 0x000fee00000101c9 */
[----:B------:R-:W4:Y:S01]  /*4ef0*/  MUFU.EX2 R221, R221 ;  /* 0x000000dd00dd7308 */ /* 0x000f220000000800 */
[----:B------:R-:W-:Y:S01]  /*4f00*/  FFMA.FTZ R202, -R202, R202, 1 ;  /* 0x3f800000caca7423 */ /* 0x000fe200000101ca */
[----:B------:R-:W-:Y:S01]  /*4f10*/  FFMA.FTZ R203, -R203, R203, 1 ;  /* 0x3f800000cbcb7423 */ /* 0x000fe200000101cb */
[----:B------:R-:W-:Y:S07]  /*4f20*/  UISETP.GT.AND UP0, UPT, UR48, UR44, UPT ;  /* 0x0000002c3000728c */ /* 0x000fee000bf04270 */
[----:B------:R-:W-:Y:S01]  /*4f30*/  MUFU.EX2 R217, R217 ;  /* 0x000000d900d97308 */ /* 0x000fe20000000800 */
[----:B------:R-:W-:Y:S01]  /*4f40*/  FMUL.FTZ R196, R196, UR14 ;  /* 0x0000000ec4c47c20 */ /* 0x000fe20008410000 */
[----:B------:R-:W-:Y:S01]  /*4f50*/  FMUL.FTZ R197, R197, UR14 ;  /* 0x0000000ec5c57c20 */ /* 0x000fe20008410000 */
[----:B------:R-:W-:Y:S07]  /*4f60*/  FMUL.FTZ R198, R198, UR14 ;  /* 0x0000000ec6c67c20 */ /* 0x000fee0008410000 */
[----:B------:R-:W4:Y:S01]  /*4f70*/  MUFU.EX2 R216, R216 ;  /* 0x000000d800d87308 */ /* 0x000f220000000800 */
[----:B------:R-:W-:Y:S01]  /*4f80*/  FMUL.FTZ R199, R199, UR14 ;  /* 0x0000000ec7c77c20 */ /* 0x000fe20008410000 */
[----:B------:R-:W-:Y:S01]  /*4f90*/  FMUL.FTZ R200, R200, UR14 ;  /* 0x0000000ec8c87c20 */ /* 0x000fe20008410000 */
[----:B------:R-:W-:Y:S07]  /*4fa0*/  FMUL.FTZ R201, R201, UR14 ;  /* 0x0000000ec9c97c20 */ /* 0x000fee0008410000 */
[----:B------:R-:W-:Y:S01]  /*4fb0*/  MUFU.EX2 R219, R219 ;  /* 0x000000db00db7308 */ /* 0x000fe20000000800 */
[----:B------:R-:W-:Y:S01]  /*4fc0*/  FMUL.FTZ R202, R202, UR14 ;  /* 0x0000000ecaca7c20 */ /* 0x000fe20008410000 */
[----:B------:R-:W-:Y:S01]  /*4fd0*/  FMUL.FTZ R203, R203, UR14 ;  /* 0x0000000ecbcb7c20 */ /* 0x000fe20008410000 */
[----:B------:R-:W-:Y:S07]  /*4fe0*/  FFMA.FTZ R204, -R204, R204, 1 ;  /* 0x3f800000cccc7423 */ /* 0x000fee00000101cc */
[----:B------:R-:W4:Y:S01]  /*4ff0*/  MUFU.EX2 R218, R218 ;  /* 0x000000da00da7308 */ /* 0x000f220000000800 */
[----:B------:R-:W-:Y:S01]  /*5000*/  FFMA.FTZ R205, -R205, R205, 1 ;  /* 0x3f800000cdcd7423 */ /* 0x000fe200000101cd */
[----:B------:R-:W-:Y:S01]  /*5010*/  FFMA.FTZ R207, -R207, R207, 1 ;  /* 0x3f800000cfcf7423 */ /* 0x000fe200000101cf */
[----:B------:R-:W-:Y:S07]  /*5020*/  FFMA.FTZ R208, -R208, R208, 1 ;  /* 0x3f800000d0d07423 */ /* 0x000fee00000101d0 */
[----:B------:R-:W-:Y:S01]  /*5030*/  MUFU.EX2 R215, R215 ;  /* 0x000000d700d77308 */ /* 0x000fe20000000800 */
[----:B------:R-:W-:Y:S01]  /*5040*/  FFMA.FTZ R209, -R209, R209, 1 ;  /* 0x3f800000d1d17423 */ /* 0x000fe200000101d1 */
[----:B------:R-:W-:Y:S01]  /*5050*/  FFMA.FTZ R213, -R213, R213, 1 ;  /* 0x3f800000d5d57423 */ /* 0x000fe200000101d5 */
        /* <DEDUP_REMOVED lines=10> */
[----:B------:R-:W-:Y:S09]  /*5100*/  FFMA.FTZ R214, -R214, R214, 1 ;  /* 0x3f800000d6d67423 */ /* 0x000ff200000101d6 */
[----:B------:R-:W-:Y:S10]  /*5110*/  MUFU.EX2 R231, R231 ;  /* 0x000000e700e77308 */ /* 0x000ff40000000800 */
[----:B------:R-:W4:Y:S01]  /*5120*/  MUFU.EX2 R223, R223 ;  /* 0x000000df00df7308 */ /* 0x000f220000000800 */
[C---:B-1----:R-:W-:Y:S02]  /*5130*/  SHF.L.U32 R124, R230.reuse, 0x1, RZ ;  /* 0x00000001e67c7819 */ /* 0x042fe400000006ff */
[----:B------:R-:W-:Y:S02]  /*5140*/  SHF.L.U32 R120, R230, 0x5, RZ ;  /* 0x00000005e6787819 */ /* 0x000fe400000006ff */
[----:B------:R-:W-:Y:S02]  /*5150*/  SHF.R.U32.HI R17, RZ, 0x2, R230 ;  /* 0x00000002ff117819 */ /* 0x000fe400000116e6 */
[----:B------:R-:W-:Y:S02]  /*5160*/  LOP3.LUT R16, R124, 0x38, RZ, 0xc0, !PT ;  /* 0x000000387c107812 */ /* 0x000fe400078ec0ff */
[----:B------:R-:W-:Y:S02]  /*5170*/  SHF.L.U32 R211, R230, 0x4, RZ ;  /* 0x00000004e6d37819 */ /* 0x000fe400000006ff */
[----:B------:R-:W-:Y:S02]  /*5180*/  LOP3.LUT R228, R120, 0x200, RZ, 0xc0, !PT ;  /* 0x0000020078e47812 */ /* 0x000fe400078ec0ff */
[----:B------:R-:W-:Y:S02]  /*5190*/  LOP3.LUT R5, R16, 0x20, R17, 0x78, !PT ;  /* 0x0000002010057812 */ /* 0x000fe400078e7811 */
[----:B------:R-:W-:Y:S02]  /*51a0*/  SHF.L.U32 R122, R230, 0x6, RZ ;  /* 0x00000006e67a7819 */ /* 0x000fe400000006ff */
[--C-:B------:R-:W-:Y:S02]  /*51b0*/  LOP3.LUT R228, R228, 0x3800, R211.reuse, 0xf8, !PT ;  /* 0x00003800e4e47812 */ /* 0x100fe400078ef8d3 */
[----:B------:R-:W-:Y:S02]  /*51c0*/  LOP3.LUT R211, R5, 0x1c0, R211, 0xf8, !PT ;  /* 0x000001c005d37812 */ /* 0x000fe400078ef8d3 */
[----:B------:R-:W-:Y:S02]  /*51d0*/  LOP3.LUT R5, R120, 0xc00, RZ, 0xc0, !PT ;  /* 0x00000c0078057812 */ /* 0x000fe400078ec0ff */
[----:B------:R-:W-:Y:S02]  /*51e0*/  SHF.L.U32 R229, R230, 0x3, RZ ;  /* 0x00000003e6e57819 */ /* 0x000fe400000006ff */
[----:B------:R-:W-:Y:S02]  /*51f0*/  LOP3.LUT R121, R122, 0x1c0, RZ, 0xc0, !PT ;  /* 0x000001c07a797812 */ /* 0x000fe400078ec0ff */
[----:B------:R-:W-:Y:S02]  /*5200*/  LOP3.LUT R5, R5, 0x6, R124, 0xf8, !PT ;  /* 0x0000000605057812 */ /* 0x000fe400078ef87c */
[--C-:B------:R-:W-:Y:S02]  /*5210*/  LOP3.LUT R121, R121, 0x38, R229.reuse, 0xf8, !PT ;  /* 0x0000003879797812 */ /* 0x100fe400078ef8e5 */
[----:B------:R-:W-:Y:S02]  /*5220*/  LOP3.LUT R211, R5, R211, RZ, 0xfc, !PT ;  /* 0x000000d305d37212 */ /* 0x000fe400078efcff */
[--C-:B------:R-:W-:Y:S02]  /*5230*/  LOP3.LUT R5, R121, 0x8, R230.reuse, 0x78, !PT ;  /* 0x0000000879057812 */ /* 0x100fe400078e78e6 */
[----:B--2---:R-:W-:Y:S02]  /*5240*/  F2FP.F16.F32.PACK_AB R4, R252, R232 ;  /* 0x000000e8fc04723e */ /* 0x004fe400000000ff */
[----:B------:R-:W-:Y:S02]  /*5250*/  LEA R211, R211, UR4, 0x1 ;  /* 0x00000004d3d37c11 */ /* 0x000fe4000f8e08ff */
[----:B------:R-:W-:Y:S02]  /*5260*/  LOP3.LUT R228, R228, R5, RZ, 0xfc, !PT ;  /* 0x00000005e4e47212 */ /* 0x000fe400078efcff */
[----:B---3--:R-:W-:Y:S01]  /*5270*/  F2FP.F16.F32.PACK_AB R5, R250, R251 ;  /* 0x000000fbfa05723e */ /* 0x008fe200000000ff */
[----:B------:R1:W-:Y:S01]  /*5280*/  STS [R211+0x2a000], R4 ;  /* 0x02a00004d3007388 */ /* 0x0003e20000000800 */
[C---:B------:R-:W-:Y:S02]  /*5290*/  LOP3.LUT P1, RZ, R230.reuse, 0x8, RZ, 0xc0, !PT ;  /* 0x00000008e6ff7812 */ /* 0x040fe4000782c0ff */
[----:B------:R-:W-:Y:S03]  /*52a0*/  LOP3.LUT P0, R123, R230, 0x4, RZ, 0xc0, !PT ;  /* 0x00000004e67b7812 */ /* 0x000fe6000780c0ff */
[----:B------:R2:W-:Y:S01]  /*52b0*/  STS [R211+0x2a400], R5 ;  /* 0x02a40005d3007388 */ /* 0x0005e20000000800 */
[----:B------:R-:W-:Y:S02]  /*52c0*/  IADD3 R206, PT, PT, R211, 0x2a020, RZ ;  /* 0x0002a020d3ce7810 */ /* 0x000fe40007ffe0ff */
[----:B----4-:R-:W-:Y:S02]  /*52d0*/  F2FP.F16.F32.PACK_AB R8, R221, R222 ;  /* 0x000000dedd08723e */ /* 0x010fe400000000ff */
[----:B------:R-:W-:Y:S02]  /*52e0*/  F2FP.F16.F32.PACK_AB R7, R216, R217 ;  /* 0x000000d9d807723e */ /* 0x000fe400000000ff */
[----:B------:R-:W-:Y:S02]  /*52f0*/  F2FP.F16.F32.PACK_AB R6, R218, R219 ;  /* 0x000000dbda06723e */ /* 0x000fe400000000ff */
[----:B------:R-:W-:Y:S02]  /*5300*/  SHF.R.U32.HI R118, RZ, 0x1, R230 ;  /* 0x00000001ff767819 */ /* 0x000fe400000116e6 */
[----:B------:R-:W-:Y:S02]  /*5310*/  LOP3.LUT R119, R122, 0x200, RZ, 0xc0, !PT ;  /* 0x000002007a777812 */ /* 0x000fe400078ec0ff */
[----:B------:R-:W-:Y:S02]  /*5320*/  LOP3.LUT R118, R121, 0x8, R118, 0x78, !PT ;  /* 0x0000000879767812 */ /* 0x000fe400078e7876 */
[----:B------:R-:W-:Y:S02]  /*5330*/  LOP3.LUT R113, R119, 0xc00, R120, 0xf8, !PT ;  /* 0x00000c0077717812 */ /* 0x000fe400078ef878 */
[----:B------:R-:W-:Y:S02]  /*5340*/  LEA R228, R228, UR4, 0x1 ;  /* 0x00000004e4e47c11 */ /* 0x000fe4000f8e08ff */
[----:B------:R-:W-:Y:S02]  /*5350*/  LOP3.LUT R113, R113, R118, RZ, 0xfc, !PT ;  /* 0x0000007671717212 */ /* 0x000fe400078efcff */
[----:B-1----:R-:W-:Y:S02]  /*5360*/  IADD3 R4, PT, PT, R211, 0x2a000, RZ ;  /* 0x0002a000d3047810 */ /* 0x002fe40007ffe0ff */
[----:B------:R-:W-:Y:S02]  /*5370*/  LEA R113, R113, UR4, 0x1 ;  /* 0x0000000471717c11 */ /* 0x000fe4000f8e08ff */
[----:B--2---:R-:W-:Y:S02]  /*5380*/  SEL R5, R210, 0xfffffff0, !P0 ;  /* 0xfffffff0d2057807 */ /* 0x004fe40004000000 */
[----:B------:R-:W-:Y:S02]  /*5390*/  @P1 IADD3 R206, PT, PT, R4, -0x20, RZ ;  /* 0xffffffe004ce1810 */ /* 0x000fe40007ffe0ff */
[----:B------:R-:W-:Y:S02]  /*53a0*/  IADD3 R4, PT, PT, R211, R5, RZ ;  /* 0x00000005d3047210 */ /* 0x000fe40007ffe0ff */
[----:B------:R-:W-:Y:S02]  /*53b0*/  IADD3 R5, PT, PT, R5, R206, RZ ;  /* 0x000000ce05057210 */ /* 0x000fe40007ffe0ff */
[----:B------:R-:W-:Y:S01]  /*53c0*/  LOP3.LUT P1, R117, R230, 0x2, RZ, 0xc0, !PT ;  /* 0x00000002e6757812 */ /* 0x000fe2000782c0ff */
[----:B------:R-:W-:Y:S01]  /*53d0*/  STS [R4+0x2a000], R8 ;  /* 0x02a0000804007388 */ /* 0x000fe20000000800 */
[----:B------:R-:W-:Y:S02]  /*53e0*/  SEL R126, R220, 0xffffffc0, !P0 ;  /* 0xffffffc0dc7e7807 */ /* 0x000fe40004000000 */
[----:B------:R-:W-:Y:S03]  /*53f0*/  SEL R125, R116, 0xffffffe0, !P1 ;  /* 0xffffffe0747d7807 */ /* 0x000fe60004800000 */
[----:B------:R1:W-:Y:S01]  /*5400*/  STS [R4+0x2a400], R7 ;  /* 0x02a4000704007388 */ /* 0x0003e20000000800 */
[CC--:B------:R-:W-:Y:S02]  /*5410*/  IADD3 R128, PT, PT, R113.reuse, R126.reuse, RZ ;  /* 0x0000007e71807210 */ /* 0x0c0fe40007ffe0ff */
[-C--:B------:R-:W-:Y:S03]  /*5420*/  IADD3 R112, PT, PT, R113, R125.reuse, RZ ;  /* 0x0000007d71707210 */ /* 0x080fe60007ffe0ff */
[----:B------:R2:W-:Y:S01]  /*5430*/  STS [R206], R6 ;  /* 0x00000006ce007388 */ /* 0x0005e20000000800 */
[C---:B------:R-:W-:Y:S02]  /*5440*/  IADD3 R129, PT, PT, R228.reuse, R125, RZ ;  /* 0x0000007de4817210 */ /* 0x040fe40007ffe0ff */
[----:B------:R-:W-:Y:S02]  /*5450*/  IADD3 R126, PT, PT, R228, R126, RZ ;  /* 0x0000007ee47e7210 */ /* 0x000fe40007ffe0ff */
[C---:B------:R-:W-:Y:S02]  /*5460*/  IADD3 R127, PT, PT, R125.reuse, R128, RZ ;  /* 0x000000807d7f7210 */ /* 0x040fe40007ffe0ff */
[----:B------:R-:W-:Y:S02]  /*5470*/  IADD3 R125, PT, PT, R125, R126, RZ ;  /* 0x0000007e7d7d7210 */ /* 0x000fe40007ffe0ff */
[----:B------:R-:W-:Y:S02]  /*5480*/  LOP3.LUT R124, R124, 0x20, RZ, 0xc0, !PT ;  /* 0x000000207c7c7812 */ /* 0x000fe400078ec0ff */
[----:B------:R-:W-:Y:S02]  /*5490*/  ISETP.NE.AND P1, PT, R123, RZ, PT ;  /* 0x000000ff7b00720c */ /* 0x000fe40003f25270 */
[----:B-1----:R-:W-:Y:S02]  /*54a0*/  F2FP.F16.F32.PACK_AB R4, R241, R215 ;  /* 0x000000d7f104723e */ /* 0x002fe400000000ff */
[----:B------:R-:W-:Y:S02]  /*54b0*/  F2FP.F16.F32.PACK_AB R7, R248, R249 ;  /* 0x000000f9f807723e */ /* 0x000fe400000000ff */
[----:B--2---:R-:W-:Y:S01]  /*54c0*/  F2FP.F16.F32.PACK_AB R6, R223, R231 ;  /* 0x000000e7df06723e */ /* 0x004fe200000000ff */
[----:B------:R-:W-:Y:S06]  /*54d0*/  STS [R206+0x400], R4 ;  /* 0x00040004ce007388 */ /* 0x000fec0000000800 */
        /* <DEDUP_REMOVED lines=28> */
[----:B------:R-:W1:Y:S06]  /*56a0*/  LDSM.16.M88.4 R84, [R228+0x22800] ;  /* 0x02280000e454783b */ /* 0x000e6c0000000200 */
[----:B------:R-:W-:Y:S01]  /*56b0*/  LDSM.16.M88.4 R100, [R112+0x12000] ;  /* 0x012000007064783b */ /* 0x000fe20000000200 */
[C---:B--2---:R-:W-:Y:S08]  /*56c0*/  HMMA.16816.F32 R4, R92.reuse, R108, R4 ;  /* 0x0000006c5c04723c */ /* 0x044ff00000001804 */
[C---:B------:R-:W-:Y:S01]  /*56d0*/  HMMA.16816.F32 R8, R92.reuse, R110, R8 ;  /* 0x0000006e5c08723c */ /* 0x040fe20000001808 */
[----:B------:R-:W2:Y:S07]  /*56e0*/  LDSM.16.M88.4 R108, [R129+0x22000] ;  /* 0x02200000816c783b */ /* 0x000eae0000000200 */
[C---:B---3--:R-:W-:Y:S08]  /*56f0*/  HMMA.16816.F32 R12, R92.reuse, R88, R12 ;  /* 0x000000585c0c723c */ /* 0x048ff0000000180c */
[----:B------:R-:W-:Y:S01]  /*5700*/  HMMA.16816.F32 R16, R92, R90, R16 ;  /* 0x0000005a5c10723c */ /* 0x000fe20000001810 */
[----:B------:R-:W3:Y:S06]  /*5710*/  LDSM.16.M88.4 R88, [R129+0x22800] ;  /* 0x022800008158783b */ /* 0x000eec0000000200 */
[----:B------:R-:W-:Y:S01]  /*5720*/  LDSM.16.M88.4 R92, [R128+0x12000] ;  /* 0x01200000805c783b */ /* 0x000fe20000000200 */
[C---:B----4-:R-:W-:Y:S08]  /*5730*/  HMMA.16816.F32 R4, R96.reuse, R104, R4 ;  /* 0x000000686004723c */ /* 0x050ff00000001804 */
        /* <DEDUP_REMOVED lines=48> */
[C---:B--2---:R-:W-:Y:S05]  /*5a40*/  HMMA.16816.F32 R4, R100.reuse, R108, R4 ;  /* 0x0000006c6404723c */ /* 0x044fea0000001804 */
[----:B------:R-:W2:Y:S03]  /*5a50*/  LDSM.16.M88.4 R112, [R129+0x26000] ;  /* 0x026000008170783b */ /* 0x000ea60000000200 */
[C---:B------:R-:W-:Y:S03]  /*5a60*/  HMMA.16816.F32 R8, R100.reuse, R110, R8 ;  /* 0x0000006e6408723c */ /* 0x040fe60000001808 */
[----:B------:R-:W-:Y:S05]  /*5a70*/  LDSM.16.M88.4 R108, [R126+0x26000] ;  /* 0x026000007e6c783b */ /* 0x000fea0000000200 */
[C---:B---3--:R-:W-:Y:S08]  /*5a80*/  HMMA.16816.F32 R12, R100.reuse, R88, R12 ;  /* 0x00000058640c723c */ /* 0x048ff0000000180c */
[----:B------:R-:W-:Y:S01]  /*5a90*/  HMMA.16816.F32 R16, R100, R90, R16 ;  /* 0x0000005a6410723c */ /* 0x000fe20000001810 */
[----:B------:R3:W2:Y:S06]  /*5aa0*/  LDSM.16.M88.4 R88, [R129+0x26800] ;  /* 0x026800008158783b */ /* 0x0006ac0000000200 */
[----:B------:R-:W2:Y:S01]  /*5ab0*/  LDSM.16.M88.4 R100, [R128+0x16000] ;  /* 0x016000008064783b */ /* 0x000ea20000000200 */
[C---:B----4-:R-:W-:Y:S08]  /*5ac0*/  HMMA.16816.F32 R4, R92.reuse, R104, R4 ;  /* 0x000000685c04723c */ /* 0x050ff00000001804 */
[C---:B------:R-:W-:Y:S01]  /*5ad0*/  HMMA.16816.F32 R8, R92.reuse, R106, R8 ;  /* 0x0000006a5c08723c */ /* 0x040fe20000001808 */
[----:B------:R-:W-:Y:S07]  /*5ae0*/  LDSM.16.M88.4 R104, [R125+0x26000] ;  /* 0x026000007d68783b */ /* 0x000fee0000000200 */
[C---:B-1----:R-:W-:Y:S03]  /*5af0*/  HMMA.16816.F32 R12, R92.reuse, R84, R12 ;  /* 0x000000545c0c723c */ /* 0x042fe6000000180c */
[----:B---3--:R-:W-:Y:S02]  /*5b00*/  MOV R129, R232 ;  /* 0x000000e800817202 */ /* 0x008fe40000000f00 */
[--C-:B------:R-:W-:Y:S03]  /*5b10*/  SHF.R.U32.HI R232, RZ, 0x1, R230.reuse ;  /* 0x00000001ffe87819 */ /* 0x100fe600000116e6 */
[----:B------:R-:W-:Y:S01]  /*5b20*/  HMMA.16816.F32 R16, R92, R86, R16 ;  /* 0x000000565c10723c */ /* 0x000fe20000001810 */
[----:B------:R-:W1:Y:S06]  /*5b30*/  LDSM.16.M88.4 R84, [R126+0x26800] ;  /* 0x026800007e54783b */ /* 0x000e6c0000000200 */
[----:B------:R-:W3:Y:S01]  /*5b40*/  LDSM.16.M88.4 R92, [R127+0x16000] ;  /* 0x016000007f5c783b */ /* 0x000ee20000000200 */
[C---:B--2---:R-:W-:Y:S08]  /*5b50*/  HMMA.16816.F32 R4, R96.reuse, R112, R4 ;  /* 0x000000706004723c */ /* 0x044ff00000001804 */
[C---:B------:R-:W-:Y:S08]  /*5b60*/  HMMA.16816.F32 R8, R96.reuse, R114, R8 ;  /* 0x000000726008723c */ /* 0x040ff00000001808 */
[C---:B------:R-:W-:Y:S08]  /*5b70*/  HMMA.16816.F32 R12, R96.reuse, R88, R12 ;  /* 0x00000058600c723c */ /* 0x040ff0000000180c */
[----:B------:R-:W-:Y:S01]  /*5b80*/  HMMA.16816.F32 R16, R96, R90, R16 ;  /* 0x0000005a6010723c */ /* 0x000fe20000001810 */
[----:B------:R-:W2:Y:S07]  /*5b90*/  LDSM.16.M88.4 R88, [R125+0x26800] ;  /* 0x026800007d58783b */ /* 0x000eae0000000200 */
[C---:B------:R-:W-:Y:S08]  /*5ba0*/  HMMA.16816.F32 R4, R100.reuse, R108, R4 ;  /* 0x0000006c6404723c */ /* 0x040ff00000001804 */
[C---:B------:R-:W-:Y:S08]  /*5bb0*/  HMMA.16816.F32 R8, R100.reuse, R110, R8 ;  /* 0x0000006e6408723c */ /* 0x040ff00000001808 */
[C---:B-1----:R-:W-:Y:S03]  /*5bc0*/  HMMA.16816.F32 R12, R100.reuse, R84, R12 ;  /* 0x00000054640c723c */ /* 0x042fe6000000180c */
[----:B------:R-:W-:Y:S02]  /*5bd0*/  SHF.R.U32.HI R84, RZ, 0x3, R230 ;  /* 0x00000003ff547819 */ /* 0x000fe400000116e6 */
[----:B------:R-:W-:Y:S02]  /*5be0*/  LOP3.LUT R85, R232, 0x10, RZ, 0xc0, !PT ;  /* 0x00000010e8557812 */ /* 0x000fe400078ec0ff */
[----:B------:R-:W-:Y:S01]  /*5bf0*/  LOP3.LUT R84, R124, 0x18, R84, 0xf8, !PT ;  /* 0x000000187c547812 */ /* 0x000fe200078ef854 */
[----:B------:R-:W-:Y:S03]  /*5c00*/  HMMA.16816.F32 R16, R100, R86, R16 ;  /* 0x000000566410723c */ /* 0x000fe60000001810 */
[----:B------:R-:W-:Y:S02]  /*5c10*/  LOP3.LUT R233, R84, 0x1c0, R122, 0xf8, !PT ;  /* 0x000001c054e97812 */ /* 0x000fe400078ef87a */
[----:B------:R-:W-:Y:S02]  /*5c20*/  LOP3.LUT R84, R85, 0x8, R230, 0xf8, !PT ;  /* 0x0000000855547812 */ /* 0x000fe400078ef8e6 */
[----:B------:R-:W-:Y:S01]  /*5c30*/  LOP3.LUT R233, R233, 0x38, R229, 0x78, !PT ;  /* 0x00000038e9e97812 */ /* 0x000fe200078e78e5 */
[C---:B---3--:R-:W-:Y:S05]  /*5c40*/  HMMA.16816.F32 R4, R92.reuse, R104, R4 ;  /* 0x000000685c04723c */ /* 0x048fea0000001804 */
[----:B------:R-:W-:Y:S02]  /*5c50*/  LOP3.LUT R121, R84, R121, RZ, 0x3c, !PT ;  /* 0x0000007954797212 */ /* 0x000fe400078e3cff */
[----:B------:R-:W-:Y:S01]  /*5c60*/  LOP3.LUT R233, R233, 0x200, R122, 0xf8, !PT ;  /* 0x00000200e9e97812 */ /* 0x000fe200078ef87a */
[C---:B------:R-:W-:Y:S08]  /*5c70*/  HMMA.16816.F32 R8, R92.reuse, R106, R8 ;  /* 0x0000006a5c08723c */ /* 0x040ff00000001808 */
[C---:B--2---:R-:W-:Y:S03]  /*5c80*/  HMMA.16816.F32 R12, R92.reuse, R88, R12 ;  /* 0x000000585c0c723c */ /* 0x044fe6000000180c */
[C---:B-----5:R-:W-:Y:S01]  /*5c90*/  FADD.FTZ R4, -R131.reuse, R4 ;  /* 0x0000000483047221 */ /* 0x060fe20000010100 */
[----:B------:R-:W-:Y:S01]  /*5ca0*/  FADD.FTZ R5, -R131, R5 ;  /* 0x0000000583057221 */ /* 0x000fe20000010100 */
[C---:B------:R-:W-:Y:S01]  /*5cb0*/  FADD.FTZ R6, -R130.reuse, R6 ;  /* 0x0000000682067221 */ /* 0x040fe20000010100 */
[C---:B------:R-:W-:Y:S01]  /*5cc0*/  FADD.FTZ R7, -R130.reuse, R7 ;  /* 0x0000000782077221 */ /* 0x040fe20000010100 */
        /* <DEDUP_REMOVED lines=28> */
[----:B------:R-:W-:Y:S01]  /*5e90*/  LOP3.LUT R250, R229, 0x38, RZ, 0xc0, !PT ;  /* 0x00000038e5fa7812 */ /* 0x000fe200078ec0ff */
[----:B------:R-:W-:Y:S01]  /*5ea0*/  FADD.FTZ R19, -R130, R19 ;  /* 0x0000001382137221 */ /* 0x000fe20000010100 */
        /* <DEDUP_REMOVED lines=13> */
[----:B------:R-:W-:Y:S01]  /*5f80*/  LOP3.LUT R249, R250, 0x40, RZ, 0xfc, !PT ;  /* 0x00000040faf97812 */ /* 0x000fe200078efcff */
[----:B------:R-:W-:Y:S01]  /*5f90*/  FMUL.FTZ R13, R13, R205 ;  /* 0x000000cd0d0d7220 */ /* 0x000fe20000410000 */
        /* <DEDUP_REMOVED lines=76> */
.L_x_2049:
[----:B------:R-:W-:Y:S01]  /*6460*/  STS [R211+0x28000], R4 ;  /* 0x02800004d3007388 */ /* 0x000fe20000000800 */
[----:B------:R-:W-:Y:S01]  /*6470*/  SEL R210, R210, 0xfffffff0, !P1 ;  /* 0xfffffff0d2d27807 */ /* 0x000fe20004800000 */
[----:B------:R-:W-:Y:S01]  /*6480*/  FMUL.FTZ R214, R214, UR14 ;  /* 0x0000000ed6d67c20 */ /* 0x000fe20008410000 */
[----:B------:R-:W-:Y:S03]  /*6490*/  FMUL.FTZ R212, R212, UR14 ;  /* 0x0000000ed4d47c20 */ /* 0x000fe60008410000 */
[----:B------:R2:W-:Y:S01]  /*64a0*/  STS [R211+0x28400], R6 ;  /* 0x02840006d3007388 */ /* 0x0005e20000000800 */
[----:B------:R-:W-:Y:S01]  /*64b0*/  F2FP.F16.F32.PACK_AB R12, R13, R12 ;  /* 0x0000000c0d0c723e */ /* 0x000fe200000000ff */
[----:B------:R-:W-:Y:S01]  /*64c0*/  FMUL.FTZ R19, R19, R214 ;  /* 0x000000d613137220 */ /* 0x000fe20000410000 */
[----:B------:R-:W-:Y:S01]  /*64d0*/  FMUL.FTZ R18, R18, R212 ;  /* 0x000000d412127220 */ /* 0x000fe20000410000 */
[----:B------:R-:W-:Y:S01]  /*64e0*/  F2FP.F16.F32.PACK_AB R14, R15, R14 ;  /* 0x0000000e0f0e723e */ /* 0x000fe200000000ff */
[----:B------:R-:W3:Y:S01]  /*64f0*/  LDC R251, c[0x0][0x44c] ;  /* 0x00011300fffb7b82 */ /* 0x000ee20000000800 */
[----:B------:R-:W-:Y:S02]  /*6500*/  F2FP.F16.F32.PACK_AB R16, R17, R16 ;  /* 0x000000101110723e */ /* 0x000fe400000000ff */
[----:B------:R-:W-:Y:S02]  /*6510*/  F2FP.F16.F32.PACK_AB R18, R19, R18 ;  /* 0x000000121312723e */ /* 0x000fe400000000ff */
[----:B------:R-:W-:Y:S02]  /*6520*/  LOP3.LUT R121, R121, 0x200, R120, 0xf8, !PT ;  /* 0x0000020079797812 */ /* 0x000fe400078ef878 */
[----:B------:R-:W-:Y:S02]  /*6530*/  LEA R233, R233, UR4, 0x1 ;  /* 0x00000004e9e97c11 */ /* 0x000fe4000f8e08ff */
[----:B------:R-:W-:Y:S02]  /*6540*/  LEA R231, R121, UR4, 0x1 ;  /* 0x0000000479e77c11 */ /* 0x000fe4000f8e08ff */
[----:B------:R-:W-:Y:S05]  /*6550*/  SEL R220, R220, 0xffffffc0, !P1 ;  /* 0xffffffc0dcdc7807 */ /* 0x000fea0004800000 */
[----:B------:R-:W-:Y:S02]  /*6560*/  IMAD.IADD R112, R220, 0x1, R231 ;  /* 0x00000001dc707824 */ /* 0x000fe400078e02e7 */
[--C-:B--2---:R-:W-:Y:S02]  /*6570*/  IMAD.IADD R211, R211, 0x1, R210.reuse ;  /* 0x00000001d3d37824 */ /* 0x104fe400078e02d2 */
[----:B------:R-:W-:Y:S02]  /*6580*/  IMAD.IADD R210, R206, 0x1, R210 ;  /* 0x00000001ced27824 */ /* 0x000fe400078e02d2 */
[----:B---3--:R-:W-:Y:S01]  /*6590*/  IMAD R251, R251, UR8, RZ ;  /* 0x00000008fbfb7c24 */ /* 0x008fe2000f8e02ff */
[----:B------:R-:W-:Y:S06]  /*65a0*/  STS [R211+0x28000], R8 ;  /* 0x02800008d3007388 */ /* 0x000fec0000000800 */
[----:B------:R-:W-:Y:S06]  /*65b0*/  STS [R211+0x28400], R10 ;  /* 0x0284000ad3007388 */ /* 0x000fec0000000800 */
[----:B------:R-:W-:Y:S06]  /*65c0*/  STS [R206+-0x2000], R12 ;  /* 0xffe0000cce007388 */ /* 0x000fec0000000800 */
[----:B------:R-:W-:Y:S06]  /*65d0*/  STS [R206+-0x1c00], R14 ;  /* 0xffe4000ece007388 */ /* 0x000fec0000000800 */
[----:B------:R-:W-:Y:S06]  /*65e0*/  STS [R210+-0x2000], R16 ;  /* 0xffe00010d2007388 */ /* 0x000fec0000000800 */
[----:B------:R-:W-:Y:S01]  /*65f0*/  STS [R210+-0x1c00], R18 ;  /* 0xffe40012d2007388 */ /* 0x000fe20000000800 */
[----:B------:R-:W-:Y:S06]  /*6600*/  BAR.SYNC.DEFER_BLOCKING 0x0 ;  /* 0x0000000000007b1d */ /* 0x000fec0000010000 */
[----:B------:R-:W-:Y:S06]  /*6610*/  LDSM.16.MT88.4 R4, [R231+0x2a000] ;  /* 0x02a00000e704783b */ /* 0x000fec0000004200 */
[----:B------:R-:W2:Y:S06]  /*6620*/  LDSM.16.MT88.4 R8, [R233+0x10000] ;  /* 0x01000000e908783b */ /* 0x000eac0000004200 */
[----:B------:R-:W3:Y:S06]  /*6630*/  LDSM.16.MT88.4 R12, [R112+0x2a000] ;  /* 0x02a00000700c783b */ /* 0x000eec0000004200 */
        /* <DEDUP_REMOVED lines=150> */
.L_x_2050:
[----:B------:R-:W-:Y:S01]  /*6fa0*/  LOP3.LUT R119, R119, 0x400, R120, 0xf8, !PT ;  /* 0x0000040077777812 */ /* 0x000fe200078ef878 */
[----:B------:R-:W-:Y:S01]  /*6fb0*/  LDSM.16.MT88.4 R16, [R233+0x18000] ;  /* 0x01800000e910783b */ /* 0x000fe20000004200 */
[----:B------:R-:W-:Y:S01]  /*6fc0*/  ISETP.NE.AND P0, PT, R117, RZ, PT ;  /* 0x000000ff7500720c */ /* 0x000fe20003f05270 */
[----:B------:R-:W-:Y:S01]  /*6fd0*/  @UP0 UIADD3 UR27, UP1, UPT, UR54, -0x100, URZ ;  /* 0xffffff00361b0890 */ /* 0x000fe2000ff3e0ff */
[----:B------:R-:W-:Y:S01]  /*6fe0*/  LOP3.LUT R119, R119, R118, RZ, 0xfc, !PT ;  /* 0x0000007677777212 */ /* 0x000fe200078efcff */
[----:B------:R-:W-:Y:S01]  /*6ff0*/  LDSM.16.MT88.4 R96, [R233+0x1a000] ;  /* 0x01a00000e960783b */ /* 0x000fe20000004200 */
[----:B------:R-:W-:Y:S01]  /*7000*/  SEL R221, R116, 0xffffffe0, !P0 ;  /* 0xffffffe074dd7807 */ /* 0x000fe20004000000 */
[----:B------:R-:W-:Y:S01]  /*7010*/  @UP0 UIADD3.X UR17, UPT, UPT, UR55, -0x1, URZ, UP1, !UPT ;  /* 0xffffffff37110890 */ /* 0x000fe20008ffe4ff */
[----:B------:R-:W-:Y:S01]  /*7020*/  LEA R222, R119, UR4, 0x1 ;  /* 0x0000000477de7c11 */ /* 0x000fe2000f8e08ff */
[----:B------:R-:W-:Y:S01]  /*7030*/  LDSM.16.MT88.4 R112, [R233+0x1c000] ;  /* 0x01c00000e970783b */ /* 0x000fe20000004200 */
[----:B------:R-:W-:Y:S01]  /*7040*/  PLOP3.LUT P3, PT, PT, PT, UP0, 0x80, 0x8 ;  /* 0x000000000008781c */ /* 0x000fe20003f6f008 */
[----:B------:R-:W-:Y:S02]  /*7050*/  @UP0 UIADD3 UR10, UP1, UPT, UR10, -0x100, URZ ;  /* 0xffffff000a0a0890 */ /* 0x000fe4000ff3e0ff */
[----:B------:R-:W1:Y:S01]  /*7060*/  LDSM.16.M88.4 R128, [R222+0x28000] ;  /* 0x02800000de80783b */ /* 0x000e620000000200 */
[C-C-:B------:R-:W-:Y:S01]  /*7070*/  IMAD.IADD R208, R221.reuse, 0x1, R222.reuse ;  /* 0x00000001ddd07824 */ /* 0x140fe200078e02de */
[----:B------:R-:W-:Y:S01]  /*7080*/  ULOP3.LUT UR16, UR48, 0x1, URZ, 0xc0, !UPT ;  /* 0x0000000130107892 */ /* 0x000fe2000f8ec0ff */
[----:B------:R-:W-:Y:S01]  /*7090*/  IMAD.IADD R220, R220, 0x1, R222 ;  /* 0x00000001dcdc7824 */ /* 0x000fe200078e02de */
[----:B------:R-:W2:Y:S01]  /*70a0*/  LDSM.16.M88.4 R124, [R222+0x29000] ;  /* 0x02900000de7c783b */ /* 0x000ea20000000200 */
[----:B------:R-:W-:Y:S02]  /*70b0*/  @UP0 UIADD3.X UR11, UPT, UPT, UR11, -0x1, URZ, UP1, !UPT ;  /* 0xffffffff0b0b0890 */ /* 0x000fe40008ffe4ff */
[----:B------:R-:W-:Y:S01]  /*70c0*/  UISETP.NE.U32.AND UP1, UPT, UR16, 0x1, UPT ;  /* 0x000000011000788c */ /* 0x000fe2000bf25070 */
[----:B------:R-:W3:Y:S02]  /*70d0*/  LDSM.16.MT88.4 R196, [R233+0x1e000] ;  /* 0x01e00000e9c4783b */ /* 0x000ee40000004200 */
[----:B------:R-:W-:Y:S02]  /*70e0*/  @P3 LOP3.LUT R232, R232, 0x30, RZ, 0xc0, !PT ;  /* 0x00000030e8e83812 */ /* 0x000fe400078ec0ff */
[----:B------:R-:W-:Y:S01]  /*70f0*/  LDSM.16.MT88.4 R204, [R233+0x18800] ;  /* 0x01880000e9cc783b */ /* 0x000fe20000004200 */
[----:B------:R-:W-:Y:S03]  /*7100*/  PLOP3.LUT P2, PT, PT, PT, UP1, 0x80, 0x8 ;  /* 0x000000000008781c */ /* 0x000fe60003f4f018 */
[----:B------:R-:W4:Y:S04]  /*7110*/  LDSM.16.M88.4 R200, [R208+0x28000] ;  /* 0x02800000d0c8783b */ /* 0x000f280000000200 */
[----:B------:R-:W4:Y:S04]  /*7120*/  LDSM.16.M88.4 R208, [R208+0x29000] ;  /* 0x02900000d0d0783b */ /* 0x000f280000000200 */
        /* <DEDUP_REMOVED lines=28> */
[----:B------:R-:W1:Y:S07]  /*72f0*/  LDSM.16.M88.4 R196, [R220+0x28000] ;  /* 0x02800000dcc4783b */ /* 0x000e6e0000000200 */
[-C--:B------:R-:W-:Y:S08]  /*7300*/  HMMA.16816.F32 R100, R200, R212.reuse, R100 ;  /* 0x000000d4c864723c */ /* 0x080ff00000001864 */
[C---:B------:R-:W-:Y:S08]  /*7310*/  HMMA.16816.F32 R104, R208.reuse, R212, R104 ;  /* 0x000000d4d068723c */ /* 0x040ff00000001868 */
[-C--:B------:R-:W-:Y:S08]  /*7320*/  HMMA.16816.F32 R108, R208, R214.reuse, R108 ;  /* 0x000000d6d06c723c */ /* 0x080ff0000000186c */
[C---:B------:R-:W-:Y:S01]  /*7330*/  HMMA.16816.F32 R112, R200.reuse, R214, R112 ;  /* 0x000000d6c870723c */ /* 0x040fe20000001870 */
[----:B------:R2:W3:Y:S07]  /*7340*/  LDSM.16.M88.4 R212, [R220+0x29000] ;  /* 0x02900000dcd4783b */ /* 0x0004ee0000000200 */
[-C--:B------:R-:W-:Y:S08]  /*7350*/  HMMA.16816.F32 R116, R200, R216.reuse, R116 ;  /* 0x000000d8c874723c */ /* 0x080ff00000001874 */
[C---:B------:R-:W-:Y:S08]  /*7360*/  HMMA.16816.F32 R120, R208.reuse, R216, R120 ;  /* 0x000000d8d078723c */ /* 0x040ff00000001878 */
[-C--:B------:R-:W-:Y:S01]  /*7370*/  HMMA.16816.F32 R124, R208, R218.reuse, R124 ;  /* 0x000000dad07c723c */ /* 0x080fe2000000187c */
[----:B------:R-:W4:Y:S02]  /*7380*/  LDSM.16.MT88.4 R208, [R233+0x1b000] ;  /* 0x01b00000e9d0783b */ /* 0x000f240000004200 */
[----:B--2---:R-:W-:Y:S05]  /*7390*/  IMAD.IADD R220, R221, 0x1, R220 ;  /* 0x00000001dddc7824 */ /* 0x004fea00078e02dc */
[----:B------:R-:W-:Y:S01]  /*73a0*/  HMMA.16816.F32 R128, R200, R218, R128 ;  /* 0x000000dac880723c */ /* 0x000fe20000001880 */
[----:B------:R-:W2:Y:S04]  /*73b0*/  LDSM.16.MT88.4 R200, [R233+0x1d000] ;  /* 0x01d00000e9c8783b */ /* 0x000ea80000004200 */
[----:B------:R-:W-:Y:S03]  /*73c0*/  LDSM.16.MT88.4 R216, [R233+0x19800] ;  /* 0x01980000e9d8783b */ /* 0x000fe60000004200 */
[-C--:B-1----:R-:W-:Y:S08]  /*73d0*/  HMMA.16816.F32 R4, R196, R204.reuse, R4 ;  /* 0x000000ccc404723c */ /* 0x082ff00000001804 */
[C---:B---3--:R-:W-:Y:S08]  /*73e0*/  HMMA.16816.F32 R8, R212.reuse, R204, R8 ;  /* 0x000000ccd408723c */ /* 0x048ff00000001808 */
[-C--:B------:R-:W-:Y:S08]  /*73f0*/  HMMA.16816.F32 R12, R212, R206.reuse, R12 ;  /* 0x000000ced40c723c */ /* 0x080ff0000000180c */
[C---:B------:R-:W-:Y:S01]  /*7400*/  HMMA.16816.F32 R16, R196.reuse, R206, R16 ;  /* 0x000000cec410723c */ /* 0x040fe20000001810 */
[----:B------:R-:W1:Y:S07]  /*7410*/  LDSM.16.MT88.4 R204, [R233+0x1f000] ;  /* 0x01f00000e9cc783b */ /* 0x000e6e0000004200 */
[-C--:B----4-:R-:W-:Y:S08]  /*7420*/  HMMA.16816.F32 R84, R196, R208.reuse, R84 ;  /* 0x000000d0c454723c */ /* 0x090ff00000001854 */
[C---:B------:R-:W-:Y:S08]  /*7430*/  HMMA.16816.F32 R88, R212.reuse, R208, R88 ;  /* 0x000000d0d458723c */ /* 0x040ff00000001858 */
[-C--:B------:R-:W-:Y:S08]  /*7440*/  HMMA.16816.F32 R92, R212, R210.reuse, R92 ;  /* 0x000000d2d45c723c */ /* 0x080ff0000000185c */
[C---:B------:R-:W-:Y:S01]  /*7450*/  HMMA.16816.F32 R96, R196.reuse, R210, R96 ;  /* 0x000000d2c460723c */ /* 0x040fe20000001860 */
[----:B------:R-:W3:Y:S04]  /*7460*/  LDSM.16.M88.4 R208, [R220+0x28000] ;  /* 0x02800000dcd0783b */ /* 0x000ee80000000200 */
[----:B------:R-:W4:Y:S03]  /*7470*/  LDSM.16.M88.4 R220, [R220+0x29000] ;  /* 0x02900000dcdc783b */ /* 0x000f260000000200 */
[-C--:B--2---:R-:W-:Y:S08]  /*7480*/  HMMA.16816.F32 R100, R196, R200.reuse, R100 ;  /* 0x000000c8c464723c */ /* 0x084ff00000001864 */
[C---:B------:R-:W-:Y:S08]  /*7490*/  HMMA.16816.F32 R104, R212.reuse, R200, R104 ;  /* 0x000000c8d468723c */ /* 0x040ff00000001868 */
[-C--:B------:R-:W-:Y:S08]  /*74a0*/  HMMA.16816.F32 R108, R212, R202.reuse, R108 ;  /* 0x000000cad46c723c */ /* 0x080ff0000000186c */
[C---:B------:R-:W-:Y:S01]  /*74b0*/  HMMA.16816.F32 R112, R196.reuse, R202, R112 ;  /* 0x000000cac470723c */ /* 0x040fe20000001870 */
[----:B------:R-:W2:Y:S07]  /*74c0*/  LDSM.16.MT88.4 R200, [R233+0x1b800] ;  /* 0x01b80000e9c8783b */ /* 0x000eae0000004200 */
[-C--:B-1----:R-:W-:Y:S08]  /*74d0*/  HMMA.16816.F32 R116, R196, R204.reuse, R116 ;  /* 0x000000ccc474723c */ /* 0x082ff00000001874 */
[C---:B------:R-:W-:Y:S01]  /*74e0*/  HMMA.16816.F32 R120, R212.reuse, R204, R120 ;  /* 0x000000ccd478723c */ /* 0x040fe20000001878 */
[----:B------:R-:W-:Y:S07]  /*74f0*/  IMAD.U32 R204, RZ, RZ, UR49 ;  /* 0x00000031ffcc7e24 */ /* 0x000fee000f8e00ff */
[-C--:B------:R-:W-:Y:S01]  /*7500*/  HMMA.16816.F32 R124, R212, R206.reuse, R124 ;  /* 0x000000ced47c723c */ /* 0x080fe2000000187c */
[----:B------:R-:W-:Y:S05]  /*7510*/  IMAD.U32 R212, RZ, RZ, UR49 ;  /* 0x00000031ffd47e24 */ /* 0x000fea000f8e00ff */
[----:B------:R-:W-:Y:S02]  /*7520*/  LEA R212, P0, R212, R242, 0x2 ;  /* 0x000000f2d4d47211 */ /* 0x000fe400078010ff */
[----:B------:R-:W-:Y:S01]  /*7530*/  HMMA.16816.F32 R128, R196, R206, R128 ;  /* 0x000000cec480723c */ /* 0x000fe20000001880 */
[----:B------:R-:W1:Y:S03]  /*7540*/  LDSM.16.MT88.4 R196, [R233+0x1d800] ;  /* 0x01d80000e9c4783b */ /* 0x000e660000004200 */
[----:B------:R-:W-:Y:S02]  /*7550*/  LEA.HI.X.SX32 R213, R204, R243, 0x2, P0 ;  /* 0x000000f3ccd57211 */ /* 0x000fe400000f16ff */
[----:B------:R-:W1:Y:S01]  /*7560*/  LDSM.16.MT88.4 R204, [R233+0x1f800] ;  /* 0x01f80000e9cc783b */ /* 0x000e620000004200 */
[C---:B------:R-:W-:Y:S01]  /*7570*/  LEA R214, P0, R251.reuse, R212, 0x5 ;  /* 0x000000d4fbd67211 */ /* 0x040fe200078028ff */
[-C--:B---3--:R-:W-:Y:S05]  /*7580*/  HMMA.16816.F32 R4, R208, R216.reuse, R4 ;  /* 0x000000d8d004723c */ /* 0x088fea0000001804 */
[C---:B------:R-:W-:Y:S03]  /*7590*/  LEA.HI.X.SX32 R215, R251.reuse, R213, 0x5, P0 ;  /* 0x000000d5fbd77211 */ /* 0x040fe600000f2eff */
[C---:B----4-:R-:W-:Y:S04]  /*75a0*/  HMMA.16816.F32 R8, R220.reuse, R216, R8 ;  /* 0x000000d8dc08723c */ /* 0x050fe80000001808 */
[C---:B------:R-:W-:Y:S04]  /*75b0*/  LEA R216, P0, R251.reuse, R214, 0x5 ;  /* 0x000000d6fbd87211 */ /* 0x040fe800078028ff */
[-C--:B------:R-:W-:Y:S03]  /*75c0*/  HMMA.16816.F32 R12, R220, R218.reuse, R12 ;  /* 0x000000dadc0c723c */ /* 0x080fe6000000180c */
[C---:B------:R-:W-:Y:S05]  /*75d0*/  LEA.HI.X.SX32 R217, R251.reuse, R215, 0x5, P0 ;  /* 0x000000d7fbd97211 */ /* 0x040fea00000f2eff */
[C---:B------:R-:W-:Y:S08]  /*75e0*/  HMMA.16816.F32 R16, R208.reuse, R218, R16 ;  /* 0x000000dad010723c */ /* 0x040ff00000001810 */
        /* <DEDUP_REMOVED lines=24> */
[C---:B------:R-:W-:Y:S02]  /*7770*/  LEA R222, P0, R251.reuse, R204, 0x5 ;  /* 0x000000ccfbde7211 */ /* 0x040fe400078028ff */
[----:B------:R-:W-:Y:S02]  /*7780*/  @P3 LOP3.LUT R239, R232, 0x7, R206, 0xf8, !PT ;  /* 0x00000007e8ef3812 */ /* 0x000fe400078ef8ce */
[C---:B------:R-:W-:Y:S02]  /*7790*/  LEA.HI.X.SX32 R223, R251.reuse, R205, 0x5, P0 ;  /* 0x000000cdfbdf7211 */ /* 0x040fe400000f2eff */
[----:B------:R-:W-:Y:S01]  /*77a0*/  LEA R220, P0, R251, R222, 0x5 ;  /* 0x000000defbdc7211 */ /* 0x000fe200078028ff */
[----:B------:R-:W-:Y:S01]  /*77b0*/  @P3 IMAD.WIDE.U32 R206, R239, R234, UR54 ;  /* 0x00000036efce3e25 */ /* 0x000fe2000f8e00ea */
[----:B------:R-:W-:Y:S01]  /*77c0*/  @UP0 UMOV UR54, UR27 ;  /* 0x0000001b00360c82 */ /* 0x000fe20008000000 */
[----:B------:R-:W-:Y:S01]  /*77d0*/  @UP0 UMOV UR55, UR17 ;  /* 0x0000001100370c82 */ /* 0x000fe20008000000 */
[C---:B------:R-:W-:Y:S01]  /*77e0*/  LEA.HI.X.SX32 R221, R251.reuse, R223, 0x5, P0 ;  /* 0x000000dffbdd7211 */ /* 0x040fe200000f2eff */
[----:B------:R-:W-:Y:S01]  /*77f0*/  UISETP.GT.AND UP0, UPT, UR48, UR44, UPT ;  /* 0x0000002c3000728c */ /* 0x000fe2000bf04270 */
[----:B------:R-:W5:Y:S01]  /*7800*/  @P3 LDG.E R238, desc[UR34][R206.64+-0x100] ;  /* 0xffff0022ceee3981 */ /* 0x000f62000c1e1900 */
[C---:B------:R-:W-:Y:S01]  /*7810*/  LEA R208, P0, R251.reuse, R220, 0x5 ;  /* 0x000000dcfbd07211 */ /* 0x040fe200078028ff */
[----:B------:R-:W-:Y:S02]  /*7820*/  UIADD3 UR48, UPT, UPT, UR48, -0x1, URZ ;  /* 0xffffffff30307890 */ /* 0x000fe4000fffe0ff */
        /* <DEDUP_REMOVED lines=14> */
[C---:B--2---:R-:W-:Y:S03]  /*7910*/  IMAD.WIDE R212, R251.reuse, -0xc0, R206 ;  /* 0xffffff40fbd47825 */ /* 0x044fe600078e02ce */
[----:B------:R2:W-:Y:S01]  /*7920*/  REDG.E.ADD.F32.FTZ.RN.STRONG.GPU desc[UR34][R242.64+0x80], R16 ;  /* 0x00008010f20079a6 */ /* 0x0005e2000c12f322 */
[C---:B------:R-:W-:Y:S03]  /*7930*/  LEA R4, P0, R251.reuse, R212, 0x5 ;  /* 0x000000d4fb047211 */ /* 0x040fe600078028ff */
[----:B------:R2:W-:Y:S01]  /*7940*/  REDG.E.ADD.F32.FTZ.RN.STRONG.GPU desc[UR34][R218.64+0x80], R17 ;  /* 0x00008011da0079a6 */ /* 0x0005e2000c12f322 */
[C---:B------:R-:W-:Y:S03]  /*7950*/  LEA.HI.X.SX32 R5, R251.reuse, R213, 0x5, P0 ;  /* 0x000000d5fb057211 */ /* 0x040fe600000f2eff */
[----:B------:R2:W-:Y:S01]  /*7960*/  REDG.E.ADD.F32.FTZ.RN.STRONG.GPU desc[UR34][R204.64+0x80], R18 ;  /* 0x00008012cc0079a6 */ /* 0x0005e2000c12f322 */
[C---:B---3--:R-:W-:Y:S03]  /*7970*/  LEA R214, P0, R251.reuse, R4, 0x5 ;  /* 0x00000004fbd67211 */ /* 0x048fe600078028ff */
[----:B------:R3:W-:Y:S01]  /*7980*/  REDG.E.ADD.F32.FTZ.RN.STRONG.GPU desc[UR34][R222.64+0x80], R19 ;  /* 0x00008013de0079a6 */ /* 0x0007e2000c12f322 */
[C---:B------:R-:W-:Y:S02]  /*7990*/  LEA.HI.X.SX32 R215, R251.reuse, R5, 0x5, P0 ;  /* 0x00000005fbd77211 */ /* 0x040fe400000f2eff */
[C---:B------:R-:W-:Y:S01]  /*79a0*/  LEA R6, P0, R251.reuse, R214, 0x5 ;  /* 0x000000d6fb067211 */ /* 0x040fe200078028ff */
[----:B------:R3:W-:Y:S03]  /*79b0*/  REDG.E.ADD.F32.FTZ.RN.STRONG.GPU desc[UR34][R220.64+0x80], R12 ;  /* 0x0000800cdc0079a6 */ /* 0x0007e6000c12f322 */
[C---:B----4-:R-:W-:Y:S01]  /*79c0*/  LEA.HI.X.SX32 R7, R251.reuse, R215, 0x5, P0 ;  /* 0x000000d7fb077211 */ /* 0x050fe200000f2eff */
        /* <DEDUP_REMOVED lines=47> */
[C---:B----4-:R-:W-:Y:S01]  /*7cc0*/  LEA.HI.X.SX32 R13, R251.reuse, R221, 0x5, P0 ;  /* 0x000000ddfb0d7211 */ /* 0x050fe200000f2eff */
        /* <DEDUP_REMOVED lines=28> */
[----:B------:R2:W-:Y:S01]  /*7e90*/  REDG.E.ADD.F32.FTZ.RN.STRONG.GPU desc[UR34][R4.64+0x280], R109 ;  /* 0x0002806d040079a6 */ /* 0x0005e2000c12f322 */
[----:B------:R-:W-:Y:S01]  /*7ea0*/  LEA.HI.X.SX32 R87, R251, R5, 0x5, P0 ;  /* 0x00000005fb577211 */ /* 0x000fe200000f2eff */
[----:B-1----:R-:W-:Y:S01]  /*7eb0*/  VIADD R112, R231, 0x40 ;  /* 0x00000040e7707836 */ /* 0x002fe20000000000 */
[----:B------:R-:W-:Y:S01]  /*7ec0*/  LEA R6, P0, R251, R86, 0x5 ;  /* 0x00000056fb067211 */ /* 0x000fe200078028ff */
[----:B------:R-:W-:Y:S02]  /*7ed0*/  @P1 VIADD R112, R231, 0xffffffc0 ;  /* 0xffffffc0e7701836 */ /* 0x000fe40000000000 */
        /* <DEDUP_REMOVED lines=77> */
[----:B------:R-:W3:Y:S03]  /*83b0*/  LDSM.16.MT88.4 R88, [R226+0x5000] ;  /* 0x00500000e258783b */ /* 0x000ee60000004200 */
[-C--:B------:R-:W-:Y:S08]  /*83c0*/  HMMA.16816.F32 R132, R92, R96.reuse, R132 ;  /* 0x000000605c84723c */ /* 0x080ff00000001884 */
[C---:B------:R-:W-:Y:S08]  /*83d0*/  HMMA.16816.F32 R136, R100.reuse, R96, R136 ;  /* 0x000000606488723c */ /* 0x040ff00000001888 */
        /* <DEDUP_REMOVED lines=31> */
[-C--:B----4-:R-:W-:Y:S08]  /*85d0*/  HMMA.16816.F32 R180, R4, R96.reuse, R180 ;  /* 0x0000006004b4723c */ /* 0x090ff000000018b4 */
        /* <DEDUP_REMOVED lines=25> */
[C---:B------:R-:W-:Y:S01]  /*8770*/  IMAD.SHL.U32 R2, R230.reuse, 0x10, RZ ;  /* 0x00000010e6027824 */ /* 0x040fe200078e00ff */
        /* <DEDUP_REMOVED lines=14> */
[----:B------:R-:W3:Y:S01]  /*8860*/  @UP0 LDCU.64 UR10, c[0x0][0x5c0] ;  /* 0x0000b800ff0a07ac */ /* 0x000ee20008000a00 */
        /* <DEDUP_REMOVED lines=110> */
[----:B---3--:R-:W-:Y:S01]  /*8f50*/  @UP0 UIMAD.WIDE.U32 UR16, UR15, UR10, URZ ;  /* 0x0000000a0f1002a5 */ /* 0x008fe2000f8e00ff */
        /* <DEDUP_REMOVED lines=100> */
.L_x_2052:
        /* <DEDUP_REMOVED lines=13> */
.L_x_2053:
[----:B------:R-:W2:Y:S01]  /*9670*/  LDCU.64 UR8, c[0x0][0x5c8] ;  /* 0x0000b900ff0877ac */ /* 0x000ea20008000a00 */
[----:B------:R-:W-:-:S04]  /*9680*/  UIADD3 UR5, UPT, UPT, UR36, UR40, URZ ;  /* 0x0000002824057290 */ /* 0x000fc8000fffe0ff */
[----:B--2---:R-:W-:Y:S02]  /*9690*/  UIMAD.WIDE.U32 UR12, UR5, UR8, URZ ;  /* 0x00000008050c72a5 */ /* 0x004fe4000f8e00ff */
[----:B------:R-:W-:-:S04]  /*96a0*/  UIMAD UR5, UR5, UR9, URZ ;  /* 0x00000009050572a4 */ /* 0x000fc8000f8e02ff */
[----:B------:R-:W-:Y:S01]  /*96b0*/  UIADD3 UR5, UPT, UPT, UR13, UR5, URZ ;  /* 0x000000050d057290 */ /* 0x000fe2000fffe0ff */
[----:B------:R-:W-:-:S05]  /*96c0*/  UMOV UR36, UR12 ;  /* 0x0000000c00247c82 */ /* 0x000fca0008000000 */
[----:B------:R-:W-:-:S07]  /*96d0*/  MOV R6, UR5 ;  /* 0x0000000500067c02 */ /* 0x000fce0008000f00 */
.L_x_2054:
        /* <DEDUP_REMOVED lines=63> */
.L_x_2056:
[----:B------:R-:W-:Y:S05]  /*9ad0*/  BSYNC.RECONVERGENT B0 ;  /* 0x0000000000007941 */ /* 0x000fea0003800200 */
.L_x_2055:
        /* <DEDUP_REMOVED lines=21> */
.L_x_2058:
[----:B------:R-:W-:Y:S05]  /*9c30*/  BSYNC.RECONVERGENT B0 ;  /* 0x0000000000007941 */ /* 0x000fea0003800200 */
.L_x_2057:
        /* <DEDUP_REMOVED lines=13> */
[----:B------:R-:W4:Y:S03]  /*9d10*/  LDCU.64 UR10, c[0x0][0x568] ;  /* 0x0000ad00ff0a77ac */ /* 0x000f260008000a00 */
[----:B--23--:R-:W-:-:S04]  /*9d20*/  IMAD.WIDE.U32 R6, R0, UR8, R4 ;  /* 0x0000000800067c25 */ /* 0x00cfc8000f8e0004 */
[----:B------:R-:W-:Y:S01]  /*9d30*/  IMAD R0, R0, UR9, R7 ;  /* 0x0000000900007c24 */ /* 0x000fe2000f8e0207 */
[----:B-1----:R-:W-:Y:S02]  /*9d40*/  ISETP.GE.AND P3, PT, R250, UR5, PT ;  /* 0x00000005fa007c0c */ /* 0x002fe4000bf66270 */
[----:B------:R-:W-:Y:S02]  /*9d50*/  ISETP.GE.AND P2, PT, R249, UR5, PT ;  /* 0x00000005f9007c0c */ /* 0x000fe4000bf46270 */
[----:B------:R-:W-:Y:S02]  /*9d60*/  ISETP.GE.AND P1, PT, R248, UR5, PT ;  /* 0x00000005f8007c0c */ /* 0x000fe4000bf26270 */
[----:B------:R-:W-:Y:S02]  /*9d70*/  ISETP.GE.AND P0, PT, R241, UR5, PT ;  /* 0x00000005f1007c0c */ /* 0x000fe4000bf06270 */
[----:B----4-:R-:W-:-:S04]  /*9d80*/  LEA R40, P4, R6, UR10, 0x1 ;  /* 0x0000000a06287c11 */ /* 0x010fc8000f8808ff */
[----:B------:R-:W-:-:S05]  /*9d90*/  LEA.HI.X R41, R6, UR11, R0, 0x1, P4 ;  /* 0x0000000b06297c11 */ /* 0x000fca000a0f0c00 */
[----:B------:R1:W-:Y:S04]  /*9da0*/  @!P3 STG.E.128 desc[UR34][R40.64], R36 ;  /* 0x000000242800b986 */ /* 0x0003e8000c101d22 */
[----:B------:R1:W-:Y:S04]  /*9db0*/  @!P2 STG.E.128 desc[UR34][R40.64+0x80], R28 ;  /* 0x0000801c2800a986 */ /* 0x0003e8000c101d22 */
[----:B------:R1:W-:Y:S04]  /*9dc0*/  @!P1 STG.E.128 desc[UR34][R40.64+0x100], R20 ;  /* 0x0001001428009986 */ /* 0x0003e8000c101d22 */
[----:B------:R1:W-:Y:S02]  /*9dd0*/  @!P0 STG.E.128 desc[UR34][R40.64+0x180], R12 ;  /* 0x0001800c28008986 */ /* 0x0003e4000c101d22 */
.L_x_2060:
[----:B------:R-:W-:Y:S05]  /*9de0*/  BSYNC.RECONVERGENT B0 ;  /* 0x0000000000007941 */ /* 0x000fea0003800200 */
.L_x_2059:
        /* <DEDUP_REMOVED lines=18> */
.L_x_2026:
[----:B------:R-:W-:Y:S05]  /*9f10*/  BSYNC.RECONVERGENT B1 ;  /* 0x0000000000017941 */ /* 0x000fea0003800200 */
.L_x_2004:
[----:B------:R-:W4:Y:S01]  /*9f20*/  LDCU UR8, c[0x0][0x438] ;  /* 0x00008700ff0877ac */ /* 0x000f220008000800 */
[----:B------:R-:W3:Y:S01]  /*9f30*/  LDCU UR9, c[0x0][0x370] ;  /* 0x00006e00ff0977ac */ /* 0x000ee20008000800 */
[----:B------:R-:W-:Y:S01]  /*9f40*/  UMOV UR10, UR19 ;  /* 0x00000013000a7c82 */ /* 0x000fe20008000000 */
[----:B----4-:R-:W-:-:S04]  /*9f50*/  UIADD3 UR8, UPT, UPT, UR8, 0x3f, URZ ;  /* 0x0000003f08087890 */ /* 0x010fc8000fffe0ff */
[----:B------:R-:W-:Y:S02]  /*9f60*/  USHF.R.S32.HI UR5, URZ, 0x1f, UR8 ;  /* 0x0000001fff057899 */ /* 0x000fe40008011408 */
[----:B---3--:R-:W-:Y:S02]  /*9f70*/  UIADD3 UR37, UPT, UPT, UR9, UR37, URZ ;  /* 0x0000002509257290 */ /* 0x008fe4000fffe0ff */
[----:B------:R-:W-:-:S04]  /*9f80*/  ULEA.HI UR5, UR5, UR8, URZ, 0x6 ;  /* 0x0000000805057291 */ /* 0x000fc8000f8f30ff */
[----:B------:R-:W-:-:S04]  /*9f90*/  USHF.R.S32.HI UR5, URZ, 0x6, UR5 ;  /* 0x00000006ff057899 */ /* 0x000fc80008011405 */
[----:B------:R-:W-:-:S09]  /*9fa0*/  UISETP.GE.AND UP0, UPT, UR37, UR5, UPT ;  /* 0x000000052500728c */ /* 0x000fd2000bf06270 */
[----:B------:R-:W-:Y:S05]  /*9fb0*/  BRA.U !UP0, `(.L_x_2061) ;  /* 0xffffff6108d07547 */ /* 0x000fea000b83ffff */
[----:B------:R-:W-:Y:S05]  /*9fc0*/  EXIT ;  /* 0x000000000000794d */ /* 0x000fea0003800000 */
.L_x_2062:
        /* <DEDUP_REMOVED lines=11> */
.L_x_2529:


//--------------------- .text._ZN5flash44flash_bwd_dq_dk_dv_loop_seqk_parallel_kernelI23Flash_bwd_kernel_traitsILi256ELi64ELi64ELi8ELi4ELi2ELi2ELb0ELb0EN7cutlass6half_tE19Flash_kernel_traitsILi256ELi64ELi64ELi8ES3_EELb1ELb0ELb0ELb0ELb0ELb1ELb0EEEvNS_16Flash_bwd_paramsE --------------------------
	.section	.text._ZN5flash44flash_bwd_dq_dk_dv_loop_seqk_parallel_kernelI23Flash_bwd_kernel_traitsILi256ELi64ELi64ELi8ELi4ELi2ELi2ELb0ELb0EN7cutlass6half_tE19Flash_kernel_traitsILi256ELi64ELi64ELi8ES3_EELb1ELb0ELb0ELb0ELb0ELb1ELb0EEEvNS_16Flash_bwd_paramsE,"ax",@progbits
	.align	128
        .global         _ZN5flash44flash_bwd_dq_dk_dv_loop_seqk_parallel_kernelI23Flash_bwd_kernel_traitsILi256ELi64ELi64ELi8ELi4ELi2ELi2ELb0ELb0EN7cutlass6half_tE19Flash_kernel_traitsILi256ELi64ELi64ELi8ES3_EELb1ELb0ELb0ELb0ELb0ELb1ELb0EEEvNS_16Flash_bwd_paramsE
        .type           _ZN5flash44flash_bwd_dq_dk_dv_loop_seqk_parallel_kernelI23Flash_bwd_kernel_traitsILi256ELi64ELi64ELi8ELi4ELi2ELi2ELb0ELb0EN7cutlass6half_tE19Flash_kernel_traitsILi256ELi64ELi64ELi8ES3_EELb1ELb0ELb0ELb0ELb0ELb1ELb0EEEvNS_16Flash_bwd_paramsE,@function
        .size           _ZN5flash44flash_bwd_dq_dk_dv_loop_seqk_parallel_kernelI23Flash_bwd_kernel_traitsILi256ELi64ELi64ELi8ELi4ELi2ELi2ELb0ELb0EN7cutlass6half_tE19Flash_kernel_traitsILi256ELi64ELi64ELi8ES3_EELb1ELb0ELb0ELb0ELb0ELb1ELb0EEEvNS_16Flash_bwd_paramsE,(.L_x_2530 - _ZN5flash44flash_bwd_dq_dk_dv_loop_seqk_parallel_kernelI23Flash_bwd_kernel_traitsILi256ELi64ELi64ELi8ELi4ELi2ELi2ELb0ELb0EN7cutlass6half_tE19Flash_kernel_traitsILi256ELi64ELi64ELi8ES3_EELb1ELb0ELb0ELb0ELb0ELb1ELb0EEEvNS_16Flash_bwd_paramsE)
        .other          _ZN5flash44flash_bwd_dq_dk_dv_loop_seqk_parallel_kernelI23Flash_bwd_kernel_traitsILi256ELi64ELi64ELi8ELi4ELi2ELi2ELb0ELb0EN7cutlass6half_tE19Flash_kernel_traitsILi256ELi64ELi64ELi8ES3_EELb1ELb0ELb0ELb0ELb0ELb1ELb0EEEvNS_16Flash_bwd_paramsE,@"STO_CUDA_ENTRY STV_DEFAULT"
_ZN5flash44flash_bwd_dq_dk_dv_loop_seqk_parallel_kernelI23Flash_bwd_kernel_traitsILi256ELi64ELi64ELi8ELi4ELi2ELi2ELb0ELb0EN7cutlass6half_tE19Flash_kernel_traitsILi256ELi64ELi64ELi8ES3_EELb1ELb0ELb0ELb0ELb0ELb1ELb0EEEvNS_16Flash_bwd_paramsE:
.text._ZN5flash44flash_bwd_dq_dk_dv_loop_seqk_parallel_kernelI23Flash_bwd_kernel_traitsILi256ELi64ELi64ELi8ELi4ELi2ELi2ELb0ELb0EN7cutlass6half_tE19Flash_kernel_traitsILi256ELi64ELi64ELi8ES3_EELb1ELb0ELb0ELb0ELb0ELb1ELb0EEEvNS_16Flash_bwd_paramsE:
        /* <DEDUP_REMOVED lines=51> */
.L_x_2100:
        /* <DEDUP_REMOVED lines=54> */
.L_x_2063:
        /* <DEDUP_REMOVED lines=34> */
.L_x_2065:
[----:B------:R-:W2:Y:S01]  /*08b0*/  LDCU.64 UR14, c[0x0][0x3b8] ;  /* 0x00007700ff0e77ac */ /* 0x000ea20008000a00 */
[----:B------:R-:W-:-:S04]  /*08c0*/  UIADD3 UR8, UPT, UPT, UR39, UR42, URZ ;  /* 0x0000002a27087290 */ /* 0x000fc8000fffe0ff */
[----:B--2---:R-:W-:Y:S02]  /*08d0*/  UIMAD.WIDE.U32 UR10, UR8, UR14, URZ ;  /* 0x0000000e080a72a5 */ /* 0x004fe4000f8e00ff */
[----:B------:R-:W-:-:S04]  /*08e0*/  UIMAD UR8, UR8, UR15, URZ ;  /* 0x0000000f080872a4 */ /* 0x000fc8000f8e02ff */
[----:B------:R-:W-:Y:S01]  /*08f0*/  UIADD3 UR8, UPT, UPT, UR11, UR8, URZ ;  /* 0x000000080b087290 */ /* 0x000fe2000fffe0ff */
[----:B------:R-:W-:-:S05]  /*0900*/  UMOV UR46, UR10 ;  /* 0x0000000a002e7c82 */ /* 0x000fca0008000000 */
[----:B------:R-:W-:Y:S02]  /*0910*/  MOV R9, UR8 ;  /* 0x0000000800097c02 */ /* 0x000fe40008000f00 */
.L_x_2066:
        /* <DEDUP_REMOVED lines=41> */
.L_x_2067:
[----:B------:R-:W2:Y:S01]  /*0bb0*/  LDCU.64 UR12, c[0x0][0x3c0] ;  /* 0x00007800ff0c77ac */ /* 0x000ea20008000a00 */
[----:B------:R-:W-:-:S04]  /*0bc0*/  UIADD3 UR8, UPT, UPT, UR39, UR42, URZ ;  /* 0x0000002a27087290 */ /* 0x000fc8000fffe0ff */
[----:B--2---:R-:W-:Y:S02]  /*0bd0*/  UIMAD.WIDE.U32 UR48, UR8, UR12, URZ ;  /* 0x0000000c083072a5 */ /* 0x004fe4000f8e00ff */
[----:B------:R-:W-:-:S04]  /*0be0*/  UIMAD UR8, UR8, UR13, URZ ;  /* 0x0000000d080872a4 */ /* 0x000fc8000f8e02ff */
[----:B------:R-:W-:-:S06]  /*0bf0*/  UIADD3 UR8, UPT, UPT, UR49, UR8, URZ ;  /* 0x0000000831087290 */ /* 0x000fcc000fffe0ff */
[----:B------:R-:W-:-:S07]  /*0c00*/  MOV R14, UR8 ;  /* 0x00000008000e7c02 */ /* 0x000fce0008000f00 */
.L_x_2068:
        /* <DEDUP_REMOVED lines=27> */
.L_x_2069:
[----:B------:R-:W-:Y:S02]  /*0dc0*/  UIMAD.WIDE.U32 UR54, UR64, UR16, URZ ;  /* 0x00000010403672a5 */ /* 0x000fe4000f8e00ff */
[----:B------:R-:W-:-:S04]  /*0dd0*/  UIMAD UR8, UR65, UR16, URZ ;  /* 0x00000010410872a4 */ /* 0x000fc8000f8e02ff */
[----:B------:R-:W-:-:S12]  /*0de0*/  UIADD3 UR8, UPT, UPT, UR55, UR8, URZ ;  /* 0x0000000837087290 */ /* 0x000fd8000fffe0ff */
.L_x_2070:
        /* <DEDUP_REMOVED lines=20> */
.L_x_2071:
[----:B------:R-:W2:Y:S01]  /*0f30*/  LDCU UR56, c[0x0][0x434] ;  /* 0x00008680ff3877ac */ /* 0x000ea20008000800 */
[----:B------:R-:W-:-:S04]  /*0f40*/  UIMAD UR10, UR24, UR45, UR23 ;  /* 0x0000002d180a72a4 */ /* 0x000fc8000f8e0217 */
[----:B--2---:R-:W-:Y:S02]  /*0f50*/  UIMAD UR56, UR10, UR56, URZ ;  /* 0x000000380a3872a4 */ /* 0x004fe4000f8e02ff */
.L_x_2072:
        /* <DEDUP_REMOVED lines=11> */
.L_x_2073:
[----:B------:R-:W2:Y:S01]  /*1010*/  LDCU UR55, c[0x0][0x444] ;  /* 0x00008880ff3777ac */ /* 0x000ea20008000800 */
[----:B------:R-:W-:-:S04]  /*1020*/  UIMAD UR10, UR24, UR45, UR23 ;  /* 0x0000002d180a72a4 */ /* 0x000fc8000f8e0217 */
[----:B--2---:R-:W-:-:S12]  /*1030*/  UIMAD UR55, UR10, UR55, URZ ;  /* 0x000000370a3772a4 */ /* 0x004fd8000f8e02ff */
.L_x_2074:
[----:B------:R-:W2:Y:S01]  /*1040*/  S2R R10, SR_TID.X ;  /* 0x00000000000a7919 */ /* 0x000ea20000002100 */
[----:B------:R-:W-:Y:S01]  /*1050*/  USHF.R.S32.HI UR10, URZ, 0x1f, UR9 ;  /* 0x0000001fff0a7899 */ /* 0x000fe20008011409 */
[----:B------:R-:W3:Y:S01]  /*1060*/  LDC.64 R2, c[0x0][0x3b0] ;  /* 0x0000ec00ff027b82 */ /* 0x000ee20000000a00 */
[----:B------:R-:W-:Y:S01]  /*1070*/  UIADD3 UR54, UP1, UP0, UR62, UR54, UR9 ;  /* 0x000000363e367290 */ /* 0x000fe2000f83e009 */
[----:B------:R-:W-:Y:S01]  /*1080*/  MOV R17, RZ ;  /* 0x000000ff00117202 */ /* 0x000fe20000000f00 */
[----:B------:R-:W-:Y:S01]  /*1090*/  ULEA UR55, UR49, UR55, 0x6 ;  /* 0x0000003731377291 */ /* 0x000fe2000f8e30ff */
[----:B------:R-:W-:Y:S01]  /*10a0*/  BSSY.RECONVERGENT B1, `(.L_x_2064) ;  /* 0x00007f1000017945 */ /* 0x000fe20003800200 */
[----:B------:R-:W-:Y:S02]  /*10b0*/  UIADD3.X UR53, UPT, UPT, UR53, UR8, UR10, UP1, UP0 ;  /* 0x0000000835357290 */ /* 0x000fe40008fe040a */
[----:B------:R-:W-:Y:S02]  /*10c0*/  UISETP.GT.AND UP0, UPT, UR43, URZ, UPT ;  /* 0x000000ff2b00728c */ /* 0x000fe4000bf04270 */
[----:B------:R-:W-:Y:S01]  /*10d0*/  ULEA UR56, UR49, UR56, 0x6 ;  /* 0x0000003831387291 */ /* 0x000fe2000f8e30ff */
[----:B------:R-:W4:Y:S02]  /*10e0*/  LDCU.128 UR8, c[0x0][0x590] ;  /* 0x0000b200ff0877ac */ /* 0x000f240008000c00 */
[----:B----4-:R-:W-:Y:S01]  /*10f0*/  UIMAD UR16, UR51, UR8, URZ ;  /* 0x00000008331072a4 */ /* 0x010fe2000f8e02ff */
[----:B--2---:R-:W-:Y:S01]  /*1100*/  IMAD.SHL.U32 R12, R10, 0x8, RZ ;  /* 0x000000080a0c7824 */ /* 0x004fe200078e00ff */
[----:B------:R-:W-:Y:S01]  /*1110*/  SHF.R.U32.HI R13, RZ, 0x3, R10 ;  /* 0x00000003ff0d7819 */ /* 0x000fe2000001160a */
[----:B------:R-:W-:Y:S01]  /*1120*/  IMAD.U32 R0, RZ, RZ, UR8 ;  /* 0x00000008ff007e24 */ /* 0x000fe2000f8e00ff */
[----:B------:R-:W-:Y:S01]  /*1130*/  UIMAD UR16, UR50, UR9, UR16 ;  /* 0x00000009321072a4 */ /* 0x000fe2000f8e0210 */
[----:B------:R-:W-:Y:S01]  /*1140*/  IMAD.U32 R20, RZ, RZ, UR10 ;  /* 0x0000000aff147e24 */ /* 0x000fe2000f8e00ff */
[----:B------:R-:W-:Y:S01]  /*1150*/  LOP3.LUT R16, R12, 0x38, RZ, 0xc0, !PT ;  /* 0x000000380c107812 */ /* 0x000fe200078ec0ff */
[----:B------:R-:W-:Y:S01]  /*1160*/  IMAD.U32 R5, RZ, RZ, UR11 ;  /* 0x0000000bff057e24 */ /* 0x000fe2000f8e00ff */
[----:B------:R-:W2:Y:S01]  /*1170*/  LDCU.64 UR10, c[0x0][0x550] ;  /* 0x0000aa00ff0a77ac */ /* 0x000ea20008000a00 */
[----:B------:R-:W-:-:S02]  /*1180*/  LOP3.LUT R11, R10, 0x1f, RZ, 0xc0, !PT ;  /* 0x0000001f0a0b7812 */ /* 0x000fc400078ec0ff */
[----:B------:R-:W-:Y:S01]  /*1190*/  IADD3 R6, P0, PT, R16, UR60, RZ ;  /* 0x0000003c10067c10 */ /* 0x000fe2000ff1e0ff */
[----:B---3--:R-:W-:Y:S01]  /*11a0*/  IMAD.WIDE.U32 R18, R2, UR50, R16 ;  /* 0x0000003202127c25 */ /* 0x008fe2000f8e0010 */
[----:B------:R-:W3:Y:S03]  /*11b0*/  LDCU.64 UR60, c[0x0][0x420] ;  /* 0x00008400ff3c77ac */ /* 0x000ee60008000a00 */
[----:B------:R-:W-:Y:S01]  /*11c0*/  IMAD.X R7, RZ, RZ, UR17, P0 ;  /* 0x00000011ff077e24 */ /* 0x000fe200080e06ff */
[----:B------:R-:W-:Y:S01]  /*11d0*/  IADD3 R18, P0, PT, R18, UR52, RZ ;  /* 0x0000003412127c10 */ /* 0x000fe2000ff1e0ff */
[----:B------:R-:W-:-:S04]  /*11e0*/  IMAD.WIDE.U32 R6, R0, UR50, R6 ;  /* 0x0000003200067c25 */ /* 0x000fc8000f8e0006 */
[----:B------:R-:W-:Y:S01]  /*11f0*/  IMAD R0, R2, UR51, RZ ;  /* 0x0000003302007c24 */ /* 0x000fe2000f8e02ff */
[----:B------:R-:W-:Y:S01]  /*1200*/  IADD3 R7, PT, PT, R7, UR16, RZ ;  /* 0x0000001007077c10 */ /* 0x000fe2000fffe0ff */
[----:B------:R-:W4:Y:S02]  /*1210*/  LDCU.64 UR16, c[0x0][0x3c8] ;  /* 0x00007900ff1077ac */ /* 0x000f240008000a00 */
[----:B------:R-:W-:Y:S02]  /*1220*/  IMAD R0, R3, UR50, R0 ;  /* 0x0000003203007c24 */ /* 0x000fe4000f8e0200 */
[----:B------:R-:W-:Y:S01]  /*1230*/  IMAD.WIDE.U32 R20, R20, UR23, R6 ;  /* 0x0000001714147c25 */ /* 0x000fe2000f8e0006 */
[----:B------:R-:W-:Y:S01]  /*1240*/  UIMAD UR51, UR45, UR58, URZ ;  /* 0x0000003a2d3372a4 */ /* 0x000fe2000f8e02ff */
[----:B------:R-:W5:Y:S01]  /*1250*/  LDC.64 R6, c[0x0][0x5f8] ;  /* 0x00017e00ff067b82 */ /* 0x000f620000000a00 */
[----:B------:R-:W-:Y:S01]  /*1260*/  IADD3.X R19, PT, PT, R19, UR47, R0, P0, !PT ;  /* 0x0000002f13137c10 */ /* 0x000fe200087fe400 */
[----:B------:R-:W-:Y:S01]  /*1270*/  IMAD R21, R5, UR23, R21 ;  /* 0x0000001705157c24 */ /* 0x000fe2000f8e0215 */
[----:B------:R-:W-:Y:S01]  /*1280*/  SHF.R.U32.HI R0, RZ, 0x5, R10 ;  /* 0x00000005ff007819 */ /* 0x000fe2000001160a */
[----:B------:R-:W-:Y:S01]  /*1290*/  USHF.L.U64.HI UR47, UR8, 0x5, UR9 ;  /* 0x00000005082f7899 */ /* 0x000fe20008010209 */
[----:B------:R-:W-:Y:S01]  /*12a0*/  ISETP.NE.AND P0, PT, RZ, UR57, PT ;  /* 0x00000039ff007c0c */ /* 0x000fe2000bf05270 */
[C---:B------:R-:W-:Y:S01]  /*12b0*/  IMAD.WIDE.U32 R20, R13.reuse, UR8, R20 ;  /* 0x000000080d147c25 */ /* 0x040fe2000f8e0014 */
[----:B------:R-:W-:Y:S01]  /*12c0*/  USHF.L.U32 UR50, UR8, 0x5, URZ ;  /* 0x0000000508327899 */ /* 0x000fe200080006ff */
[----:B------:R-:W1:Y:S02]  /*12d0*/  LDCU.64 UR58, c[0x0][0x5e8] ;  /* 0x0000bd00ff3a77ac */ /* 0x000e640008000a00 */
[----:B------:R-:W-:Y:S01]  /*12e0*/  IMAD R5, R13, UR9, R21 ;  /* 0x000000090d057c24 */ /* 0x000fe2000f8e0215 */
[C---:B--2---:R-:W-:Y:S01]  /*12f0*/  LEA R236, P3, R20.reuse, UR10, 0x1 ;  /* 0x0000000a14ec7c11 */ /* 0x044fe2000f8608ff */
[----:B----4-:R-:W-:Y:S01]  /*1300*/  IMAD.U32 R22, RZ, RZ, UR16 ;  /* 0x00000010ff167e24 */ /* 0x010fe2000f8e00ff */
[----:B------:R-:W2:Y:S02]  /*1310*/  LDCU.64 UR8, c[0x0][0x380] ;  /* 0x00007000ff0877ac */ /* 0x000ea40008000a00 */
[----:B------:R-:W-:Y:S01]  /*1320*/  LEA.HI.X R237, R20, UR11, R5, 0x1, P3 ;  /* 0x0000000b14ed7c11 */ /* 0x000fe200098f0c05 */
[----:B------:R-:W-:Y:S01]  /*1330*/  IMAD.WIDE.U32 R22, R22, UR23, R18 ;  /* 0x0000001716167c25 */ /* 0x000fe2000f8e0012 */
[----:B------:R-:W-:-:S03]  /*1340*/  USHF.L.U32 UR52, UR51, 0x6, URZ ;  /* 0x0000000633347899 */ /* 0x000fc600080006ff */
[----:B------:R-:W-:Y:S01]  /*1350*/  IMAD.U32 R18, RZ, RZ, UR17 ;  /* 0x00000011ff127e24 */ /* 0x000fe2000f8e00ff */
[----:B------:R-:W4:Y:S01]  /*1360*/  LDCU.64 UR16, c[0x0][0x570] ;  /* 0x0000ae00ff1077ac */ /* 0x000f220008000a00 */
[----:B-----5:R-:W-:Y:S01]  /*1370*/  IMAD.WIDE.U32 R24, R6, UR21, RZ ;  /* 0x0000001506187c25 */ /* 0x020fe2000f8e00ff */
[----:B-1----:R-:W-:-:S03]  /*1380*/  UIMAD.WIDE UR58, UR55, 0x4, UR58 ;  /* 0x00000004373a78a5 */ /* 0x002fc6000f8e023a */
[----:B------:R-:W-:Y:S01]  /*1390*/  IMAD R6, R0, UR51, R11 ;  /* 0x0000003300067c24 */ /* 0x000fe2000f8e020b */
[----:B------:R-:W-:Y:S01]  /*13a0*/  SEL R15, R24, RZ, P0 ;  /* 0x000000ff180f7207 */ /* 0x000fe20000000000 */
[----:B------:R-:W-:Y:S02]  /*13b0*/  IMAD R7, R7, UR21, R25 ;  /* 0x0000001507077c24 */ /* 0x000fe4000f8e0219 */
[----:B------:R-:W-:Y:S01]  /*13c0*/  IMAD R23, R18, UR23, R23 ;  /* 0x0000001712177c24 */ /* 0x000fe2000f8e0217 */
[----:B------:R-:W-:Y:S02]  /*13d0*/  IADD3 R15, P2, P1, R6, UR54, R15 ;  /* 0x00000036060f7c10 */ /* 0x000fe4000f95e00f */
[----:B------:R-:W-:Y:S01]  /*13e0*/  SHF.R.S32.HI R6, RZ, 0x1f, R6 ;  /* 0x0000001fff067819 */ /* 0x000fe20000011406 */
[----:B------:R-:W-:Y:S01]  /*13f0*/  IMAD.WIDE.U32 R18, R13, R2, R22 ;  /* 0x000000020d127225 */ /* 0x000fe200078e0016 */
[----:B------:R-:W-:-:S03]  /*1400*/  SEL R7, R7, RZ, P0 ;  /* 0x000000ff07077207 */ /* 0x000fc60000000000 */
[----:B------:R-:W-:Y:S01]  /*1410*/  IMAD R5, R13, R3, R19 ;  /* 0x000000030d057224 */ /* 0x000fe200078e0213 */
[----:B------:R-:W-:Y:S02]  /*1420*/  IADD3.X R7, PT, PT, R6, UR53, R7, P2, P1 ;  /* 0x0000003506077c10 */ /* 0x000fe400097e2407 */
[----:B------:R-:W-:Y:S02]  /*1430*/  MOV R6, UR52 ;  /* 0x0000003400067c02 */ /* 0x000fe40008000f00 */
[----:B------:R-:W-:Y:S01]  /*1440*/  IADD3 R15, P1, PT, R15, UR52, RZ ;  /* 0x000000340f0f7c10 */ /* 0x000fe2000ff3e0ff */
[----:B---3--:R-:W-:Y:S01]  /*1450*/  UIMAD.WIDE UR52, UR56, 0x4, UR60 ;  /* 0x00000004383478a5 */ /* 0x008fe2000f8e023c */
[----:B--2---:R-:W-:Y:S02]  /*1460*/  LEA R238, P2, R18, UR8, 0x1 ;  /* 0x0000000812ee7c11 */ /* 0x004fe4000f8408ff */
[----:B------:R-:W-:Y:S02]  /*1470*/  LEA.HI.X.SX32 R6, R6, R7, 0x1, P1 ;  /* 0x0000000706067211 */ /* 0x000fe400008f0eff */
[C---:B----4-:R-:W-:Y:S01]  /*1480*/  LEA R234, P1, R15.reuse, UR16, 0x2 ;  /* 0x000000100fea7c11 */ /* 0x050fe2000f8210ff */
[----:B------:R-:W-:Y:S01]  /*1490*/  UMOV UR16, UR58 ;  /* 0x0000003a00107c82 */ /* 0x000fe20008000000 */
[----:B------:R-:W-:Y:S01]  /*14a0*/  LEA.HI.X R239, R18, UR9, R5, 0x1, P2 ;  /* 0x0000000912ef7c11 */ /* 0x000fe200090f0c05 */
[C---:B------:R-:W-:Y:S01]  /*14b0*/  IMAD.SHL.U32 R5, R2.reuse, 0x20, RZ ;  /* 0x0000002002057824 */ /* 0x040fe200078e00ff */
[----:B------:R-:W-:Y:S01]  /*14c0*/  LEA.HI.X R235, R15, UR17, R6, 0x2, P1 ;  /* 0x000000110feb7c11 */ /* 0x000fe200088f1406 */
[C---:B------:R-:W-:Y:S01]  /*14d0*/  VIADD R15, R13.reuse, 0x20 ;  /* 0x000000200d0f7836 */ /* 0x040fe20000000000 */
[----:B------:R-:W-:Y:S01]  /*14e0*/  IADD3 R20, P1, PT, R13, 0x20, RZ ;  /* 0x000000200d147810 */ /* 0x000fe20007f3e0ff */
[----:B------:R-:W-:Y:S01]  /*14f0*/  UMOV UR17, UR59 ;  /* 0x0000003b00117c82 */ /* 0x000fe20008000000 */
[----:B------:R-:W-:-:S02]  /*1500*/  SHF.L.U64.HI R3, R2, 0x5, R3 ;  /* 0x0000000502037819 */ /* 0x000fc40000010203 */
[----:B------:R-:W-:Y:S01]  /*1510*/  IADD3.X R2, PT, PT, RZ, RZ, RZ, P1, !PT ;  /* 0x000000ffff027210 */ /* 0x000fe20000ffe4ff */
[----:B------:R-:W-:Y:S08]  /*1520*/  BRA.U UP0, `(.L_x_2075) ;  /* 0x0000000500dc7547 */ /* 0x000ff0000b800000 */
        /* <DEDUP_REMOVED lines=13> */
.L_x_2076:
[----:B------:R-:W1:Y:S01]  /*1600*/  LDCU.64 UR12, c[0x0][0x5c0] ;  /* 0x0000b800ff0c77ac */ /* 0x000e620008000a00 */
[----:B------:R-:W-:-:S04]  /*1610*/  UIADD3 UR8, UPT, UPT, UR39, UR42, URZ ;  /* 0x0000002a27087290 */ /* 0x000fc8000fffe0ff */
[----:B-1----:R-:W-:Y:S02]  /*1620*/  UIMAD.WIDE.U32 UR16, UR8, UR12, URZ ;  /* 0x0000000c081072a5 */ /* 0x002fe4000f8e00ff */
[----:B------:R-:W-:-:S04]  /*1630*/  UIMAD UR8, UR8, UR13, URZ ;  /* 0x0000000d080872a4 */ /* 0x000fc8000f8e02ff */
[----:B------:R-:W-:-:S06]  /*1640*/  UIADD3 UR8, UPT, UPT, UR17, UR8, URZ ;  /* 0x0000000811087290 */ /* 0x000fcc000fffe0ff */
[----:B------:R-:W-:Y:S02]  /*1650*/  MOV R0, UR8 ;  /* 0x0000000800007c02 */ /* 0x000fe40008000f00 */
.L_x_2077:
        /* <DEDUP_REMOVED lines=13> */
.L_x_2078:
[----:B------:R-:W1:Y:S01]  /*1730*/  LDCU.64 UR10, c[0x0][0x5c8] ;  /* 0x0000b900ff0a77ac */ /* 0x000e620008000a00 */
[----:B------:R-:W-:-:S04]  /*1740*/  UIADD3 UR39, UPT, UPT, UR39, UR42, URZ ;  /* 0x0000002a27277290 */ /* 0x000fc8000fffe0ff */
[----:B-1----:R-:W-:Y:S02]  /*1750*/  UIMAD.WIDE.U32 UR14, UR39, UR10, URZ ;  /* 0x0000000a270e72a5 */ /* 0x002fe4000f8e00ff */
[----:B------:R-:W-:-:S04]  /*1760*/  UIMAD UR39, UR39, UR11, URZ ;  /* 0x0000000b272772a4 */ /* 0x000fc8000f8e02ff */
[----:B------:R-:W-:-:S06]  /*1770*/  UIADD3 UR39, UPT, UPT, UR15, UR39, URZ ;  /* 0x000000270f277290 */ /* 0x000fcc000fffe0ff */
[----:B------:R-:W-:-:S07]  /*1780*/  MOV R3, UR39 ;  /* 0x0000002700037c02 */ /* 0x000fce0008000f00 */
.L_x_2079:
        /* <DEDUP_REMOVED lines=26> */
.L_x_2081:
[----:B------:R-:W-:Y:S05]  /*1930*/  BSYNC.RECONVERGENT B0 ;  /* 0x0000000000007941 */ /* 0x000fea0003800200 */
.L_x_2080:
        /* <DEDUP_REMOVED lines=14> */
.L_x_2083:
[----:B------:R-:W-:Y:S05]  /*1a20*/  BSYNC.RECONVERGENT B0 ;  /* 0x0000000000007941 */ /* 0x000fea0003800200 */
.L_x_2082:
        /* <DEDUP_REMOVED lines=24> */
.L_x_2085:
[----:B------:R-:W-:Y:S05]  /*1bb0*/  BSYNC.RECONVERGENT B0 ;  /* 0x0000000000007941 */ /* 0x000fea0003800200 */
.L_x_2084:
        /* <DEDUP_REMOVED lines=14> */
.L_x_2075:
[----:B------:R-:W1:Y:S01]  /*1ca0*/  LDCU.64 UR10, c[0x0][0x3d0] ;  /* 0x00007a00ff0a77ac */ /* 0x000e620008000a00 */
[----:B------:R-:W-:Y:S02]  /*1cb0*/  IMAD.U32 R7, RZ, RZ, UR14 ;  /* 0x0000000eff077e24 */ /* 0x000fe4000f8e00ff */
[----:B------:R-:W-:Y:S01]  /*1cc0*/  IMAD.U32 R6, RZ, RZ, UR12 ;  /* 0x0000000cff067e24 */ /* 0x000fe2000f8e00ff */
[----:B------:R-:W2:Y:S01]  /*1cd0*/  LDCU.64 UR8, c[0x0][0x3d8] ;  /* 0x00007b00ff0877ac */ /* 0x000ea20008000a00 */
[----:B------:R-:W-:Y:S01]  /*1ce0*/  IMAD.WIDE.U32 R18, R7, UR31, R16 ;  /* 0x0000001f07127c25 */ /* 0x000fe2000f8e0010 */
[----:B------:R-:W-:-:S03]  /*1cf0*/  UIMAD UR54, UR30, UR14, URZ ;  /* 0x0000000e1e3672a4 */ /* 0x000fc6000f8e02ff */
[----:B------:R-:W-:Y:S01]  /*1d00*/  IMAD.WIDE.U32 R6, R6, UR31, R16 ;  /* 0x0000001f06067c25 */ /* 0x000fe2000f8e0010 */
[----:B------:R-:W-:Y:S01]  /*1d10*/  UIMAD UR43, UR49, -0x40, UR43 ;  /* 0xffffffc0312b78a4 */ /* 0x000fe2000f8e022b */
[----:B------:R-:W-:Y:S01]  /*1d20*/  IADD3 R24, P1, PT, R18, UR46, RZ ;  /* 0x0000002e12187c10 */ /* 0x000fe2000ff3e0ff */
[----:B------:R-:W-:Y:S01]  /*1d30*/  UIMAD UR54, UR31, UR15, UR54 ;  /* 0x0000000f1f3672a4 */ /* 0x000fe2000f8e0236 */
[----:B------:R-:W-:Y:S01]  /*1d40*/  IMAD.U32 R33, RZ, RZ, UR50 ;  /* 0x00000032ff217e24 */ /* 0x000fe2000f8e00ff */
[----:B------:R-:W-:Y:S01]  /*1d50*/  UIMAD UR30, UR30, UR12, URZ ;  /* 0x0000000c1e1e72a4 */ /* 0x000fe2000f8e02ff */
[----:B------:R-:W-:Y:S01]  /*1d60*/  @P0 BAR.SYNC.DEFER_BLOCKING 0x0 ;  /* 0x0000000000000b1d */ /* 0x000fe20000010000 */
[----:B------:R-:W-:Y:S01]  /*1d70*/  UIADD3 UR46, UPT, UPT, -UR31, UR35, URZ ;  /* 0x000000231f2e7290 */ /* 0x000fe2000fffe1ff */
[----:B------:R-:W-:Y:S01]  /*1d80*/  ISETP.GE.AND P4, PT, R15, UR43, PT ;  /* 0x0000002b0f007c0c */ /* 0x000fe2000bf86270 */
[----:B------:R-:W-:Y:S01]  /*1d90*/  UIMAD UR30, UR31, UR13, UR30 ;  /* 0x0000000d1f1e72a4 */ /* 0x000fe2000f8e021e */
[----:B------:R-:W-:Y:S01]  /*1da0*/  IADD3.X R25, PT, PT, R9, UR54, R19, P1, !PT ;  /* 0x0000003609197c10 */ /* 0x000fe20008ffe413 */
[----:B-1----:R-:W-:Y:S01]  /*1db0*/  IMAD R9, R8, UR10, RZ ;  /* 0x0000000a08097c24 */ /* 0x002fe2000f8e02ff */
[----:B------:R-:W-:-:S02]  /*1dc0*/  IADD3 R16, P1, PT, R6, UR48, RZ ;  /* 0x0000003006107c10 */ /* 0x000fc4000ff3e0ff */
[----:B------:R-:W-:Y:S01]  /*1dd0*/  SHF.R.U32.HI R230, RZ, 0x2, R10 ;  /* 0x00000002ffe67819 */ /* 0x000fe2000001160a */
[C---:B------:R-:W-:Y:S01]  /*1de0*/  IMAD R26, R4.reuse, UR11, R9 ;  /* 0x0000000b041a7c24 */ /* 0x040fe2000f8e0209 */
[----:B------:R-:W-:Y:S01]  /*1df0*/  ISETP.GE.AND P2, PT, R15, UR46, PT ;  /* 0x0000002e0f007c0c */ /* 0x000fe2000bf46270 */
[----:B------:R-:W-:Y:S01]  /*1e00*/  IMAD.WIDE.U32 R24, R4, UR10, R24 ;  /* 0x0000000a04187c25 */ /* 0x000fe2000f8e0018 */
[----:B------:R-:W-:Y:S01]  /*1e10*/  IADD3.X R17, PT, PT, R14, UR30, R7, P1, !PT ;  /* 0x0000001e0e117c10 */ /* 0x000fe20008ffe407 */
[----:B------:R-:W1:Y:S01]  /*1e20*/  S2R R212, SR_TID.X ;  /* 0x0000000000d47919 */ /* 0x000e620000002100 */
[----:B------:R-:W-:Y:S01]  /*1e30*/  ISETP.GE.AND P3, PT, R13, UR46, PT ;  /* 0x0000002e0d007c0c */ /* 0x000fe2000bf66270 */
[----:B--2---:R-:W-:Y:S01]  /*1e40*/  IMAD R7, R8, UR8, RZ ;  /* 0x0000000808077c24 */ /* 0x004fe2000f8e02ff */
[----:B------:R-:W-:Y:S01]  /*1e50*/  @!P4 LEA R32, P5, R33, R236, 0x1 ;  /* 0x000000ec2120c211 */ /* 0x000fe200078a08ff */
[----:B------:R-:W-:Y:S01]  /*1e60*/  IMAD.WIDE.U32 R8, R4, UR8, R16 ;  /* 0x0000000804087c25 */ /* 0x000fe2000f8e0010 */
[C---:B------:R-:W-:Y:S01]  /*1e70*/  @!P4 LEA R28, P1, R5.reuse, R238, 0x1 ;  /* 0x000000ee051cc211 */ /* 0x040fe200078208ff */
[----:B------:R-:W-:Y:S01]  /*1e80*/  ULOP3.LUT UR8, UR49, 0x80000001, URZ, 0xc0, !UPT ;  /* 0x8000000131087892 */ /* 0x000fe2000f8ec0ff */
[----:B------:R-:W-:Y:S01]  /*1e90*/  LOP3.LUT R17, R12, 0x1f8, RZ, 0xc0, !PT ;  /* 0x000001f80c117812 */ /* 0x000fe200078ec0ff */
[----:B------:R-:W-:Y:S01]  /*1ea0*/  IMAD R22, R4, UR9, R7 ;  /* 0x0000000904167c24 */ /* 0x000fe2000f8e0207 */
[----:B------:R-:W-:Y:S01]  /*1eb0*/  @!P4 LEA.HI.X R29, R5, R239, R3, 0x1, P1 ;  /* 0x000000ef051dc211 */ /* 0x000fe200008f0c03 */
[----:B------:R-:W-:Y:S01]  /*1ec0*/  IMAD.U32 R4, RZ, RZ, UR50 ;  /* 0x00000032ff047e24 */ /* 0x000fe2000f8e00ff */
[----:B------:R-:W-:Y:S01]  /*1ed0*/  LOP3.LUT R17, R17, 0x38, R10, 0x78, !PT ;  /* 0x0000003811117812 */ /* 0x000fe200078e780a */
[----:B------:R-:W-:Y:S01]  /*1ee0*/  IMAD.U32 R7, RZ, RZ, UR47 ;  /* 0x0000002fff077e24 */ /* 0x000fe2000f8e00ff */
[----:B------:R-:W-:Y:S01]  /*1ef0*/  UISETP.NE.AND UP0, UPT, UR8, 0x1, UPT ;  /* 0x000000010800788c */ /* 0x000fe2000bf05270 */
[----:B------:R-:W-:Y:S01]  /*1f00*/  IMAD.IADD R27, R25, 0x1, R26 ;  /* 0x00000001191b7824 */ /* 0x000fe200078e021a */
[----:B------:R-:W-:Y:S01]  /*1f10*/  LOP3.LUT R17, R17, 0x1e00, R12, 0xf8, !PT ;  /* 0x00001e0011117812 */ /* 0x000fe200078ef80c */
[----:B------:R-:W-:Y:S01]  /*1f20*/  IMAD.IADD R23, R9, 0x1, R22 ;  /* 0x0000000109177824 */ /* 0x000fe200078e0216 */
[----:B------:R-:W-:Y:S01]  /*1f30*/  @!P4 LEA.HI.X R33, R4, R237, R7, 0x1, P5 ;  /* 0x000000ed0421c211 */ /* 0x000fe200028f0c07 */
[----:B------:R-:W-:Y:S01]  /*1f40*/  @!P2 IMAD.MOV.U32 R25, RZ, RZ, R27 ;  /* 0x000000ffff19a224 */ /* 0x000fe200078e001b */
[----:B------:R-:W-:Y:S01]  /*1f50*/  ISETP.GE.AND P5, PT, R13, UR43, PT ;  /* 0x0000002b0d007c0c */ /* 0x000fe2000bfa6270 */
[----:B------:R-:W-:Y:S01]  /*1f60*/  @!P2 IMAD.MOV.U32 R4, RZ, RZ, R8 ;  /* 0x000000ffff04a224 */ /* 0x000fe200078e0008 */
[----:B------:R-:W-:Y:S01]  /*1f70*/  LEA R17, R17, UR25, 0x1 ;  /* 0x0000001911117c11 */ /* 0x000fe2000f8e08ff */
[----:B------:R-:W-:Y:S01]  /*1f80*/  @!P2 IMAD.MOV.U32 R5, RZ, RZ, R23 ;  /* 0x000000ffff05a224 */ /* 0x000fe200078e0017 */
[----:B------:R-:W-:Y:S01]  /*1f90*/  USEL UR8, URZ, 0x8000, UP0 ;  /* 0x00008000ff087887 */ /* 0x000fe20008000000 */
[C---:B------:R-:W-:Y:S01]  /*1fa0*/  @!P2 IMAD R15, R2.reuse, UR14, RZ ;  /* 0x0000000e020fac24 */ /* 0x040fe2000f8e02ff */
[----:B------:R-:W2:Y:S01]  /*1fb0*/  @!P3 LDC.64 R6, c[0x0][0x390] ;  /* 0x0000e400ff06bb82 */ /* 0x000ea20000000a00 */
[----:B------:R-:W-:Y:S01]  /*1fc0*/  @!P2 IMAD R3, R2, UR12, RZ ;  /* 0x0000000c0203ac24 */ /* 0x000fe2000f8e02ff */
[----:B------:R-:W-:Y:S01]  /*1fd0*/  LOP3.LUT R0, R0, 0x3, RZ, 0xc0, !PT ;  /* 0x0000000300007812 */ /* 0x000fe200078ec0ff */
[----:B------:R-:W-:-:S02]  /*1fe0*/  @!P3 IMAD.MOV.U32 R26, RZ, RZ, R24 ;  /* 0x000000ffff1ab224 */ /* 0x000fc400078e0018 */
[----:B------:R-:W-:Y:S02]  /*1ff0*/  IMAD.U32 R227, RZ, RZ, UR44 ;  /* 0x0000002cffe37e24 */ /* 0x000fe4000f8e00ff */
[----:B------:R-:W-:Y:S01]  /*2000*/  IMAD.MOV.U32 R229, RZ, RZ, 0x7f800000 ;  /* 0x7f800000ffe57424 */ /* 0x000fe200078e00ff */
[----:B------:R-:W-:Y:S01]  /*2010*/  @!PT LDS RZ, [RZ] ;  /* 0x00000000fffff984 */ /* 0x000fe20000000800 */
[----:B------:R-:W-:Y:S01]  /*2020*/  @!PT LDS RZ, [RZ] ;  /* 0x00000000fffff984 */ /* 0x000fe20000000800 */
[----:B------:R-:W-:Y:S01]  /*2030*/  @!PT LDS RZ, [RZ] ;  /* 0x00000000fffff984 */ /* 0x000fe20000000800 */
[----:B------:R-:W-:Y:S01]  /*2040*/  @!P5 LDGSTS.E.BYPASS.LTC128B.128 [R17+0x10000], desc[UR36][R236.64] ;  /* 0x10000000ec11dfae */ /* 0x000fe2000b981a24 */
[C---:B------:R-:W-:Y:S02]  /*2050*/  @!P2 IMAD R15, R20.reuse, UR15, R15 ;  /* 0x0000000f140fac24 */ /* 0x040fe4000f8e020f */
[----:B------:R-:W-:Y:S01]  /*2060*/  IMAD.MOV.U32 R228, RZ, RZ, 0x7f800000 ;  /* 0x7f800000ffe47424 */ /* 0x000fe200078e00ff */
[----:B------:R-:W-:Y:S01]  /*2070*/  @!P5 LDGSTS.E.BYPASS.LTC128B.128 [R17+0x12000], desc[UR36][R236.64+0x80] ;  /* 0x12000080ec11dfae */ /* 0x000fe2000b981a24 */
[C---:B------:R-:W-:Y:S01]  /*2080*/  @!P2 IMAD R14, R20.reuse, UR13, R3 ;  /* 0x0000000d140eac24 */ /* 0x040fe2000f8e0203 */
[----:B------:R-:W-:Y:S01]  /*2090*/  UIMAD UR45, UR24, UR45, UR23 ;  /* 0x0000002d182d72a4 */ /* 0x000fe2000f8e0217 */
[C---:B------:R-:W-:Y:S01]  /*20a0*/  @!P2 IMAD.WIDE.U32 R24, R20.reuse, UR14, R24 ;  /* 0x0000000e1418ac25 */ /* 0x040fe2000f8e0018 */
[----:B------:R-:W3:Y:S01]  /*20b0*/  @!P2 LDC.64 R2, c[0x0][0x390] ;  /* 0x0000e400ff02ab82 */ /* 0x000ee20000000a00 */
[----:B------:R-:W-:Y:S01]  /*20c0*/  @!P5 LDGSTS.E.BYPASS.LTC128B.128 [R17+0x14000], desc[UR36][R236.64+0x100] ;  /* 0x14000100ec11dfae */ /* 0x000fe2000b981a24 */
[----:B------:R-:W4:Y:S01]  /*20d0*/  S2R R242, SR_TID.X ;  /* 0x0000000000f27919 */ /* 0x000f220000002100 */
[----:B------:R-:W-:-:S05]  /*20e0*/  @!P2 IMAD.WIDE.U32 R20, R20, UR12, R4 ;  /* 0x0000000c1414ac25 */ /* 0x000fca000f8e0004 */
[----:B------:R-:W2:Y:S01]  /*20f0*/  LDC R243, c[0x0][0x44c] ;  /* 0x00011300fff37b82 */ /* 0x000ea20000000800 */
[----:B------:R-:W-:Y:S01]  /*2100*/  @!P5 LDGSTS.E.BYPASS.LTC128B.128 [R17+0x16000], desc[UR36][R236.64+0x180] ;  /* 0x16000180ec11dfae */ /* 0x000fe2000b981a24 */
[----:B------:R-:W-:Y:S02]  /*2110*/  @!P2 IMAD.IADD R18, R25, 0x1, R15 ;  /* 0x000000011912a824 */ /* 0x000fe400078e020f */
[----:B------:R-:W-:Y:S01]  /*2120*/  IMAD.MOV.U32 R222, RZ, RZ, 0x40 ;  /* 0x00000040ffde7424 */ /* 0x000fe200078e00ff */
[----:B------:R2:W-:Y:S01]  /*2130*/  @P5 STS.128 [R17+0x10000], RZ ;  /* 0x010000ff11005388 */ /* 0x0005e20000000c00 */
[----:B------:R-:W-:Y:S01]  /*2140*/  @!P2 IMAD.IADD R14, R21, 0x1, R14 ;  /* 0x00000001150ea824 */ /* 0x000fe200078e020e */
[----:B-1----:R-:W-:Y:S01]  /*2150*/  SHF.R.U32.HI R226, RZ, 0x2, R212 ;  /* 0x00000002ffe27819 */ /* 0x002fe200000116d4 */
[----:B------:R-:W1:Y:S01]  /*2160*/  @!P2 LDC.64 R4, c[0x0][0x388] ;  /* 0x0000e200ff04ab82 */ /* 0x000e620000000a00 */
[----:B------:R-:W-:Y:S01]  /*2170*/  @!P3 IMAD.MOV.U32 R22, RZ, RZ, R8 ;  /* 0x000000ffff16b224 */ /* 0x000fe200078e0008 */
[----:B------:R1:W-:Y:S01]  /*2180*/  @P5 STS.128 [R17+0x12000], RZ ;  /* 0x012000ff11005388 */ /* 0x0003e20000000c00 */
[----:B------:R-:W-:-:S04]  /*2190*/  @!P3 IMAD.WIDE.U32 R26, R13, UR14, R26 ;  /* 0x0000000e0d1abc25 */ /* 0x000fc8000f8e001a */
[----:B------:R-:W-:Y:S01]  /*21a0*/  IMAD.MOV.U32 R220, RZ, RZ, 0x20 ;  /* 0x00000020ffdc7424 */ /* 0x000fe200078e00ff */
[----:B------:R-:W4:Y:S01]  /*21b0*/  @!P3 LDC.64 R8, c[0x0][0x388] ;  /* 0x0000e200ff08bb82 */ /* 0x000f220000000a00 */
[----:B------:R1:W-:Y:S01]  /*21c0*/  @P5 STS.128 [R17+0x14000], RZ ;  /* 0x014000ff11005388 */ /* 0x0003e20000000c00 */
[----:B------:R-:W-:Y:S01]  /*21d0*/  VIADD R231, R17, UR8 ;  /* 0x0000000811e77c36 */ /* 0x000fe20008000000 */
[----:B------:R-:W-:Y:S01]  /*21e0*/  UIADD3 UR31, UPT, UPT, UR31, 0x40, URZ ;  /* 0x000000401f1f7890 */ /* 0x000fe2000fffe0ff */
[C---:B------:R-:W-:Y:S01]  /*21f0*/  @!P3 IMAD R16, R13.reuse, UR15, R27 ;  /* 0x0000000f0d10bc24 */ /* 0x040fe2000f8e021b */
[----:B------:R1:W-:Y:S01]  /*2200*/  @P5 STS.128 [R17+0x16000], RZ ;  /* 0x016000ff11005388 */ /* 0x0003e20000000c00 */
[----:B------:R-:W-:Y:S01]  /*2210*/  @!P3 IMAD.WIDE.U32 R22, R13, UR12, R22 ;  /* 0x0000000c0d16bc25 */ /* 0x000fe2000f8e0016 */
[----:B------:R-:W-:Y:S02]  /*2220*/  CS2R R190, SRZ ;  /* 0x0000000000be7805 */ /* 0x000fe4000001ff00 */
[----:B------:R-:W-:Y:S01]  /*2230*/  CS2R R188, SRZ ;  /* 0x0000000000bc7805 */ /* 0x000fe2000001ff00 */
[----:B------:R1:W-:Y:S01]  /*2240*/  @P4 STS.128 [R17+0x11000], RZ ;  /* 0x011000ff11004388 */ /* 0x0003e20000000c00 */
[C---:B------:R-:W-:Y:S01]  /*2250*/  IMAD.SHL.U32 R209, R212.reuse, 0x40, RZ ;  /* 0x00000040d4d17824 */ /* 0x040fe200078e00ff */
[----:B------:R-:W-:Y:S01]  /*2260*/  CS2R R194, SRZ ;  /* 0x0000000000c27805 */ /* 0x000fe2000001ff00 */
[C---:B------:R-:W-:Y:S01]  /*2270*/  IMAD.SHL.U32 R210, R212.reuse, 0x20, RZ ;  /* 0x00000020d4d27824 */ /* 0x040fe200078e00ff */
[----:B------:R1:W-:Y:S01]  /*2280*/  @P4 STS.128 [R17+0x13000], RZ ;  /* 0x013000ff11004388 */ /* 0x0003e20000000c00 */
[----:B------:R-:W-:Y:S01]  /*2290*/  IMAD.SHL.U32 R208, R212, 0x8, RZ ;  /* 0x00000008d4d07824 */ /* 0x000fe200078e00ff */
[----:B------:R-:W-:-:S02]  /*22a0*/  CS2R R192, SRZ ;  /* 0x0000000000c07805 */ /* 0x000fc4000001ff00 */
[C---:B-1----:R-:W-:Y:S01]  /*22b0*/  @!P2 LEA R30, P0, R24.reuse, R4, 0x1 ;  /* 0x00000004181ea211 */ /* 0x042fe200078008ff */
[----:B------:R1:W-:Y:S01]  /*22c0*/  @P4 STS.128 [R17+0x15000], RZ ;  /* 0x015000ff11004388 */ /* 0x0003e20000000c00 */
[----:B------:R-:W-:Y:S01]  /*22d0*/  @!P3 IMAD R4, R13, UR13, R23 ;  /* 0x0000000d0d04bc24 */ /* 0x000fe2000f8e0217 */
[----:B------:R-:W-:Y:S02]  /*22e0*/  CS2R R186, SRZ ;  /* 0x0000000000ba7805 */ /* 0x000fe4000001ff00 */
[----:B------:R-:W-:Y:S01]  /*22f0*/  @!P2 LEA.HI.X R31, R24, R5, R18, 0x1, P0 ;  /* 0x00000005181fa211 */ /* 0x000fe200000f0c12 */
[----:B------:R1:W-:Y:S01]  /*2300*/  @P4 STS.128 [R17+0x17000], RZ ;  /* 0x017000ff11004388 */ /* 0x0003e20000000c00 */
[----:B---3--:R-:W-:Y:S01]  /*2310*/  @!P2 LEA R18, P0, R20, R2, 0x1 ;  /* 0x000000021412a211 */ /* 0x008fe200078008ff */
[----:B------:R-:W-:Y:S01]  /*2320*/  IMAD.SHL.U32 R248, R212, 0x10, RZ ;  /* 0x00000010d4f87824 */ /* 0x000fe200078e00ff */
[----:B----4-:R-:W-:Y:S01]  /*2330*/  @!P3 LEA R8, P1, R26, R8, 0x1 ;  /* 0x000000081a08b211 */ /* 0x010fe200078208ff */
[----:B------:R-:W-:Y:S01]  /*2340*/  @!PT LDS RZ, [RZ] ;  /* 0x00000000fffff984 */ /* 0x000fe20000000800 */
[----:B------:R-:W-:Y:S01]  /*2350*/  @!PT LDS RZ, [RZ] ;  /* 0x00000000fffff984 */ /* 0x000fe20000000800 */
[----:B------:R-:W-:Y:S01]  /*2360*/  @!PT LDS RZ, [RZ] ;  /* 0x00000000fffff984 */ /* 0x000fe20000000800 */
[----:B------:R-:W-:Y:S01]  /*2370*/  @!P4 LDGSTS.E.BYPASS.LTC128B.128 [R17+0x11000], desc[UR36][R32.64] ;  /* 0x110000002011cfae */ /* 0x000fe2000b981a24 */
[----:B------:R-:W-:Y:S01]  /*2380*/  @!P2 LEA.HI.X R19, R20, R3, R14, 0x1, P0 ;  /* 0x000000031413a211 */ /* 0x000fe200000f0c0e */
[----:B------:R-:W-:Y:S01]  /*2390*/  IMAD.SHL.U32 R211, R212, 0x2, RZ ;  /* 0x00000002d4d37824 */ /* 0x000fe200078e00ff */
[----:B------:R-:W3:Y:S01]  /*23a0*/  LDC.64 R14, c[0x0][0x528] ;  /* 0x00014a00ff0e7b82 */ /* 0x000ee20000000a00 */
[----:B------:R-:W-:Y:S01]  /*23b0*/  @!P4 LDGSTS.E.BYPASS.LTC128B.128 [R17+0x13000], desc[UR36][R32.64+0x80] ;  /* 0x130000802011cfae */ /* 0x000fe2000b981a24 */
[----:B------:R-:W-:Y:S01]  /*23c0*/  @!P3 LEA.HI.X R9, R26, R9, R16, 0x1, P1 ;  /* 0x000000091a09b211 */ /* 0x000fe200008f0c10 */
[----:B------:R-:W-:Y:S01]  /*23d0*/  IMAD.MOV.U32 R245, RZ, RZ, 0x20 ;  /* 0x00000020fff57424 */ /* 0x000fe200078e00ff */
[----:B--2---:R-:W-:Y:S01]  /*23e0*/  @!P3 LEA R6, P1, R22, R6, 0x1 ;  /* 0x000000061606b211 */ /* 0x004fe200078208ff */
[----:B------:R-:W-:Y:S01]  /*23f0*/  @!P4 LDGSTS.E.BYPASS.LTC128B.128 [R17+0x15000], desc[UR36][R32.64+0x100] ;  /* 0x150001002011cfae */ /* 0x000fe2000b981a24 */
[----:B------:R-:W-:Y:S01]  /*2400*/  IMAD.MOV.U32 R244, RZ, RZ, 0x40 ;  /* 0x00000040fff47424 */ /* 0x000fe200078e00ff */
[----:B------:R-:W-:-:S02]  /*2410*/  CS2R R184, SRZ ;  /* 0x0000000000b87805 */ /* 0x000fc4000001ff00 */
[----:B------:R-:W-:Y:S01]  /*2420*/  @!P3 LEA.HI.X R7, R22, R7, R4, 0x1, P1 ;  /* 0x000000071607b211 */ /* 0x000fe200008f0c04 */
[----:B------:R-:W-:Y:S01]  /*2430*/  @!P4 LDGSTS.E.BYPASS.LTC128B.128 [R17+0x17000], desc[UR36][R32.64+0x180] ;  /* 0x170001802011cfae */ /* 0x000fe2000b981a24 */
[----:B------:R-:W-:Y:S01]  /*2440*/  IMAD.MOV.U32 R233, RZ, RZ, 0x4 ;  /* 0x00000004ffe97424 */ /* 0x000fe200078e00ff */
[----:B------:R-:W-:Y:S02]  /*2450*/  CS2R R182, SRZ ;  /* 0x0000000000b67805 */ /* 0x000fe4000001ff00 */
[----:B------:R-:W-:Y:S01]  /*2460*/  CS2R R180, SRZ ;  /* 0x0000000000b47805 */ /* 0x000fe2000001ff00 */
[----:B------:R-:W-:Y:S01]  /*2470*/  @!P5 LDGSTS.E.BYPASS.LTC128B.128 [R231], desc[UR36][R238.64] ;  /* 0x00000000eee7dfae */ /* 0x000fe2000b981a24 */
        /* <DEDUP_REMOVED lines=15> */
[----:B------:R1:W-:Y:S01]  /*2570*/  @P5 STS.128 [R231], RZ ;  /* 0x000000ffe7005388 */ /* 0x0003e20000000c00 */
        /* <DEDUP_REMOVED lines=52> */
[----:B------:R-:W-:Y:S01]  /*28c0*/  SHF.R.U32.HI R249, RZ, 0x7, R212 ;  /* 0x00000007fff97819 */ /* 0x000fe200000116d4 */
[----:B------:R-:W-:Y:S01]  /*28d0*/  USHF.L.U32 UR51, UR51, 0x3, URZ ;  /* 0x0000000333337899 */ /* 0x000fe200080006ff */
[----:B------:R-:W-:Y:S01]  /*28e0*/  @!P3 LDGSTS.E.BYPASS.LTC128B.128 [R17+0x1a000], desc[UR36][R8.64+0x80] ;  /* 0x1a0000800811bfae */ /* 0x000fe2000b981a24 */
[----:B------:R-:W2:Y:S03]  /*28f0*/  LDCU UR9, c[0x0][0x3e0] ;  /* 0x00007c00ff0977ac */ /* 0x000ea60008000800 */
[----:B------:R-:W-:Y:S01]  /*2900*/  @!P3 LDGSTS.E.BYPASS.LTC128B.128 [R17+0x1c000], desc[UR36][R8.64+0x100] ;  /* 0x1c0001000811bfae */ /* 0x000fe2000b981a24 */
[----:B------:R-:W4:Y:S03]  /*2910*/  LDCU UR11, c[0x0][0x45c] ;  /* 0x00008b80ff0b77ac */ /* 0x000f260008000800 */
[----:B------:R-:W-:Y:S01]  /*2920*/  @!P3 LDGSTS.E.BYPASS.LTC128B.128 [R17+0x1e000], desc[UR36][R8.64+0x180] ;  /* 0x1e0001800811bfae */ /* 0x000fe2000b981a24 */
[----:B------:R-:W1:Y:S03]  /*2930*/  LDCU.U8 UR10, c[0x0][0x4f8] ;  /* 0x00009f00ff0a77ac */ /* 0x000e660008000000 */
        /* <DEDUP_REMOVED lines=25> */
[----:B---3--:R-:W-:-:S03]  /*2ad0*/  IMAD.SHL.U32 R7, R10, 0x20, RZ ;  /* 0x000000200a077824 */ /* 0x008fc600078e00ff */
[----:B------:R3:W-:Y:S01]  /*2ae0*/  @P2 STS.128 [R17+0x25000], RZ ;  /* 0x025000ff11002388 */ /* 0x0007e20000000c00 */
[----:B------:R-:W-:-:S03]  /*2af0*/  IMAD.SHL.U32 R6, R10, 0x2, RZ ;  /* 0x000000020a067824 */ /* 0x000fc600078e00ff */
[----:B------:R3:W-:Y:S04]  /*2b00*/  @P2 STS.128 [R17+0x27000], RZ ;  /* 0x027000ff11002388 */ /* 0x0007e80000000c00 */
[----:B------:R-:W-:Y:S01]  /*2b10*/  @!PT LDS RZ, [RZ] ;  /* 0x00000000fffff984 */ /* 0x000fe20000000800 */
[----:B------:R-:W-:Y:S01]  /*2b20*/  @!PT LDS RZ, [RZ] ;  /* 0x00000000fffff984 */ /* 0x000fe20000000800 */
[----:B------:R-:W-:Y:S01]  /*2b30*/  @!PT LDS RZ, [RZ] ;  /* 0x00000000fffff984 */ /* 0x000fe20000000800 */
[----:B------:R-:W-:Y:S01]  /*2b40*/  @!P2 LDGSTS.E.BYPASS.LTC128B.128 [R17+0x21000], desc[UR36][R18.64] ;  /* 0x210000001211afae */ /* 0x000fe2000b981a24 */
[----:B------:R-:W-:-:S03]  /*2b50*/  LOP3.LUT R6, R6, 0x20, RZ, 0xc0, !PT ;  /* 0x0000002006067812 */ /* 0x000fc600078ec0ff */
[----:B------:R-:W-:Y:S04]  /*2b60*/  @!P2 LDGSTS.E.BYPASS.LTC128B.128 [R17+0x23000], desc[UR36][R18.64+0x80] ;  /* 0x230000801211afae */ /* 0x000fe8000b981a24 */
[----:B------:R-:W-:Y:S04]  /*2b70*/  @!P2 LDGSTS.E.BYPASS.LTC128B.128 [R17+0x25000], desc[UR36][R18.64+0x100] ;  /* 0x250001001211afae */ /* 0x000fe8000b981a24 */
[----:B------:R-:W-:Y:S01]  /*2b80*/  @!P2 LDGSTS.E.BYPASS.LTC128B.128 [R17+0x27000], desc[UR36][R18.64+0x180] ;  /* 0x270001801211afae */ /* 0x000fe2000b981a24 */
[----:B------:R-:W-:-:S03]  /*2b90*/  LOP3.LUT R13, R6, 0x18, R13, 0xf8, !PT ;  /* 0x00000018060d7812 */ /* 0x000fc600078ef80d */
[----:B------:R-:W0:Y:S04]  /*2ba0*/  LDGDEPBAR ;  /* 0x00000000000079af */ /* 0x000e280000000000 */
[----:B------:R-:W2:Y:S04]  /*2bb0*/  LDG.E.64 R246, desc[UR36][R14.64+0x8] ;  /* 0x000008240ef67981 */ /* 0x000ea8000c1e1b00 */
[----:B------:R4:W3:Y:S01]  /*2bc0*/  LDG.E.64 R8, desc[UR36][R14.64] ;  /* 0x000000240e087981 */ /* 0x0008e2000c1e1b00 */
[----:B------:R-:W-:-:S04]  /*2bd0*/  SHF.R.U32.HI R2, RZ, 0x1, R10 ;  /* 0x00000001ff027819 */ /* 0x000fc8000001160a */
[----:B------:R-:W-:-:S04]  /*2be0*/  LOP3.LUT R3, R2, 0x30, RZ, 0xc0, !PT ;  /* 0x0000003002037812 */ /* 0x000fc800078ec0ff */
[----:B------:R-:W-:-:S04]  /*2bf0*/  LOP3.LUT R230, R3, 0x7, R230, 0xf8, !PT ;  /* 0x0000000703e67812 */ /* 0x000fc800078ef8e6 */
[C---:B------:R-:W-:Y:S01]  /*2c00*/  ISETP.GE.AND P1, PT, R230.reuse, UR43, PT ;  /* 0x0000002be6007c0c */ /* 0x040fe2000bf26270 */
[----:B------:R-:W-:-:S05]  /*2c10*/  VIADD R3, R230, 0x8 ;  /* 0x00000008e6037836 */ /* 0x000fca0000000000 */
[----:B------:R-:W-:Y:S01]  /*2c20*/  ISETP.GE.AND P0, PT, R3, UR43, PT ;  /* 0x0000002b03007c0c */ /* 0x000fe2000bf06270 */
[----:B------:R-:W-:Y:S02]  /*2c30*/  IMAD.MOV.U32 R3, RZ, RZ, 0x4 ;  /* 0x00000004ff037424 */ /* 0x000fe400078e00ff */
[----:B------:R-:W-:Y:S02]  /*2c40*/  IMAD R227, R227, 0x4, R0 ;  /* 0x00000004e3e37824 */ /* 0x000fe400078e0200 */
[----:B------:R-:W-:-:S04]  /*2c50*/  IMAD.WIDE.U32 R4, R230, R3, UR52 ;  /* 0x00000034e6047e25 */ /* 0x000fc8000f8e0003 */
[C---:B------:R-:W-:Y:S01]  /*2c60*/  IMAD.SHL.U32 R0, R10.reuse, 0x40, RZ ;  /* 0x000000400a007824 */ /* 0x040fe200078e00ff */
[----:B------:R-:W5:Y:S04]  /*2c70*/  @!P1 LDG.E R229, desc[UR36][R4.64] ;  /* 0x0000002404e59981 */ /* 0x000f68000c1e1900 */
[----:B------:R1:W5:Y:S01]  /*2c80*/  @!P0 LDG.E R228, desc[UR36][R4.64+0x20] ;  /* 0x0000202404e48981 */ /* 0x000362000c1e1900 */
[----:B------:R-:W-:Y:S01]  /*2c90*/  IMAD.SHL.U32 R3, R10, 0x10, RZ ;  /* 0x000000100a037824 */ /* 0x000fe200078e00ff */
[----:B------:R-:W-:Y:S01]  /*2ca0*/  USHF.L.U32 UR45, UR45, 0x5, URZ ;  /* 0x000000052d2d7899 */ /* 0x000fe200080006ff */
[----:B----4-:R-:W-:Y:S02]  /*2cb0*/  LOP3.LUT R14, R0, 0x200, RZ, 0xc0, !PT ;  /* 0x00000200000e7812 */ /* 0x010fe400078ec0ff */
[----:B------:R-:W-:-:S02]  /*2cc0*/  CS2R R30, SRZ ;  /* 0x00000000001e7805 */ /* 0x000fc4000001ff00 */
[----:B------:R-:W-:Y:S01]  /*2cd0*/  R2P PR, R10, 0x6 ;  /* 0x000000060a007804 */ /* 0x000fe20000000000 */
[----:B------:R-:W-:Y:S01]  /*2ce0*/  USHF.R.S32.HI UR12, URZ, 0x1f, UR45 ;  /* 0x0000001fff0c7899 */ /* 0x000fe2000801142d */
[----:B------:R-:W-:Y:S02]  /*2cf0*/  LOP3.LUT R6, R14, 0xc00, R7, 0xf8, !PT ;  /* 0x00000c000e067812 */ /* 0x000fe400078ef807 */
[----:B------:R-:W-:Y:S02]  /*2d00*/  CS2R R28, SRZ ;  /* 0x00000000001c7805 */ /* 0x000fe4000001ff00 */
[----:B------:R-:W-:Y:S02]  /*2d10*/  LOP3.LUT R13, R13, 0x1c0, R0, 0xf8, !PT ;  /* 0x000001c00d0d7812 */ /* 0x000fe400078ef800 */
[----:B------:R-:W-:Y:S02]  /*2d20*/  CS2R R32, SRZ ;  /* 0x0000000000207805 */ /* 0x000fe4000001ff00 */
[----:B------:R-:W-:-:S02]  /*2d30*/  SEL R222, R222, 0xffffffc0, !P2 ;  /* 0xffffffc0dede7807 */ /* 0x000fc40005000000 */
[----:B------:R-:W-:Y:S02]  /*2d40*/  CS2R R26, SRZ ;  /* 0x00000000001a7805 */ /* 0x000fe4000001ff00 */
[----:B------:R-:W-:Y:S02]  /*2d50*/  SEL R220, R220, 0xffffffe0, !P1 ;  /* 0xffffffe0dcdc7807 */ /* 0x000fe40004800000 */
[----:B------:R-:W-:Y:S02]  /*2d60*/  CS2R R24, SRZ ;  /* 0x0000000000187805 */ /* 0x000fe4000001ff00 */
[----:B------:R-:W-:Y:S02]  /*2d70*/  LOP3.LUT P2, RZ, R212, 0x4, RZ, 0xc0, !PT ;  /* 0x00000004d4ff7812 */ /* 0x000fe4000784c0ff */
[----:B------:R-:W-:Y:S02]  /*2d80*/  CS2R R22, SRZ ;  /* 0x0000000000167805 */ /* 0x000fe4000001ff00 */
[----:B------:R-:W-:-:S02]  /*2d90*/  CS2R R20, SRZ ;  /* 0x0000000000147805 */ /* 0x000fc4000001ff00 */
[----:B------:R-:W-:Y:S01]  /*2da0*/  LOP3.LUT P4, RZ, R212, 0x8, RZ, 0xc0, !PT ;  /* 0x00000008d4ff7812 */ /* 0x000fe2000788c0ff */
[----:B------:R-:W-:Y:S01]  /*2db0*/  UISETP.GE.AND UP1, UPT, UR31, UR35, UPT ;  /* 0x000000231f00728c */ /* 0x000fe2000bf26270 */
[--C-:B------:R-:W-:Y:S02]  /*2dc0*/  SHF.R.U32.HI R241, RZ, 0x2, R242.reuse ;  /* 0x00000002fff17819 */ /* 0x100fe400000116f2 */
[----:B------:R-:W-:Y:S02]  /*2dd0*/  SHF.R.U32.HI R240, RZ, 0x1, R242 ;  /* 0x00000001fff07819 */ /* 0x000fe400000116f2 */
[----:B-1----:R-:W-:Y:S02]  /*2de0*/  LOP3.LUT R5, R0, 0x1c0, RZ, 0xc0, !PT ;  /* 0x000001c000057812 */ /* 0x002fe400078ec0ff */
[----:B------:R-:W-:Y:S02]  /*2df0*/  LOP3.LUT R4, R7, 0x200, RZ, 0xc0, !PT ;  /* 0x0000020007047812 */ /* 0x000fe400078ec0ff */
[----:B------:R-:W-:-:S02]  /*2e00*/  LOP3.LUT R5, R5, 0x38, R12, 0xf8, !PT ;  /* 0x0000003805057812 */ /* 0x000fc400078ef80c */
[----:B------:R-:W-:Y:S02]  /*2e10*/  LOP3.LUT R3, R4, 0x3800, R3, 0xf8, !PT ;  /* 0x0000380004037812 */ /* 0x000fe400078ef803 */
[C---:B------:R-:W-:Y:S02]  /*2e20*/  LOP3.LUT R10, R5.reuse, 0x8, R10, 0x78, !PT ;  /* 0x00000008050a7812 */ /* 0x040fe400078e780a */
[----:B------:R-:W-:Y:S02]  /*2e30*/  LOP3.LUT R7, R5, 0x8, R2, 0x78, !PT ;  /* 0x0000000805077812 */ /* 0x000fe400078e7802 */
[----:B------:R-:W-:Y:S02]  /*2e40*/  LOP3.LUT R219, R3, R10, RZ, 0xfc, !PT ;  /* 0x0000000a03db7212 */ /* 0x000fe400078efcff */
[----:B------:R-:W-:Y:S02]  /*2e50*/  LOP3.LUT R3, R209, 0x1c0, RZ, 0xc0, !PT ;  /* 0x000001c0d1037812 */ /* 0x000fe400078ec0ff */
[----:B------:R-:W-:-:S02]  /*2e60*/  LOP3.LUT R6, R6, R7, RZ, 0xfc, !PT ;  /* 0x0000000706067212 */ /* 0x000fc400078efcff */
[----:B------:R-:W-:Y:S02]  /*2e70*/  LOP3.LUT R7, R210, 0x200, RZ, 0xc0, !PT ;  /* 0x00000200d2077812 */ /* 0x000fe400078ec0ff */
[----:B------:R-:W-:Y:S02]  /*2e80*/  LOP3.LUT R3, R3, 0x38, R208, 0xf8, !PT ;  /* 0x0000003803037812 */ /* 0x000fe400078ef8d0 */
[----:B------:R-:W-:Y:S02]  /*2e90*/  LOP3.LUT R7, R7, 0x3800, R248, 0xf8, !PT ;  /* 0x0000380007077812 */ /* 0x000fe400078ef8f8 */
[----:B------:R-:W-:Y:S02]  /*2ea0*/  LOP3.LUT R232, R3, 0x8, R212, 0x78, !PT ;  /* 0x0000000803e87812 */ /* 0x000fe400078e78d4 */
[----:B------:R-:W-:Y:S02]  /*2eb0*/  LOP3.LUT R5, R13, 0x38, R12, 0x78, !PT ;  /* 0x000000380d057812 */ /* 0x000fe400078e780c */
[----:B------:R-:W-:-:S02]  /*2ec0*/  LOP3.LUT R13, R211, 0x38, RZ, 0xc0, !PT ;  /* 0x00000038d30d7812 */ /* 0x000fc400078ec0ff */
[----:B------:R-:W-:Y:S02]  /*2ed0*/  LOP3.LUT R232, R7, R232, RZ, 0xfc, !PT ;  /* 0x000000e807e87212 */ /* 0x000fe400078efcff */
[----:B------:R-:W-:Y:S02]  /*2ee0*/  LOP3.LUT R5, R5, 0x200, R0, 0xf8, !PT ;  /* 0x0000020005057812 */ /* 0x000fe400078ef800 */
[----:B------:R-:W-:Y:S02]  /*2ef0*/  LOP3.LUT R7, R209, 0x200, RZ, 0xc0, !PT ;  /* 0x00000200d1077812 */ /* 0x000fe400078ec0ff */
[----:B------:R-:W-:Y:S02]  /*2f00*/  SHF.R.U32.HI R2, RZ, 0x1, R212 ;  /* 0x00000001ff027819 */ /* 0x000fe400000116d4 */
[----:B------:R-:W-:Y:S02]  /*2f10*/  LEA R219, R219, UR25, 0x1 ;  /* 0x00000019dbdb7c11 */ /* 0x000fe4000f8e08ff */
[----:B------:R-:W-:-:S02]  /*2f20*/  LOP3.LUT R13, R13, 0x20, R226, 0x78, !PT ;  /* 0x000000200d0d7812 */ /* 0x000fc400078e78e2 */
[----:B------:R-:W-:Y:S01]  /*2f30*/  LOP3.LUT R10, R210, 0xc00, RZ, 0xc0, !PT ;  /* 0x00000c00d20a7812 */ /* 0x000fe200078ec0ff */
[--C-:B------:R-:W-:Y:S01]  /*2f40*/  IMAD.IADD R217, R222, 0x1, R219.reuse ;  /* 0x00000001ded97824 */ /* 0x100fe200078e02db */
[----:B------:R-:W-:Y:S01]  /*2f50*/  LOP3.LUT R0, R7, 0xc00, R210, 0xf8, !PT ;  /* 0x00000c0007007812 */ /* 0x000fe200078ef8d2 */
[C---:B------:R-:W-:Y:S01]  /*2f60*/  IMAD.IADD R218, R220.reuse, 0x1, R219 ;  /* 0x00000001dcda7824 */ /* 0x040fe200078e02db */
[----:B------:R-:W-:Y:S01]  /*2f70*/  LOP3.LUT R213, R3, 0x8, R2, 0x78, !PT ;  /* 0x0000000803d57812 */ /* 0x000fe200078e7802 */
[----:B------:R-:W-:Y:S01]  /*2f80*/  IMAD.IADD R216, R220, 0x1, R217 ;  /* 0x00000001dcd87824 */ /* 0x000fe200078e02d9 */
[----:B------:R-:W-:Y:S02]  /*2f90*/  LOP3.LUT R4, R7, 0x400, R210, 0xf8, !PT ;  /* 0x0000040007047812 */ /* 0x000fe400078ef8d2 */
[----:B------:R-:W-:Y:S02]  /*2fa0*/  LEA R6, R6, UR25, 0x1 ;  /* 0x0000001906067c11 */ /* 0x000fe4000f8e08ff */
[----:B------:R-:W-:-:S02]  /*2fb0*/  LEA R5, R5, UR25, 0x1 ;  /* 0x0000001905057c11 */ /* 0x000fc4000f8e08ff */
[----:B------:R-:W-:Y:S01]  /*2fc0*/  LOP3.LUT R248, R13, 0x1c0, R248, 0xf8, !PT ;  /* 0x000001c00df87812 */ /* 0x000fe200078ef8f8 */
[----:B------:R-:W-:Y:S01]  /*2fd0*/  VIADD R215, R6, UR8 ;  /* 0x0000000806d77c36 */ /* 0x000fe20008000000 */
[----:B------:R-:W-:Y:S01]  /*2fe0*/  LOP3.LUT R7, R10, 0x6, R211, 0xf8, !PT ;  /* 0x000000060a077812 */ /* 0x000fe200078ef8d3 */
[----:B------:R-:W-:Y:S01]  /*2ff0*/  VIADD R214, R5, UR8 ;  /* 0x0000000805d67c36 */ /* 0x000fe20008000000 */
[-C--:B------:R-:W-:Y:S02]  /*3000*/  LOP3.LUT R0, R0, R213.reuse, RZ, 0xfc, !PT ;  /* 0x000000d500007212 */ /* 0x080fe400078efcff */
[----:B------:R-:W-:Y:S02]  /*3010*/  LOP3.LUT R213, R4, R213, RZ, 0xfc, !PT ;  /* 0x000000d504d57212 */ /* 0x000fe400078efcff */
[----:B------:R-:W-:Y:S02]  /*3020*/  LOP3.LUT R248, R7, R248, RZ, 0xfc, !PT ;  /* 0x000000f807f87212 */ /* 0x000fe400078efcff */
[----:B--2---:R-:W-:-:S04]  /*3030*/  IADD3 R250, P3, P0, R246, UR45, R11 ;  /* 0x0000002df6fa7c10 */ /* 0x004fc8000f87e00b */
[----:B------:R-:W-:Y:S01]  /*3040*/  IADD3.X R246, PT, PT, R247, UR12, RZ, P3, P0 ;  /* 0x0000000cf7f67c10 */ /* 0x000fe20009fe04ff */
[----:B------:R-:W1:Y:S01]  /*3050*/  LDCU UR12, c[0x0][0x590] ;  /* 0x0000b200ff0c77ac */ /* 0x000e620008000800 */
[----:B---3--:R-:W-:Y:S01]  /*3060*/  R2UR UR55, R9 ;  /* 0x00000000093772ca */ /* 0x008fe200000e0000 */
[----:B------:R-:W-:Y:S01]  /*3070*/  IMAD.MOV.U32 R247, RZ, RZ, 0x10 ;  /* 0x00000010fff77424 */ /* 0x000fe200078e00ff */
[----:B------:R-:W-:Y:S01]  /*3080*/  R2UR UR56, R8 ;  /* 0x00000000083872ca */ /* 0x000fe200000e0000 */
[----:B------:R-:W-:Y:S01]  /*3090*/  IMAD.WIDE.U32 R250, R250, -0x2daee0ad, RZ ;  /* 0xd2511f53fafa7825 */ /* 0x000fe200078e00ff */
[----:B------:R-:W-:Y:S02]  /*30a0*/  LOP3.LUT P3, RZ, R212, 0x2, RZ, 0xc0, !PT ;  /* 0x00000002d4ff7812 */ /* 0x000fe4000786c0ff */
[----:B------:R-:W-:-:S07]  /*30b0*/  SEL R247, R247, 0xfffffff0, !P2 ;  /* 0xfffffff0f7f77807 */ /* 0x000fce0005000000 */
[----:B------:R-:W-:Y:S02]  /*30c0*/  UIADD3 UR48, UPT, UPT, UR55, -0x4498517b, URZ ;  /* 0xbb67ae8537307890 */ /* 0x000fe4000fffe0ff */
[----:B------:R-:W-:Y:S02]  /*30d0*/  UIADD3 UR54, UPT, UPT, UR56, -0x61c88647, URZ ;  /* 0x9e3779b938367890 */ /* 0x000fe4000fffe0ff */
[----:B-1----:R-:W-:Y:S02]  /*30e0*/  USHF.L.U32 UR12, UR12, 0x6, URZ ;  /* 0x000000060c0c7899 */ /* 0x002fe400080006ff */
        /* <DEDUP_REMOVED lines=9> */
[----:B------:R-:W-:-:S12]  /*3180*/  UIADD3 UR13, UPT, UPT, UR55, 0x646e171e, URZ ;  /* 0x646e171e370d7890 */ /* 0x000fd8000fffe0ff */
.L_x_2089:
[----:B------:R-:W0:Y:S01]  /*3190*/  LDGDEPBAR ;  /* 0x00000000000079af */ /* 0x000e220000000000 */
[C---:B------:R-:W-:Y:S01]  /*31a0*/  IMAD.IADD R116, R215.reuse, 0x1, R220 ;  /* 0x00000001d7747824 */ /* 0x040fe200078e02dc */
[----:B------:R-:W-:Y:S01]  /*31b0*/  PLOP3.LUT P6, PT, PT, PT, UP1, 0x80, 0x8 ;  /* 0x000000000008781c */ /* 0x000fe20003fcf018 */
[----:B------:R-:W-:Y:S01]  /*31c0*/  IMAD.IADD R117, R215, 0x1, R222 ;  /* 0x00000001d7757824 */ /* 0x000fe200078e02de */
[----:B------:R-:W-:Y:S01]  /*31d0*/  SEL R222, R244, 0xffffffc0, !P2 ;  /* 0xffffffc0f4de7807 */ /* 0x000fe20005000000 */
[----:B------:R-:W-:Y:S01]  /*31e0*/  IMAD.U32 R118, RZ, RZ, UR38 ;  /* 0x00000026ff767e24 */ /* 0x000fe2000f8e00ff */
[----:B------:R-:W-:Y:S01]  /*31f0*/  PLOP3.LUT P0, PT, PT, PT, UP1, 0x80, 0x8 ;  /* 0x000000000008781c */ /* 0x000fe20003f0f018 */
[----:B------:R-:W-:Y:S01]  /*3200*/  IMAD.IADD R220, R220, 0x1, R117 ;  /* 0x00000001dcdc7824 */ /* 0x000fe200078e0275 */
[----:B------:R-:W-:Y:S01]  /*3210*/  PLOP3.LUT P5, PT, PT, PT, UP1, 0x80, 0x8 ;  /* 0x000000000008781c */ /* 0x000fe20003faf018 */
[----:B------:R-:W-:Y:S01]  /*3220*/  VIADD R227, R227, 0xfffffffc ;  /* 0xfffffffce3e37836 */ /* 0x000fe20000000000 */
[----:B------:R-:W-:Y:S01]  /*3230*/  PLOP3.LUT P1, PT, PT, PT, UP1, 0x80, 0x8 ;  /* 0x000000000008781c */ /* 0x000fe20003f2f018 */
[----:B------:R-:W-:Y:S01]  /*3240*/  IMAD.U32 R120, RZ, RZ, UR38 ;  /* 0x00000026ff787e24 */ /* 0x000fe2000f8e00ff */
[----:B------:R-:W-:Y:S01]  /*3250*/  UISETP.NE.AND UP2, UPT, UR49, URZ, UPT ;  /* 0x000000ff3100728c */ /* 0x000fe2000bf45270 */
[----:B------:R-:W-:Y:S03]  /*3260*/  IMAD.WIDE.U32 R122, R227, -0x326172a9, RZ ;  /* 0xcd9e8d57e37a7825 */ /* 0x000fe600078e00ff */
        /* <DEDUP_REMOVED lines=11> */
[----:B------:R-:W-:Y:S06]  /*3320*/  LDSM.16.M88.4 R84, [R215] ;  /* 0x00000000d754783b */ /* 0x000fec0000000200 */
[----:B------:R-:W1:Y:S06]  /*3330*/  LDSM.16.M88.4 R88, [R219+0x18000] ;  /* 0x01800000db58783b */ /* 0x000e6c0000000200 */
[----:B------:R-:W2:Y:S06]  /*3340*/  LDSM.16.M88.4 R92, [R219+0x18800] ;  /* 0x01880000db5c783b */ /* 0x000eac0000000200 */
[----:B------:R-:W-:Y:S06]  /*3350*/  LDSM.16.M88.4 R96, [R116] ;  /* 0x000000007460783b */ /* 0x000fec0000000200 */
[----:B------:R-:W3:Y:S06]  /*3360*/  LDSM.16.M88.4 R100, [R218+0x18000] ;  /* 0x01800000da64783b */ /* 0x000eec0000000200 */
        /* <DEDUP_REMOVED lines=78> */
[----:B------:R1:W4:Y:S06]  /*3850*/  LDSM.16.M88.4 R84, [R219+0x1e800] ;  /* 0x01e80000db54783b */ /* 0x00032c0000000200 */
[----:B------:R-:W4:Y:S01]  /*3860*/  LDSM.16.M88.4 R100, [R116+0x6000] ;  /* 0x006000007464783b */ /* 0x000f220000000200 */
[C---:B------:R-:W-:Y:S08]  /*3870*/  HMMA.16816.F32 R4, R108.reuse, R112, R4 ;  /* 0x000000706c04723c */ /* 0x040ff00000001804 */
[C---:B------:R-:W-:Y:S01]  /*3880*/  HMMA.16816.F32 R8, R108.reuse, R114, R8 ;  /* 0x000000726c08723c */ /* 0x040fe20000001808 */
[----:B------:R-:W-:Y:S07]  /*3890*/  LDSM.16.M88.4 R112, [R217+0x1e800] ;  /* 0x01e80000d970783b */ /* 0x000fee0000000200 */
[C---:B--2---:R-:W-:Y:S03]  /*38a0*/  HMMA.16816.F32 R12, R108.reuse, R88, R12 ;  /* 0x000000586c0c723c */ /* 0x044fe6000000180c */
[----:B-1----:R-:W-:Y:S05]  /*38b0*/  LEA R219, R232, UR4, 0x1 ;  /* 0x00000004e8db7c11 */ /* 0x002fea000f8e08ff */
[----:B------:R-:W-:Y:S01]  /*38c0*/  HMMA.16816.F32 R16, R108, R90, R16 ;  /* 0x0000005a6c10723c */ /* 0x000fe20000001810 */
[----:B------:R-:W1:Y:S06]  /*38d0*/  LDSM.16.M88.4 R88, [R218+0x1e800] ;  /* 0x01e80000da58783b */ /* 0x000e6c0000000200 */
[----:B------:R2:W-:Y:S01]  /*38e0*/  LDSM.16.M88.4 R108, [R217+0x1e000] ;  /* 0x01e00000d96c783b */ /* 0x0005e20000000200 */
[C---:B---3--:R-:W-:Y:S08]  /*38f0*/  HMMA.16816.F32 R4, R92.reuse, R96, R4 ;  /* 0x000000605c04723c */ /* 0x048ff00000001804 */
[C---:B------:R-:W-:Y:S01]  /*3900*/  HMMA.16816.F32 R8, R92.reuse, R98, R8 ;  /* 0x000000625c08723c */ /* 0x040fe20000001808 */
[----:B------:R-:W3:Y:S07]  /*3910*/  LDSM.16.M88.4 R96, [R117+0x6000] ;  /* 0x006000007560783b */ /* 0x000eee0000000200 */
[C---:B----4-:R-:W-:Y:S03]  /*3920*/  HMMA.16816.F32 R12, R92.reuse, R84, R12 ;  /* 0x000000545c0c723c */ /* 0x050fe6000000180c */
[--C-:B--2---:R-:W-:Y:S05]  /*3930*/  IMAD.IADD R217, R222, 0x1, R219.reuse ;  /* 0x00000001ded97824 */ /* 0x104fea00078e02db */
[----:B------:R-:W-:Y:S01]  /*3940*/  HMMA.16816.F32 R16, R92, R86, R16 ;  /* 0x000000565c10723c */ /* 0x000fe20000001810 */
[----:B------:R2:W-:Y:S06]  /*3950*/  LDSM.16.M88.4 R84, [R220+0x6000] ;  /* 0x00600000dc54783b */ /* 0x0005ec0000000200 */
[----:B------:R-:W4:Y:S01]  /*3960*/  LDSM.16.M88.4 R92, [R216+0x1e000] ;  /* 0x01e00000d85c783b */ /* 0x000f220000000200 */
        /* <DEDUP_REMOVED lines=30> */
[----:B------:R-:W-:Y:S03]  /*3b50*/  PLOP3.LUT P1, PT, PT, PT, UP1, 0x80, 0x8 ;  /* 0x000000000008781c */ /* 0x000fe60003f2f018 */
[----:B------:R-:W-:Y:S02]  /*3b60*/  @P5 ISETP.GE.AND P5, PT, R119, UR35, PT ;  /* 0x0000002377005c0c */ /* 0x000fe4000bfa6270 */
[----:B------:R-:W-:Y:S01]  /*3b70*/  LOP3.LUT R119, R246, UR56, R123, 0x96, !PT ;  /* 0x00000038f6777c12 */ /* 0x000fe2000f8e967b */
[----:B------:R-:W-:Y:S01]  /*3b80*/  IMAD R123, R120, 0x2, R249 ;  /* 0x00000002787b7824 */ /* 0x000fe200078e02f9 */
[----:B------:R-:W-:Y:S02]  /*3b90*/  @P6 FSEL R8, R8, -INF , !P5 ;  /* 0xff80000008086808 */ /* 0x000fe40006800000 */
[----:B------:R-:W-:Y:S02]  /*3ba0*/  PLOP3.LUT P6, PT, PT, PT, UP1, 0x80, 0x8 ;  /* 0x000000000008781c */ /* 0x000fe40003fcf018 */
[----:B------:R-:W-:Y:S02]  /*3bb0*/  @P0 FSEL R10, R10, -INF , !P5 ;  /* 0xff8000000a0a0808 */ /* 0x000fe40006800000 */
[----:B------:R-:W-:Y:S02]  /*3bc0*/  PLOP3.LUT P5, PT, PT, PT, UP1, 0x80, 0x8 ;  /* 0x000000000008781c */ /* 0x000fe40003faf018 */
[----:B------:R-:W-:Y:S07]  /*3bd0*/  PLOP3.LUT P0, PT, PT, PT, UP1, 0x80, 0x8 ;  /* 0x000000000008781c */ /* 0x000fee0003f0f018 */
[----:B------:R-:W-:Y:S01]  /*3be0*/  @P6 ISETP.GE.AND P6, PT, R121, UR35, PT ;  /* 0x0000002379006c0c */ /* 0x000fe2000bfc6270 */
[----:B------:R-:W-:Y:S01]  /*3bf0*/  IMAD.WIDE.U32 R120, R119, -0x2daee0ad, RZ ;  /* 0xd2511f5377787825 */ /* 0x000fe200078e00ff */
[----:B------:R-:W-:Y:S02]  /*3c00*/  LOP3.LUT R119, R123, UR55, R251, 0x96, !PT ;  /* 0x000000377b777c12 */ /* 0x000fe4000f8e96fb */
[----:B------:R-:W-:Y:S02]  /*3c10*/  @P5 FSEL R9, R9, -INF , !P6 ;  /* 0xff80000009095808 */ /* 0x000fe40007000000 */
[----:B------:R-:W-:Y:S01]  /*3c20*/  @P0 FSEL R11, R11, -INF , !P6 ;  /* 0xff8000000b0b0808 */ /* 0x000fe20007000000 */
[----:B------:R-:W-:Y:S01]  /*3c30*/  IMAD.WIDE.U32 R126, R119, -0x326172a9, RZ ;  /* 0xcd9e8d57777e7825 */ /* 0x000fe200078e00ff */
[----:B------:R-:W-:Y:S02]  /*3c40*/  PLOP3.LUT P5, PT, PT, PT, UP1, 0x80, 0x8 ;  /* 0x000000000008781c */ /* 0x000fe40003faf018 */
[----:B------:R-:W-:Y:S01]  /*3c50*/  PLOP3.LUT P6, PT, PT, PT, UP1, 0x80, 0x8 ;  /* 0x000000000008781c */ /* 0x000fe20003fcf018 */
[----:B------:R-:W-:Y:S01]  /*3c60*/  @P1 VIADD R119, R118, 0x10 ;  /* 0x0000001076771836 */ /* 0x000fe20000000000 */
[----:B------:R-:W-:Y:S02]  /*3c70*/  PLOP3.LUT P0, PT, PT, PT, UP1, 0x80, 0x8 ;  /* 0x000000000008781c */ /* 0x000fe40003f0f018 */
[----:B------:R-:W-:Y:S02]  /*3c80*/  LOP3.LUT R124, R250, UR48, R121, 0x96, !PT ;  /* 0x00000030fa7c7c12 */ /* 0x000fe4000f8e9679 */
[----:B------:R-:W-:Y:S02]  /*3c90*/  PLOP3.LUT P1, PT, PT, PT, UP1, 0x80, 0x8 ;  /* 0x000000000008781c */ /* 0x000fe40003f2f018 */
[----:B------:R-:W-:Y:S01]  /*3ca0*/  LOP3.LUT R123, R122, UR54, R127, 0x96, !PT ;  /* 0x000000367a7b7c12 */ /* 0x000fe2000f8e967f */
[----:B------:R-:W-:Y:S02]  /*3cb0*/  IMAD.WIDE.U32 R124, R124, -0x326172a9, RZ ;  /* 0xcd9e8d577c7c7825 */ /* 0x000fe400078e00ff */
[----:B------:R-:W-:Y:S02]  /*3cc0*/  @P5 ISETP.GE.AND P5, PT, R119, UR35, PT ;  /* 0x0000002377005c0c */ /* 0x000fe4000bfa6270 */
[----:B------:R-:W-:Y:S01]  /*3cd0*/  @P6 VIADD R121, R118, 0x11 ;  /* 0x0000001176796836 */ /* 0x000fe20000000000 */
[----:B------:R-:W-:Y:S02]  /*3ce0*/  PLOP3.LUT P6, PT, PT, PT, UP1, 0x80, 0x8 ;  /* 0x000000000008781c */ /* 0x000fe40003fcf018 */
[----:B------:R-:W-:Y:S02]  /*3cf0*/  @P0 FSEL R12, R12, -INF , !P5 ;  /* 0xff8000000c0c0808 */ /* 0x000fe40006800000 */
[----:B------:R-:W-:Y:S02]  /*3d00*/  PLOP3.LUT P0, PT, PT, PT, UP1, 0x80, 0x8 ;  /* 0x000000000008781c */ /* 0x000fe40003f0f018 */
[----:B------:R-:W-:Y:S01]  /*3d10*/  LOP3.LUT R122, R126, UR46, R125, 0x96, !PT ;  /* 0x0000002e7e7a7c12 */ /* 0x000fe2000f8e967d */
[----:B------:R-:W-:Y:S01]  /*3d20*/  IMAD.WIDE.U32 R126, R123, -0x2daee0ad, RZ ;  /* 0xd2511f537b7e7825 */ /* 0x000fe200078e00ff */
[----:B------:R-:W-:Y:S02]  /*3d30*/  @P1 FSEL R14, R14, -INF , !P5 ;  /* 0xff8000000e0e1808 */ /* 0x000fe40006800000 */
[----:B------:R-:W-:Y:S01]  /*3d40*/  PLOP3.LUT P5, PT, PT, PT, UP1, 0x80, 0x8 ;  /* 0x000000000008781c */ /* 0x000fe20003faf018 */
[----:B------:R-:W-:Y:S01]  /*3d50*/  IMAD.WIDE.U32 R122, R122, -0x2daee0ad, RZ ;  /* 0xd2511f537a7a7825 */ /* 0x000fe200078e00ff */
[----:B------:R-:W-:Y:S02]  /*3d60*/  LOP3.LUT R120, R120, UR45, R127, 0x96, !PT ;  /* 0x0000002d78787c12 */ /* 0x000fe4000f8e967f */
[----:B------:R-:W-:Y:S02]  /*3d70*/  @P6 ISETP.GE.AND P6, PT, R121, UR35, PT ;  /* 0x0000002379006c0c */ /* 0x000fe4000bfc6270 */
[----:B------:R-:W-:Y:S01]  /*3d80*/  LOP3.LUT R119, R126, UR43, R123, 0x96, !PT ;  /* 0x0000002b7e777c12 */ /* 0x000fe2000f8e967b */
[----:B------:R-:W-:Y:S01]  /*3d90*/  IMAD.WIDE.U32 R128, R120, -0x326172a9, RZ ;  /* 0xcd9e8d5778807825 */ /* 0x000fe200078e00ff */
[----:B------:R-:W-:Y:S02]  /*3da0*/  @P0 FSEL R13, R13, -INF , !P6 ;  /* 0xff8000000d0d0808 */ /* 0x000fe40007000000 */
[----:B------:R-:W-:Y:S01]  /*3db0*/  PLOP3.LUT P1, PT, PT, PT, UP1, 0x80, 0x8 ;  /* 0x000000000008781c */ /* 0x000fe20003f2f018 */
[----:B------:R-:W-:Y:S01]  /*3dc0*/  IMAD.WIDE.U32 R126, R119, -0x326172a9, RZ ;  /* 0xcd9e8d57777e7825 */ /* 0x000fe200078e00ff */
[----:B------:R-:W-:Y:S02]  /*3dd0*/  PLOP3.LUT P0, PT, PT, PT, UP1, 0x80, 0x8 ;  /* 0x000000000008781c */ /* 0x000fe40003f0f018 */
[----:B------:R-:W-:Y:S02]  /*3de0*/  LOP3.LUT R120, R124, UR44, R129, 0x96, !PT ;  /* 0x0000002c7c787c12 */ /* 0x000fe4000f8e9681 */
[----:B------:R-:W-:Y:S02]  /*3df0*/  LOP3.LUT R119, R128, UR31, R127, 0x96, !PT ;  /* 0x0000001f80777c12 */ /* 0x000fe4000f8e967f */
[----:B------:R-:W-:Y:S01]  /*3e00*/  @P5 FSEL R15, R15, -INF , !P6 ;  /* 0xff8000000f0f5808 */ /* 0x000fe20007000000 */
[----:B------:R-:W-:Y:S01]  /*3e10*/  IMAD.WIDE.U32 R120, R120, -0x2daee0ad, RZ ;  /* 0xd2511f5378787825 */ /* 0x000fe200078e00ff */
[----:B------:R-:W-:Y:S02]  /*3e20*/  PLOP3.LUT P5, PT, PT, PT, UP1, 0x80, 0x8 ;  /* 0x000000000008781c */ /* 0x000fe40003faf018 */
[----:B------:R-:W-:Y:S01]  /*3e30*/  PLOP3.LUT P6, PT, PT, PT, UP1, 0x80, 0x8 ;  /* 0x000000000008781c */ /* 0x000fe20003fcf018 */
[----:B------:R-:W-:Y:S01]  /*3e40*/  IMAD.WIDE.U32 R128, R119, -0x2daee0ad, RZ ;  /* 0xd2511f5377807825 */ /* 0x000fe200078e00ff */
[----:B------:R-:W-:Y:S03]  /*3e50*/  LOP3.LUT R122, R122, UR30, R121, 0x96, !PT ;  /* 0x0000001e7a7a7c12 */ /* 0x000fe6000f8e9679 */
[C---:B------:R-:W-:Y:S01]  /*3e60*/  @P1 VIADD R119, R118.reuse, 0x18 ;  /* 0x0000001876771836 */ /* 0x040fe20000000000 */
[----:B------:R-:W-:Y:S01]  /*3e70*/  PLOP3.LUT P1, PT, PT, PT, UP1, 0x80, 0x8 ;  /* 0x000000000008781c */ /* 0x000fe20003f2f018 */
[----:B------:R-:W-:Y:S01]  /*3e80*/  @P0 VIADD R118, R118, 0x19 ;  /* 0x0000001976760836 */ /* 0x000fe20000000000 */
[----:B------:R-:W-:Y:S01]  /*3e90*/  PLOP3.LUT P0, PT, PT, PT, UP1, 0x80, 0x8 ;  /* 0x000000000008781c */ /* 0x000fe20003f0f018 */
[----:B------:R-:W-:Y:S01]  /*3ea0*/  IMAD.WIDE.U32 R122, R122, -0x326172a9, RZ ;  /* 0xcd9e8d577a7a7825 */ /* 0x000fe200078e00ff */
[----:B------:R-:W-:Y:S02]  /*3eb0*/  LOP3.LUT R198, R120, UR15, R129, 0x96, !PT ;  /* 0x0000000f78c67c12 */ /* 0x000fe4000f8e9681 */
[----:B------:R-:W-:Y:S01]  /*3ec0*/  @P5 ISETP.GE.AND P5, PT, R119, UR35, PT ;  /* 0x0000002377005c0c */ /* 0x000fe2000bfa6270 */
[C---:B-----5:R-:W-:Y:S01]  /*3ed0*/  FMUL.FTZ R119, R229.reuse, 1.4426950216293334961 ;  /* 0x3fb8aa3be5777820 */ /* 0x060fe20000410000 */
[----:B------:R-:W-:Y:S01]  /*3ee0*/  @P6 ISETP.GE.AND P6, PT, R118, UR35, PT ;  /* 0x0000002376006c0c */ /* 0x000fe2000bfc6270 */
[----:B------:R-:W-:Y:S04]  /*3ef0*/  IMAD.WIDE.U32 R198, R198, -0x326172a9, RZ ;  /* 0xcd9e8d57c6c67825 */ /* 0x000fe800078e00ff */
[----:B------:R-:W-:Y:S01]  /*3f00*/  FMUL.FTZ R118, R228, 1.4426950216293334961 ;  /* 0x3fb8aa3be4767820 */ /* 0x000fe20000410000 */
[----:B------:R-:W-:Y:S02]  /*3f10*/  LOP3.LUT R196, R126, UR24, R123, 0x96, !PT ;  /* 0x000000187ec47c12 */ /* 0x000fe4000f8e967b */
[----:B------:R-:W-:Y:S02]  /*3f20*/  @P1 FSEL R16, R16, -INF , !P5 ;  /* 0xff80000010101808 */ /* 0x000fe40006800000 */
[----:B------:R-:W-:Y:S01]  /*3f30*/  @P0 FSEL R18, R18, -INF , !P5 ;  /* 0xff80000012120808 */ /* 0x000fe20006800000 */
[----:B------:R-:W-:Y:S01]  /*3f40*/  IMAD.WIDE.U32 R196, R196, -0x2daee0ad, RZ ;  /* 0xd2511f53c4c47825 */ /* 0x000fe200078e00ff */
[----:B------:R-:W-:Y:S02]  /*3f50*/  LOP3.LUT R121, R122, UR14, R199, 0x96, !PT ;  /* 0x0000000e7a797c12 */ /* 0x000fe4000f8e96c7 */
[----:B------:R-:W-:Y:S02]  /*3f60*/  FSETP.NEU.FTZ.AND P1, PT, R229, -INF , PT ;  /* 0xff800000e500780b */ /* 0x000fe40003f3d000 */
[----:B------:R-:W-:Y:S02]  /*3f70*/  PLOP3.LUT P0, PT, PT, PT, UP1, 0x80, 0x8 ;  /* 0x000000000008781c */ /* 0x000fe40003f0f018 */
[----:B------:R-:W-:Y:S02]  /*3f80*/  FSETP.NEU.FTZ.AND P5, PT, R228, -INF , PT ;  /* 0xff800000e400780b */ /* 0x000fe40003fbd000 */
[----:B------:R-:W-:Y:S02]  /*3f90*/  FSEL R119, R119, RZ, P1 ;  /* 0x000000ff77777208 */ /* 0x000fe40000800000 */
[----:B------:R-:W-:Y:S02]  /*3fa0*/  LOP3.LUT R120, R121, 0xff, RZ, 0xc0, !PT ;  /* 0x000000ff79787812 */ /* 0x000fe400078ec0ff */
[----:B------:R-:W-:Y:S01]  /*3fb0*/  PLOP3.LUT P1, PT, PT, PT, UP1, 0x80, 0x8 ;  /* 0x000000000008781c */ /* 0x000fe20003f2f018 */
[--C-:B------:R-:W-:Y:S01]  /*3fc0*/  FFMA.FTZ R131, R8, UR11, -R119.reuse ;  /* 0x0000000b08837c23 */ /* 0x100fe20008010877 */
[----:B------:R-:W-:Y:S01]  /*3fd0*/  FSEL R118, R118, RZ, P5 ;  /* 0x000000ff76767208 */ /* 0x000fe20002800000 */
[--C-:B------:R-:W-:Y:S01]  /*3fe0*/  FFMA.FTZ R203, R13, UR11, -R119.reuse ;  /* 0x0000000b0dcb7c23 */ /* 0x100fe20008010877 */
[C---:B------:R-:W-:Y:S01]  /*3ff0*/  PRMT R122, R121.reuse, 0x7632, R122 ;  /* 0x00007632797a7816 */ /* 0x040fe2000000007a */
[--C-:B------:R-:W-:Y:S01]  /*4000*/  FFMA.FTZ R202, R12, UR11, -R119.reuse ;  /* 0x0000000b0cca7c23 */ /* 0x100fe20008010877 */
[----:B------:R-:W-:Y:S01]  /*4010*/  ISETP.LE.U32.AND P5, PT, R120, UR10, PT ;  /* 0x0000000a78007c0c */ /* 0x000fe2000bfa3070 */
[----:B------:R-:W-:Y:S01]  /*4020*/  FFMA.FTZ R120, R4, UR11, -R119 ;  /* 0x0000000b04787c23 */ /* 0x000fe20008010877 */
[----:B------:R-:W-:Y:S01]  /*4030*/  LOP3.LUT R123, R121, 0xffff, RZ, 0xc0, !PT ;  /* 0x0000ffff797b7812 */ /* 0x000fe200078ec0ff */
[--C-:B------:R-:W-:Y:S01]  /*4040*/  FFMA.FTZ R130, R7, UR11, -R118.reuse ;  /* 0x0000000b07827c23 */ /* 0x100fe20008010876 */
[----:B------:R-:W-:Y:S01]  /*4050*/  LOP3.LUT R122, R122, 0xff, RZ, 0xc0, !PT ;  /* 0x000000ff7a7a7812 */ /* 0x000fe200078ec0ff */
[--C-:B------:R-:W-:Y:S01]  /*4060*/  FFMA.FTZ R201, R15, UR11, -R118.reuse ;  /* 0x0000000b0fc97c23 */ /* 0x100fe20008010876 */
[----:B------:R-:W-:Y:S01]  /*4070*/  SHF.R.U32.HI R123, RZ, 0x8, R123 ;  /* 0x00000008ff7b7819 */ /* 0x000fe2000001167b */
[----:B------:R-:W1:Y:S01]  /*4080*/  MUFU.EX2 R120, R120 ;  /* 0x0000007800787308 */ /* 0x000e620000000800 */
[----:B------:R-:W-:Y:S02]  /*4090*/  @P0 FSEL R17, R17, -INF , !P6 ;  /* 0xff80000011110808 */ /* 0x000fe40007000000 */
[----:B------:R-:W-:Y:S02]  /*40a0*/  ISETP.LE.U32.AND P0, PT, R122, UR10, PT ;  /* 0x0000000a7a007c0c */ /* 0x000fe4000bf03070 */
[----:B------:R-:W-:Y:S01]  /*40b0*/  LOP3.LUT R122, R123, 0xffff, RZ, 0xc0, !PT ;  /* 0x0000ffff7b7a7812 */ /* 0x000fe200078ec0ff */
[----:B------:R-:W-:Y:S01]  /*40c0*/  FFMA.FTZ R123, R5, UR11, -R119 ;  /* 0x0000000b057b7c23 */ /* 0x000fe20008010877 */
[----:B------:R-:W-:Y:S02]  /*40d0*/  @P1 FSEL R19, R19, -INF , !P6 ;  /* 0xff80000013131808 */ /* 0x000fe40007000000 */
[----:B------:R-:W-:Y:S01]  /*40e0*/  ISETP.LE.U32.AND P6, PT, R122, UR10, PT ;  /* 0x0000000a7a007c0c */ /* 0x000fe2000bfc3070 */
[--C-:B------:R-:W-:Y:S01]  /*40f0*/  FFMA.FTZ R122, R6, UR11, -R118.reuse ;  /* 0x0000000b067a7c23 */ /* 0x100fe20008010876 */
[----:B------:R-:W-:Y:S01]  /*4100*/  SHF.R.U32.HI R129, RZ, 0x18, R121 ;  /* 0x00000018ff817819 */ /* 0x000fe20000011679 */
[----:B------:R-:W2:Y:S01]  /*4110*/  MUFU.EX2 R123, R123 ;  /* 0x0000007b007b7308 */ /* 0x000ea20000000800 */
[----:B------:R-:W-:Y:S01]  /*4120*/  PRMT R124, R198, 0x7770, RZ ;  /* 0x00007770c67c7816 */ /* 0x000fe200000000ff */
[----:B-1----:R-:W-:Y:S01]  /*4130*/  @!P5 FADD.FTZ R120, -R120, -RZ ;  /* 0x800000ff7878d221 */ /* 0x002fe20000010100 */
[----:B------:R-:W-:Y:S07]  /*4140*/  ISETP.LE.U32.AND P1, PT, R129, UR10, PT ;  /* 0x0000000a81007c0c */ /* 0x000fee000bf23070 */
[----:B------:R-:W1:Y:S01]  /*4150*/  MUFU.EX2 R121, R130 ;  /* 0x0000008200797308 */ /* 0x000e620000000800 */
[----:B------:R-:W-:Y:S02]  /*4160*/  ISETP.LE.U32.AND P5, PT, R124, UR10, PT ;  /* 0x0000000a7c007c0c */ /* 0x000fe4000bfa3070 */
[----:B------:R-:W-:Y:S07]  /*4170*/  PRMT R125, R198, 0x7773, RZ ;  /* 0x00007773c67d7816 */ /* 0x000fee00000000ff */
[----:B------:R-:W3:Y:S01]  /*4180*/  MUFU.EX2 R122, R122 ;  /* 0x0000007a007a7308 */ /* 0x000ee20000000800 */
[----:B------:R-:W-:Y:S01]  /*4190*/  LOP3.LUT R128, R128, UR13, R197, 0x96, !PT ;  /* 0x0000000d80807c12 */ /* 0x000fe2000f8e96c5 */
[--C-:B------:R-:W-:Y:S01]  /*41a0*/  FFMA.FTZ R197, R10, UR11, -R118.reuse ;  /* 0x0000000b0ac57c23 */ /* 0x100fe20008010876 */
[C---:B------:R-:W-:Y:S07]  /*41b0*/  PRMT R126, R198.reuse, 0x7772, RZ ;  /* 0x00007772c67e7816 */ /* 0x040fee00000000ff */
[----:B------:R-:W4:Y:S01]  /*41c0*/  MUFU.EX2 R124, R131 ;  /* 0x00000083007c7308 */ /* 0x000f220000000800 */
[----:B------:R-:W-:Y:S01]  /*41d0*/  PRMT R127, R198, 0x7771, RZ ;  /* 0x00007771c67f7816 */ /* 0x000fe200000000ff */
[----:B--2---:R-:W-:Y:S01]  /*41e0*/  @!P6 FADD.FTZ R123, -R123, -RZ ;  /* 0x800000ff7b7be221 */ /* 0x004fe20000010100 */
[----:B------:R-:W-:Y:S02]  /*41f0*/  PRMT R129, R128, 0x7632, R129 ;  /* 0x0000763280817816 */ /* 0x000fe40000000081 */
[----:B------:R-:W-:Y:S01]  /*4200*/  ISETP.GT.U32.AND P6, PT, R127, UR10, PT ;  /* 0x0000000a7f007c0c */ /* 0x000fe2000bfc4070 */
[----:B-1----:R-:W-:Y:S01]  /*4210*/  @!P1 FADD.FTZ R121, -R121, -RZ ;  /* 0x800000ff79799221 */ /* 0x002fe20000010100 */
[----:B------:R-:W-:Y:S01]  /*4220*/  ISETP.GT.U32.AND P1, PT, R125, UR10, PT ;  /* 0x0000000a7d007c0c */ /* 0x000fe2000bf24070 */
[----:B------:R-:W-:Y:S02]  /*4230*/  FFMA.FTZ R127, R9, UR11, -R119 ;  /* 0x0000000b097f7c23 */ /* 0x000fe40008010877 */
[----:B------:R-:W1:Y:S01]  /*4240*/  MUFU.EX2 R125, R197 ;  /* 0x000000c5007d7308 */ /* 0x000e620000000800 */
[----:B---3--:R-:W-:Y:S01]  /*4250*/  @!P0 FADD.FTZ R122, -R122, -RZ ;  /* 0x800000ff7a7a8221 */ /* 0x008fe20000010100 */
[----:B------:R-:W-:Y:S02]  /*4260*/  ISETP.GT.U32.AND P0, PT, R126, UR10, PT ;  /* 0x0000000a7e007c0c */ /* 0x000fe4000bf04070 */
[----:B------:R-:W-:Y:S01]  /*4270*/  LOP3.LUT R130, R128, 0xff, RZ, 0xc0, !PT ;  /* 0x000000ff80827812 */ /* 0x000fe200078ec0ff */
[----:B----4-:R-:W-:Y:S01]  /*4280*/  @!P5 FADD.FTZ R124, -R124, -RZ ;  /* 0x800000ff7c7cd221 */ /* 0x010fe20000010100 */
[----:B------:R-:W-:Y:S04]  /*4290*/  LOP3.LUT R126, R128, 0xffff, RZ, 0xc0, !PT ;  /* 0x0000ffff807e7812 */ /* 0x000fe800078ec0ff */
[----:B------:R-:W2:Y:S01]  /*42a0*/  MUFU.EX2 R127, R127 ;  /* 0x0000007f007f7308 */ /* 0x000ea20000000800 */
[----:B------:R-:W-:Y:S01]  /*42b0*/  ISETP.LE.U32.AND P5, PT, R130, UR10, PT ;  /* 0x0000000a82007c0c */ /* 0x000fe2000bfa3070 */
[----:B------:R-:W-:Y:S01]  /*42c0*/  FFMA.FTZ R131, R11, UR11, -R118 ;  /* 0x0000000b0b837c23 */ /* 0x000fe20008010876 */
[----:B------:R-:W-:Y:S02]  /*42d0*/  SHF.R.U32.HI R130, RZ, 0x8, R126 ;  /* 0x00000008ff827819 */ /* 0x000fe4000001167e */
[----:B------:R-:W-:Y:S05]  /*42e0*/  LOP3.LUT R129, R129, 0xff, RZ, 0xc0, !PT ;  /* 0x000000ff81817812 */ /* 0x000fea00078ec0ff */
[----:B------:R-:W3:Y:S01]  /*42f0*/  MUFU.EX2 R126, R131 ;  /* 0x00000083007e7308 */ /* 0x000ee20000000800 */
[----:B------:R-:W-:Y:S01]  /*4300*/  LOP3.LUT R130, R130, 0xffff, RZ, 0xc0, !PT ;  /* 0x0000ffff82827812 */ /* 0x000fe200078ec0ff */
[----:B-1----:R-:W-:Y:S01]  /*4310*/  @P0 FADD.FTZ R125, -R125, -RZ ;  /* 0x800000ff7d7d0221 */ /* 0x002fe20000010100 */
[----:B------:R-:W-:Y:S01]  /*4320*/  FFMA.FTZ R197, R14, UR11, -R118 ;  /* 0x0000000b0ec57c23 */ /* 0x000fe20008010876 */
[----:B------:R-:W-:Y:S02]  /*4330*/  PRMT R198, R196, 0x7771, RZ ;  /* 0x00007771c4c67816 */ /* 0x000fe400000000ff */
[----:B------:R-:W-:Y:S04]  /*4340*/  ISETP.LE.U32.AND P0, PT, R130, UR10, PT ;  /* 0x0000000a82007c0c */ /* 0x000fe8000bf03070 */
[----:B------:R-:W1:Y:S01]  /*4350*/  MUFU.EX2 R130, R203 ;  /* 0x000000cb00827308 */ /* 0x000e620000000800 */
[----:B--2---:R-:W-:Y:S01]  /*4360*/  @P6 FADD.FTZ R127, -R127, -RZ ;  /* 0x800000ff7f7f6221 */ /* 0x004fe20000010100 */
[----:B------:R-:W-:Y:S08]  /*4370*/  ISETP.LE.U32.AND P6, PT, R129, UR10, PT ;  /* 0x0000000a81007c0c */ /* 0x000ff0000bfc3070 */
[----:B------:R-:W2:Y:S01]  /*4380*/  MUFU.EX2 R197, R197 ;  /* 0x000000c500c57308 */ /* 0x000ea20000000800 */
[----:B------:R-:W-:Y:S01]  /*4390*/  SHF.R.U32.HI R200, RZ, 0x18, R128 ;  /* 0x00000018ffc87819 */ /* 0x000fe20000011680 */
[----:B---3--:R-:W-:Y:S01]  /*43a0*/  @P1 FADD.FTZ R126, -R126, -RZ ;  /* 0x800000ff7e7e1221 */ /* 0x008fe20000010100 */
[C---:B------:R-:W-:Y:S07]  /*43b0*/  PRMT R131, R196.reuse, 0x7772, RZ ;  /* 0x00007772c4837816 */ /* 0x040fee00000000ff */
[----:B------:R3:W4:Y:S01]  /*43c0*/  MUFU.EX2 R129, R202 ;  /* 0x000000ca00817308 */ /* 0x0007220000000800 */
[C---:B------:R-:W-:Y:S02]  /*43d0*/  PRMT R199, R196.reuse, 0x7770, RZ ;  /* 0x00007770c4c77816 */ /* 0x040fe400000000ff */
[----:B------:R-:W-:Y:S02]  /*43e0*/  PRMT R128, R196, 0x7773, RZ ;  /* 0x00007773c4807816 */ /* 0x000fe400000000ff */
[----:B------:R-:W-:Y:S01]  /*43f0*/  F2FP.RELU.F16.F32.PACK_AB R207, R121, R122 ;  /* 0x0000007a79cf723e */ /* 0x000fe200000008ff */
[----:B-1----:R-:W-:Y:S01]  /*4400*/  @!P0 FADD.FTZ R130, -R130, -RZ ;  /* 0x800000ff82828221 */ /* 0x002fe20000010100 */
[----:B------:R-:W-:Y:S03]  /*4410*/  ISETP.GT.U32.AND P0, PT, R198, UR10, PT ;  /* 0x0000000ac6007c0c */ /* 0x000fe6000bf04070 */
[----:B------:R-:W1:Y:S01]  /*4420*/  MUFU.EX2 R196, R201 ;  /* 0x000000c900c47308 */ /* 0x000e620000000800 */
[----:B------:R-:W-:Y:S01]  /*4430*/  LEA R198, R248, UR4, 0x1 ;  /* 0x00000004f8c67c11 */ /* 0x000fe2000f8e08ff */
[----:B--2---:R-:W-:Y:S01]  /*4440*/  @!P6 FADD.FTZ R197, -R197, -RZ ;  /* 0x800000ffc5c5e221 */ /* 0x004fe20000010100 */
[----:B------:R-:W-:Y:S02]  /*4450*/  F2FP.RELU.F16.F32.PACK_AB R205, R123, R120 ;  /* 0x000000787bcd723e */ /* 0x000fe400000008ff */
[----:B------:R-:W-:Y:S01]  /*4460*/  ISETP.LE.U32.AND P1, PT, R200, UR10, PT ;  /* 0x0000000ac8007c0c */ /* 0x000fe2000bf23070 */
[----:B------:R-:W-:Y:S01]  /*4470*/  STS [R198+0x2a400], R207 ;  /* 0x02a400cfc6007388 */ /* 0x000fe20000000800 */
[----:B------:R-:W-:Y:S01]  /*4480*/  ISETP.GT.U32.AND P6, PT, R131, UR10, PT ;  /* 0x0000000a83007c0c */ /* 0x000fe2000bfc4070 */
[----:B------:R-:W-:Y:S01]  /*4490*/  IMAD.IADD R131, R198, 0x1, R247 ;  /* 0x00000001c6837824 */ /* 0x000fe200078e02f7 */
[----:B------:R-:W-:Y:S03]  /*44a0*/  F2FP.RELU.F16.F32.PACK_AB R204, R127, R124 ;  /* 0x0000007c7fcc723e */ /* 0x000fe600000008ff */
[----:B------:R2:W-:Y:S01]  /*44b0*/  STS [R198+0x2a000], R205 ;  /* 0x02a000cdc6007388 */ /* 0x0005e20000000800 */
[--C-:B------:R-:W-:Y:S01]  /*44c0*/  FFMA.FTZ R200, R16, UR11, -R119.reuse ;  /* 0x0000000b10c87c23 */ /* 0x100fe20008010877 */
[--C-:B---3--:R-:W-:Y:S01]  /*44d0*/  FFMA.FTZ R202, R18, UR11, -R118.reuse ;  /* 0x0000000b12ca7c23 */ /* 0x108fe20008010876 */
[----:B------:R-:W-:Y:S03]  /*44e0*/  FFMA.FTZ R119, R17, UR11, -R119 ;  /* 0x0000000b11777c23 */ /* 0x000fe60008010877 */
[----:B------:R3:W-:Y:S01]  /*44f0*/  STS [R131+0x2a000], R204 ;  /* 0x02a000cc83007388 */ /* 0x0007e20000000800 */
[----:B------:R-:W-:Y:S01]  /*4500*/  FFMA.FTZ R118, R19, UR11, -R118 ;  /* 0x0000000b13767c23 */ /* 0x000fe20008010876 */
[----:B----4-:R-:W-:Y:S01]  /*4510*/  @!P5 FADD.FTZ R129, -R129, -RZ ;  /* 0x800000ff8181d221 */ /* 0x010fe20000010100 */
[----:B------:R-:W-:Y:S01]  /*4520*/  ISETP.LE.U32.AND P5, PT, R199, UR10, PT ;  /* 0x0000000ac7007c0c */ /* 0x000fe2000bfa3070 */
[----:B------:R-:W4:Y:S01]  /*4530*/  MUFU.EX2 R201, R119 ;  /* 0x0000007700c97308 */ /* 0x000f220000000800 */
[----:B-1----:R-:W-:Y:S01]  /*4540*/  @!P1 FADD.FTZ R196, -R196, -RZ ;  /* 0x800000ffc4c49221 */ /* 0x002fe20000010100 */
[----:B------:R-:W-:Y:S01]  /*4550*/  ISETP.GT.U32.AND P1, PT, R128, UR10, PT ;  /* 0x0000000a80007c0c */ /* 0x000fe2000bf24070 */
[----:B------:R-:W-:Y:S07]  /*4560*/  VIADD R203, R198, 0x2a000 ;  /* 0x0002a000c6cb7836 */ /* 0x000fee0000000000 */
[----:B------:R-:W1:Y:S01]  /*4570*/  MUFU.EX2 R199, R118 ;  /* 0x0000007600c77308 */ /* 0x000e620000000800 */
[----:B------:R-:W-:Y:S01]  /*4580*/  F2FP.RELU.F16.F32.PACK_AB R224, R126, R125 ;  /* 0x0000007d7ee0723e */ /* 0x000fe200000008ff */
[----:B------:R-:W-:Y:S01]  /*4590*/  VIADD R128, R198, 0x2a020 ;  /* 0x0002a020c6807836 */ /* 0x000fe20000000000 */
[----:B------:R-:W-:Y:S07]  /*45a0*/  F2FP.RELU.F16.F32.PACK_AB R221, R130, R129 ;  /* 0x0000008182dd723e */ /* 0x000fee00000008ff */
[----:B------:R-:W3:Y:S01]  /*45b0*/  MUFU.EX2 R200, R200 ;  /* 0x000000c800c87308 */ /* 0x000ee20000000800 */
[----:B------:R-:W-:Y:S01]  /*45c0*/  @P4 VIADD R128, R203, 0xffffffe0 ;  /* 0xffffffe0cb804836 */ /* 0x000fe20000000000 */
[----:B------:R-:W-:Y:S08]  /*45d0*/  STS [R131+0x2a400], R224 ;  /* 0x02a400e083007388 */ /* 0x000ff00000000800 */
[----:B------:R-:W3:Y:S01]  /*45e0*/  MUFU.EX2 R202, R202 ;  /* 0x000000ca00ca7308 */ /* 0x000ee20000000800 */
[----:B------:R-:W-:Y:S02]  /*45f0*/  IMAD.IADD R203, R247, 0x1, R128 ;  /* 0x00000001f7cb7824 */ /* 0x000fe400078e0280 */
[----:B----4-:R-:W-:Y:S01]  /*4600*/  @P0 FADD.FTZ R201, -R201, -RZ ;  /* 0x800000ffc9c90221 */ /* 0x010fe20000010100 */
[----:B------:R-:W-:Y:S01]  /*4610*/  STS [R128], R221 ;  /* 0x000000dd80007388 */ /* 0x000fe20000000800 */
[----:B------:R-:W-:Y:S01]  /*4620*/  LEA R119, R0, UR4, 0x1 ;  /* 0x0000000400777c11 */ /* 0x000fe2000f8e08ff */
[----:B-1----:R-:W-:Y:S01]  /*4630*/  @P1 FADD.FTZ R199, -R199, -RZ ;  /* 0x800000ffc7c71221 */ /* 0x002fe20000010100 */
[----:B--2---:R-:W-:Y:S03]  /*4640*/  F2FP.RELU.F16.F32.PACK_AB R205, R196, R197 ;  /* 0x000000c5c4cd723e */ /* 0x004fe600000008ff */
[C---:B------:R-:W-:Y:S02]  /*4650*/  IMAD.IADD R118, R119.reuse, 0x1, R220 ;  /* 0x0000000177767824 */ /* 0x040fe400078e02dc */
[----:B---3--:R-:W-:Y:S01]  /*4660*/  @!P5 FADD.FTZ R200, -R200, -RZ ;  /* 0x800000ffc8c8d221 */ /* 0x008fe20000010100 */
[----:B------:R-:W-:Y:S01]  /*4670*/  IMAD.IADD R117, R119, 0x1, R222 ;  /* 0x0000000177757824 */ /* 0x000fe200078e02de */
[----:B------:R1:W-:Y:S01]  /*4680*/  STS [R128+0x400], R205 ;  /* 0x000400cd80007388 */ /* 0x0003e20000000800 */
[----:B------:R-:W-:Y:S01]  /*4690*/  FSETP.GE.FTZ.AND P1, PT, R120, RZ, PT ;  /* 0x000000ff7800720b */ /* 0x000fe20003f36000 */
[----:B------:R-:W-:Y:S01]  /*46a0*/  @P6 FADD.FTZ R202, -R202, -RZ ;  /* 0x800000ffcaca6221 */ /* 0x000fe20000010100 */
[----:B------:R-:W-:Y:S01]  /*46b0*/  F2FP.RELU.F16.F32.PACK_AB R206, R201, R200 ;  /* 0x000000c8c9ce723e */ /* 0x000fe200000008ff */
[----:B------:R-:W-:Y:S01]  /*46c0*/  IMAD.IADD R116, R220, 0x1, R117 ;  /* 0x00000001dc747824 */ /* 0x000fe200078e0275 */
[----:B------:R-:W-:Y:S02]  /*46d0*/  FSETP.GE.FTZ.AND P6, PT, R129, RZ, PT ;  /* 0x000000ff8100720b */ /* 0x000fe40003fd6000 */
[----:B------:R-:W-:Y:S01]  /*46e0*/  F2FP.RELU.F16.F32.PACK_AB R204, R199, R202 ;  /* 0x000000cac7cc723e */ /* 0x000fe200000008ff */
[----:B------:R-:W-:Y:S01]  /*46f0*/  STS [R203], R206 ;  /* 0x000000cecb007388 */ /* 0x000fe20000000800 */
[----:B------:R-:W-:Y:S05]  /*4700*/  FSETP.GE.FTZ.AND P5, PT, R130, RZ, PT ;  /* 0x000000ff8200720b */ /* 0x000fea0003fb6000 */
[----:B------:R2:W-:Y:S06]  /*4710*/  STS [R203+0x400], R204 ;  /* 0x000400cccb007388 */ /* 0x0005ec0000000800 */
[----:B------:R-:W-:Y:S06]  /*4720*/  LDSM.16.M88.4 R84, [R119+0x10000] ;  /* 0x010000007754783b */ /* 0x000fec0000000200 */
[----:B------:R-:W3:Y:S01]  /*4730*/  LDSM.16.M88.4 R88, [R219+0x20000] ;  /* 0x02000000db58783b */ /* 0x000ee20000000200 */
[----:B-1----:R-:W-:Y:S05]  /*4740*/  IMAD.U32 R205, RZ, RZ, UR17 ;  /* 0x00000011ffcd7e24 */ /* 0x002fea000f8e00ff */
[----:B------:R-:W1:Y:S06]  /*4750*/  LDSM.16.M88.4 R92, [R219+0x20800] ;  /* 0x02080000db5c783b */ /* 0x000e6c0000000200 */
[----:B------:R-:W-:Y:S01]  /*4760*/  LDSM.16.M88.4 R96, [R118+0x10000] ;  /* 0x010000007660783b */ /* 0x000fe20000000200 */
[----:B--2---:R-:W-:Y:S05]  /*4770*/  IMAD.U32 R204, RZ, RZ, UR16 ;  /* 0x00000010ffcc7e24 */ /* 0x004fea000f8e00ff */
[----:B------:R-:W2:Y:S01]  /*4780*/  LDSM.16.M88.4 R100, [R218+0x20000] ;  /* 0x02000000da64783b */ /* 0x000ea20000000200 */
[C---:B------:R-:W-:Y:S05]  /*4790*/  LEA R206, P0, R230.reuse, R204, 0x2 ;  /* 0x000000cce6ce7211 */ /* 0x040fea00078010ff */
[----:B------:R-:W4:Y:S01]  /*47a0*/  LDSM.16.M88.4 R104, [R218+0x20800] ;  /* 0x02080000da68783b */ /* 0x000f220000000200 */
[----:B------:R-:W-:Y:S02]  /*47b0*/  LEA.HI.X R207, R230, R205, RZ, 0x2, P0 ;  /* 0x000000cde6cf7211 */ /* 0x000fe400000f14ff */
[----:B------:R-:W-:Y:S03]  /*47c0*/  FSETP.GE.FTZ.AND P0, PT, R123, RZ, PT ;  /* 0x000000ff7b00720b */ /* 0x000fe60003f16000 */
[----:B------:R-:W4:Y:S06]  /*47d0*/  LDG.E R204, desc[UR36][R206.64] ;  /* 0x00000024cecc7981 */ /* 0x000f2c000c1e1900 */
[----:B------:R-:W-:Y:S01]  /*47e0*/  LDSM.16.M88.4 R108, [R217+0x20000] ;  /* 0x02000000d96c783b */ /* 0x000fe20000000200 */
[C---:B---3--:R-:W-:Y:S05]  /*47f0*/  HMMA.16816.F32 R4, R84.reuse, R88, RZ ;  /* 0x000000585404723c */ /* 0x048fea00000018ff */
[----:B------:R-:W-:Y:S03]  /*4800*/  LDSM.16.M88.4 R112, [R219+0x22000] ;  /* 0x02200000db70783b */ /* 0x000fe60000000200 */
[C---:B------:R-:W-:Y:S03]  /*4810*/  HMMA.16816.F32 R8, R84.reuse, R90, RZ ;  /* 0x0000005a5408723c */ /* 0x040fe600000018ff */
[----:B------:R-:W3:Y:S06]  /*4820*/  LDSM.16.M88.4 R88, [R117+0x10000] ;  /* 0x010000007558783b */ /* 0x000eec0000000200 */
[----:B------:R3:W5:Y:S01]  /*4830*/  LDG.E R206, desc[UR36][R206.64+0x20] ;  /* 0x00002024cece7981 */ /* 0x000762000c1e1900 */
[C---:B-1----:R-:W-:Y:S08]  /*4840*/  HMMA.16816.F32 R12, R84.reuse, R92, RZ ;  /* 0x0000005c540c723c */ /* 0x042ff000000018ff */
[----:B------:R-:W-:Y:S01]  /*4850*/  HMMA.16816.F32 R16, R84, R94, RZ ;  /* 0x0000005e5410723c */ /* 0x000fe200000018ff */
[----:B------:R-:W1:Y:S06]  /*4860*/  LDSM.16.M88.4 R84, [R217+0x20800] ;  /* 0x02080000d954783b */ /* 0x000e6c0000000200 */
[----:B------:R-:W-:Y:S01]  /*4870*/  LDSM.16.M88.4 R92, [R116+0x10000] ;  /* 0x01000000745c783b */ /* 0x000fe20000000200 */
[C---:B--2---:R-:W-:Y:S08]  /*4880*/  HMMA.16816.F32 R4, R96.reuse, R100, R4 ;  /* 0x000000646004723c */ /* 0x044ff00000001804 */
[C---:B------:R-:W-:Y:S01]  /*4890*/  HMMA.16816.F32 R8, R96.reuse, R102, R8 ;  /* 0x000000666008723c */ /* 0x040fe20000001808 */
[----:B------:R-:W2:Y:S07]  /*48a0*/  LDSM.16.M88.4 R100, [R216+0x20000] ;  /* 0x02000000d864783b */ /* 0x000eae0000000200 */
[C---:B----4-:R-:W-:Y:S08]  /*48b0*/  HMMA.16816.F32 R12, R96.reuse, R104, R12 ;  /* 0x00000068600c723c */ /* 0x050ff0000000180c */
[----:B------:R-:W-:Y:S01]  /*48c0*/  HMMA.16816.F32 R16, R96, R106, R16 ;  /* 0x0000006a6010723c */ /* 0x000fe20000001810 */
[----:B------:R-:W4:Y:S06]  /*48d0*/  LDSM.16.M88.4 R96, [R216+0x20800] ;  /* 0x02080000d860783b */ /* 0x000f2c0000000200 */
        /* <DEDUP_REMOVED lines=8> */
[C---:B--2---:R-:W-:Y:S08]  /*4960*/  HMMA.16816.F32 R4, R92.reuse, R100, R4 ;  /* 0x000000645c04723c */ /* 0x044ff00000001804 */
[C---:B------:R-:W-:Y:S01]  /*4970*/  HMMA.16816.F32 R8, R92.reuse, R102, R8 ;  /* 0x000000665c08723c */ /* 0x040fe20000001808 */
[----:B------:R-:W-:Y:S07]  /*4980*/  LDSM.16.M88.4 R100, [R217+0x22000] ;  /* 0x02200000d964783b */ /* 0x000fee0000000200 */
[C---:B----4-:R-:W-:Y:S08]  /*4990*/  HMMA.16816.F32 R12, R92.reuse, R96, R12 ;  /* 0x000000605c0c723c */ /* 0x050ff0000000180c */
        /* <DEDUP_REMOVED lines=78> */
[C---:B----4-:R-:W-:Y:S08]  /*4e80*/  HMMA.16816.F32 R4, R96.reuse, R100, R4 ;  /* 0x000000646004723c */ /* 0x050ff00000001804 */
[C---:B------:R-:W-:Y:S08]  /*4e90*/  HMMA.16816.F32 R8, R96.reuse, R102, R8 ;  /* 0x000000666008723c */ /* 0x040ff00000001808 */
[C---:B--2---:R-:W-:Y:S03]  /*4ea0*/  HMMA.16816.F32 R12, R96.reuse, R88, R12 ;  /* 0x00000058600c723c */ /* 0x044fe6000000180c */
[C---:B------:R-:W-:Y:S01]  /*4eb0*/  FADD.FTZ R203, -R204.reuse, R5 ;  /* 0x00000005cccb7221 */ /* 0x040fe20000010100 */
[----:B------:R-:W-:Y:S04]  /*4ec0*/  FADD.FTZ R119, -R204, R4 ;  /* 0x00000004cc777221 */ /* 0x000fe80000010100 */
[----:B------:R-:W-:Y:S01]  /*4ed0*/  FSEL R118, R203, R204, P0 ;  /* 0x000000cccb767208 */ /* 0x000fe20000000000 */
[----:B------:R-:W-:Y:S03]  /*4ee0*/  HMMA.16816.F32 R16, R96, R90, R16 ;  /* 0x0000005a6010723c */ /* 0x000fe60000001810 */
[----:B------:R-:W-:Y:S01]  /*4ef0*/  FSETP.GE.FTZ.AND P0, PT, R124, RZ, PT ;  /* 0x000000ff7c00720b */ /* 0x000fe20003f16000 */
[----:B------:R-:W-:Y:S01]  /*4f00*/  FMUL.FTZ R118, R123, R118 ;  /* 0x000000767b767220 */ /* 0x000fe20000410000 */
[-C--:B------:R-:W-:Y:S01]  /*4f10*/  FSEL R119, R119, R204.reuse, P1 ;  /* 0x000000cc77777208 */ /* 0x080fe20000800000 */
[C---:B------:R-:W-:Y:S01]  /*4f20*/  FADD.FTZ R123, -R204.reuse, R8 ;  /* 0x00000008cc7b7221 */ /* 0x040fe20000010100 */
[----:B------:R-:W-:Y:S01]  /*4f30*/  FSETP.GE.FTZ.AND P1, PT, R127, RZ, PT ;  /* 0x000000ff7f00720b */ /* 0x000fe20003f36000 */
[C---:B------:R-:W-:Y:S02]  /*4f40*/  FADD.FTZ R203, -R204.reuse, R9 ;  /* 0x00000009cccb7221 */ /* 0x040fe40000010100 */
[C---:B------:R-:W-:Y:S01]  /*4f50*/  FADD.FTZ R205, -R204.reuse, R12 ;  /* 0x0000000ccccd7221 */ /* 0x040fe20000010100 */
[-C--:B------:R-:W-:Y:S01]  /*4f60*/  FSEL R123, R123, R204.reuse, P0 ;  /* 0x000000cc7b7b7208 */ /* 0x080fe20000000000 */
[----:B------:R-:W-:Y:S01]  /*4f70*/  FADD.FTZ R207, -R204, R13 ;  /* 0x0000000dcccf7221 */ /* 0x000fe20000010100 */
[----:B------:R-:W-:Y:S01]  /*4f80*/  FSETP.GE.FTZ.AND P0, PT, R201, RZ, PT ;  /* 0x000000ffc900720b */ /* 0x000fe20003f16000 */
[----:B------:R-:W-:Y:S01]  /*4f90*/  FMUL.FTZ R119, R120, R119 ;  /* 0x0000007778777220 */ /* 0x000fe20000410000 */
[-C--:B------:R-:W-:Y:S01]  /*4fa0*/  FSEL R120, R203, R204.reuse, P1 ;  /* 0x000000cccb787208 */ /* 0x080fe20000800000 */
[----:B------:R-:W-:Y:S01]  /*4fb0*/  FMUL.FTZ R123, R124, R123 ;  /* 0x0000007b7c7b7220 */ /* 0x000fe20000410000 */
[-C--:B------:R-:W-:Y:S02]  /*4fc0*/  FSEL R224, R205, R204.reuse, P6 ;  /* 0x000000cccde07208 */ /* 0x080fe40003000000 */
[----:B------:R-:W-:Y:S01]  /*4fd0*/  FSEL R207, R207, R204, P5 ;  /* 0x000000cccfcf7208 */ /* 0x000fe20002800000 */
[----:B------:R-:W-:Y:S01]  /*4fe0*/  FADD.FTZ R203, -R204, R16 ;  /* 0x00000010cccb7221 */ /* 0x000fe20000010100 */
[----:B------:R-:W-:Y:S01]  /*4ff0*/  FSETP.GE.FTZ.AND P1, PT, R200, RZ, PT ;  /* 0x000000ffc800720b */ /* 0x000fe20003f36000 */
[----:B------:R-:W-:Y:S01]  /*5000*/  FMUL.FTZ R120, R127, R120 ;  /* 0x000000787f787220 */ /* 0x000fe20000410000 */
[----:B------:R-:W-:Y:S01]  /*5010*/  F2FP.F16.F32.PACK_AB R119, R118, R119 ;  /* 0x000000777677723e */ /* 0x000fe200000000ff */
[----:B------:R-:W-:Y:S01]  /*5020*/  FMUL.FTZ R224, R129, R224 ;  /* 0x000000e081e07220 */ /* 0x000fe20000410000 */
[----:B------:R-:W-:Y:S01]  /*5030*/  FSEL R203, R203, R204, P1 ;  /* 0x000000cccbcb7208 */ /* 0x000fe20000800000 */
[----:B------:R-:W-:Y:S01]  /*5040*/  FMUL.FTZ R207, R130, R207 ;  /* 0x000000cf82cf7220 */ /* 0x000fe20000410000 */
[----:B------:R-:W-:Y:S01]  /*5050*/  F2FP.F16.F32.PACK_AB R120, R120, R123 ;  /* 0x0000007b7878723e */ /* 0x000fe200000000ff */
[----:B------:R-:W-:Y:S02]  /*5060*/  @P0 FADD.FTZ R204, -R204, R17 ;  /* 0x00000011cccc0221 */ /* 0x000fe40000010100 */
        /* <DEDUP_REMOVED lines=31> */
.L_x_2087:
[C---:B-----5:R-:W-:Y:S01]  /*5260*/  FADD.FTZ R7, -R206.reuse, R7 ;  /* 0x00000007ce077221 */ /* 0x060fe20000010100 */
[----:B------:R-:W-:Y:S01]  /*5270*/  FSETP.GE.FTZ.AND P0, PT, R121, RZ, PT ;  /* 0x000000ff7900720b */ /* 0x000fe20003f16000 */
[----:B------:R-:W-:Y:S01]  /*5280*/  FADD.FTZ R5, -R206, R6 ;  /* 0x00000006ce057221 */ /* 0x000fe20000010100 */
[----:B------:R-:W-:Y:S01]  /*5290*/  FSETP.GE.FTZ.AND P1, PT, R122, RZ, PT ;  /* 0x000000ff7a00720b */ /* 0x000fe20003f36000 */
[C---:B------:R-:W-:Y:S01]  /*52a0*/  FADD.FTZ R11, -R206.reuse, R11 ;  /* 0x0000000bce0b7221 */ /* 0x040fe20000010100 */
[-C--:B------:R-:W-:Y:S01]  /*52b0*/  FSEL R4, R7, R206.reuse, P0 ;  /* 0x000000ce07047208 */ /* 0x080fe20000000000 */
[----:B-1----:R-:W-:Y:S01]  /*52c0*/  FADD.FTZ R9, -R206, R10 ;  /* 0x0000000ace097221 */ /* 0x002fe20000010100 */
[----:B------:R-:W-:Y:S01]  /*52d0*/  FSETP.GE.FTZ.AND P0, PT, R126, RZ, PT ;  /* 0x000000ff7e00720b */ /* 0x000fe20003f16000 */
[C---:B------:R-:W-:Y:S01]  /*52e0*/  FADD.FTZ R7, -R206.reuse, R14 ;  /* 0x0000000ece077221 */ /* 0x040fe20000010100 */
[----:B------:R-:W-:Y:S01]  /*52f0*/  FSEL R5, R5, R206, P1 ;  /* 0x000000ce05057208 */ /* 0x000fe20000800000 */
[----:B------:R-:W-:Y:S01]  /*5300*/  FADD.FTZ R15, -R206, R15 ;  /* 0x0000000fce0f7221 */ /* 0x000fe20000010100 */
[----:B------:R-:W-:Y:S01]  /*5310*/  FSETP.GE.FTZ.AND P1, PT, R125, RZ, PT ;  /* 0x000000ff7d00720b */ /* 0x000fe20003f36000 */
[----:B------:R-:W-:Y:S01]  /*5320*/  FMUL.FTZ R4, R121, R4 ;  /* 0x0000000479047220 */ /* 0x000fe20000410000 */
[-C--:B------:R-:W-:Y:S01]  /*5330*/  FSEL R11, R11, R206.reuse, P0 ;  /* 0x000000ce0b0b7208 */ /* 0x080fe20000000000 */
[----:B------:R-:W-:Y:S01]  /*5340*/  FMUL.FTZ R5, R122, R5 ;  /* 0x000000057a057220 */ /* 0x000fe20000410000 */
[----:B------:R-:W-:Y:S01]  /*5350*/  FSETP.GE.FTZ.AND P0, PT, R199, RZ, PT ;  /* 0x000000ffc700720b */ /* 0x000fe20003f16000 */
[----:B------:R-:W-:Y:S01]  /*5360*/  STS [R198+0x28000], R119 ;  /* 0x02800077c6007388 */ /* 0x000fe20000000800 */
[----:B------:R-:W-:Y:S01]  /*5370*/  FSEL R6, R9, R206, P1 ;  /* 0x000000ce09067208 */ /* 0x000fe20000800000 */
[----:B------:R-:W-:Y:S01]  /*5380*/  FMUL.FTZ R11, R126, R11 ;  /* 0x0000000b7e0b7220 */ /* 0x000fe20000410000 */
[----:B------:R-:W-:Y:S01]  /*5390*/  FSETP.GE.FTZ.AND P5, PT, R197, RZ, PT ;  /* 0x000000ffc500720b */ /* 0x000fe20003fb6000 */
[----:B------:R-:W-:Y:S01]  /*53a0*/  IMAD.IADD R88, R247, 0x1, R128 ;  /* 0x00000001f7587824 */ /* 0x000fe200078e0280 */
[----:B------:R-:W-:Y:S01]  /*53b0*/  FSETP.GE.FTZ.AND P1, PT, R196, RZ, PT ;  /* 0x000000ffc400720b */ /* 0x000fe20003f36000 */
[----:B------:R-:W-:Y:S01]  /*53c0*/  FMUL.FTZ R6, R125, R6 ;  /* 0x000000067d067220 */ /* 0x000fe20000410000 */
[-C--:B------:R-:W-:Y:S01]  /*53d0*/  FSEL R8, R7, R206.reuse, P5 ;  /* 0x000000ce07087208 */ /* 0x080fe20002800000 */
[----:B------:R-:W-:Y:S01]  /*53e0*/  FADD.FTZ R7, -R206, R18 ;  /* 0x00000012ce077221 */ /* 0x000fe20000010100 */
[----:B------:R-:W-:Y:S01]  /*53f0*/  FSEL R15, R15, R206, P1 ;  /* 0x000000ce0f0f7208 */ /* 0x000fe20000800000 */
[----:B------:R-:W-:Y:S01]  /*5400*/  IMAD R252, R243, UR9, RZ ;  /* 0x00000009f3fc7c24 */ /* 0x000fe2000f8e02ff */
[----:B------:R-:W-:Y:S01]  /*5410*/  FSETP.GE.FTZ.AND P1, PT, R202, RZ, PT ;  /* 0x000000ffca00720b */ /* 0x000fe20003f36000 */
[----:B------:R-:W-:Y:S01]  /*5420*/  FMUL.FTZ R8, R197, R8 ;  /* 0x00000008c5087220 */ /* 0x000fe20000410000 */
[----:B------:R-:W-:Y:S01]  /*5430*/  F2FP.F16.F32.PACK_AB R9, R4, R5 ;  /* 0x000000050409723e */ /* 0x000fe200000000ff */
[----:B------:R-:W-:Y:S01]  /*5440*/  FMUL.FTZ R15, R196, R15 ;  /* 0x0000000fc40f7220 */ /* 0x000fe20000410000 */
[----:B------:R-:W-:Y:S01]  /*5450*/  FSEL R7, R7, R206, P1 ;  /* 0x000000ce07077208 */ /* 0x000fe20000800000 */
[----:B------:R-:W-:Y:S01]  /*5460*/  @P0 FADD.FTZ R206, -R206, R19 ;  /* 0x00000013cece0221 */ /* 0x000fe20000010100 */
[----:B------:R-:W-:Y:S01]  /*5470*/  F2FP.F16.F32.PACK_AB R6, R11, R6 ;  /* 0x000000060b06723e */ /* 0x000fe200000000ff */
[----:B------:R-:W-:Y:S01]  /*5480*/  STS [R198+0x28400], R9 ;  /* 0x02840009c6007388 */ /* 0x000fe20000000800 */
[----:B------:R-:W-:Y:S01]  /*5490*/  F2FP.F16.F32.PACK_AB R15, R15, R8 ;  /* 0x000000080f0f723e */ /* 0x000fe200000000ff */
[----:B------:R-:W-:Y:S01]  /*54a0*/  FMUL.FTZ R7, R202, R7 ;  /* 0x00000007ca077220 */ /* 0x000fe20000410000 */
[----:B------:R-:W-:Y:S01]  /*54b0*/  FMUL.FTZ R206, R199, R206 ;  /* 0x000000cec7ce7220 */ /* 0x000fe20000410000 */
[----:B------:R1:W-:Y:S01]  /*54c0*/  STS [R131+0x28000], R120 ;  /* 0x0280007883007388 */ /* 0x0003e20000000800 */
[----:B------:R-:W-:Y:S02]  /*54d0*/  F2FP.F16.F32.PACK_AB R85, R204, R203 ;  /* 0x000000cbcc55723e */ /* 0x000fe400000000ff */
[----:B------:R-:W-:Y:S01]  /*54e0*/  LOP3.LUT R5, R2, 0x10, RZ, 0xc0, !PT ;  /* 0x0000001002057812 */ /* 0x000fe200078ec0ff */
[----:B------:R-:W-:Y:S01]  /*54f0*/  STS [R131+0x28400], R6 ;  /* 0x0284000683007388 */ /* 0x000fe20000000800 */
[----:B------:R-:W-:Y:S02]  /*5500*/  F2FP.F16.F32.PACK_AB R206, R206, R7 ;  /* 0x00000007cece723e */ /* 0x000fe400000000ff */
[----:B------:R-:W-:Y:S01]  /*5510*/  LOP3.LUT R4, R5, 0x8, R212, 0xf8, !PT ;  /* 0x0000000805047812 */ /* 0x000fe200078ef8d4 */
[----:B------:R-:W-:Y:S01]  /*5520*/  STS [R128+-0x2000], R207 ;  /* 0xffe000cf80007388 */ /* 0x000fe20000000800 */
[--C-:B------:R-:W-:Y:S02]  /*5530*/  LOP3.LUT R5, R84, 0x1c0, R209.reuse, 0xf8, !PT ;  /* 0x000001c054057812 */ /* 0x100fe400078ef8d1 */
        /* <DEDUP_REMOVED lines=8> */
[----:B------:R-:W-:Y:S01]  /*55c0*/  LEA R223, R4, UR4, 0x1 ;  /* 0x0000000404df7c11 */ /* 0x000fe2000f8e08ff */
[----:B------:R-:W-:Y:S02]  /*55d0*/  BAR.SYNC.DEFER_BLOCKING 0x0 ;  /* 0x0000000000007b1d */ /* 0x000fe40000010000 */
[C---:B------:R-:W-:Y:S02]  /*55e0*/  VIADD R12, R221.reuse, 0x2a000 ;  /* 0x0002a000dd0c7836 */ /* 0x040fe40000000000 */
[----:B-1----:R-:W-:Y:S02]  /*55f0*/  VIADD R120, R221, 0x2a040 ;  /* 0x0002a040dd787836 */ /* 0x002fe40000000000 */
[----:B------:R-:W-:Y:S01]  /*5600*/  @P2 VIADD R120, R12, 0xffffffc0 ;  /* 0xffffffc00c782836 */ /* 0x000fe20000000000 */
        /* <DEDUP_REMOVED lines=74> */
[-C--:B---3--:R-:W-:Y:S05]  /*5ab0*/  HMMA.16816.F32 R20, R104, R108.reuse, R20 ;  /* 0x0000006c6814723c */ /* 0x088fea0000001814 */
        /* <DEDUP_REMOVED lines=24> */
[----:B------:R-:W-:Y:S01]  /*5c40*/  SHF.R.S64 R5, R4, 0x1f, R9 ;  /* 0x0000001f04057819 */ /* 0x000fe20000001009 */
[----:B------:R-:W-:Y:S01]  /*5c50*/  IMAD.U32 R4, RZ, RZ, UR47 ;  /* 0x0000002fff047e24 */ /* 0x000fe2000f8e00ff */
[----:B------:R-:W-:Y:S02]  /*5c60*/  LOP3.LUT R7, R7, 0x1e00, R208, 0xf8, !PT ;  /* 0x00001e0007077812 */ /* 0x000fe400078ef8d0 */
[----:B------:R-:W-:Y:S01]  /*5c70*/  IADD3 R236, P0, PT, R236, R5, RZ ;  /* 0x00000005ecec7210 */ /* 0x000fe20007f1e0ff */
[----:B------:R-:W-:Y:S03]  /*5c80*/  IMAD.U32 R5, RZ, RZ, UR50 ;  /* 0x00000032ff057e24 */ /* 0x000fe6000f8e00ff */
[----:B------:R-:W-:Y:S02]  /*5c90*/  LEA.HI.X.SX32 R237, R9, R237, 0x1, P0 ;  /* 0x000000ed09ed7211 */ /* 0x000fe400000f0eff */
[----:B------:R-:W-:Y:S02]  /*5ca0*/  LEA R9, R7, UR4, 0x1 ;  /* 0x0000000407097c11 */ /* 0x000fe4000f8e08ff */
[----:B------:R-:W-:Y:S03]  /*5cb0*/  LEA R10, P0, R5, R236, 0x1 ;  /* 0x000000ec050a7211 */ /* 0x000fe600078008ff */
        /* <DEDUP_REMOVED lines=13> */
.L_x_2088:
[----:B------:R-:W-:Y:S01]  /*5d90*/  LEA R201, R213, UR4, 0x1 ;  /* 0x00000004d5c97c11 */ /* 0x000fe2000f8e08ff */
[----:B------:R-:W-:Y:S01]  /*5da0*/  LDSM.16.MT88.4 R16, [R223+0x18000] ;  /* 0x01800000df10783b */ /* 0x000fe20000004200 */
[----:B------:R-:W-:Y:S01]  /*5db0*/  PLOP3.LUT P0, PT, PT, PT, UP2, 0x80, 0x8 ;  /* 0x000000000008781c */ /* 0x000fe20003f0f028 */
[----:B------:R-:W-:Y:S02]  /*5dc0*/  @UP2 UIADD3 UR58, UP0, UPT, UR52, -0x100, URZ ;  /* 0xffffff00343a2890 */ /* 0x000fe4000ff1e0ff */
[----:B------:R-:W2:Y:S01]  /*5dd0*/  LDSM.16.M88.4 R128, [R201+0x28000] ;  /* 0x02800000c980783b */ /* 0x000ea20000000200 */
[----:B------:R-:W-:Y:S01]  /*5de0*/  IMAD.IADD R224, R220, 0x1, R201 ;  /* 0x00000001dce07824 */ /* 0x000fe200078e02c9 */
[----:B------:R-:W-:Y:S01]  /*5df0*/  @UP2 UIADD3.X UR57, UPT, UPT, UR53, -0x1, URZ, UP0, !UPT ;  /* 0xffffffff35392890 */ /* 0x000fe200087fe4ff */
[C---:B------:R-:W-:Y:S01]  /*5e00*/  VIADD R225, R201.reuse, 0x28040 ;  /* 0x00028040c9e17836 */ /* 0x040fe20000000000 */
[----:B------:R-:W1:Y:S01]  /*5e10*/  LDSM.16.M88.4 R124, [R201+0x29000] ;  /* 0x02900000c97c783b */ /* 0x000e620000000200 */
[----:B------:R-:W-:Y:S02]  /*5e20*/  @UP2 UIADD3 UR16, UP0, UPT, UR16, -0x100, URZ ;  /* 0xffffff0010102890 */ /* 0x000fe4000ff1e0ff */
[----:B------:R-:W-:Y:S01]  /*5e30*/  ULOP3.LUT UR8, UR49, 0x1, URZ, 0xc0, !UPT ;  /* 0x0000000131087892 */ /* 0x000fe2000f8ec0ff */
[----:B------:R-:W3:Y:S01]  /*5e40*/  LDSM.16.MT88.4 R96, [R223+0x1a000] ;  /* 0x01a00000df60783b */ /* 0x000ee20000004200 */
[----:B------:R-:W-:Y:S02]  /*5e50*/  @UP2 UIADD3.X UR17, UPT, UPT, UR17, -0x1, URZ, UP0, !UPT ;  /* 0xffffffff11112890 */ /* 0x000fe400087fe4ff */
[----:B------:R-:W-:Y:S01]  /*5e60*/  UISETP.NE.U32.AND UP0, UPT, UR8, 0x1, UPT ;  /* 0x000000010800788c */ /* 0x000fe2000bf05070 */
[----:B------:R-:W4:Y:S01]  /*5e70*/  LDSM.16.MT88.4 R112, [R223+0x1c000] ;  /* 0x01c00000df70783b */ /* 0x000f220000004200 */
[----:B------:R-:W-:Y:S03]  /*5e80*/  UIADD3 UR8, UPT, UPT, UR49, -0x1, URZ ;  /* 0xffffffff31087890 */ /* 0x000fe6000fffe0ff */
[----:B------:R-:W4:Y:S01]  /*5e90*/  LDSM.16.MT88.4 R196, [R223+0x1e000] ;  /* 0x01e00000dfc4783b */ /* 0x000f220000004200 */
[----:B------:R-:W-:Y:S01]  /*5ea0*/  PLOP3.LUT P1, PT, PT, PT, UP0, 0x80, 0x8 ;  /* 0x000000000008781c */ /* 0x000fe20003f2f008 */
[----:B------:R-:W-:Y:S02]  /*5eb0*/  UISETP.GT.AND UP0, UPT, UR49, URZ, UPT ;  /* 0x000000ff3100728c */ /* 0x000fe4000bf04270 */
[----:B------:R-:W-:Y:S01]  /*5ec0*/  LDSM.16.M88.4 R204, [R224+0x29000] ;  /* 0x02900000e0cc783b */ /* 0x000fe20000000200 */
[----:B------:R-:W-:Y:S01]  /*5ed0*/  UMOV UR49, UR8 ;  /* 0x0000000800317c82 */ /* 0x000fe20008000000 */
[-C--:B--2---:R-:W-:Y:S08]  /*5ee0*/  HMMA.16816.F32 R4, R128, R16.reuse, RZ ;  /* 0x000000108004723c */ /* 0x084ff000000018ff */
[C---:B-1----:R-:W-:Y:S08]  /*5ef0*/  HMMA.16816.F32 R8, R124.reuse, R16, RZ ;  /* 0x000000107c08723c */ /* 0x042ff000000018ff */
        /* <DEDUP_REMOVED lines=58> */
[----:B------:R-:W-:Y:S04]  /*62a0*/  @P0 LOP3.LUT R200, R240, 0x30, RZ, 0xc0, !PT ;  /* 0x00000030f0c80812 */ /* 0x000fe800078ec0ff */
[-C--:B------:R-:W-:Y:S03]  /*62b0*/  HMMA.16816.F32 R124, R204, R202.reuse, R124 ;  /* 0x000000cacc7c723c */ /* 0x080fe6000000187c */
[----:B------:R-:W-:Y:S05]  /*62c0*/  @P0 LOP3.LUT R230, R200, 0x7, R241, 0xf8, !PT ;  /* 0x00000007c8e60812 */ /* 0x000fea00078ef8f1 */
[----:B------:R-:W-:Y:S01]  /*62d0*/  HMMA.16816.F32 R128, R196, R202, R128 ;  /* 0x000000cac480723c */ /* 0x000fe20000001880 */
[----:B------:R-:W-:Y:S03]  /*62e0*/  LDSM.16.MT88.4 R200, [R223+0x19800] ;  /* 0x01980000dfc8783b */ /* 0x000fe60000004200 */
[----:B------:R-:W-:Y:S01]  /*62f0*/  @P0 IMAD.WIDE.U32 R204, R230, R233, UR52 ;  /* 0x00000034e6cc0e25 */ /* 0x000fe2000f8e00e9 */
[----:B------:R-:W1:Y:S01]  /*6300*/  LDSM.16.M88.4 R196, [R225] ;  /* 0x00000000e1c4783b */ /* 0x000e620000000200 */
[----:B------:R-:W-:Y:S01]  /*6310*/  @UP2 UMOV UR52, UR58 ;  /* 0x0000003a00342c82 */ /* 0x000fe20008000000 */
[----:B------:R-:W-:Y:S02]  /*6320*/  @UP2 UMOV UR53, UR57 ;  /* 0x0000003900352c82 */ /* 0x000fe40008000000 */
[----:B------:R-:W5:Y:S04]  /*6330*/  @P0 LDG.E R229, desc[UR36][R204.64+-0x100] ;  /* 0xffff0024cce50981 */ /* 0x000f68000c1e1900 */
[----:B------:R2:W5:Y:S04]  /*6340*/  @P0 LDG.E R228, desc[UR36][R204.64+-0xe0] ;  /* 0xffff2024cce40981 */ /* 0x000568000c1e1900 */
[----:B--2---:R2:W3:Y:S01]  /*6350*/  LDSM.16.M88.4 R204, [R225+0x1000] ;  /* 0x00100000e1cc783b */ /* 0x0044e20000000200 */
[-C--:B-1----:R-:W-:Y:S01]  /*6360*/  HMMA.16816.F32 R4, R196, R200.reuse, R4 ;  /* 0x000000c8c404723c */ /* 0x082fe20000001804 */
[----:B--2---:R-:W-:Y:S11]  /*6370*/  IMAD.U32 R225, RZ, RZ, UR51 ;  /* 0x00000033ffe17e24 */ /* 0x004ff6000f8e00ff */
[----:B------:R-:W-:Y:S07]  /*6380*/  @!UPT UIADD3 URZ, UPT, UPT, URZ, URZ, URZ ;  /* 0x000000fffffff290 */ /* 0x000fee000fffe0ff */
[----:B------:R-:W-:Y:S01]  /*6390*/  REDG.E.ADD.F32.FTZ.RN.STRONG.GPU desc[UR36][R234.64], R4 ;  /* 0x00000004ea0079a6 */ /* 0x000fe2000c12f324 */
[----:B------:R-:W-:Y:S01]  /*63a0*/  LEA R224, P0, R225, R234, 0x2 ;  /* 0x000000eae1e07211 */ /* 0x000fe200078010ff */
        /* <DEDUP_REMOVED lines=283> */
[----:B------:R-:W-:Y:S02]  /*7560*/  SHF.L.U32 R2, R242, 0x5, RZ ;  /* 0x00000005f2027819 */ /* 0x000fe400000006ff */
        /* <DEDUP_REMOVED lines=114> */
[----:B--2---:R-:W-:Y:S01]  /*7c90*/  FMUL.FTZ R20, R20, UR9 ;  /* 0x0000000914147c20 */ /* 0x004fe20008410000 */
        /* <DEDUP_REMOVED lines=171> */
.L_x_2090:
[----:B------:R-:W2:Y:S01]  /*8750*/  LDCU.64 UR10, c[0x0][0x5c0] ;  /* 0x0000b800ff0a77ac */ /* 0x000ea20008000a00 */
[----:B------:R-:W-:-:S04]  /*8760*/  UIADD3 UR8, UPT, UPT, UR39, UR42, URZ ;  /* 0x0000002a27087290 */ /* 0x000fc8000fffe0ff */
[----:B--2---:R-:W-:Y:S02]  /*8770*/  UIMAD.WIDE.U32 UR16, UR8, UR10, URZ ;  /* 0x0000000a081072a5 */ /* 0x004fe4000f8e00ff */
[----:B------:R-:W-:-:S04]  /*8780*/  UIMAD UR8, UR8, UR11, URZ ;  /* 0x0000000b080872a4 */ /* 0x000fc8000f8e02ff */
[----:B------:R-:W-:-:S06]  /*8790*/  UIADD3 UR8, UPT, UPT, UR17, UR8, URZ ;  /* 0x0000000811087290 */ /* 0x000fcc000fffe0ff */
[----:B------:R-:W-:Y:S02]  /*87a0*/  MOV R2, UR8 ;  /* 0x0000000800027c02 */ /* 0x000fe40008000f00 */
.L_x_2091:
        /* <DEDUP_REMOVED lines=12> */
.L_x_2092:
[----:B------:R-:W2:Y:S01]  /*8870*/  LDCU.64 UR8, c[0x0][0x5c8] ;  /* 0x0000b900ff0877ac */ /* 0x000ea20008000a00 */
[----:B------:R-:W-:-:S04]  /*8880*/  UIADD3 UR12, UPT, UPT, UR39, UR42, URZ ;  /* 0x0000002a270c7290 */ /* 0x000fc8000fffe0ff */
[----:B--2---:R-:W-:Y:S02]  /*8890*/  UIMAD.WIDE.U32 UR30, UR12, UR8, URZ ;  /* 0x000000080c1e72a5 */ /* 0x004fe4000f8e00ff */
[----:B------:R-:W-:-:S04]  /*88a0*/  UIMAD UR12, UR12, UR9, URZ ;  /* 0x000000090c0c72a4 */ /* 0x000fc8000f8e02ff */
[----:B------:R-:W-:-:S06]  /*88b0*/  UIADD3 UR12, UPT, UPT, UR31, UR12, URZ ;  /* 0x0000000c1f0c7290 */ /* 0x000fcc000fffe0ff */
[----:B------:R-:W-:-:S07]  /*88c0*/  MOV R0, UR12 ;  /* 0x0000000c00007c02 */ /* 0x000fce0008000f00 */
.L_x_2093:
        /* <DEDUP_REMOVED lines=18> */
[----:B------:R-:W-:-:S02]  /*89f0*/  LOP3.LUT R52, R52, 0x38, R70, 0xf8, !PT ;  /* 0x0000003834347812 */ /* 0x000fc400078ef846 */
[C---:B------:R-:W-:Y:S01]  /*8a00*/  ISETP.GE.AND P1, PT, R3.reuse, UR35, PT ;  /* 0x0000002303007c0c */ /* 0x040fe2000bf26270 */
[----:B------:R-:W-:Y:S01]  /*8a10*/  IMAD.U32 R53, RZ, RZ, UR12 ;  /* 0x0000000cff357e24 */ /* 0x000fe2000f8e00ff */
[----:B------:R3:W4:Y:S01]  /*8a20*/  LDS.128 R48, [R68+0x19000] ;  /* 0x0190000044307984 */ /* 0x0007220000000c00 */
[----:B------:R-:W-:Y:S01]  /*8a30*/  IADD3 R72, P0, PT, R52, UR16, RZ ;  /* 0x0000001034487c10 */ /* 0x000fe2000ff1e0ff */
[C---:B------:R-:W-:Y:S01]  /*8a40*/  VIADD R52, R3.reuse, 0x20 ;  /* 0x0000002003347836 */ /* 0x040fe20000000000 */
[----:B------:R-:W-:Y:S01]  /*8a50*/  LOP3.LUT R70, R70, 0x38, RZ, 0xc0, !PT ;  /* 0x0000003846467812 */ /* 0x000fe200078ec0ff */
[----:B------:R3:W2:Y:S01]  /*8a60*/  LDS.128 R44, [R68+0x1b000] ;  /* 0x01b00000442c7984 */ /* 0x0006a20000000c00 */
[----:B------:R-:W-:Y:S02]  /*8a70*/  IADD3.X R73, PT, PT, R2, UR43, R53, P0, !PT ;  /* 0x0000002b02497c10 */ /* 0x000fe400087fe435 */
[----:B------:R-:W-:Y:S01]  /*8a80*/  IADD3 R2, P0, PT, R3, 0x20, RZ ;  /* 0x0000002003027810 */ /* 0x000fe20007f1e0ff */
[----:B------:R3:W2:Y:S01]  /*8a90*/  LDS.128 R40, [R68+0x1d000] ;  /* 0x01d0000044287984 */ /* 0x0006a20000000c00 */
[----:B------:R-:W-:Y:S01]  /*8aa0*/  ISETP.GE.AND P2, PT, R52, UR35, PT ;  /* 0x0000002334007c0c */ /* 0x000fe2000bf46270 */
        /* <DEDUP_REMOVED lines=28> */
.L_x_2095:
[----:B------:R-:W-:Y:S05]  /*8c70*/  BSYNC.RECONVERGENT B0 ;  /* 0x0000000000007941 */ /* 0x000fea0003800200 */
.L_x_2094:
        /* <DEDUP_REMOVED lines=16> */
.L_x_2097:
[----:B------:R-:W-:Y:S05]  /*8d80*/  BSYNC.RECONVERGENT B0 ;  /* 0x0000000000007941 */ /* 0x000fea0003800200 */
.L_x_2096:
        /* <DEDUP_REMOVED lines=10> */
[----:B------:R-:W1:Y:S01]  /*8e30*/  LDCU.64 UR10, c[0x0][0x568] ;  /* 0x0000ad00ff0a77ac */ /* 0x000e620008000a00 */
[----:B------:R-:W-:-:S05]  /*8e40*/  MOV R4, R6 ;  /* 0x0000000600047202 */ /* 0x000fca0000000f00 */
[----:B---3--:R-:W-:-:S04]  /*8e50*/  IMAD.WIDE.U32 R40, R3, UR8, R4 ;  /* 0x0000000803287c25 */ /* 0x008fc8000f8e0004 */
[----:B------:R-:W-:Y:S01]  /*8e60*/  IMAD R3, R3, UR9, R41 ;  /* 0x0000000903037c24 */ /* 0x000fe2000f8e0229 */
[----:B-1----:R-:W-:-:S04]  /*8e70*/  LEA R42, P0, R40, UR10, 0x1 ;  /* 0x0000000a282a7c11 */ /* 0x002fc8000f8008ff */
[----:B------:R-:W-:-:S05]  /*8e80*/  LEA.HI.X R43, R40, UR11, R3, 0x1, P0 ;  /* 0x0000000b282b7c11 */ /* 0x000fca00080f0c03 */
[----:B------:R1:W-:Y:S04]  /*8e90*/  STG.E.128 desc[UR36][R42.64], R36 ;  /* 0x000000242a007986 */ /* 0x0003e8000c101d24 */
[----:B------:R1:W-:Y:S04]  /*8ea0*/  STG.E.128 desc[UR36][R42.64+0x80], R28 ;  /* 0x0000801c2a007986 */ /* 0x0003e8000c101d24 */
[----:B------:R1:W-:Y:S04]  /*8eb0*/  STG.E.128 desc[UR36][R42.64+0x100], R20 ;  /* 0x000100142a007986 */ /* 0x0003e8000c101d24 */
[----:B------:R1:W-:Y:S02]  /*8ec0*/  STG.E.128 desc[UR36][R42.64+0x180], R12 ;  /* 0x0001800c2a007986 */ /* 0x0003e4000c101d24 */
.L_x_2099:
[----:B------:R-:W-:Y:S05]  /*8ed0*/  BSYNC.RECONVERGENT B0 ;  /* 0x0000000000007941 */ /* 0x000fea0003800200 */
.L_x_2098:
        /* <DEDUP_REMOVED lines=9> */
[----:B-1----:R1:W-:Y:S04]  /*8f70*/  STG.E.128 desc[UR36][R2.64], R32 ;  /* 0x0000002002007986 */ /* 0x0023e8000c101d24 */
[----:B------:R1:W-:Y:S04]  /*8f80*/  STG.E.128 desc[UR36][R2.64+0x80], R24 ;  /* 0x0000801802007986 */ /* 0x0003e8000c101d24 */
[----:B------:R1:W-:Y:S04]  /*8f90*/  STG.E.128 desc[UR36][R2.64+0x100], R16 ;  /* 0x0001001002007986 */ /* 0x0003e8000c101d24 */
[----:B------:R1:W-:Y:S02]  /*8fa0*/  STG.E.128 desc[UR36][R2.64+0x180], R8 ;  /* 0x0001800802007986 */ /* 0x0003e4000c101d24 */
.L_x_2086:
[----:B------:R-:W-:Y:S05]  /*8fb0*/  BSYNC.RECONVERGENT B1 ;  /* 0x0000000000017941 */ /* 0x000fea0003800200 */
.L_x_2064:
[----:B------:R-:W4:Y:S01]  /*8fc0*/  LDCU UR9, c[0x0][0x438] ;  /* 0x00008700ff0977ac */ /* 0x000f220008000800 */
[----:B------:R-:W2:Y:S01]  /*8fd0*/  LDCU UR10, c[0x0][0x370] ;  /* 0x00006e00ff0a77ac */ /* 0x000ea20008000800 */
[----:B----4-:R-:W-:-:S04]  /*8fe0*/  UIADD3 UR9, UPT, UPT, UR9, 0x3f, URZ ;  /* 0x0000003f09097890 */ /* 0x010fc8000fffe0ff */
        /* <DEDUP_REMOVED lines=8> */
.L_x_2101:
        /* <DEDUP_REMOVED lines=9> */
.L_x_2530:


//--------------------- .text._ZN5flash44flash_bwd_dq_dk_dv_loop_seqk_parallel_kernelI23Flash_bwd_kernel_traitsILi256ELi64ELi64ELi8ELi4ELi2ELi2ELb0ELb0EN7cutlass6half_tE19Flash_kernel_traitsILi256ELi64ELi64ELi8ES3_EELb0ELb0ELb0ELb0ELb0ELb1ELb1EEEvNS_16Flash_bwd_paramsE --------------------------
	.section	.text._ZN5flash44flash_bwd_dq_dk_dv_loop_seqk_parallel_kernelI23Flash_bwd_kernel_traitsILi256ELi64ELi64ELi8ELi4ELi2ELi2ELb0ELb0EN7cutlass6half_tE19Flash_kernel_traitsILi256ELi64ELi64ELi8ES3_EELb0ELb0ELb0ELb0ELb0ELb1ELb1EEEvNS_16Flash_bwd_paramsE,"ax",@progbits
	.align	128
        .global         _ZN5flash44flash_bwd_dq_dk_dv_loop_seqk_parallel_kernelI23Flash_bwd_kernel_traitsILi256ELi64ELi64ELi8ELi4ELi2ELi2ELb0ELb0EN7cutlass6half_tE19Flash_kernel_traitsILi256ELi64ELi64ELi8ES3_EELb0ELb0ELb0ELb0ELb0ELb1ELb1EEEvNS_16Flash_bwd_paramsE
        .type           _ZN5flash44flash_bwd_dq_dk_dv_loop_seqk_parallel_kernelI23Flash_bwd_kernel_traitsILi256ELi64ELi64ELi8ELi4ELi2ELi2ELb0ELb0EN7cutlass6half_tE19Flash_kernel_traitsILi256ELi64ELi64ELi8ES3_EELb0ELb0ELb0ELb0ELb0ELb1ELb1EEEvNS_16Flash_bwd_paramsE,@function
        .size           _ZN5flash44flash_bwd_dq_dk_dv_loop_seqk_parallel_kernelI23Flash_bwd_kernel_traitsILi256ELi64ELi64ELi8ELi4ELi2ELi2ELb0ELb0EN7cutlass6half_tE19Flash_kernel_traitsILi256ELi64ELi64ELi8ES3_EELb0ELb0ELb0ELb0ELb0ELb1ELb1EEEvNS_16Flash_bwd_paramsE,(.L_x_2531 - _ZN5flash44flash_bwd_dq_dk_dv_loop_seqk_parallel_kernelI23Flash_bwd_kernel_traitsILi256ELi64ELi64ELi8ELi4ELi2ELi2ELb0ELb0EN7cutlass6half_tE19Flash_kernel_traitsILi256ELi64ELi64ELi8ES3_EELb0ELb0ELb0ELb0ELb0ELb1ELb1EEEvNS_16Flash_bwd_paramsE)
        .other          _ZN5flash44flash_bwd_dq_dk_dv_loop_seqk_parallel_kernelI23Flash_bwd_kernel_traitsILi256ELi64ELi64ELi8ELi4ELi2ELi2ELb0ELb0EN7cutlass6half_tE19Flash_kernel_traitsILi256ELi64ELi64ELi8ES3_EELb0ELb0ELb0ELb0ELb0ELb1ELb1EEEvNS_16Flash_bwd_paramsE,@"STO_CUDA_ENTRY STV_DEFAULT"
_ZN5flash44flash_bwd_dq_dk_dv_loop_seqk_parallel_kernelI23Flash_bwd_kernel_traitsILi256ELi64ELi64ELi8ELi4ELi2ELi2ELb0ELb0EN7cutlass6half_tE19Flash_kernel_traitsILi256ELi64ELi64ELi8ES3_EELb0ELb0ELb0ELb0ELb0ELb1ELb1EEEvNS_16Flash_bwd_paramsE:
.text._ZN5flash44flash_bwd_dq_dk_dv_loop_seqk_parallel_kernelI23Flash_bwd_kernel_traitsILi256ELi64ELi64ELi8ELi4ELi2ELi2ELb0ELb0EN7cutlass6half_tE19Flash_kernel_traitsILi256ELi64ELi64ELi8ES3_EELb0ELb0ELb0ELb0ELb0ELb1ELb1EEEvNS_16Flash_bwd_paramsE:
        /* <DEDUP_REMOVED lines=49> */
.L_x_2139:
        /* <DEDUP_REMOVED lines=12> */
[----:B---3--:R-:W3:Y:S01]  /*03d0*/  @P1 LDG.E R3, desc[UR34][R2.64] ;  /* 0x0000002202031981 */ /* 0x008ee2000c1e1900 */
        /* <DEDUP_REMOVED lines=39> */
.L_x_2102:
        /* <DEDUP_REMOVED lines=34> */
.L_x_2104:
[----:B------:R-:W1:Y:S01]  /*0870*/  LDCU.64 UR14, c[0x0][0x3b8] ;  /* 0x00007700ff0e77ac */ /* 0x000e620008000a00 */
[----:B------:R-:W-:-:S04]  /*0880*/  UIADD3 UR5, UPT, UPT, UR40, UR41, URZ ;  /* 0x0000002928057290 */ /* 0x000fc8000fffe0ff */
[----:B-1----:R-:W-:Y:S02]  /*0890*/  UIMAD.WIDE.U32 UR8, UR5, UR14, URZ ;  /* 0x0000000e050872a5 */ /* 0x002fe4000f8e00ff */
[----:B------:R-:W-:-:S04]  /*08a0*/  UIMAD UR5, UR5, UR15, URZ ;  /* 0x0000000f050572a4 */ /* 0x000fc8000f8e02ff */
[----:B------:R-:W-:Y:S01]  /*08b0*/  UIADD3 UR5, UPT, UPT, UR9, UR5, URZ ;  /* 0x0000000509057290 */ /* 0x000fe2000fffe0ff */
[----:B------:R-:W-:-:S05]  /*08c0*/  UMOV UR44, UR8 ;  /* 0x00000008002c7c82 */ /* 0x000fca0008000000 */
[----:B------:R-:W-:-:S07]  /*08d0*/  MOV R4, UR5 ;  /* 0x0000000500047c02 */ /* 0x000fce0008000f00 */
.L_x_2105:
        /* <DEDUP_REMOVED lines=42> */
.L_x_2106:
[----:B------:R-:W1:Y:S01]  /*0b80*/  LDCU.64 UR12, c[0x0][0x3c0] ;  /* 0x00007800ff0c77ac */ /* 0x000e620008000a00 */
[----:B------:R-:W-:-:S04]  /*0b90*/  UIADD3 UR8, UPT, UPT, UR40, UR41, URZ ;  /* 0x0000002928087290 */ /* 0x000fc8000fffe0ff */
[----:B-1----:R-:W-:Y:S02]  /*0ba0*/  UIMAD.WIDE.U32 UR10, UR8, UR12, URZ ;  /* 0x0000000c080a72a5 */ /* 0x002fe4000f8e00ff */
[----:B------:R-:W-:-:S04]  /*0bb0*/  UIMAD UR8, UR8, UR13, URZ ;  /* 0x0000000d080872a4 */ /* 0x000fc8000f8e02ff */
[----:B------:R-:W-:Y:S01]  /*0bc0*/  UIADD3 UR8, UPT, UPT, UR11, UR8, URZ ;  /* 0x000000080b087290 */ /* 0x000fe2000fffe0ff */
[----:B------:R-:W-:-:S05]  /*0bd0*/  UMOV UR46, UR10 ;  /* 0x0000000a002e7c82 */ /* 0x000fca0008000000 */
[----:B------:R-:W-:-:S07]  /*0be0*/  MOV R3, UR8 ;  /* 0x0000000800037c02 */ /* 0x000fce0008000f00 */
.L_x_2107:
        /* <DEDUP_REMOVED lines=28> */
.L_x_2108:
[----:B------:R-:W-:Y:S02]  /*0db0*/  UIMAD.WIDE.U32 UR10, UR54, UR16, URZ ;  /* 0x00000010360a72a5 */ /* 0x000fe4000f8e00ff */
[----:B------:R-:W-:-:S04]  /*0dc0*/  UIMAD UR8, UR55, UR16, URZ ;  /* 0x00000010370872a4 */ /* 0x000fc8000f8e02ff */
[----:B------:R-:W-:-:S12]  /*0dd0*/  UIADD3 UR8, UPT, UPT, UR11, UR8, URZ ;  /* 0x000000080b087290 */ /* 0x000fd8000fffe0ff */
.L_x_2109:
        /* <DEDUP_REMOVED lines=20> */
.L_x_2110:
[----:B------:R-:W1:Y:S01]  /*0f20*/  LDCU UR55, c[0x0][0x434] ;  /* 0x00008680ff3777ac */ /* 0x000e620008000800 */
[----:B------:R-:W-:-:S04]  /*0f30*/  UIMAD UR11, UR37, UR17, UR23 ;  /* 0x00000011250b72a4 */ /* 0x000fc8000f8e0217 */
[----:B-1----:R-:W-:Y:S02]  /*0f40*/  UIMAD UR55, UR11, UR55, URZ ;  /* 0x000000370b3772a4 */ /* 0x002fe4000f8e02ff */
.L_x_2111:
        /* <DEDUP_REMOVED lines=11> */
.L_x_2112:
[----:B------:R-:W1:Y:S01]  /*1000*/  LDCU UR54, c[0x0][0x444] ;  /* 0x00008880ff3677ac */ /* 0x000e620008000800 */
[----:B------:R-:W-:-:S04]  /*1010*/  UIMAD UR9, UR37, UR17, UR23 ;  /* 0x00000011250972a4 */ /* 0x000fc8000f8e0217 */
[----:B-1----:R-:W-:-:S12]  /*1020*/  UIMAD UR54, UR9, UR54, URZ ;  /* 0x00000036093672a4 */ /* 0x002fd8000f8e02ff */
.L_x_2113:
        /* <DEDUP_REMOVED lines=15> */
[C---:B-1----:R-:W-:Y:S01]  /*1120*/  IMAD.SHL.U32 R9, R0.reuse, 0x8, RZ ;  /* 0x0000000800097824 */ /* 0x042fe200078e00ff */
[----:B------:R-:W-:Y:S01]  /*1130*/  SHF.R.U32.HI R2, RZ, 0x5, R0 ;  /* 0x00000005ff027819 */ /* 0x000fe20000011600 */
[----:B------:R-:W-:Y:S01]  /*1140*/  IMAD.U32 R14, RZ, RZ, UR8 ;  /* 0x00000008ff0e7e24 */ /* 0x000fe2000f8e00ff */
[----:B------:R-:W-:Y:S01]  /*1150*/  UIMAD UR16, UR43, UR9, UR16 ;  /* 0x000000092b1072a4 */ /* 0x000fe2000f8e0210 */
[----:B------:R-:W-:Y:S01]  /*1160*/  IMAD.U32 R10, RZ, RZ, UR10 ;  /* 0x0000000aff0a7e24 */ /* 0x000fe2000f8e00ff */
[----:B------:R-:W-:Y:S01]  /*1170*/  LOP3.LUT R18, R9, 0x38, RZ, 0xc0, !PT ;  /* 0x0000003809127812 */ /* 0x000fe200078ec0ff */
[----:B------:R-:W-:Y:S01]  /*1180*/  IMAD.U32 R16, RZ, RZ, UR11 ;  /* 0x0000000bff107e24 */ /* 0x000fe2000f8e00ff */
[----:B------:R-:W1:Y:S01]  /*1190*/  LDCU.64 UR10, c[0x0][0x550] ;  /* 0x0000aa00ff0a77ac */ /* 0x000e620008000a00 */
[----:B------:R-:W-:-:S02]  /*11a0*/  LOP3.LUT R5, R0, 0x1f, RZ, 0xc0, !PT ;  /* 0x0000001f00057812 */ /* 0x000fc400078ec0ff */
[----:B------:R-:W-:Y:S01]  /*11b0*/  IADD3 R6, P0, PT, R18, UR58, RZ ;  /* 0x0000003a12067c10 */ /* 0x000fe2000ff1e0ff */
[----:B------:R-:W2:Y:S02]  /*11c0*/  LDCU.64 UR58, c[0x0][0x5e8] ;  /* 0x0000bd00ff3a77ac */ /* 0x000ea40008000a00 */
[----:B------:R-:W-:Y:S02]  /*11d0*/  IMAD R5, R2, UR50, R5 ;  /* 0x0000003202057c24 */ /* 0x000fe4000f8e0205 */
        /* <DEDUP_REMOVED lines=11> */
[----:B------:R-:W-:-:S05]  /*1290*/  SHF.R.U32.HI R10, RZ, 0x3, R0 ;  /* 0x00000003ff0a7819 */ /* 0x000fca0000011600 */
[----:B------:R-:W-:Y:S01]  /*12a0*/  IMAD.WIDE.U32 R16, R10, UR8, R16 ;  /* 0x000000080a107c25 */ /* 0x000fe2000f8e0010 */
[----:B----4-:R-:W-:-:S03]  /*12b0*/  MOV R11, UR17 ;  /* 0x00000011000b7c02 */ /* 0x010fc60008000f00 */
[----:B---3--:R-:W-:Y:S01]  /*12c0*/  IMAD R8, R6, UR47, RZ ;  /* 0x0000002f06087c24 */ /* 0x008fe2000f8e02ff */
[----:B-1----:R-:W-:Y:S01]  /*12d0*/  LEA R238, P2, R16, UR10, 0x1 ;  /* 0x0000000a10ee7c11 */ /* 0x002fe2000f8408ff */
[----:B------:R-:W-:-:S04]  /*12e0*/  IMAD.WIDE.U32 R20, R6, UR43, R18 ;  /* 0x0000002b06147c25 */ /* 0x000fc8000f8e0012 */
[----:B------:R-:W-:Y:S01]  /*12f0*/  IMAD R8, R7, UR43, R8 ;  /* 0x0000002b07087c24 */ /* 0x000fe2000f8e0208 */
[----:B------:R-:W-:Y:S01]  /*1300*/  IADD3 R26, P0, PT, R20, UR48, RZ ;  /* 0x00000030141a7c10 */ /* 0x000fe2000ff1e0ff */
[----:B------:R-:W-:Y:S01]  /*1310*/  USHF.L.U32 UR43, UR8, 0x5, URZ ;  /* 0x00000005082b7899 */ /* 0x000fe200080006ff */
[----:B------:R-:W-:Y:S01]  /*1320*/  IMAD R2, R10, UR9, R17 ;  /* 0x000000090a027c24 */ /* 0x000fe2000f8e0211 */
[----:B------:R-:W1:Y:S01]  /*1330*/  LDCU.64 UR8, c[0x0][0x380] ;  /* 0x00007000ff0877ac */ /* 0x000e620008000a00 */
[----:B--2---:R-:W-:Y:S01]  /*1340*/  IMAD.WIDE.U32 R24, R14, UR21, RZ ;  /* 0x000000150e187c25 */ /* 0x004fe2000f8e00ff */
[----:B------:R-:W-:Y:S01]  /*1350*/  IADD3.X R27, PT, PT, R21, UR45, R8, P0, !PT ;  /* 0x0000002d151b7c10 */ /* 0x000fe200087fe408 */
[----:B------:R-:W-:Y:S02]  /*1360*/  USHF.L.U32 UR45, UR50, 0x6, URZ ;  /* 0x00000006322d7899 */ /* 0x000fe400080006ff */
[----:B------:R-:W-:Y:S01]  /*1370*/  IMAD.U32 R20, RZ, RZ, UR16 ;  /* 0x00000010ff147e24 */ /* 0x000fe2000f8e00ff */
[----:B------:R-:W2:Y:S01]  /*1380*/  LDCU.64 UR16, c[0x0][0x570] ;  /* 0x0000ae00ff1077ac */ /* 0x000ea20008000a00 */
[----:B------:R-:W-:Y:S01]  /*1390*/  SEL R8, R24, RZ, P5 ;  /* 0x000000ff18087207 */ /* 0x000fe20002800000 */
[----:B------:R-:W-:Y:S01]  /*13a0*/  IMAD R15, R15, UR21, R25 ;  /* 0x000000150f0f7c24 */ /* 0x000fe2000f8e0219 */
[----:B------:R-:W-:Y:S01]  /*13b0*/  LEA.HI.X R239, R16, UR11, R2, 0x1, P2 ;  /* 0x0000000b10ef7c11 */ /* 0x000fe200090f0c02 */
[----:B------:R-:W-:Y:S01]  /*13c0*/  IMAD.WIDE.U32 R20, R20, UR23, R26 ;  /* 0x0000001714147c25 */ /* 0x000fe2000f8e001a */
[----:B------:R-:W-:-:S02]  /*13d0*/  IADD3 R8, P1, P0, R5, UR53, R8 ;  /* 0x0000003505087c10 */ /* 0x000fc4000f83e008 */
[----:B------:R-:W-:Y:S01]  /*13e0*/  SHF.R.S32.HI R5, RZ, 0x1f, R5 ;  /* 0x0000001fff057819 */ /* 0x000fe20000011405 */
[----:B------:R-:W-:Y:S01]  /*13f0*/  IMAD R17, R11, UR23, R21 ;  /* 0x000000170b117c24 */ /* 0x000fe2000f8e0215 */
[----:B------:R-:W-:Y:S01]  /*1400*/  SEL R15, R15, RZ, P5 ;  /* 0x000000ff0f0f7207 */ /* 0x000fe20002800000 */
[----:B------:R-:W-:Y:S01]  /*1410*/  IMAD.MOV.U32 R16, RZ, RZ, R20 ;  /* 0x000000ffff107224 */ /* 0x000fe200078e0014 */
[----:B------:R-:W-:Y:S02]  /*1420*/  SHF.L.U32 R11, R6, 0x5, RZ ;  /* 0x00000005060b7819 */ /* 0x000fe400000006ff */
[----:B------:R-:W-:Y:S01]  /*1430*/  IADD3.X R15, PT, PT, R5, UR52, R15, P1, P0 ;  /* 0x00000034050f7c10 */ /* 0x000fe20008fe040f */
[----:B------:R-:W-:Y:S01]  /*1440*/  IMAD.U32 R5, RZ, RZ, UR45 ;  /* 0x0000002dff057e24 */ /* 0x000fe2000f8e00ff */
[----:B------:R-:W-:Y:S01]  /*1450*/  IADD3 R8, P0, PT, R8, UR45, RZ ;  /* 0x0000002d08087c10 */ /* 0x000fe2000ff1e0ff */
[----:B------:R-:W-:-:S03]  /*1460*/  IMAD.WIDE.U32 R16, R10, R6, R16 ;  /* 0x000000060a107225 */ /* 0x000fc600078e0010 */
[----:B------:R-:W-:Y:S01]  /*1470*/  LEA.HI.X.SX32 R5, R5, R15, 0x1, P0 ;  /* 0x0000000f05057211 */ /* 0x000fe200000f0eff */
[----:B------:R-:W-:Y:S01]  /*1480*/  IMAD R2, R10, R7, R17 ;  /* 0x000000070a027224 */ /* 0x000fe200078e0211 */
[----:B-1----:R-:W-:Y:S02]  /*1490*/  LEA R240, P1, R16, UR8, 0x1 ;  /* 0x0000000810f07c11 */ /* 0x002fe4000f8208ff */
[----:B--2---:R-:W-:Y:S01]  /*14a0*/  LEA R236, P0, R8, UR16, 0x2 ;  /* 0x0000001008ec7c11 */ /* 0x004fe2000f8010ff */
[----:B------:R-:W-:Y:S01]  /*14b0*/  UMOV UR16, UR58 ;  /* 0x0000003a00107c82 */ /* 0x000fe20008000000 */
[----:B------:R-:W-:Y:S02]  /*14c0*/  LEA.HI.X R241, R16, UR9, R2, 0x1, P1 ;  /* 0x0000000910f17c11 */ /* 0x000fe400088f0c02 */
        /* <DEDUP_REMOVED lines=20> */
.L_x_2115:
[----:B------:R-:W1:Y:S01]  /*1610*/  LDCU.64 UR12, c[0x0][0x5c0] ;  /* 0x0000b800ff0c77ac */ /* 0x000e620008000a00 */
[----:B------:R-:W-:-:S04]  /*1620*/  UIADD3 UR8, UPT, UPT, UR40, UR41, URZ ;  /* 0x0000002928087290 */ /* 0x000fc8000fffe0ff */
[----:B-1----:R-:W-:Y:S02]  /*1630*/  UIMAD.WIDE.U32 UR16, UR8, UR12, URZ ;  /* 0x0000000c081072a5 */ /* 0x002fe4000f8e00ff */
[----:B------:R-:W-:-:S04]  /*1640*/  UIMAD UR8, UR8, UR13, URZ ;  /* 0x0000000d080872a4 */ /* 0x000fc8000f8e02ff */
[----:B------:R-:W-:-:S06]  /*1650*/  UIADD3 UR8, UPT, UPT, UR17, UR8, URZ ;  /* 0x0000000811087290 */ /* 0x000fcc000fffe0ff */
[----:B------:R-:W-:Y:S02]  /*1660*/  MOV R0, UR8 ;  /* 0x0000000800007c02 */ /* 0x000fe40008000f00 */
.L_x_2116:
        /* <DEDUP_REMOVED lines=13> */
.L_x_2117:
[----:B------:R-:W1:Y:S01]  /*1740*/  LDCU.64 UR10, c[0x0][0x5c8] ;  /* 0x0000b900ff0a77ac */ /* 0x000e620008000a00 */
[----:B------:R-:W-:-:S04]  /*1750*/  UIADD3 UR40, UPT, UPT, UR40, UR41, URZ ;  /* 0x0000002928287290 */ /* 0x000fc8000fffe0ff */
[----:B-1----:R-:W-:Y:S02]  /*1760*/  UIMAD.WIDE.U32 UR14, UR40, UR10, URZ ;  /* 0x0000000a280e72a5 */ /* 0x002fe4000f8e00ff */
[----:B------:R-:W-:-:S04]  /*1770*/  UIMAD UR40, UR40, UR11, URZ ;  /* 0x0000000b282872a4 */ /* 0x000fc8000f8e02ff */
[----:B------:R-:W-:-:S06]  /*1780*/  UIADD3 UR40, UPT, UPT, UR15, UR40, URZ ;  /* 0x000000280f287290 */ /* 0x000fcc000fffe0ff */
[----:B------:R-:W-:-:S07]  /*1790*/  MOV R3, UR40 ;  /* 0x0000002800037c02 */ /* 0x000fce0008000f00 */
.L_x_2118:
        /* <DEDUP_REMOVED lines=27> */
.L_x_2120:
[----:B------:R-:W-:Y:S05]  /*1950*/  BSYNC.RECONVERGENT B0 ;  /* 0x0000000000007941 */ /* 0x000fea0003800200 */
.L_x_2119:
        /* <DEDUP_REMOVED lines=15> */
.L_x_2122:
[----:B------:R-:W-:Y:S05]  /*1a50*/  BSYNC.RECONVERGENT B0 ;  /* 0x0000000000007941 */ /* 0x000fea0003800200 */
.L_x_2121:
        /* <DEDUP_REMOVED lines=24> */
.L_x_2124:
[----:B------:R-:W-:Y:S05]  /*1be0*/  BSYNC.RECONVERGENT B0 ;  /* 0x0000000000007941 */ /* 0x000fea0003800200 */
.L_x_2123:
        /* <DEDUP_REMOVED lines=14> */
.L_x_2114:
[----:B------:R-:W1:Y:S01]  /*1cd0*/  LDCU.64 UR10, c[0x0][0x3d0] ;  /* 0x00007a00ff0a77ac */ /* 0x000e620008000a00 */
[----:B------:R-:W-:Y:S01]  /*1ce0*/  IMAD.U32 R6, RZ, RZ, UR14 ;  /* 0x0000000eff067e24 */ /* 0x000fe2000f8e00ff */
[----:B------:R-:W-:Y:S01]  /*1cf0*/  SHF.R.U32.HI R232, RZ, 0x2, R0 ;  /* 0x00000002ffe87819 */ /* 0x000fe20000011600 */
        /* <DEDUP_REMOVED lines=14> */
[----:B-1----:R-:W-:Y:S01]  /*1de0*/  IMAD R24, R22, UR10, RZ ;  /* 0x0000000a16187c24 */ /* 0x002fe2000f8e02ff */
[----:B------:R-:W-:Y:S01]  /*1df0*/  ISETP.GE.AND P2, PT, R8, UR37, PT ;  /* 0x0000002508007c0c */ /* 0x000fe2000bf46270 */
[----:B------:R-:W-:Y:S01]  /*1e00*/  IMAD.MOV.U32 R230, RZ, RZ, 0x7f800000 ;  /* 0x7f800000ffe67424 */ /* 0x000fe200078e00ff */
[----:B------:R-:W-:Y:S01]  /*1e10*/  IADD3.X R19, PT, PT, R4, UR45, R21, P1, !PT ;  /* 0x0000002d04137c10 */ /* 0x000fe20008ffe415 */
[----:B--2---:R-:W-:Y:S01]  /*1e20*/  IMAD R22, R22, UR8, RZ ;  /* 0x0000000816167c24 */ /* 0x004fe2000f8e02ff */
[----:B------:R-:W-:Y:S01]  /*1e30*/  SHF.R.U32.HI R8, RZ, 0x1, R0 ;  /* 0x00000001ff087819 */ /* 0x000fe20000011600 */
[C---:B------:R-:W-:Y:S01]  /*1e40*/  IMAD R24, R12.reuse, UR11, R24 ;  /* 0x0000000b0c187c24 */ /* 0x040fe2000f8e0218 */
[----:B------:R-:W-:Y:S01]  /*1e50*/  IADD3.X R15, PT, PT, R3, UR5, R15, P0, !PT ;  /* 0x00000005030f7c10 */ /* 0x000fe200087fe40f */
[----:B------:R-:W-:Y:S01]  /*1e60*/  IMAD.WIDE.U32 R18, R12, UR10, R18 ;  /* 0x0000000a0c127c25 */ /* 0x000fe2000f8e0012 */
[----:B------:R-:W-:Y:S01]  /*1e70*/  ISETP.GE.AND P3, PT, R10, UR37, PT ;  /* 0x000000250a007c0c */ /* 0x000fe2000bf66270 */
[----:B------:R-:W-:Y:S01]  /*1e80*/  ULOP3.LUT UR5, UR49, 0x80000001, URZ, 0xc0, !UPT ;  /* 0x8000000131057892 */ /* 0x000fe2000f8ec0ff */
[----:B------:R-:W-:Y:S01]  /*1e90*/  LOP3.LUT R5, R8, 0x30, RZ, 0xc0, !PT ;  /* 0x0000003008057812 */ /* 0x000fe200078ec0ff */
[C---:B------:R-:W-:Y:S01]  /*1ea0*/  IMAD R22, R12.reuse, UR9, R22 ;  /* 0x000000090c167c24 */ /* 0x040fe2000f8e0216 */
[----:B------:R-:W-:Y:S01]  /*1eb0*/  @P5 BAR.SYNC.DEFER_BLOCKING 0x0 ;  /* 0x0000000000005b1d */ /* 0x000fe20000010000 */
[----:B------:R-:W-:Y:S01]  /*1ec0*/  IMAD.U32 R4, RZ, RZ, UR43 ;  /* 0x0000002bff047e24 */ /* 0x000fe2000f8e00ff */
[----:B------:R-:W-:Y:S01]  /*1ed0*/  LOP3.LUT R232, R5, 0x7, R232, 0xf8, !PT ;  /* 0x0000000705e87812 */ /* 0x000fe200078ef8e8 */
[----:B------:R-:W-:Y:S01]  /*1ee0*/  IMAD.WIDE.U32 R12, R12, UR8, R14 ;  /* 0x000000080c0c7c25 */ /* 0x000fe2000f8e000e */
[C---:B------:R-:W-:Y:S01]  /*1ef0*/  @!P4 LEA R14, P0, R11.reuse, R240, 0x1 ;  /* 0x000000f00b0ec211 */ /* 0x040fe200078008ff */
[----:B------:R-:W-:Y:S01]  /*1f00*/  UISETP.NE.AND UP0, UPT, UR5, 0x1, UPT ;  /* 0x000000010500788c */ /* 0x000fe2000bf05270 */
        /* <DEDUP_REMOVED lines=14> */
[----:B------:R-:W-:Y:S01]  /*1ff0*/  USEL UR5, URZ, 0x8000, UP0 ;  /* 0x00008000ff057887 */ /* 0x000fe20008000000 */
[C---:B------:R-:W-:Y:S01]  /*2000*/  @!P2 IMAD R13, R2.reuse, UR14, RZ ;  /* 0x0000000e020dac24 */ /* 0x040fe2000f8e02ff */
[----:B------:R-:W-:Y:S01]  /*2010*/  LEA R11, R11, UR24, 0x1 ;  /* 0x000000180b0b7c11 */ /* 0x000fe2000f8e08ff */
[----:B------:R-:W-:Y:S01]  /*2020*/  @!P2 IMAD R12, R2, UR12, RZ ;  /* 0x0000000c020cac24 */ /* 0x000fe2000f8e02ff */
[----:B------:R-:W1:Y:S01]  /*2030*/  S2R R216, SR_TID.X ;  /* 0x0000000000d87919 */ /* 0x000e620000002100 */
[----:B------:R-:W-:Y:S01]  /*2040*/  @!P3 IMAD.MOV.U32 R24, RZ, RZ, R18 ;  /* 0x000000ffff18b224 */ /* 0x000fe200078e0012 */
[----:B------:R-:W2:Y:S01]  /*2050*/  LDC R243, c[0x0][0x44c] ;  /* 0x00011300fff37b82 */ /* 0x000ea20000000800 */
[C---:B------:R-:W-:Y:S01]  /*2060*/  @!P2 IMAD R13, R16.reuse, UR15, R13 ;  /* 0x0000000f100dac24 */ /* 0x040fe2000f8e020d */
[----:B------:R-:W3:Y:S01]  /*2070*/  LDCU UR11, c[0x0][0x590] ;  /* 0x0000b200ff0b77ac */ /* 0x000ee20008000800 */
[C---:B------:R-:W-:Y:S01]  /*2080*/  @!P2 IMAD R12, R16.reuse, UR13, R12 ;  /* 0x0000000d100cac24 */ /* 0x040fe2000f8e020c */
[----:B------:R-:W-:Y:S01]  /*2090*/  @!PT LDS RZ, [RZ] ;  /* 0x00000000fffff984 */ /* 0x000fe20000000800 */
[----:B------:R-:W-:Y:S01]  /*20a0*/  @!PT LDS RZ, [RZ] ;  /* 0x00000000fffff984 */ /* 0x000fe20000000800 */
[----:B------:R-:W-:Y:S01]  /*20b0*/  @!PT LDS RZ, [RZ] ;  /* 0x00000000fffff984 */ /* 0x000fe20000000800 */
[----:B------:R-:W-:Y:S01]  /*20c0*/  @!P1 LDGSTS.E.BYPASS.LTC128B.128 [R11+0x10000], desc[UR34][R238.64] ;  /* 0x10000000ee0b9fae */ /* 0x000fe2000b981a22 */
[----:B------:R-:W-:-:S04]  /*20d0*/  @!P2 IMAD.WIDE.U32 R18, R16, UR14, R18 ;  /* 0x0000000e1012ac25 */ /* 0x000fc8000f8e0012 */
[----:B------:R-:W-:Y:S01]  /*20e0*/  IMAD.MOV.U32 R231, RZ, RZ, 0x7f800000 ;  /* 0x7f800000ffe77424 */ /* 0x000fe200078e00ff */
[----:B------:R-:W-:Y:S01]  /*20f0*/  @!P1 LDGSTS.E.BYPASS.LTC128B.128 [R11+0x12000], desc[UR34][R238.64+0x80] ;  /* 0x12000080ee0b9fae */ /* 0x000fe2000b981a22 */
[----:B------:R-:W-:-:S04]  /*2100*/  @!P2 IMAD.WIDE.U32 R16, R16, UR12, R6 ;  /* 0x0000000c1010ac25 */ /* 0x000fc8000f8e0006 */
[----:B------:R-:W-:Y:S01]  /*2110*/  IMAD.MOV.U32 R225, RZ, RZ, 0x40 ;  /* 0x00000040ffe17424 */ /* 0x000fe200078e00ff */
[----:B------:R-:W4:Y:S01]  /*2120*/  @!P3 LDC.64 R6, c[0x0][0x388] ;  /* 0x0000e200ff06bb82 */ /* 0x000f220000000a00 */
[----:B------:R-:W-:Y:S01]  /*2130*/  @!P1 LDGSTS.E.BYPASS.LTC128B.128 [R11+0x14000], desc[UR34][R238.64+0x100] ;  /* 0x14000100ee0b9fae */ /* 0x000fe2000b981a22 */
[----:B------:R-:W-:Y:S02]  /*2140*/  VIADD R233, R11, UR5 ;  /* 0x000000050be97c36 */ /* 0x000fe40008000000 */
[----:B------:R-:W-:Y:S01]  /*2150*/  IMAD.MOV.U32 R224, RZ, RZ, 0x20 ;  /* 0x00000020ffe07424 */ /* 0x000fe200078e00ff */
[----:B------:R-:W-:Y:S01]  /*2160*/  @!P1 LDGSTS.E.BYPASS.LTC128B.128 [R11+0x16000], desc[UR34][R238.64+0x180] ;  /* 0x16000180ee0b9fae */ /* 0x000fe2000b981a22 */
[----:B------:R-:W-:Y:S02]  /*2170*/  VIADD R3, R232, 0x8 ;  /* 0x00000008e8037836 */ /* 0x000fe40000000000 */
[----:B------:R-:W-:Y:S01]  /*2180*/  IMAD.MOV.U32 R246, RZ, RZ, 0x10 ;  /* 0x00000010fff67424 */ /* 0x000fe200078e00ff */
[----:B------:R-:W-:Y:S01]  /*2190*/  @P1 STS.128 [R11+0x10000], RZ ;  /* 0x010000ff0b001388 */ /* 0x000fe20000000c00 */
[C---:B------:R-:W-:Y:S01]  /*21a0*/  @!P3 IMAD.WIDE.U32 R24, R10.reuse, UR14, R24 ;  /* 0x0000000e0a18bc25 */ /* 0x040fe2000f8e0018 */
[----:B------:R-:W-:Y:S01]  /*21b0*/  ISETP.GE.AND P0, PT, R3, UR42, PT ;  /* 0x0000002a03007c0c */ /* 0x000fe2000bf06270 */
[----:B------:R-:W-:Y:S01]  /*21c0*/  UIADD3 UR27, UPT, UPT, UR27, 0x40, URZ ;  /* 0x000000401b1b7890 */ /* 0x000fe2000fffe0ff */
[----:B------:R-:W-:Y:S01]  /*21d0*/  @P1 STS.128 [R11+0x12000], RZ ;  /* 0x012000ff0b001388 */ /* 0x000fe20000000c00 */
[----:B------:R-:W3:Y:S01]  /*21e0*/  @!P2 LDC.64 R2, c[0x0][0x388] ;  /* 0x0000e200ff02ab82 */ /* 0x000ee20000000a00 */
[----:B------:R-:W-:Y:S01]  /*21f0*/  @!P2 IMAD.IADD R13, R19, 0x1, R13 ;  /* 0x00000001130da824 */ /* 0x000fe200078e020d */
[----:B------:R-:W-:Y:S01]  /*2200*/  CS2R R190, SRZ ;  /* 0x0000000000be7805 */ /* 0x000fe2000001ff00 */
[----:B------:R-:W-:Y:S01]  /*2210*/  @P1 STS.128 [R11+0x14000], RZ ;  /* 0x014000ff0b001388 */ /* 0x000fe20000000c00 */
[----:B------:R-:W-:Y:S01]  /*2220*/  @!P3 IMAD.WIDE.U32 R22, R10, UR12, R22 ;  /* 0x0000000c0a16bc25 */ /* 0x000fe2000f8e0016 */
[----:B------:R-:W-:-:S02]  /*2230*/  CS2R R188, SRZ ;  /* 0x0000000000bc7805 */ /* 0x000fc4000001ff00 */
[----:B------:R-:W-:Y:S01]  /*2240*/  CS2R R194, SRZ ;  /* 0x0000000000c27805 */ /* 0x000fe2000001ff00 */
[----:B------:R-:W-:Y:S01]  /*2250*/  @P1 STS.128 [R11+0x16000], RZ ;  /* 0x016000ff0b001388 */ /* 0x000fe20000000c00 */
[----:B------:R-:W-:Y:S01]  /*2260*/  @!P2 IMAD.IADD R12, R17, 0x1, R12 ;  /* 0x00000001110ca824 */ /* 0x000fe200078e020c */
[----:B------:R-:W-:Y:S01]  /*2270*/  CS2R R192, SRZ ;  /* 0x0000000000c07805 */ /* 0x000fe2000001ff00 */
[----:B------:R-:W-:Y:S01]  /*2280*/  IMAD.MOV.U32 R245, RZ, RZ, 0x20 ;  /* 0x00000020fff57424 */ /* 0x000fe200078e00ff */
[----:B------:R-:W-:Y:S01]  /*2290*/  @P4 STS.128 [R11+0x11000], RZ ;  /* 0x011000ff0b004388 */ /* 0x000fe20000000c00 */
[----:B------:R-:W-:Y:S01]  /*22a0*/  IMAD.MOV.U32 R244, RZ, RZ, 0x40 ;  /* 0x00000040fff47424 */ /* 0x000fe200078e00ff */
[----:B------:R-:W-:Y:S01]  /*22b0*/  CS2R R186, SRZ ;  /* 0x0000000000ba7805 */ /* 0x000fe2000001ff00 */
[----:B------:R-:W-:Y:S01]  /*22c0*/  IMAD.MOV.U32 R235, RZ, RZ, 0x4 ;  /* 0x00000004ffeb7424 */ /* 0x000fe200078e00ff */
        /* <DEDUP_REMOVED lines=8> */
[----:B------:R-:W-:Y:S01]  /*2350*/  @P4 STS.128 [R11+0x17000], RZ ;  /* 0x017000ff0b004388 */ /* 0x000fe20000000c00 */
        /* <DEDUP_REMOVED lines=18> */
[----:B------:R1:W-:Y:S01]  /*2480*/  @!P4 LDGSTS.E.BYPASS.LTC128B.128 [R11+0x17000], desc[UR34][R4.64+0x180] ;  /* 0x17000180040bcfae */ /* 0x0003e2000b981a22 */
[----:B------:R-:W-:-:S02]  /*2490*/  CS2R R148, SRZ ;  /* 0x0000000000947805 */ /* 0x000fc4000001ff00 */
        /* <DEDUP_REMOVED lines=18> */
[----:B------:R-:W-:Y:S01]  /*25c0*/  @P1 STS.128 [R233], RZ ;  /* 0x000000ffe9001388 */ /* 0x000fe20000000c00 */
[----:B------:R-:W-:Y:S02]  /*25d0*/  CS2R R70, SRZ ;  /* 0x0000000000467805 */ /* 0x000fe4000001ff00 */
[----:B------:R-:W-:Y:S02]  /*25e0*/  CS2R R68, SRZ ;  /* 0x0000000000447805 */ /* 0x000fe4000001ff00 */
[----:B------:R-:W-:Y:S01]  /*25f0*/  CS2R R62, SRZ ;  /* 0x00000000003e7805 */ /* 0x000fe2000001ff00 */
[----:B------:R-:W-:Y:S01]  /*2600*/  @P1 STS.128 [R233+0x2000], RZ ;  /* 0x002000ffe9001388 */ /* 0x000fe20000000c00 */
[----:B------:R-:W-:-:S02]  /*2610*/  CS2R R60, SRZ ;  /* 0x00000000003c7805 */ /* 0x000fc4000001ff00 */
[----:B------:R-:W-:Y:S01]  /*2620*/  CS2R R66, SRZ ;  /* 0x0000000000427805 */ /* 0x000fe2000001ff00 */
[----:B-1----:R-:W1:Y:S01]  /*2630*/  @!P3 LDC.64 R4, c[0x0][0x390] ;  /* 0x0000e400ff04bb82 */ /* 0x002e620000000a00 */
[----:B------:R-:W-:Y:S01]  /*2640*/  @P1 STS.128 [R233+0x4000], RZ ;  /* 0x004000ffe9001388 */ /* 0x000fe20000000c00 */
[----:B------:R-:W-:Y:S02]  /*2650*/  CS2R R64, SRZ ;  /* 0x0000000000407805 */ /* 0x000fe4000001ff00 */
[----:B------:R-:W-:Y:S02]  /*2660*/  CS2R R58, SRZ ;  /* 0x00000000003a7805 */ /* 0x000fe4000001ff00 */
[----:B------:R-:W-:Y:S01]  /*2670*/  CS2R R56, SRZ ;  /* 0x0000000000387805 */ /* 0x000fe2000001ff00 */
[----:B------:R-:W-:Y:S01]  /*2680*/  @P1 STS.128 [R233+0x6000], RZ ;  /* 0x006000ffe9001388 */ /* 0x000fe20000000c00 */
[----:B---3--:R-:W-:Y:S02]  /*2690*/  @!P2 LEA R2, P1, R18, R2, 0x1 ;  /* 0x000000021202a211 */ /* 0x008fe400078208ff */
[----:B------:R-:W-:-:S02]  /*26a0*/  CS2R R54, SRZ ;  /* 0x0000000000367805 */ /* 0x000fc4000001ff00 */
[----:B------:R-:W-:Y:S01]  /*26b0*/  CS2R R52, SRZ ;  /* 0x0000000000347805 */ /* 0x000fe2000001ff00 */
[----:B------:R-:W-:Y:S01]  /*26c0*/  @P4 STS.128 [R233+0x1000], RZ ;  /* 0x001000ffe9004388 */ /* 0x000fe20000000c00 */
[----:B------:R-:W-:Y:S01]  /*26d0*/  @!P2 LEA.HI.X R3, R18, R3, R13, 0x1, P1 ;  /* 0x000000031203a211 */ /* 0x000fe200008f0c0d */
[----:B------:R-:W-:Y:S01]  /*26e0*/  @!P3 IMAD R13, R10, UR13, R23 ;  /* 0x0000000d0a0dbc24 */ /* 0x000fe2000f8e0217 */
        /* <DEDUP_REMOVED lines=9> */
[----:B------:R-:W-:Y:S01]  /*2780*/  @P4 STS.128 [R233+0x7000], RZ ;  /* 0x007000ffe9004388 */ /* 0x000fe20000000c00 */
[----:B------:R-:W-:Y:S02]  /*2790*/  CS2R R36, SRZ ;  /* 0x0000000000247805 */ /* 0x000fe4000001ff00 */
[----:B------:R-:W-:Y:S02]  /*27a0*/  CS2R R30, SRZ ;  /* 0x00000000001e7805 */ /* 0x000fe4000001ff00 */
[----:B-1----:R-:W-:Y:S01]  /*27b0*/  @!P3 LEA R4, P1, R22, R4, 0x1 ;  /* 0x000000041604b211 */ /* 0x002fe200078208ff */
[----:B------:R-:W-:Y:S01]  /*27c0*/  @!PT LDS RZ, [RZ] ;  /* 0x00000000fffff984 */ /* 0x000fe20000000800 */
[----:B------:R-:W-:Y:S01]  /*27d0*/  @!PT LDS RZ, [RZ] ;  /* 0x00000000fffff984 */ /* 0x000fe20000000800 */
[----:B------:R-:W-:Y:S01]  /*27e0*/  @!PT LDS RZ, [RZ] ;  /* 0x00000000fffff984 */ /* 0x000fe20000000800 */
[----:B------:R-:W-:Y:S01]  /*27f0*/  @!P4 LDGSTS.E.BYPASS.LTC128B.128 [R233+0x1000], desc[UR34][R14.64] ;  /* 0x010000000ee9cfae */ /* 0x000fe2000b981a22 */
[----:B------:R-:W-:-:S02]  /*2800*/  CS2R R28, SRZ ;  /* 0x00000000001c7805 */ /* 0x000fc4000001ff00 */
[----:B------:R-:W-:Y:S02]  /*2810*/  CS2R R34, SRZ ;  /* 0x0000000000227805 */ /* 0x000fe4000001ff00 */
[----:B------:R-:W-:Y:S01]  /*2820*/  @!P3 LEA.HI.X R5, R22, R5, R13, 0x1, P1 ;  /* 0x000000051605b211 */ /* 0x000fe200008f0c0d */
[----:B------:R-:W-:Y:S01]  /*2830*/  @!P4 LDGSTS.E.BYPASS.LTC128B.128 [R233+0x3000], desc[UR34][R14.64+0x80] ;  /* 0x030000800ee9cfae */ /* 0x000fe2000b981a22 */
[----:B------:R-:W-:Y:S02]  /*2840*/  CS2R R32, SRZ ;  /* 0x0000000000207805 */ /* 0x000fe4000001ff00 */
[----:B------:R-:W-:Y:S01]  /*2850*/  CS2R R26, SRZ ;  /* 0x00000000001a7805 */ /* 0x000fe2000001ff00 */
[----:B------:R-:W-:Y:S01]  /*2860*/  USHF.L.U32 UR50, UR50, 0x3, URZ ;  /* 0x0000000332327899 */ /* 0x000fe200080006ff */
[----:B------:R-:W-:Y:S01]  /*2870*/  @!P4 LDGSTS.E.BYPASS.LTC128B.128 [R233+0x5000], desc[UR34][R14.64+0x100] ;  /* 0x050001000ee9cfae */ /* 0x000fe2000b981a22 */
[----:B------:R-:W1:Y:S03]  /*2880*/  LDCU UR8, c[0x0][0x3e0] ;  /* 0x00007c00ff0877ac */ /* 0x000e660008000800 */
[----:B------:R3:W-:Y:S01]  /*2890*/  @!P4 LDGSTS.E.BYPASS.LTC128B.128 [R233+0x7000], desc[UR34][R14.64+0x180] ;  /* 0x070001800ee9cfae */ /* 0x0007e2000b981a22 */
[----:B----4-:R-:W-:Y:S01]  /*28a0*/  @!P3 LEA R20, P4, R24, R6, 0x1 ;  /* 0x000000061814b211 */ /* 0x010fe200078808ff */
[----:B------:R-:W4:Y:S01]  /*28b0*/  LDCU UR10, c[0x0][0x50c] ;  /* 0x0000a180ff0a77ac */ /* 0x000f220008000800 */
[----:B------:R-:W1:Y:S01]  /*28c0*/  LDCU UR9, c[0x0][0x45c] ;  /* 0x00008b80ff0977ac */ /* 0x000e620008000800 */
[----:B---3--:R-:W-:-:S05]  /*28d0*/  @!P3 IMAD R14, R10, UR15, R25 ;  /* 0x0000000f0a0ebc24 */ /* 0x008fca000f8e0219 */
        /* <DEDUP_REMOVED lines=34> */
[----:B------:R-:W5:Y:S04]  /*2b00*/  @!P0 LDG.E R230, desc[UR34][R12.64+0x20] ;  /* 0x000020220ce68981 */ /* 0x000f68000c1e1900 */
[----:B------:R-:W-:Y:S01]  /*2b10*/  @P2 STS.128 [R11+0x21000], RZ ;  /* 0x021000ff0b002388 */ /* 0x000fe20000000c00 */
[----:B--2---:R-:W-:-:S03]  /*2b20*/  IMAD.SHL.U32 R5, R0, 0x40, RZ ;  /* 0x0000004000057824 */ /* 0x004fc600078e00ff */
        /* <DEDUP_REMOVED lines=11> */
[----:B------:R-:W-:-:S02]  /*2be0*/  IMAD.SHL.U32 R4, R0, 0x2, RZ ;  /* 0x0000000200047824 */ /* 0x000fc400078e00ff */
[----:B------:R-:W-:Y:S01]  /*2bf0*/  IMAD.SHL.U32 R2, R0, 0x10, RZ ;  /* 0x0000001000027824 */ /* 0x000fe200078e00ff */
[----:B------:R-:W-:Y:S01]  /*2c00*/  SHF.R.U32.HI R229, RZ, 0x2, R216 ;  /* 0x00000002ffe57819 */ /* 0x000fe200000116d8 */
[----:B------:R-:W-:Y:S01]  /*2c10*/  IMAD.SHL.U32 R213, R216, 0x40, RZ ;  /* 0x00000040d8d57824 */ /* 0x000fe200078e00ff */
[----:B------:R-:W-:Y:S01]  /*2c20*/  LOP3.LUT R4, R4, 0x20, RZ, 0xc0, !PT ;  /* 0x0000002004047812 */ /* 0x000fe200078ec0ff */
[C---:B------:R-:W-:Y:S01]  /*2c30*/  IMAD.SHL.U32 R215, R216.reuse, 0x2, RZ ;  /* 0x00000002d8d77824 */ /* 0x040fe200078e00ff */
[----:B------:R1:W5:Y:S01]  /*2c40*/  @!P1 LDG.E R231, desc[UR34][R12.64] ;  /* 0x000000220ce79981 */ /* 0x000362000c1e1900 */
[----:B------:R-:W-:Y:S01]  /*2c50*/  IMAD.SHL.U32 R214, R216, 0x20, RZ ;  /* 0x00000020d8d67824 */ /* 0x000fe200078e00ff */
[----:B------:R-:W-:Y:S01]  /*2c60*/  LOP3.LUT R4, R4, 0x18, R10, 0xf8, !PT ;  /* 0x0000001804047812 */ /* 0x000fe200078ef80a */
[----:B---3--:R-:W-:Y:S01]  /*2c70*/  IMAD.SHL.U32 R7, R0, 0x20, RZ ;  /* 0x0000002000077824 */ /* 0x008fe200078e00ff */
[----:B------:R-:W-:-:S04]  /*2c80*/  LOP3.LUT R6, R5, 0x1c0, RZ, 0xc0, !PT ;  /* 0x000001c005067812 */ /* 0x000fc800078ec0ff */
[----:B------:R-:W-:Y:S02]  /*2c90*/  LOP3.LUT R3, R7, 0x200, RZ, 0xc0, !PT ;  /* 0x0000020007037812 */ /* 0x000fe400078ec0ff */
[----:B------:R-:W-:Y:S02]  /*2ca0*/  LOP3.LUT R6, R6, 0x38, R9, 0xf8, !PT ;  /* 0x0000003806067812 */ /* 0x000fe400078ef809 */
[----:B------:R-:W-:Y:S02]  /*2cb0*/  LOP3.LUT R2, R3, 0x3800, R2, 0xf8, !PT ;  /* 0x0000380003027812 */ /* 0x000fe400078ef802 */
[----:B------:R-:W-:Y:S01]  /*2cc0*/  LOP3.LUT R223, R6, 0x8, R0, 0x78, !PT ;  /* 0x0000000806df7812 */ /* 0x000fe200078e7800 */
[----:B------:R-:W-:Y:S01]  /*2cd0*/  IMAD.SHL.U32 R212, R216, 0x8, RZ ;  /* 0x00000008d8d47824 */ /* 0x000fe200078e00ff */
[----:B------:R-:W-:Y:S02]  /*2ce0*/  LOP3.LUT R3, R213, 0x1c0, RZ, 0xc0, !PT ;  /* 0x000001c0d5037812 */ /* 0x000fe400078ec0ff */
[----:B------:R-:W-:-:S02]  /*2cf0*/  LOP3.LUT R223, R2, R223, RZ, 0xfc, !PT ;  /* 0x000000df02df7212 */ /* 0x000fc400078efcff */
[----:B------:R-:W-:Y:S01]  /*2d00*/  LOP3.LUT R2, R215, 0x38, RZ, 0xc0, !PT ;  /* 0x00000038d7027812 */ /* 0x000fe200078ec0ff */
[----:B------:R-:W-:Y:S01]  /*2d10*/  IMAD.SHL.U32 R247, R216, 0x10, RZ ;  /* 0x00000010d8f77824 */ /* 0x000fe200078e00ff */
[----:B--2---:R-:W-:Y:S02]  /*2d20*/  LOP3.LUT R11, R5, 0x200, RZ, 0xc0, !PT ;  /* 0x00000200050b7812 */ /* 0x004fe400078ec0ff */
[----:B------:R-:W-:Y:S02]  /*2d30*/  LOP3.LUT R4, R4, 0x1c0, R5, 0xf8, !PT ;  /* 0x000001c004047812 */ /* 0x000fe400078ef805 */
[----:B------:R-:W-:Y:S02]  /*2d40*/  R2P PR, R0, 0x6 ;  /* 0x0000000600007804 */ /* 0x000fe40000000000 */
[----:B------:R-:W-:Y:S02]  /*2d50*/  LOP3.LUT R0, R214, 0x200, RZ, 0xc0, !PT ;  /* 0x00000200d6007812 */ /* 0x000fe400078ec0ff */
[----:B------:R-:W-:-:S02]  /*2d60*/  LOP3.LUT R3, R3, 0x38, R212, 0xf8, !PT ;  /* 0x0000003803037812 */ /* 0x000fc400078ef8d4 */
        /* <DEDUP_REMOVED lines=8> */
[----:B------:R-:W-:Y:S02]  /*2df0*/  LOP3.LUT R5, R9, 0x200, R5, 0xf8, !PT ;  /* 0x0000020009057812 */ /* 0x000fe400078ef805 */
[----:B------:R-:W-:Y:S02]  /*2e00*/  LOP3.LUT R4, R213, 0x200, RZ, 0xc0, !PT ;  /* 0x00000200d5047812 */ /* 0x000fe400078ec0ff */
[----:B------:R-:W-:Y:S02]  /*2e10*/  SHF.R.U32.HI R2, RZ, 0x1, R216 ;  /* 0x00000001ff027819 */ /* 0x000fe400000116d8 */
[----:B------:R-:W-:-:S02]  /*2e20*/  SEL R225, R225, 0xffffffc0, !P2 ;  /* 0xffffffc0e1e17807 */ /* 0x000fc40005000000 */
[----:B------:R-:W-:Y:S02]  /*2e30*/  LEA R223, R223, UR24, 0x1 ;  /* 0x00000018dfdf7c11 */ /* 0x000fe4000f8e08ff */
[----:B------:R-:W-:Y:S02]  /*2e40*/  LOP3.LUT R7, R214, 0xc00, RZ, 0xc0, !PT ;  /* 0x00000c00d6077812 */ /* 0x000fe400078ec0ff */
[----:B------:R-:W-:Y:S01]  /*2e50*/  LOP3.LUT R234, R0, R234, RZ, 0xfc, !PT ;  /* 0x000000ea00ea7212 */ /* 0x000fe200078efcff */
[----:B------:R-:W-:Y:S01]  /*2e60*/  IMAD.IADD R220, R225, 0x1, R223 ;  /* 0x00000001e1dc7824 */ /* 0x000fe200078e02df */
[----:B------:R-:W-:Y:S02]  /*2e70*/  LOP3.LUT R0, R4, 0xc00, R214, 0xf8, !PT ;  /* 0x00000c0004007812 */ /* 0x000fe400078ef8d6 */
[----:B------:R-:W-:Y:S02]  /*2e80*/  LOP3.LUT R217, R3, 0x8, R2, 0x78, !PT ;  /* 0x0000000803d97812 */ /* 0x000fe400078e7802 */
[----:B------:R-:W-:-:S02]  /*2e90*/  SEL R224, R224, 0xffffffe0, !P1 ;  /* 0xffffffe0e0e07807 */ /* 0x000fc40004800000 */
[----:B------:R-:W-:Y:S02]  /*2ea0*/  LEA R6, R6, UR24, 0x1 ;  /* 0x0000001806067c11 */ /* 0x000fe4000f8e08ff */
[----:B------:R-:W-:Y:S02]  /*2eb0*/  LEA R5, R5, UR24, 0x1 ;  /* 0x0000001805057c11 */ /* 0x000fe4000f8e08ff */
[----:B------:R-:W-:Y:S02]  /*2ec0*/  LOP3.LUT R4, R4, 0x400, R214, 0xf8, !PT ;  /* 0x0000040004047812 */ /* 0x000fe400078ef8d6 */
[----:B------:R-:W-:Y:S02]  /*2ed0*/  LOP3.LUT R7, R7, 0x6, R215, 0xf8, !PT ;  /* 0x0000000607077812 */ /* 0x000fe400078ef8d7 */
[----:B------:R-:W-:Y:S02]  /*2ee0*/  LOP3.LUT P2, RZ, R216, 0x4, RZ, 0xc0, !PT ;  /* 0x00000004d8ff7812 */ /* 0x000fe4000784c0ff */
[----:B------:R-:W-:-:S02]  /*2ef0*/  CS2R R24, SRZ ;  /* 0x0000000000187805 */ /* 0x000fc4000001ff00 */
[-C--:B------:R-:W-:Y:S02]  /*2f00*/  LOP3.LUT R0, R0, R217.reuse, RZ, 0xfc, !PT ;  /* 0x000000d900007212 */ /* 0x080fe400078efcff */
[----:B------:R-:W-:Y:S02]  /*2f10*/  CS2R R22, SRZ ;  /* 0x0000000000167805 */ /* 0x000fe4000001ff00 */
[----:B------:R-:W-:Y:S02]  /*2f20*/  LOP3.LUT R217, R4, R217, RZ, 0xfc, !PT ;  /* 0x000000d904d97212 */ /* 0x000fe400078efcff */
[----:B------:R-:W-:Y:S02]  /*2f30*/  CS2R R20, SRZ ;  /* 0x0000000000147805 */ /* 0x000fe4000001ff00 */
[----:B------:R-:W-:Y:S01]  /*2f40*/  LOP3.LUT R247, R7, R247, RZ, 0xfc, !PT ;  /* 0x000000f707f77212 */ /* 0x000fe200078efcff */
[----:B------:R-:W-:Y:S01]  /*2f50*/  VIADD R219, R6, UR5 ;  /* 0x0000000506db7c36 */ /* 0x000fe20008000000 */
[----:B------:R-:W-:Y:S01]  /*2f60*/  LOP3.LUT P3, RZ, R216, 0x2, RZ, 0xc0, !PT ;  /* 0x00000002d8ff7812 */ /* 0x000fe2000786c0ff */
[----:B------:R-:W-:Y:S01]  /*2f70*/  IMAD.IADD R222, R224, 0x1, R223 ;  /* 0x00000001e0de7824 */ /* 0x000fe200078e02df */
[----:B------:R-:W-:Y:S01]  /*2f80*/  LOP3.LUT P4, RZ, R216, 0x8, RZ, 0xc0, !PT ;  /* 0x00000008d8ff7812 */ /* 0x000fe2000788c0ff */
[----:B------:R-:W-:Y:S01]  /*2f90*/  VIADD R218, R5, UR5 ;  /* 0x0000000505da7c36 */ /* 0x000fe20008000000 */
[----:B------:R-:W-:Y:S01]  /*2fa0*/  SHF.R.U32.HI R242, RZ, 0x2, R216 ;  /* 0x00000002fff27819 */ /* 0x000fe200000116d8 */
[----:B------:R-:W-:Y:S01]  /*2fb0*/  IMAD.IADD R221, R224, 0x1, R220 ;  /* 0x00000001e0dd7824 */ /* 0x000fe200078e02dc */
[----:B------:R-:W-:Y:S01]  /*2fc0*/  SEL R246, R246, 0xfffffff0, !P2 ;  /* 0xfffffff0f6f67807 */ /* 0x000fe20005000000 */
[----:B------:R-:W-:-:S02]  /*2fd0*/  UISETP.GE.AND UP1, UPT, UR27, UR33, UPT ;  /* 0x000000211b00728c */ /* 0x000fc4000bf26270 */
[----:B-1--4-:R-:W-:-:S12]  /*2fe0*/  USHF.L.U32 UR11, UR11, 0x6, URZ ;  /* 0x000000060b0b7899 */ /* 0x012fd800080006ff */
.L_x_2128:
[----:B------:R-:W0:Y:S01]  /*2ff0*/  LDGDEPBAR ;  /* 0x00000000000079af */ /* 0x000e220000000000 */
[----:B------:R-:W-:Y:S01]  /*3000*/  IMAD.IADD R116, R219, 0x1, R224 ;  /* 0x00000001db747824 */ /* 0x000fe200078e02e0 */
[----:B------:R-:W-:Y:S01]  /*3010*/  LEA R198, R247, UR4, 0x1 ;  /* 0x00000004f7c67c11 */ /* 0x000fe2000f8e08ff */
[----:B------:R-:W-:Y:S01]  /*3020*/  IMAD.IADD R225, R219, 0x1, R225 ;  /* 0x00000001dbe17824 */ /* 0x000fe200078e02e1 */
[----:B------:R-:W-:Y:S01]  /*3030*/  PLOP3.LUT P6, PT, PT, PT, UP1, 0x80, 0x8 ;  /* 0x000000000008781c */ /* 0x000fe20003fcf018 */
[----:B------:R-:W-:Y:S01]  /*3040*/  UISETP.NE.AND UP2, UPT, UR49, URZ, UPT ;  /* 0x000000ff3100728c */ /* 0x000fe2000bf45270 */
[----:B------:R-:W-:Y:S01]  /*3050*/  PLOP3.LUT P5, PT, PT, PT, UP1, 0x80, 0x8 ;  /* 0x000000000008781c */ /* 0x000fe20003faf018 */
[----:B------:R-:W-:Y:S01]  /*3060*/  IMAD.IADD R130, R198, 0x1, R246 ;  /* 0x00000001c6827824 */ /* 0x000fe200078e02f6 */
[----:B------:R-:W-:Y:S01]  /*3070*/  IADD3 R224, PT, PT, R224, R225, RZ ;  /* 0x000000e1e0e07210 */ /* 0x000fe20007ffe0ff */
[----:B------:R-:W-:Y:S01]  /*3080*/  VIADD R127, R198, 0x2a020 ;  /* 0x0002a020c67f7836 */ /* 0x000fe20000000000 */
[----:B------:R-:W-:Y:S02]  /*3090*/  PLOP3.LUT P1, PT, PT, PT, UP1, 0x80, 0x8 ;  /* 0x000000000008781c */ /* 0x000fe40003f2f018 */
[----:B------:R-:W-:Y:S01]  /*30a0*/  PLOP3.LUT P0, PT, PT, PT, UP1, 0x80, 0x8 ;  /* 0x000000000008781c */ /* 0x000fe20003f0f018 */
[----:B------:R-:W-:Y:S04]  /*30b0*/  DEPBAR.LE SB0, 0x0 ;  /* 0x000080000000791a */ /* 0x000fe80000000000 */
[----:B------:R-:W-:Y:S06]  /*30c0*/  BAR.SYNC.DEFER_BLOCKING 0x0 ;  /* 0x0000000000007b1d */ /* 0x000fec0000010000 */
        /* <DEDUP_REMOVED lines=83> */
[----:B------:R1:W3:Y:S06]  /*3600*/  LDSM.16.M88.4 R84, [R223+0x1e800] ;  /* 0x01e80000df54783b */ /* 0x0002ec0000000200 */
[----:B------:R-:W3:Y:S01]  /*3610*/  LDSM.16.M88.4 R92, [R116+0x6000] ;  /* 0x00600000745c783b */ /* 0x000ee20000000200 */
[C---:B----4-:R-:W-:Y:S08]  /*3620*/  HMMA.16816.F32 R4, R100.reuse, R104, R4 ;  /* 0x000000686404723c */ /* 0x050ff00000001804 */
[C---:B------:R-:W-:Y:S01]  /*3630*/  HMMA.16816.F32 R8, R100.reuse, R106, R8 ;  /* 0x0000006a6408723c */ /* 0x040fe20000001808 */
[----:B------:R-:W-:Y:S07]  /*3640*/  LDSM.16.M88.4 R104, [R220+0x1e000] ;  /* 0x01e00000dc68783b */ /* 0x000fee0000000200 */
[C---:B--2---:R-:W-:Y:S03]  /*3650*/  HMMA.16816.F32 R12, R100.reuse, R88, R12 ;  /* 0x00000058640c723c */ /* 0x044fe6000000180c */
[----:B-1----:R-:W-:Y:S05]  /*3660*/  LEA R223, R234, UR4, 0x1 ;  /* 0x00000004eadf7c11 */ /* 0x002fea000f8e08ff */
[----:B------:R-:W-:Y:S01]  /*3670*/  HMMA.16816.F32 R16, R100, R90, R16 ;  /* 0x0000005a6410723c */ /* 0x000fe20000001810 */
[----:B------:R-:W1:Y:S06]  /*3680*/  LDSM.16.M88.4 R88, [R222+0x1e800] ;  /* 0x01e80000de58783b */ /* 0x000e6c0000000200 */
[----:B------:R2:W4:Y:S01]  /*3690*/  LDSM.16.M88.4 R100, [R225+0x6000] ;  /* 0x00600000e164783b */ /* 0x0005220000000200 */
[C---:B------:R-:W-:Y:S08]  /*36a0*/  HMMA.16816.F32 R4, R108.reuse, R112, R4 ;  /* 0x000000706c04723c */ /* 0x040ff00000001804 */
[C---:B------:R-:W-:Y:S01]  /*36b0*/  HMMA.16816.F32 R8, R108.reuse, R114, R8 ;  /* 0x000000726c08723c */ /* 0x040fe20000001808 */
[----:B------:R-:W-:Y:S07]  /*36c0*/  LDSM.16.M88.4 R112, [R221+0x1e000] ;  /* 0x01e00000dd70783b */ /* 0x000fee0000000200 */
[C---:B---3--:R-:W-:Y:S03]  /*36d0*/  HMMA.16816.F32 R12, R108.reuse, R84, R12 ;  /* 0x000000546c0c723c */ /* 0x048fe6000000180c */
[----:B--2---:R-:W-:Y:S05]  /*36e0*/  SEL R225, R244, 0xffffffc0, !P2 ;  /* 0xffffffc0f4e17807 */ /* 0x004fea0005000000 */
[----:B------:R-:W-:Y:S01]  /*36f0*/  HMMA.16816.F32 R16, R108, R86, R16 ;  /* 0x000000566c10723c */ /* 0x000fe20000001810 */
[----:B------:R2:W3:Y:S06]  /*3700*/  LDSM.16.M88.4 R84, [R220+0x1e800] ;  /* 0x01e80000dc54783b */ /* 0x0004ec0000000200 */
[----:B------:R4:W3:Y:S01]  /*3710*/  LDSM.16.M88.4 R108, [R224+0x6000] ;  /* 0x00600000e06c783b */ /* 0x0008e20000000200 */
[C---:B------:R-:W-:Y:S08]  /*3720*/  HMMA.16816.F32 R4, R92.reuse, R96, R4 ;  /* 0x000000605c04723c */ /* 0x040ff00000001804 */
[C---:B------:R-:W-:Y:S08]  /*3730*/  HMMA.16816.F32 R8, R92.reuse, R98, R8 ;  /* 0x000000625c08723c */ /* 0x040ff00000001808 */
[C---:B-1----:R-:W-:Y:S03]  /*3740*/  HMMA.16816.F32 R12, R92.reuse, R88, R12 ;  /* 0x000000585c0c723c */ /* 0x042fe6000000180c */
[-C--:B--2---:R-:W-:Y:S02]  /*3750*/  IADD3 R220, PT, PT, R225, R223.reuse, RZ ;  /* 0x000000dfe1dc7210 */ /* 0x084fe40007ffe0ff */
[----:B----4-:R-:W-:Y:S03]  /*3760*/  SEL R224, R245, 0xffffffe0, !P3 ;  /* 0xffffffe0f5e07807 */ /* 0x010fe60005800000 */
[----:B------:R-:W-:Y:S03]  /*3770*/  HMMA.16816.F32 R16, R92, R90, R16 ;  /* 0x0000005a5c10723c */ /* 0x000fe60000001810 */
[----:B------:R-:W-:Y:S05]  /*3780*/  IADD3 R222, PT, PT, R224, R223, RZ ;  /* 0x000000dfe0de7210 */ /* 0x000fea0007ffe0ff */
[C---:B------:R-:W-:Y:S08]  /*3790*/  HMMA.16816.F32 R4, R100.reuse, R104, R4 ;  /* 0x000000686404723c */ /* 0x040ff00000001804 */
[C---:B------:R-:W-:Y:S08]  /*37a0*/  HMMA.16816.F32 R8, R100.reuse, R106, R8 ;  /* 0x0000006a6408723c */ /* 0x040ff00000001808 */
[C---:B---3--:R-:W-:Y:S08]  /*37b0*/  HMMA.16816.F32 R12, R100.reuse, R84, R12 ;  /* 0x00000054640c723c */ /* 0x048ff0000000180c */
[----:B------:R-:W-:Y:S01]  /*37c0*/  HMMA.16816.F32 R16, R100, R86, R16 ;  /* 0x000000566410723c */ /* 0x000fe20000001810 */
[----:B------:R1:W2:Y:S07]  /*37d0*/  LDSM.16.M88.4 R84, [R221+0x1e800] ;  /* 0x01e80000dd54783b */ /* 0x0002ae0000000200 */
[C---:B------:R-:W-:Y:S08]  /*37e0*/  HMMA.16816.F32 R4, R108.reuse, R112, R4 ;  /* 0x000000706c04723c */ /* 0x040ff00000001804 */
[C---:B------:R-:W-:Y:S03]  /*37f0*/  HMMA.16816.F32 R8, R108.reuse, R114, R8 ;  /* 0x000000726c08723c */ /* 0x040fe60000001808 */
[----:B------:R-:W-:Y:S05]  /*3800*/  LEA R114, R0, UR4, 0x1 ;  /* 0x0000000400727c11 */ /* 0x000fea000f8e08ff */
[----:B------:R-:W-:Y:S01]  /*3810*/  IMAD.IADD R113, R114, 0x1, R224 ;  /* 0x0000000172717824 */ /* 0x000fe200078e02e0 */
[----:B-1----:R-:W-:Y:S01]  /*3820*/  IADD3 R221, PT, PT, R224, R220, RZ ;  /* 0x000000dce0dd7210 */ /* 0x002fe20007ffe0ff */
[----:B------:R-:W-:Y:S02]  /*3830*/  IMAD.IADD R112, R114, 0x1, R225 ;  /* 0x0000000172707824 */ /* 0x000fe400078e02e1 */
[----:B------:R-:W-:Y:S01]  /*3840*/  FMUL.FTZ R4, R4, UR10 ;  /* 0x0000000a04047c20 */ /* 0x000fe20008410000 */
[----:B------:R-:W-:Y:S01]  /*3850*/  FMUL.FTZ R118, R6, UR10 ;  /* 0x0000000a06767c20 */ /* 0x000fe20008410000 */
[----:B------:R-:W-:Y:S01]  /*3860*/  FMUL.FTZ R5, R5, UR10 ;  /* 0x0000000a05057c20 */ /* 0x000fe20008410000 */
[----:B------:R-:W-:Y:S01]  /*3870*/  @P5 LOP3.LUT R6, R215, 0x6, RZ, 0xc0, !PT ;  /* 0x00000006d7065812 */ /* 0x000fe200078ec0ff */
[----:B------:R1:W3:Y:S01]  /*3880*/  MUFU.TANH R117, R4 ;  /* 0x0000000400757308 */ /* 0x0002e20000002400 */
[----:B------:R-:W-:Y:S01]  /*3890*/  FMUL.FTZ R7, R7, UR10 ;  /* 0x0000000a07077c20 */ /* 0x000fe20008410000 */
[----:B------:R-:W-:Y:S01]  /*38a0*/  PLOP3.LUT P5, PT, PT, PT, UP1, 0x80, 0x8 ;  /* 0x000000000008781c */ /* 0x000fe20003faf018 */
[----:B------:R-:W-:Y:S01]  /*38b0*/  IMAD.IADD R116, R224, 0x1, R112 ;  /* 0x00000001e0747824 */ /* 0x000fe200078e0270 */
[----:B------:R-:W-:Y:S01]  /*38c0*/  @P1 LOP3.LUT R6, R6, 0xe0, R229, 0xf8, !PT ;  /* 0x000000e006061812 */ /* 0x000fe200078ef8e5 */
[----:B------:R-:W-:Y:S01]  /*38d0*/  FMUL.FTZ R8, R8, UR10 ;  /* 0x0000000a08087c20 */ /* 0x000fe20008410000 */
[----:B------:R-:W-:Y:S01]  /*38e0*/  PLOP3.LUT P1, PT, PT, PT, UP1, 0x80, 0x8 ;  /* 0x000000000008781c */ /* 0x000fe20003f2f018 */
[----:B------:R-:W-:Y:S03]  /*38f0*/  FMUL.FTZ R122, R10, UR10 ;  /* 0x0000000a0a7a7c20 */ /* 0x000fe60008410000 */
[----:B------:R-:W4:Y:S01]  /*3900*/  MUFU.TANH R119, R5 ;  /* 0x0000000500777308 */ /* 0x000f220000002400 */
[----:B------:R-:W-:Y:S01]  /*3910*/  FMUL.FTZ R9, R9, UR10 ;  /* 0x0000000a09097c20 */ /* 0x000fe20008410000 */
[C---:B--2---:R-:W-:Y:S03]  /*3920*/  HMMA.16816.F32 R12, R108.reuse, R84, R12 ;  /* 0x000000546c0c723c */ /* 0x044fe6000000180c */
[----:B------:R-:W-:Y:S05]  /*3930*/  FMUL.FTZ R11, R11, UR10 ;  /* 0x0000000a0b0b7c20 */ /* 0x000fea0008410000 */
[----:B------:R-:W2:Y:S01]  /*3940*/  MUFU.TANH R118, R118 ;  /* 0x0000007600767308 */ /* 0x000ea20000002400 */
[----:B------:R-:W-:Y:S01]  /*3950*/  HMMA.16816.F32 R16, R108, R86, R16 ;  /* 0x000000566c10723c */ /* 0x000fe20000001810 */
[----:B-1----:R-:W-:Y:S04]  /*3960*/  IMAD.U32 R4, RZ, RZ, UR36 ;  /* 0x00000024ff047e24 */ /* 0x002fe8000f8e00ff */
[----:B------:R-:W-:Y:S04]  /*3970*/  @P0 IMAD R4, R4, 0x40, R6 ;  /* 0x0000004004040824 */ /* 0x000fe800078e0206 */
[----:B------:R1:W1:Y:S01]  /*3980*/  MUFU.TANH R120, R7 ;  /* 0x0000000700787308 */ /* 0x0002620000002400 */
[----:B------:R-:W-:Y:S02]  /*3990*/  PLOP3.LUT P0, PT, PT, PT, UP1, 0x80, 0x8 ;  /* 0x000000000008781c */ /* 0x000fe40003f0f018 */
[----:B---3--:R-:W-:Y:S02]  /*39a0*/  MOV R6, R117 ;  /* 0x0000007500067202 */ /* 0x008fe40000000f00 */
[----:B------:R-:W-:Y:S01]  /*39b0*/  @P6 ISETP.GE.AND P6, PT, R4, UR33, PT ;  /* 0x0000002104006c0c */ /* 0x000fe2000bfc6270 */
[----:B------:R-:W-:Y:S01]  /*39c0*/  FMUL.FTZ R13, R13, UR10 ;  /* 0x0000000a0d0d7c20 */ /* 0x000fe20008410000 */
[----:B----4-:R-:W-:Y:S03]  /*39d0*/  MOV R10, R119 ;  /* 0x00000077000a7202 */ /* 0x010fe60000000f00 */
[----:B------:R3:W4:Y:S01]  /*39e0*/  MUFU.TANH R121, R8 ;  /* 0x0000000800797308 */ /* 0x0007220000002400 */
[----:B------:R-:W-:Y:S01]  /*39f0*/  @P1 FSEL R6, R117, -INF , !P6 ;  /* 0xff80000075061808 */ /* 0x000fe20007000000 */
[----:B--2---:R-:W-:Y:S01]  /*3a00*/  IMAD.MOV.U32 R5, RZ, RZ, R118 ;  /* 0x000000ffff057224 */ /* 0x004fe200078e0076 */
[----:B------:R-:W-:Y:S01]  /*3a10*/  PLOP3.LUT P1, PT, PT, PT, UP1, 0x80, 0x8 ;  /* 0x000000000008781c */ /* 0x000fe20003f2f018 */
[----:B------:R-:W-:Y:S01]  /*3a20*/  FMUL.FTZ R12, R12, UR10 ;  /* 0x0000000a0c0c7c20 */ /* 0x000fe20008410000 */
[----:B------:R-:W-:Y:S01]  /*3a30*/  @P5 FSEL R5, R118, -INF , !P6 ;  /* 0xff80000076055808 */ /* 0x000fe20007000000 */
[----:B------:R-:W-:Y:S01]  /*3a40*/  FMUL.FTZ R15, R15, UR10 ;  /* 0x0000000a0f0f7c20 */ /* 0x000fe20008410000 */
[----:B------:R-:W-:Y:S03]  /*3a50*/  PLOP3.LUT P6, PT, PT, PT, UP1, 0x80, 0x8 ;  /* 0x000000000008781c */ /* 0x000fe60003fcf018 */
[----:B------:R-:W-:Y:S01]  /*3a60*/  MUFU.TANH R124, R11 ;  /* 0x0000000b007c7308 */ /* 0x000fe20000002400 */
[----:B------:R-:W-:Y:S01]  /*3a70*/  PLOP3.LUT P5, PT, PT, PT, UP1, 0x80, 0x8 ;  /* 0x000000000008781c */ /* 0x000fe20003faf018 */
[----:B-1----:R-:W-:Y:S01]  /*3a80*/  @P0 VIADD R7, R4, 0x1 ;  /* 0x0000000104070836 */ /* 0x002fe20000000000 */
[----:B------:R-:W-:Y:S01]  /*3a90*/  PLOP3.LUT P0, PT, PT, PT, UP1, 0x80, 0x8 ;  /* 0x000000000008781c */ /* 0x000fe20003f0f018 */
[----:B------:R-:W-:Y:S01]  /*3aa0*/  FMUL.FTZ R14, R14, UR10 ;  /* 0x0000000a0e0e7c20 */ /* 0x000fe20008410000 */
[----:B------:R-:W-:Y:S01]  /*3ab0*/  FMUL.FTZ R16, R16, UR10 ;  /* 0x0000000a10107c20 */ /* 0x000fe20008410000 */
[----:B------:R-:W-:Y:S01]  /*3ac0*/  FMUL.FTZ R17, R17, UR10 ;  /* 0x0000000a11117c20 */ /* 0x000fe20008410000 */
[----:B------:R-:W-:Y:S01]  /*3ad0*/  FMUL.FTZ R18, R18, UR10 ;  /* 0x0000000a12127c20 */ /* 0x000fe20008410000 */
[----:B------:R-:W-:Y:S02]  /*3ae0*/  @P1 ISETP.GE.AND P1, PT, R7, UR33, PT ;  /* 0x0000002107001c0c */ /* 0x000fe4000bf26270 */
[----:B------:R4:W1:Y:S01]  /*3af0*/  MUFU.TANH R123, R9 ;  /* 0x00000009007b7308 */ /* 0x0008620000002400 */
[----:B------:R-:W-:Y:S02]  /*3b00*/  IMAD.MOV.U32 R7, RZ, RZ, R120 ;  /* 0x000000ffff077224 */ /* 0x000fe400078e0078 */
[----:B------:R-:W-:Y:S01]  /*3b10*/  FMUL.FTZ R19, R19, UR10 ;  /* 0x0000000a13137c20 */ /* 0x000fe20008410000 */
[----:B------:R-:W-:Y:S01]  /*3b20*/  @P6 FSEL R10, R119, -INF , !P1 ;  /* 0xff800000770a6808 */ /* 0x000fe20004800000 */
[----:B------:R-:W-:Y:S01]  /*3b30*/  FFMA.FTZ R117, -R117, R117, 1 ;  /* 0x3f80000075757423 */ /* 0x000fe20000010175 */
[----:B---3--:R-:W-:Y:S01]  /*3b40*/  @P5 VIADD R8, R4, 0x8 ;  /* 0x0000000804085836 */ /* 0x008fe20000000000 */
[----:B------:R-:W-:Y:S01]  /*3b50*/  PLOP3.LUT P5, PT, PT, PT, UP1, 0x80, 0x8 ;  /* 0x000000000008781c */ /* 0x000fe20003faf018 */
[----:B------:R-:W-:Y:S02]  /*3b60*/  FFMA.FTZ R119, -R119, R119, 1 ;  /* 0x3f80000077777423 */ /* 0x000fe40000010177 */
[----:B------:R-:W2:Y:S01]  /*3b70*/  MUFU.TANH R122, R122 ;  /* 0x0000007a007a7308 */ /* 0x000ea20000002400 */
[----:B------:R-:W-:Y:S01]  /*3b80*/  PLOP3.LUT P6, PT, PT, PT, UP1, 0x80, 0x8 ;  /* 0x000000000008781c */ /* 0x000fe20003fcf018 */
[----:B------:R-:W-:Y:S01]  /*3b90*/  FMUL.FTZ R117, R117, UR10 ;  /* 0x0000000a75757c20 */ /* 0x000fe20008410000 */
[----:B------:R-:W-:Y:S01]  /*3ba0*/  @P0 FSEL R7, R120, -INF , !P1 ;  /* 0xff80000078070808 */ /* 0x000fe20004800000 */
[----:B------:R-:W-:Y:S01]  /*3bb0*/  FMUL.FTZ R119, R119, UR10 ;  /* 0x0000000a77777c20 */ /* 0x000fe20008410000 */
[----:B------:R-:W-:Y:S02]  /*3bc0*/  PLOP3.LUT P1, PT, PT, PT, UP1, 0x80, 0x8 ;  /* 0x000000000008781c */ /* 0x000fe40003f2f018 */
[----:B------:R-:W-:Y:S03]  /*3bd0*/  PLOP3.LUT P0, PT, PT, PT, UP1, 0x80, 0x8 ;  /* 0x000000000008781c */ /* 0x000fe60003f0f018 */
[----:B------:R3:W-:Y:S01]  /*3be0*/  MUFU.TANH R128, R13 ;  /* 0x0000000d00807308 */ /* 0x0007e20000002400 */
[----:B----4-:R-:W-:Y:S01]  /*3bf0*/  IMAD.MOV.U32 R9, RZ, RZ, R121 ;  /* 0x000000ffff097224 */ /* 0x010fe200078e0079 */
[----:B------:R-:W-:Y:S02]  /*3c00*/  @P5 ISETP.GE.AND P5, PT, R8, UR33, PT ;  /* 0x0000002108005c0c */ /* 0x000fe4000bfa6270 */
[----:B-1----:R-:W-:Y:S02]  /*3c10*/  MOV R84, R123 ;  /* 0x0000007b00547202 */ /* 0x002fe40000000f00 */
[----:B------:R-:W-:Y:S04]  /*3c20*/  @P6 IADD3 R11, PT, PT, R4, 0x9, RZ ;  /* 0x00000009040b6810 */ /* 0x000fe80007ffe0ff */
[----:B------:R-:W1:Y:S01]  /*3c30*/  MUFU.TANH R125, R12 ;  /* 0x0000000c007d7308 */ /* 0x000e620000002400 */
[----:B------:R-:W-:Y:S01]  /*3c40*/  PLOP3.LUT P6, PT, PT, PT, UP1, 0x80, 0x8 ;  /* 0x000000000008781c */ /* 0x000fe20003fcf018 */
[----:B--2---:R-:W-:Y:S01]  /*3c50*/  IMAD.MOV.U32 R8, RZ, RZ, R122 ;  /* 0x000000ffff087224 */ /* 0x004fe200078e007a */
[C---:B------:R-:W-:Y:S01]  /*3c60*/  @P1 FSEL R9, R121.reuse, -INF , !P5 ;  /* 0xff80000079091808 */ /* 0x040fe20006800000 */
[----:B------:R-:W-:Y:S01]  /*3c70*/  FFMA.FTZ R121, -R121, R121, 1 ;  /* 0x3f80000079797423 */ /* 0x000fe20000010179 */
[----:B------:R-:W-:Y:S02]  /*3c80*/  PLOP3.LUT P1, PT, PT, PT, UP1, 0x80, 0x8 ;  /* 0x000000000008781c */ /* 0x000fe40003f2f018 */
[----:B------:R-:W-:Y:S03]  /*3c90*/  @P0 FSEL R8, R122, -INF , !P5 ;  /* 0xff8000007a080808 */ /* 0x000fe60006800000 */
[----:B------:R1:W-:Y:S01]  /*3ca0*/  MUFU.TANH R129, R15 ;  /* 0x0000000f00817308 */ /* 0x0003e20000002400 */
[----:B------:R-:W-:Y:S01]  /*3cb0*/  PLOP3.LUT P5, PT, PT, PT, UP1, 0x80, 0x8 ;  /* 0x000000000008781c */ /* 0x000fe20003faf018 */
[----:B---3--:R-:W-:Y:S01]  /*3cc0*/  IMAD.MOV.U32 R13, RZ, RZ, R124 ;  /* 0x000000ffff0d7224 */ /* 0x008fe200078e007c */
[----:B------:R-:W-:Y:S01]  /*3cd0*/  PLOP3.LUT P0, PT, PT, PT, UP1, 0x80, 0x8 ;  /* 0x000000000008781c */ /* 0x000fe20003f0f018 */
[----:B------:R-:W-:Y:S01]  /*3ce0*/  FMUL.FTZ R121, R121, UR10 ;  /* 0x0000000a79797c20 */ /* 0x000fe20008410000 */
[----:B------:R-:W-:Y:S05]  /*3cf0*/  @P6 ISETP.GE.AND P6, PT, R11, UR33, PT ;  /* 0x000000210b006c0c */ /* 0x000fea000bfc6270 */
[----:B------:R-:W2:Y:S01]  /*3d00*/  MUFU.TANH R126, R14 ;  /* 0x0000000e007e7308 */ /* 0x000ea20000002400 */
[C---:B------:R-:W-:Y:S01]  /*3d10*/  @P1 FSEL R84, R123.reuse, -INF , !P6 ;  /* 0xff8000007b541808 */ /* 0x040fe20007000000 */
[----:B------:R-:W-:Y:S01]  /*3d20*/  FFMA.FTZ R123, -R123, R123, 1 ;  /* 0x3f8000007b7b7423 */ /* 0x000fe2000001017b */
[----:B------:R-:W-:Y:S02]  /*3d30*/  PLOP3.LUT P1, PT, PT, PT, UP1, 0x80, 0x8 ;  /* 0x000000000008781c */ /* 0x000fe40003f2f018 */
[----:B------:R-:W-:Y:S01]  /*3d40*/  @P5 FSEL R13, R124, -INF , !P6 ;  /* 0xff8000007c0d5808 */ /* 0x000fe20007000000 */
[----:B------:R-:W-:Y:S01]  /*3d50*/  FMUL.FTZ R123, R123, UR10 ;  /* 0x0000000a7b7b7c20 */ /* 0x000fe20008410000 */
[----:B------:R-:W-:Y:S01]  /*3d60*/  PLOP3.LUT P5, PT, PT, PT, UP1, 0x80, 0x8 ;  /* 0x000000000008781c */ /* 0x000fe20003faf018 */
[C---:B------:R-:W-:Y:S01]  /*3d70*/  @P0 VIADD R11, R4.reuse, 0x10 ;  /* 0x00000010040b0836 */ /* 0x040fe20000000000 */
[----:B------:R-:W-:Y:S01]  /*3d80*/  PLOP3.LUT P6, PT, PT, PT, UP1, 0x80, 0x8 ;  /* 0x000000000008781c */ /* 0x000fe20003fcf018 */
[----:B-1----:R-:W-:Y:S01]  /*3d90*/  IMAD.MOV.U32 R15, RZ, RZ, R125 ;  /* 0x000000ffff0f7224 */ /* 0x002fe200078e007d */
[----:B------:R-:W-:Y:S01]  /*3da0*/  PLOP3.LUT P0, PT, PT, PT, UP1, 0x80, 0x8 ;  /* 0x000000000008781c */ /* 0x000fe20003f0f018 */
[----:B------:R1:W-:Y:S04]  /*3db0*/  MUFU.TANH R131, R16 ;  /* 0x0000001000837308 */ /* 0x0003e80000002400 */
[----:B------:R-:W-:Y:S01]  /*3dc0*/  @P1 IADD3 R12, PT, PT, R4, 0x11, RZ ;  /* 0x00000011040c1810 */ /* 0x000fe20007ffe0ff */
[----:B--2---:R-:W-:Y:S01]  /*3dd0*/  IMAD.MOV.U32 R14, RZ, RZ, R126 ;  /* 0x000000ffff0e7224 */ /* 0x004fe200078e007e */
[----:B------:R-:W-:Y:S02]  /*3de0*/  PLOP3.LUT P1, PT, PT, PT, UP1, 0x80, 0x8 ;  /* 0x000000000008781c */ /* 0x000fe40003f2f018 */
[----:B------:R-:W-:Y:S01]  /*3df0*/  @P5 ISETP.GE.AND P5, PT, R11, UR33, PT ;  /* 0x000000210b005c0c */ /* 0x000fe2000bfa6270 */
[----:B-----5:R-:W-:Y:S01]  /*3e00*/  FMUL.FTZ R11, R230, 1.4426950216293334961 ;  /* 0x3fb8aa3be60b7820 */ /* 0x020fe20000410000 */
[----:B------:R-:W-:Y:S01]  /*3e10*/  @P6 ISETP.GE.AND P6, PT, R12, UR33, PT ;  /* 0x000000210c006c0c */ /* 0x000fe2000bfc6270 */
[----:B------:R-:W-:Y:S01]  /*3e20*/  FMUL.FTZ R12, R231, 1.4426950216293334961 ;  /* 0x3fb8aa3be70c7820 */ /* 0x000fe20000410000 */
[----:B------:R-:W-:Y:S01]  /*3e30*/  @P0 FSEL R15, R125, -INF , !P5 ;  /* 0xff8000007d0f0808 */ /* 0x000fe20006800000 */
[----:B------:R-:W-:Y:S01]  /*3e40*/  MUFU.TANH R196, R17 ;  /* 0x0000001100c47308 */ /* 0x000fe20000002400 */
[----:B------:R-:W-:Y:S01]  /*3e50*/  FSETP.NEU.FTZ.AND P0, PT, R231, -INF , PT ;  /* 0xff800000e700780b */ /* 0x000fe20003f1d000 */
[----:B------:R-:W-:Y:S03]  /*3e60*/  FFMA.FTZ R125, -R125, R125, 1 ;  /* 0x3f8000007d7d7423 */ /* 0x000fe6000001017d */
[----:B------:R-:W-:Y:S01]  /*3e70*/  FSEL R12, R12, RZ, P0 ;  /* 0x000000ff0c0c7208 */ /* 0x000fe20000000000 */
[----:B------:R-:W-:Y:S01]  /*3e80*/  FMUL.FTZ R125, R125, UR10 ;  /* 0x0000000a7d7d7c20 */ /* 0x000fe20008410000 */
[----:B------:R-:W-:Y:S03]  /*3e90*/  PLOP3.LUT P0, PT, PT, PT, UP1, 0x80, 0x8 ;  /* 0x000000000008781c */ /* 0x000fe60003f0f018 */
[----:B------:R-:W2:Y:S01]  /*3ea0*/  MUFU.TANH R197, R18 ;  /* 0x0000001200c57308 */ /* 0x000ea20000002400 */
[----:B------:R-:W-:Y:S01]  /*3eb0*/  @P1 FSEL R14, R126, -INF , !P5 ;  /* 0xff8000007e0e1808 */ /* 0x000fe20006800000 */
[--C-:B------:R-:W-:Y:S01]  /*3ec0*/  FFMA.FTZ R248, R6, UR9, -R12.reuse ;  /* 0x0000000906f87c23 */ /* 0x100fe2000801080c */
[----:B------:R-:W-:Y:S01]  /*3ed0*/  FSETP.NEU.FTZ.AND P1, PT, R230, -INF , PT ;  /* 0xff800000e600780b */ /* 0x000fe20003f3d000 */
[----:B------:R-:W-:Y:S01]  /*3ee0*/  IMAD.MOV.U32 R6, RZ, RZ, R129 ;  /* 0x000000ffff067224 */ /* 0x000fe200078e0081 */
[----:B------:R-:W-:Y:S01]  /*3ef0*/  PLOP3.LUT P5, PT, PT, PT, UP1, 0x80, 0x8 ;  /* 0x000000000008781c */ /* 0x000fe20003faf018 */
[--C-:B------:R-:W-:Y:S01]  /*3f00*/  FFMA.FTZ R228, R10, UR9, -R12.reuse ;  /* 0x000000090ae47c23 */ /* 0x100fe2000801080c */
[----:B------:R-:W-:Y:S03]  /*3f10*/  FSEL R11, R11, RZ, P1 ;  /* 0x000000ff0b0b7208 */ /* 0x000fe60000800000 */
[----:B------:R-:W3:Y:S01]  /*3f20*/  MUFU.TANH R199, R19 ;  /* 0x0000001300c77308 */ /* 0x000ee20000002400 */
[----:B------:R-:W-:Y:S01]  /*3f30*/  PLOP3.LUT P1, PT, PT, PT, UP1, 0x80, 0x8 ;  /* 0x000000000008781c */ /* 0x000fe20003f2f018 */
[--C-:B------:R-:W-:Y:S01]  /*3f40*/  FFMA.FTZ R227, R9, UR9, -R12.reuse ;  /* 0x0000000909e37c23 */ /* 0x100fe2000801080c */
[-C--:B-1----:R-:W-:Y:S01]  /*3f50*/  MOV R16, R128.reuse ;  /* 0x0000008000107202 */ /* 0x082fe20000000f00 */
        /* <DEDUP_REMOVED lines=9> */
[----:B------:R-:W-:Y:S01]  /*3ff0*/  MUFU.EX2 R248, R248 ;  /* 0x000000f800f87308 */ /* 0x000fe20000000800 */
[----:B------:R-:W-:Y:S01]  /*4000*/  PLOP3.LUT P6, PT, PT, PT, UP1, 0x80, 0x8 ;  /* 0x000000000008781c */ /* 0x000fe20003fcf018 */
[--C-:B------:R-:W-:Y:S01]  /*4010*/  FFMA.FTZ R210, R16, UR9, -R12.reuse ;  /* 0x0000000910d27c23 */ /* 0x100fe2000801080c */
[C---:B------:R-:W-:Y:S07]  /*4020*/  @P1 IADD3 R5, PT, PT, R4.reuse, 0x18, RZ ;  /* 0x0000001804051810 */ /* 0x040fee0007ffe0ff */
[----:B------:R-:W1:Y:S01]  /*4030*/  MUFU.EX2 R228, R228 ;  /* 0x000000e400e47308 */ /* 0x000e620000000800 */
[----:B------:R-:W-:Y:S01]  /*4040*/  PLOP3.LUT P1, PT, PT, PT, UP1, 0x80, 0x8 ;  /* 0x000000000008781c */ /* 0x000fe20003f2f018 */
[----:B------:R-:W-:Y:S01]  /*4050*/  FFMA.FTZ R211, R15, UR9, -R12 ;  /* 0x000000090fd37c23 */ /* 0x000fe2000801080c */
[----:B------:R-:W-:Y:S01]  /*4060*/  @P0 VIADD R4, R4, 0x19 ;  /* 0x0000001904040836 */ /* 0x000fe20000000000 */
[----:B------:R-:W-:Y:S06]  /*4070*/  PLOP3.LUT P0, PT, PT, PT, UP1, 0x80, 0x8 ;  /* 0x000000000008781c */ /* 0x000fec0003f0f018 */
[----:B------:R-:W-:Y:S01]  /*4080*/  MUFU.EX2 R207, R207 ;  /* 0x000000cf00cf7308 */ /* 0x000fe20000000800 */
[--C-:B------:R-:W-:Y:S01]  /*4090*/  FFMA.FTZ R202, R6, UR9, -R11.reuse ;  /* 0x0000000906ca7c23 */ /* 0x100fe2000801080b */
[----:B--2---:R-:W-:Y:S01]  /*40a0*/  MOV R6, R197 ;  /* 0x000000c500067202 */ /* 0x004fe20000000f00 */
[----:B------:R-:W-:Y:S01]  /*40b0*/  FFMA.FTZ R203, R14, UR9, -R11 ;  /* 0x000000090ecb7c23 */ /* 0x000fe2000801080b */
[----:B------:R-:W-:Y:S06]  /*40c0*/  @P5 ISETP.GE.AND P5, PT, R5, UR33, PT ;  /* 0x0000002105005c0c */ /* 0x000fec000bfa6270 */
[----:B------:R-:W2:Y:S01]  /*40d0*/  MUFU.EX2 R206, R206 ;  /* 0x000000ce00ce7308 */ /* 0x000ea20000000800 */
[----:B------:R-:W-:Y:S01]  /*40e0*/  @P6 ISETP.GE.AND P6, PT, R4, UR33, PT ;  /* 0x0000002104006c0c */ /* 0x000fe2000bfc6270 */
[----:B------:R-:W-:Y:S01]  /*40f0*/  IMAD.MOV.U32 R4, RZ, RZ, R196 ;  /* 0x000000ffff047224 */ /* 0x000fe200078e00c4 */
[----:B------:R-:W-:Y:S07]  /*4100*/  MOV R5, R131 ;  /* 0x0000008300057202 */ /* 0x000fee0000000f00 */
[----:B------:R-:W-:Y:S01]  /*4110*/  MUFU.EX2 R227, R227 ;  /* 0x000000e300e37308 */ /* 0x000fe20000000800 */
[----:B------:R-:W-:Y:S01]  /*4120*/  @P1 FSEL R5, R131, -INF , !P5 ;  /* 0xff80000083051808 */ /* 0x000fe20006800000 */
[----:B------:R-:W-:Y:S01]  /*4130*/  FFMA.FTZ R128, -R128, R128, 1 ;  /* 0x3f80000080807423 */ /* 0x000fe20000010180 */
[----:B------:R-:W-:Y:S07]  /*4140*/  PLOP3.LUT P1, PT, PT, PT, UP1, 0x80, 0x8 ;  /* 0x000000000008781c */ /* 0x000fee0003f2f018 */
[----:B------:R-:W4:Y:S01]  /*4150*/  MUFU.EX2 R226, R226 ;  /* 0x000000e200e27308 */ /* 0x000f220000000800 */
[----:B------:R-:W-:Y:S01]  /*4160*/  @P0 FSEL R4, R196, -INF , !P6 ;  /* 0xff800000c4040808 */ /* 0x000fe20007000000 */
[--C-:B------:R-:W-:Y:S01]  /*4170*/  FFMA.FTZ R209, R5, UR9, -R12.reuse ;  /* 0x0000000905d17c23 */ /* 0x100fe2000801080c */
[----:B------:R-:W-:Y:S07]  /*4180*/  PLOP3.LUT P0, PT, PT, PT, UP1, 0x80, 0x8 ;  /* 0x000000000008781c */ /* 0x000fee0003f0f018 */
[----:B------:R-:W-:Y:S01]  /*4190*/  MUFU.EX2 R205, R205 ;  /* 0x000000cd00cd7308 */ /* 0x000fe20000000800 */
[----:B---3--:R-:W-:Y:S01]  /*41a0*/  IMAD.MOV.U32 R5, RZ, RZ, R199 ;  /* 0x000000ffff057224 */ /* 0x008fe200078e00c7 */
[----:B-1----:R-:W-:Y:S01]  /*41b0*/  F2FP.F16.F32.PACK_AB R8, R228, R248 ;  /* 0x000000f8e408723e */ /* 0x002fe200000000ff */
[----:B------:R-:W-:Y:S07]  /*41c0*/  FFMA.FTZ R12, R4, UR9, -R12 ;  /* 0x00000009040c7c23 */ /* 0x000fee000801080c */
[----:B------:R-:W1:Y:S01]  /*41d0*/  MUFU.EX2 R204, R204 ;  /* 0x000000cc00cc7308 */ /* 0x000e620000000800 */
[----:B--2---:R-:W-:Y:S01]  /*41e0*/  F2FP.F16.F32.PACK_AB R7, R206, R207 ;  /* 0x000000cfce07723e */ /* 0x004fe200000000ff */
[----:B------:R-:W-:Y:S01]  /*41f0*/  FMUL.FTZ R128, R128, UR10 ;  /* 0x0000000a80807c20 */ /* 0x000fe20008410000 */
[----:B------:R-:W-:Y:S07]  /*4200*/  IADD3 R4, PT, PT, R198, 0x2a000, RZ ;  /* 0x0002a000c6047810 */ /* 0x000fee0007ffe0ff */
[----:B------:R-:W-:Y:S01]  /*4210*/  MUFU.EX2 R211, R211 ;  /* 0x000000d300d37308 */ /* 0x000fe20000000800 */
[----:B------:R-:W-:Y:S01]  /*4220*/  @P1 FSEL R6, R197, -INF , !P5 ;  /* 0xff800000c5061808 */ /* 0x000fe20006800000 */
[----:B------:R-:W-:Y:S01]  /*4230*/  STS [R198+0x2a000], R8 ;  /* 0x02a00008c6007388 */ /* 0x000fe20000000800 */
[----:B------:R-:W-:Y:S07]  /*4240*/  @P4 IADD3 R127, PT, PT, R4, -0x20, RZ ;  /* 0xffffffe0047f4810 */ /* 0x000fee0007ffe0ff */
[----:B------:R-:W2:Y:S01]  /*4250*/  MUFU.EX2 R210, R210 ;  /* 0x000000d200d27308 */ /* 0x000ea20000000800 */
[----:B------:R-:W-:Y:S01]  /*4260*/  @P0 FSEL R5, R199, -INF , !P6 ;  /* 0xff800000c7050808 */ /* 0x000fe20007000000 */
[--C-:B------:R-:W-:Y:S01]  /*4270*/  FFMA.FTZ R201, R6, UR9, -R11.reuse ;  /* 0x0000000906c97c23 */ /* 0x100fe2000801080b */
[----:B----4-:R-:W-:Y:S01]  /*4280*/  F2FP.F16.F32.PACK_AB R6, R226, R227 ;  /* 0x000000e3e206723e */ /* 0x010fe200000000ff */
[----:B------:R3:W-:Y:S06]  /*4290*/  STS [R198+0x2a400], R7 ;  /* 0x02a40007c6007388 */ /* 0x0007ec0000000800 */
[----:B------:R-:W-:Y:S01]  /*42a0*/  MUFU.EX2 R203, R203 ;  /* 0x000000cb00cb7308 */ /* 0x000fe20000000800 */
[----:B------:R-:W-:Y:S01]  /*42b0*/  FFMA.FTZ R11, R5, UR9, -R11 ;  /* 0x00000009050b7c23 */ /* 0x000fe2000801080b */
[----:B-1----:R-:W-:Y:S01]  /*42c0*/  F2FP.F16.F32.PACK_AB R5, R204, R205 ;  /* 0x000000cdcc05723e */ /* 0x002fe200000000ff */
[----:B------:R1:W-:Y:S07]  /*42d0*/  STS [R130+0x2a000], R6 ;  /* 0x02a0000682007388 */ /* 0x0003ee0000000800 */
[----:B------:R-:W3:Y:S01]  /*42e0*/  MUFU.EX2 R202, R202 ;  /* 0x000000ca00ca7308 */ /* 0x000ee20000000800 */
[----:B------:R-:W-:Y:S01]  /*42f0*/  FFMA.FTZ R131, -R131, R131, 1 ;  /* 0x3f80000083837423 */ /* 0x000fe20000010183 */
[----:B------:R-:W-:Y:S01]  /*4300*/  FFMA.FTZ R196, -R196, R196, 1 ;  /* 0x3f800000c4c47423 */ /* 0x000fe200000101c4 */
[----:B------:R4:W-:Y:S07]  /*4310*/  STS [R130+0x2a400], R5 ;  /* 0x02a4000582007388 */ /* 0x0009ee0000000800 */
[----:B------:R-:W-:Y:S01]  /*4320*/  MUFU.EX2 R200, R11 ;  /* 0x0000000b00c87308 */ /* 0x000fe20000000800 */
[----:B--2---:R-:W-:Y:S01]  /*4330*/  F2FP.F16.F32.PACK_AB R4, R210, R211 ;  /* 0x000000d3d204723e */ /* 0x004fe200000000ff */
[----:B------:R-:W-:Y:S01]  /*4340*/  FMUL.FTZ R131, R131, UR10 ;  /* 0x0000000a83837c20 */ /* 0x000fe20008410000 */
[----:B------:R-:W-:Y:S07]  /*4350*/  FMUL.FTZ R196, R196, UR10 ;  /* 0x0000000ac4c47c20 */ /* 0x000fee0008410000 */
[----:B------:R-:W-:Y:S01]  /*4360*/  MUFU.EX2 R209, R209 ;  /* 0x000000d100d17308 */ /* 0x000fe20000000800 */
[----:B------:R2:W-:Y:S09]  /*4370*/  STS [R127], R4 ;  /* 0x000000047f007388 */ /* 0x0005f20000000800 */
[----:B------:R-:W1:Y:S10]  /*4380*/  MUFU.EX2 R208, R12 ;  /* 0x0000000c00d07308 */ /* 0x000e740000000800 */
[----:B------:R-:W4:Y:S01]  /*4390*/  MUFU.EX2 R201, R201 ;  /* 0x000000c900c97308 */ /* 0x000f220000000800 */
[----:B---3--:R-:W-:Y:S05]  /*43a0*/  F2FP.F16.F32.PACK_AB R7, R202, R203 ;  /* 0x000000cbca07723e */ /* 0x008fea00000000ff */
[----:B------:R-:W-:Y:S01]  /*43b0*/  STS [R127+0x400], R7 ;  /* 0x000400077f007388 */ /* 0x000fe20000000800 */
[----:B-1----:R-:W-:Y:S02]  /*43c0*/  F2FP.F16.F32.PACK_AB R6, R208, R209 ;  /* 0x000000d1d006723e */ /* 0x002fe400000000ff */
[----:B----4-:R-:W-:Y:S02]  /*43d0*/  F2FP.F16.F32.PACK_AB R5, R200, R201 ;  /* 0x000000c9c805723e */ /* 0x010fe400000000ff */
[----:B--2---:R-:W-:Y:S05]  /*43e0*/  IADD3 R4, PT, PT, R246, R127, RZ ;  /* 0x0000007ff6047210 */ /* 0x004fea0007ffe0ff */
        /* <DEDUP_REMOVED lines=23> */
[C---:B------:R-:W-:Y:S01]  /*4560*/  HMMA.16816.F32 R4, R100.reuse, R104, R4 ;  /* 0x000000686404723c */ /* 0x040fe20000001804 */
[----:B------:R-:W-:Y:S01]  /*4570*/  IMAD.U32 R104, RZ, RZ, UR16 ;  /* 0x00000010ff687e24 */ /* 0x000fe2000f8e00ff */
[----:B------:R-:W-:Y:S04]  /*4580*/  MOV R105, UR17 ;  /* 0x0000001100697c02 */ /* 0x000fe80008000f00 */
[C---:B------:R-:W-:Y:S02]  /*4590*/  LEA R250, P0, R232.reuse, R104, 0x2 ;  /* 0x00000068e8fa7211 */ /* 0x040fe400078010ff */
[C---:B------:R-:W-:Y:S03]  /*45a0*/  HMMA.16816.F32 R8, R100.reuse, R106, R8 ;  /* 0x0000006a6408723c */ /* 0x040fe60000001808 */
[----:B------:R-:W-:Y:S02]  /*45b0*/  LEA.HI.X R251, R232, R105, RZ, 0x2, P0 ;  /* 0x00000069e8fb7211 */ /* 0x000fe400000f14ff */
[----:B------:R-:W-:Y:S03]  /*45c0*/  LDSM.16.M88.4 R104, [R223+0x22800] ;  /* 0x02280000df68783b */ /* 0x000fe60000000200 */
[C---:B-1----:R-:W-:Y:S03]  /*45d0*/  HMMA.16816.F32 R12, R100.reuse, R84, R12 ;  /* 0x00000054640c723c */ /* 0x042fe6000000180c */
[----:B------:R-:W4:Y:S05]  /*45e0*/  LDG.E R249, desc[UR34][R250.64] ;  /* 0x00000022faf97981 */ /* 0x000f2a000c1e1900 */
[----:B------:R-:W-:Y:S01]  /*45f0*/  HMMA.16816.F32 R16, R100, R86, R16 ;  /* 0x000000566410723c */ /* 0x000fe20000001810 */
[----:B------:R-:W-:Y:S06]  /*4600*/  LDSM.16.M88.4 R84, [R114+0x12000] ;  /* 0x012000007254783b */ /* 0x000fec0000000200 */
[----:B------:R-:W1:Y:S01]  /*4610*/  LDSM.16.M88.4 R100, [R223+0x22000] ;  /* 0x02200000df64783b */ /* 0x000e620000000200 */
[C---:B--2---:R-:W-:Y:S08]  /*4620*/  HMMA.16816.F32 R4, R88.reuse, R92, R4 ;  /* 0x0000005c5804723c */ /* 0x044ff00000001804 */
[C---:B------:R-:W-:Y:S01]  /*4630*/  HMMA.16816.F32 R8, R88.reuse, R94, R8 ;  /* 0x0000005e5808723c */ /* 0x040fe20000001808 */
[----:B------:R-:W2:Y:S06]  /*4640*/  LDSM.16.M88.4 R92, [R113+0x12000] ;  /* 0x01200000715c783b */ /* 0x000eac0000000200 */
[----:B------:R-:W4:Y:S01]  /*4650*/  LDG.E R250, desc[UR34][R250.64+0x20] ;  /* 0x00002022fafa7981 */ /* 0x000f22000c1e1900 */
[C---:B---3--:R-:W-:Y:S08]  /*4660*/  HMMA.16816.F32 R12, R88.reuse, R96, R12 ;  /* 0x00000060580c723c */ /* 0x048ff0000000180c */
[----:B------:R-:W-:Y:S01]  /*4670*/  HMMA.16816.F32 R16, R88, R98, R16 ;  /* 0x000000625810723c */ /* 0x000fe20000001810 */
        /* <DEDUP_REMOVED lines=58> */
[C---:B-1----:R-:W-:Y:S05]  /*4a20*/  HMMA.16816.F32 R4, R96.reuse, R104, R4 ;  /* 0x000000686004723c */ /* 0x042fea0000001804 */
[----:B------:R-:W1:Y:S03]  /*4a30*/  LDSM.16.M88.4 R112, [R220+0x26000] ;  /* 0x02600000dc70783b */ /* 0x000e660000000200 */
[C---:B------:R-:W-:Y:S03]  /*4a40*/  HMMA.16816.F32 R8, R96.reuse, R106, R8 ;  /* 0x0000006a6008723c */ /* 0x040fe60000001808 */
[----:B------:R-:W-:Y:S05]  /*4a50*/  LDSM.16.M88.4 R104, [R221+0x26000] ;  /* 0x02600000dd68783b */ /* 0x000fea0000000200 */
[C---:B------:R-:W-:Y:S08]  /*4a60*/  HMMA.16816.F32 R12, R96.reuse, R84, R12 ;  /* 0x00000054600c723c */ /* 0x040ff0000000180c */
[----:B------:R-:W-:Y:S01]  /*4a70*/  HMMA.16816.F32 R16, R96, R86, R16 ;  /* 0x000000566010723c */ /* 0x000fe20000001810 */
[----:B------:R-:W4:Y:S06]  /*4a80*/  LDSM.16.M88.4 R84, [R220+0x26800] ;  /* 0x02680000dc54783b */ /* 0x000f2c0000000200 */
[----:B------:R-:W4:Y:S01]  /*4a90*/  LDSM.16.M88.4 R96, [R116+0x16000] ;  /* 0x016000007460783b */ /* 0x000f220000000200 */
[C---:B--2---:R-:W-:Y:S08]  /*4aa0*/  HMMA.16816.F32 R4, R100.reuse, R108, R4 ;  /* 0x0000006c6404723c */ /* 0x044ff00000001804 */
[C---:B------:R-:W-:Y:S08]  /*4ab0*/  HMMA.16816.F32 R8, R100.reuse, R110, R8 ;  /* 0x0000006e6408723c */ /* 0x040ff00000001808 */
[C---:B---3--:R-:W-:Y:S08]  /*4ac0*/  HMMA.16816.F32 R12, R100.reuse, R88, R12 ;  /* 0x00000058640c723c */ /* 0x048ff0000000180c */
[----:B------:R-:W-:Y:S01]  /*4ad0*/  HMMA.16816.F32 R16, R100, R90, R16 ;  /* 0x0000005a6410723c */ /* 0x000fe20000001810 */
[----:B------:R-:W2:Y:S07]  /*4ae0*/  LDSM.16.M88.4 R88, [R221+0x26800] ;  /* 0x02680000dd58783b */ /* 0x000eae0000000200 */
[C---:B-1----:R-:W-:Y:S08]  /*4af0*/  HMMA.16816.F32 R4, R92.reuse, R112, R4 ;  /* 0x000000705c04723c */ /* 0x042ff00000001804 */
[C---:B------:R-:W-:Y:S08]  /*4b00*/  HMMA.16816.F32 R8, R92.reuse, R114, R8 ;  /* 0x000000725c08723c */ /* 0x040ff00000001808 */
[C---:B----4-:R-:W-:Y:S03]  /*4b10*/  HMMA.16816.F32 R12, R92.reuse, R84, R12 ;  /* 0x000000545c0c723c */ /* 0x050fe6000000180c */
[----:B------:R-:W-:Y:S02]  /*4b20*/  LOP3.LUT R85, R215, 0x20, RZ, 0xc0, !PT ;  /* 0x00000020d7557812 */ /* 0x000fe400078ec0ff */
[----:B------:R-:W-:Y:S03]  /*4b30*/  SHF.R.U32.HI R84, RZ, 0x3, R216 ;  /* 0x00000003ff547819 */ /* 0x000fe600000116d8 */
[----:B------:R-:W-:Y:S03]  /*4b40*/  HMMA.16816.F32 R16, R92, R86, R16 ;  /* 0x000000565c10723c */ /* 0x000fe60000001810 */
[----:B------:R-:W-:Y:S05]  /*4b50*/  LOP3.LUT R84, R85, 0x18, R84, 0xf8, !PT ;  /* 0x0000001855547812 */ /* 0x000fea00078ef854 */
[C---:B------:R-:W-:Y:S08]  /*4b60*/  HMMA.16816.F32 R4, R96.reuse, R104, R4 ;  /* 0x000000686004723c */ /* 0x040ff00000001804 */
        /* <DEDUP_REMOVED lines=60> */
.L_x_2126:
[----:B------:R2:W-:Y:S01]  /*4f30*/  STS [R198+0x28000], R4 ;  /* 0x02800004c6007388 */ /* 0x0005e20000000800 */
[----:B------:R-:W-:Y:S01]  /*4f40*/  FFMA.FTZ R118, -R118, R118, 1 ;  /* 0x3f80000076767423 */ /* 0x000fe20000010176 */
[----:B------:R-:W-:Y:S01]  /*4f50*/  FFMA.FTZ R120, -R120, R120, 1 ;  /* 0x3f80000078787423 */ /* 0x000fe20000010178 */
[----:B------:R-:W-:Y:S01]  /*4f60*/  FMUL.FTZ R6, R207, R6 ;  /* 0x00000006cf067220 */ /* 0x000fe20000410000 */
[----:B------:R-:W-:Y:S01]  /*4f70*/  FMUL.FTZ R7, R206, R7 ;  /* 0x00000007ce077220 */ /* 0x000fe20000410000 */
[----:B------:R-:W-:Y:S01]  /*4f80*/  FMUL.FTZ R118, R118, UR10 ;  /* 0x0000000a76767c20 */ /* 0x000fe20008410000 */
[----:B------:R-:W-:Y:S01]  /*4f90*/  FMUL.FTZ R120, R120, UR10 ;  /* 0x0000000a78787c20 */ /* 0x000fe20008410000 */
[----:B------:R-:W-:Y:S01]  /*4fa0*/  FADD.FTZ R11, -R250, R11 ;  /* 0x0000000bfa0b7221 */ /* 0x000fe20000010100 */
[----:B------:R-:W-:Y:S01]  /*4fb0*/  FFMA.FTZ R124, -R124, R124, 1 ;  /* 0x3f8000007c7c7423 */ /* 0x000fe2000001017c */
[----:B------:R-:W-:Y:S01]  /*4fc0*/  FADD.FTZ R10, -R250, R10 ;  /* 0x0000000afa0a7221 */ /* 0x000fe20000010100 */
[----:B------:R-:W-:Y:S01]  /*4fd0*/  FFMA.FTZ R122, -R122, R122, 1 ;  /* 0x3f8000007a7a7423 */ /* 0x000fe2000001017a */
[----:B------:R-:W-:Y:S01]  /*4fe0*/  FMUL.FTZ R6, R6, R118 ;  /* 0x0000007606067220 */ /* 0x000fe20000410000 */
[----:B------:R-:W-:Y:S01]  /*4ff0*/  FMUL.FTZ R7, R7, R120 ;  /* 0x0000007807077220 */ /* 0x000fe20000410000 */
[----:B------:R-:W-:Y:S01]  /*5000*/  FMUL.FTZ R11, R204, R11 ;  /* 0x0000000bcc0b7220 */ /* 0x000fe20000410000 */
[----:B------:R-:W-:Y:S01]  /*5010*/  FMUL.FTZ R124, R124, UR10 ;  /* 0x0000000a7c7c7c20 */ /* 0x000fe20008410000 */
[----:B------:R-:W-:Y:S01]  /*5020*/  FMUL.FTZ R10, R205, R10 ;  /* 0x0000000acd0a7220 */ /* 0x000fe20000410000 */
[----:B------:R-:W-:Y:S01]  /*5030*/  FADD.FTZ R15, -R250, R15 ;  /* 0x0000000ffa0f7221 */ /* 0x000fe20000010100 */
[----:B------:R-:W-:Y:S01]  /*5040*/  FMUL.FTZ R122, R122, UR10 ;  /* 0x0000000a7a7a7c20 */ /* 0x000fe20008410000 */
[----:B------:R-:W-:Y:S01]  /*5050*/  FFMA.FTZ R129, -R129, R129, 1 ;  /* 0x3f80000081817423 */ /* 0x000fe20000010181 */
[----:B------:R-:W-:Y:S01]  /*5060*/  FADD.FTZ R14, -R250, R14 ;  /* 0x0000000efa0e7221 */ /* 0x000fe20000010100 */
[----:B------:R-:W-:Y:S01]  /*5070*/  FFMA.FTZ R126, -R126, R126, 1 ;  /* 0x3f8000007e7e7423 */ /* 0x000fe2000001017e */
[----:B------:R-:W-:Y:S01]  /*5080*/  FMUL.FTZ R11, R11, R124 ;  /* 0x0000007c0b0b7220 */ /* 0x000fe20000410000 */
[----:B------:R-:W-:Y:S01]  /*5090*/  FMUL.FTZ R15, R202, R15 ;  /* 0x0000000fca0f7220 */ /* 0x000fe20000410000 */
[----:B------:R-:W-:Y:S01]  /*50a0*/  FMUL.FTZ R10, R10, R122 ;  /* 0x0000007a0a0a7220 */ /* 0x000fe20000410000 */
[----:B------:R-:W-:Y:S01]  /*50b0*/  FMUL.FTZ R129, R129, UR10 ;  /* 0x0000000a81817c20 */ /* 0x000fe20008410000 */
[----:B------:R-:W-:Y:S01]  /*50c0*/  FADD.FTZ R19, -R250, R19 ;  /* 0x00000013fa137221 */ /* 0x000fe20000010100 */
[----:B------:R-:W-:Y:S01]  /*50d0*/  FMUL.FTZ R14, R203, R14 ;  /* 0x0000000ecb0e7220 */ /* 0x000fe20000410000 */
[----:B------:R-:W-:Y:S01]  /*50e0*/  FMUL.FTZ R126, R126, UR10 ;  /* 0x0000000a7e7e7c20 */ /* 0x000fe20008410000 */
[----:B------:R-:W-:Y:S01]  /*50f0*/  FFMA.FTZ R199, -R199, R199, 1 ;  /* 0x3f800000c7c77423 */ /* 0x000fe200000101c7 */
[----:B------:R-:W-:Y:S01]  /*5100*/  FADD.FTZ R18, -R250, R18 ;  /* 0x00000012fa127221 */ /* 0x000fe20000010100 */
[----:B------:R-:W-:Y:S01]  /*5110*/  FFMA.FTZ R197, -R197, R197, 1 ;  /* 0x3f800000c5c57423 */ /* 0x000fe200000101c5 */
[----:B------:R-:W-:Y:S01]  /*5120*/  F2FP.F16.F32.PACK_AB R6, R7, R6 ;  /* 0x000000060706723e */ /* 0x000fe200000000ff */
[----:B------:R-:W-:Y:S01]  /*5130*/  FMUL.FTZ R15, R15, R129 ;  /* 0x000000810f0f7220 */ /* 0x000fe20000410000 */
[----:B------:R-:W-:Y:S01]  /*5140*/  FMUL.FTZ R19, R200, R19 ;  /* 0x00000013c8137220 */ /* 0x000fe20000410000 */
[----:B------:R-:W-:Y:S01]  /*5150*/  FMUL.FTZ R14, R14, R126 ;  /* 0x0000007e0e0e7220 */ /* 0x000fe20000410000 */
[----:B------:R-:W-:Y:S01]  /*5160*/  FMUL.FTZ R199, R199, UR10 ;  /* 0x0000000ac7c77c20 */ /* 0x000fe20008410000 */
[----:B------:R-:W-:Y:S01]  /*5170*/  FMUL.FTZ R18, R201, R18 ;  /* 0x00000012c9127220 */ /* 0x000fe20000410000 */
[----:B------:R-:W-:Y:S01]  /*5180*/  FMUL.FTZ R197, R197, UR10 ;  /* 0x0000000ac5c57c20 */ /* 0x000fe20008410000 */
[----:B------:R-:W-:Y:S01]  /*5190*/  F2FP.F16.F32.PACK_AB R10, R11, R10 ;  /* 0x0000000a0b0a723e */ /* 0x000fe200000000ff */
[----:B------:R-:W-:Y:S01]  /*51a0*/  STS [R198+0x28400], R6 ;  /* 0x02840006c6007388 */ /* 0x000fe20000000800 */
[----:B------:R-:W-:Y:S01]  /*51b0*/  FMUL.FTZ R19, R19, R199 ;  /* 0x000000c713137220 */ /* 0x000fe20000410000 */
[----:B------:R-:W-:Y:S01]  /*51c0*/  FMUL.FTZ R18, R18, R197 ;  /* 0x000000c512127220 */ /* 0x000fe20000410000 */
[----:B------:R-:W-:Y:S01]  /*51d0*/  F2FP.F16.F32.PACK_AB R14, R15, R14 ;  /* 0x0000000e0f0e723e */ /* 0x000fe200000000ff */
[----:B------:R-:W-:Y:S01]  /*51e0*/  STS [R130+0x28000], R8 ;  /* 0x0280000882007388 */ /* 0x000fe20000000800 */
[----:B--2---:R-:W-:Y:S01]  /*51f0*/  F2FP.F16.F32.PACK_AB R4, R17, R16 ;  /* 0x000000101104723e */ /* 0x004fe200000000ff */
[----:B------:R-:W-:Y:S01]  /*5200*/  IMAD R248, R243, UR8, RZ ;  /* 0x00000008f3f87c24 */ /* 0x000fe2000f8e02ff */
[----:B------:R-:W-:Y:S01]  /*5210*/  F2FP.F16.F32.PACK_AB R18, R19, R18 ;  /* 0x000000121312723e */ /* 0x000fe200000000ff */
[----:B------:R-:W-:Y:S01]  /*5220*/  STS [R130+0x28400], R10 ;  /* 0x0284000a82007388 */ /* 0x000fe20000000800 */
[----:B------:R-:W-:Y:S02]  /*5230*/  IADD3 R5, PT, PT, R246, R127, RZ ;  /* 0x0000007ff6057210 */ /* 0x000fe40007ffe0ff */
[----:B------:R-:W-:Y:S01]  /*5240*/  LOP3.LUT R226, R2, 0x10, RZ, 0xc0, !PT ;  /* 0x0000001002e27812 */ /* 0x000fe200078ec0ff */
[----:B------:R2:W-:Y:S01]  /*5250*/  STS [R127+-0x2000], R12 ;  /* 0xffe0000c7f007388 */ /* 0x0005e20000000800 */
        /* <DEDUP_REMOVED lines=11> */
[----:B------:R-:W-:Y:S03]  /*5310*/  BAR.SYNC.DEFER_BLOCKING 0x0 ;  /* 0x0000000000007b1d */ /* 0x000fe60000010000 */
[C---:B------:R-:W-:Y:S02]  /*5320*/  IADD3 R112, PT, PT, R226.reuse, 0x2a040, RZ ;  /* 0x0002a040e2707810 */ /* 0x040fe40007ffe0ff */
[----:B--2---:R-:W-:Y:S04]  /*5330*/  IADD3 R12, PT, PT, R226, 0x2a000, RZ ;  /* 0x0002a000e20c7810 */ /* 0x004fe80007ffe0ff */
[----:B------:R-:W-:Y:S01]  /*5340*/  @P2 IADD3 R112, PT, PT, R12, -0x40, RZ ;  /* 0xffffffc00c702810 */ /* 0x000fe20007ffe0ff */
        /* <DEDUP_REMOVED lines=120> */
.L_x_2127:
        /* <DEDUP_REMOVED lines=25> */
[----:B------:R-:W1:Y:S04]  /*5c60*/  LDSM.16.M88.4 R200, [R208+0x28000] ;  /* 0x02800000d0c8783b */ /* 0x000e680000000200 */
[----:B------:R-:W1:Y:S04]  /*5c70*/  LDSM.16.M88.4 R208, [R208+0x29000] ;  /* 0x02900000d0d0783b */ /* 0x000e680000000200 */
[----:B------:R-:W5:Y:S04]  /*5c80*/  @P5 LDG.E R231, desc[UR34][R250.64+-0x100] ;  /* 0xffff0022fae75981 */ /* 0x000f68000c1e1900 */
[----:B------:R-:W-:Y:S01]  /*5c90*/  STL.64 [R1], R20 ;  /* 0x0000001401007387 */ /* 0x000fe20000100a00 */
[-C--:B--2---:R-:W-:Y:S03]  /*5ca0*/  HMMA.16816.F32 R4, R128, R16.reuse, RZ ;  /* 0x000000108004723c */ /* 0x084fe600000018ff */
[----:B------:R2:W5:Y:S05]  /*5cb0*/  @P5 LDG.E R230, desc[UR34][R250.64+-0xe0] ;  /* 0xffff2022fae65981 */ /* 0x00056a000c1e1900 */
        /* <DEDUP_REMOVED lines=17> */
[C---:B------:R-:W-:Y:S08]  /*5dd0*/  HMMA.16816.F32 R8, R208.reuse, R204, R8 ;  /* 0x000000ccd008723c */ /* 0x040ff00000001808 */
[-C--:B------:R-:W-:Y:S08]  /*5de0*/  HMMA.16816.F32 R12, R208, R206.reuse, R12 ;  /* 0x000000ced00c723c */ /* 0x080ff0000000180c */
[C---:B------:R-:W-:Y:S01]  /*5df0*/  HMMA.16816.F32 R16, R200.reuse, R206, R16 ;  /* 0x000000cec810723c */ /* 0x040fe20000001810 */
[----:B------:R-:W3:Y:S07]  /*5e00*/  LDSM.16.MT88.4 R204, [R227+0x1c800] ;  /* 0x01c80000e3cc783b */ /* 0x000eee0000004200 */
[-C--:B-1----:R-:W-:Y:S08]  /*5e10*/  HMMA.16816.F32 R84, R200, R196.reuse, R84 ;  /* 0x000000c4c854723c */ /* 0x082ff00000001854 */
[C---:B------:R-:W-:Y:S08]  /*5e20*/  HMMA.16816.F32 R88, R208.reuse, R196, R88 ;  /* 0x000000c4d058723c */ /* 0x040ff00000001858 */
[-C--:B------:R-:W-:Y:S08]  /*5e30*/  HMMA.16816.F32 R92, R208, R198.reuse, R92 ;  /* 0x000000c6d05c723c */ /* 0x080ff0000000185c */
[C---:B------:R-:W-:Y:S01]  /*5e40*/  HMMA.16816.F32 R96, R200.reuse, R198, R96 ;  /* 0x000000c6c860723c */ /* 0x040fe20000001860 */
[----:B------:R-:W1:Y:S07]  /*5e50*/  LDSM.16.MT88.4 R196, [R227+0x1e800] ;  /* 0x01e80000e3c4783b */ /* 0x000e6e0000004200 */
[-C--:B---3--:R-:W-:Y:S08]  /*5e60*/  HMMA.16816.F32 R100, R200, R204.reuse, R100 ;  /* 0x000000ccc864723c */ /* 0x088ff00000001864 */
[C---:B------:R-:W-:Y:S08]  /*5e70*/  HMMA.16816.F32 R104, R208.reuse, R204, R104 ;  /* 0x000000ccd068723c */ /* 0x040ff00000001868 */
[-C--:B------:R-:W-:Y:S08]  /*5e80*/  HMMA.16816.F32 R108, R208, R206.reuse, R108 ;  /* 0x000000ced06c723c */ /* 0x080ff0000000186c */
[C---:B------:R-:W-:Y:S08]  /*5e90*/  HMMA.16816.F32 R112, R200.reuse, R206, R112 ;  /* 0x000000cec870723c */ /* 0x040ff00000001870 */
[-C--:B-1----:R-:W-:Y:S08]  /*5ea0*/  HMMA.16816.F32 R116, R200, R196.reuse, R116 ;  /* 0x000000c4c874723c */ /* 0x082ff00000001874 */
        /* <DEDUP_REMOVED lines=8> */
[----:B------:R-:W1:Y:S04]  /*5f30*/  LDSM.16.M88.4 R196, [R228] ;  /* 0x00000000e4c4783b */ /* 0x000e680000000200 */
[----:B------:R-:W3:Y:S01]  /*5f40*/  LDSM.16.M88.4 R204, [R228+0x1000] ;  /* 0x00100000e4cc783b */ /* 0x000ee20000000200 */
[-C--:B-1----:R-:W-:Y:S08]  /*5f50*/  HMMA.16816.F32 R4, R196, R200.reuse, R4 ;  /* 0x000000c8c404723c */ /* 0x082ff00000001804 */
[C---:B---3--:R-:W-:Y:S08]  /*5f60*/  HMMA.16816.F32 R8, R204.reuse, R200, R8 ;  /* 0x000000c8cc08723c */ /* 0x048ff00000001808 */
[-C--:B------:R-:W-:Y:S08]  /*5f70*/  HMMA.16816.F32 R12, R204, R202.reuse, R12 ;  /* 0x000000cacc0c723c */ /* 0x080ff0000000180c */
[C---:B------:R-:W-:Y:S01]  /*5f80*/  HMMA.16816.F32 R16, R196.reuse, R202, R16 ;  /* 0x000000cac410723c */ /* 0x040fe20000001810 */
        /* <DEDUP_REMOVED lines=10> */
[----:B------:R-:W-:Y:S07]  /*6030*/  LDSM.16.MT88.4 R200, [R227+0x19800] ;  /* 0x01980000e3c8783b */ /* 0x000fee0000004200 */
[-C--:B---3--:R-:W-:Y:S08]  /*6040*/  HMMA.16816.F32 R116, R196, R208.reuse, R116 ;  /* 0x000000d0c474723c */ /* 0x088ff00000001874 */
[C---:B------:R-:W-:Y:S08]  /*6050*/  HMMA.16816.F32 R120, R204.reuse, R208, R120 ;  /* 0x000000d0cc78723c */ /* 0x040ff00000001878 */
[-C--:B------:R-:W-:Y:S03]  /*6060*/  HMMA.16816.F32 R124, R204, R210.reuse, R124 ;  /* 0x000000d2cc7c723c */ /* 0x080fe6000000187c */
[----:B------:R-:W-:Y:S05]  /*6070*/  IMAD.IADD R204, R224, 0x1, R228 ;  /* 0x00000001e0cc7824 */ /* 0x000fea00078e02e4 */
[----:B------:R-:W-:Y:S01]  /*6080*/  HMMA.16816.F32 R128, R196, R210, R128 ;  /* 0x000000d2c480723c */ /* 0x000fe20000001880 */
[----:B------:R-:W1:Y:S04]  /*6090*/  LDSM.16.M88.4 R196, [R204] ;  /* 0x00000000ccc4783b */ /* 0x000e680000000200 */
[----:B------:R-:W3:Y:S04]  /*60a0*/  LDSM.16.M88.4 R204, [R204+0x1000] ;  /* 0x00100000cccc783b */ /* 0x000ee80000000200 */
[----:B------:R-:W4:Y:S01]  /*60b0*/  LDSM.16.MT88.4 R208, [R227+0x1b800] ;  /* 0x01b80000e3d0783b */ /* 0x000f220000004200 */
[-C--:B-1----:R-:W-:Y:S08]  /*60c0*/  HMMA.16816.F32 R4, R196, R200.reuse, R4 ;  /* 0x000000c8c404723c */ /* 0x082ff00000001804 */
[C---:B---3--:R-:W-:Y:S08]  /*60d0*/  HMMA.16816.F32 R8, R204.reuse, R200, R8 ;  /* 0x000000c8cc08723c */ /* 0x048ff00000001808 */
[-C--:B------:R-:W-:Y:S03]  /*60e0*/  HMMA.16816.F32 R12, R204, R202.reuse, R12 ;  /* 0x000000cacc0c723c */ /* 0x080fe6000000180c */
[----:B------:R-:W-:Y:S05]  /*60f0*/  REDG.E.ADD.F32.FTZ.RN.STRONG.GPU desc[UR34][R236.64], R4 ;  /* 0x00000004ec0079a6 */ /* 0x000fea000c12f322 */
[C---:B------:R-:W-:Y:S01]  /*6100*/  HMMA.16816.F32 R16, R196.reuse, R202, R16 ;  /* 0x000000cac410723c */ /* 0x040fe20000001810 */
[----:B------:R-:W1:Y:S07]  /*6110*/  LDSM.16.MT88.4 R200, [R227+0x1d800] ;  /* 0x01d80000e3c8783b */ /* 0x000e6e0000004200 */
[-C--:B----4-:R-:W-:Y:S08]  /*6120*/  HMMA.16816.F32 R84, R196, R208.reuse, R84 ;  /* 0x000000d0c454723c */ /* 0x090ff00000001854 */
[C---:B------:R-:W-:Y:S08]  /*6130*/  HMMA.16816.F32 R88, R204.reuse, R208, R88 ;  /* 0x000000d0cc58723c */ /* 0x040ff00000001858 */
[-C--:B------:R-:W-:Y:S08]  /*6140*/  HMMA.16816.F32 R92, R204, R210.reuse, R92 ;  /* 0x000000d2cc5c723c */ /* 0x080ff0000000185c */
[C---:B------:R-:W-:Y:S01]  /*6150*/  HMMA.16816.F32 R96, R196.reuse, R210, R96 ;  /* 0x000000d2c460723c */ /* 0x040fe20000001860 */
[----:B------:R-:W3:Y:S07]  /*6160*/  LDSM.16.MT88.4 R208, [R227+0x1f800] ;  /* 0x01f80000e3d0783b */ /* 0x000eee0000004200 */
        /* <DEDUP_REMOVED lines=10> */
[-C--:B---3--:R-:W-:Y:S03]  /*6210*/  HMMA.16816.F32 R116, R196, R208.reuse, R116 ;  /* 0x000000d0c474723c */ /* 0x088fe60000001874 */
[C---:B------:R-:W-:Y:S02]  /*6220*/  LEA.HI.X.SX32 R203, R248.reuse, R201, 0x5, P0 ;  /* 0x000000c9f8cb7211 */ /* 0x040fe400000f2eff */
[C---:B------:R-:W-:Y:S03]  /*6230*/  LEA R20, P0, R248.reuse, R202, 0x5 ;  /* 0x000000caf8147211 */ /* 0x040fe600078028ff */
[C---:B------:R-:W-:Y:S01]  /*6240*/  HMMA.16816.F32 R120, R204.reuse, R208, R120 ;  /* 0x000000d0cc78723c */ /* 0x040fe20000001878 */
[----:B------:R3:W-:Y:S03]  /*6250*/  REDG.E.ADD.F32.FTZ.RN.STRONG.GPU desc[UR34][R202.64], R6 ;  /* 0x00000006ca0079a6 */ /* 0x0007e6000c12f322 */
[C---:B------:R-:W-:Y:S02]  /*6260*/  LEA.HI.X.SX32 R21, R248.reuse, R203, 0x5, P0 ;  /* 0x000000cbf8157211 */ /* 0x040fe400000f2eff */
[C---:B------:R-:W-:Y:S02]  /*6270*/  LEA R208, P0, R248.reuse, R20, 0x5 ;  /* 0x00000014f8d07211 */ /* 0x040fe400078028ff */
[-C--:B------:R-:W-:Y:S01]  /*6280*/  HMMA.16816.F32 R124, R204, R210.reuse, R124 ;  /* 0x000000d2cc7c723c */ /* 0x080fe2000000187c */
[----:B------:R4:W-:Y:S02]  /*6290*/  REDG.E.ADD.F32.FTZ.RN.STRONG.GPU desc[UR34][R20.64], R7 ;  /* 0x00000007140079a6 */ /* 0x0009e4000c12f322 */
        /* <DEDUP_REMOVED lines=31> */
[C---:B----4-:R-:W-:Y:S03]  /*6490*/  LEA.HI.X.SX32 R7, R248.reuse, R203, 0x5, P0 ;  /* 0x000000cbf8077211 */ /* 0x050fe600000f2eff */
        /* <DEDUP_REMOVED lines=27> */
[C---:B--2---:R-:W-:Y:S03]  /*6650*/  LEA R196, P0, R248.reuse, R16, 0x5 ;  /* 0x00000010f8c47211 */ /* 0x044fe600078028ff */
        /* <DEDUP_REMOVED lines=60> */
[----:B------:R1:W5:Y:S01]  /*6a20*/  LDL.LU.64 R20, [R1] ;  /* 0x0000000001147983 */ /* 0x0003620000300a00 */
        /* <DEDUP_REMOVED lines=44> */
[C---:B---3--:R-:W-:Y:S03]  /*6cf0*/  LEA R10, P0, R248.reuse, R8, 0x5 ;  /* 0x00000008f80a7211 */ /* 0x048fe600078028ff */
        /* <DEDUP_REMOVED lines=31> */
[-C--:B------:R-:W-:Y:S08]  /*6ef0*/  HMMA.16816.F32 R132, R92, R96.reuse, R132 ;  /* 0x000000605c84723c */ /* 0x080ff00000001884 */
        /* <DEDUP_REMOVED lines=67> */
[----:B-----5:R-:W-:-:S02]  /*7330*/  F2FP.F16.F32.PACK_AB R20, R21, R20 ;  /* 0x000000141514723e */ /* 0x020fc400000000ff */
[--C-:B------:R-:W-:Y:S02]  /*7340*/  LOP3.LUT R3, R3, 0x6, R5.reuse, 0xf8, !PT ;  /* 0x0000000603037812 */ /* 0x100fe400078ef805 */
        /* <DEDUP_REMOVED lines=212> */
.L_x_2129:
[----:B------:R-:W2:Y:S01]  /*8090*/  LDCU.64 UR10, c[0x0][0x5c0] ;  /* 0x0000b800ff0a77ac */ /* 0x000ea20008000a00 */
[----:B------:R-:W-:-:S04]  /*80a0*/  UIADD3 UR5, UPT, UPT, UR40, UR41, URZ ;  /* 0x0000002928057290 */ /* 0x000fc8000fffe0ff */
[----:B--2---:R-:W-:Y:S02]  /*80b0*/  UIMAD.WIDE.U32 UR16, UR5, UR10, URZ ;  /* 0x0000000a051072a5 */ /* 0x004fe4000f8e00ff */
[----:B------:R-:W-:-:S04]  /*80c0*/  UIMAD UR5, UR5, UR11, URZ ;  /* 0x0000000b050572a4 */ /* 0x000fc8000f8e02ff */
[----:B------:R-:W-:-:S06]  /*80d0*/  UIADD3 UR5, UPT, UPT, UR17, UR5, URZ ;  /* 0x0000000511057290 */ /* 0x000fcc000fffe0ff */
[----:B-1----:R-:W-:Y:S02]  /*80e0*/  MOV R52, UR5 ;  /* 0x0000000500347c02 */ /* 0x002fe40008000f00 */
.L_x_2130:
        /* <DEDUP_REMOVED lines=12> */
.L_x_2131:
[----:B------:R-:W1:Y:S01]  /*81b0*/  LDCU.64 UR8, c[0x0][0x5c8] ;  /* 0x0000b900ff0877ac */ /* 0x000e620008000a00 */
[----:B------:R-:W-:-:S04]  /*81c0*/  UIADD3 UR5, UPT, UPT, UR40, UR41, URZ ;  /* 0x0000002928057290 */ /* 0x000fc8000fffe0ff */
[----:B-1----:R-:W-:Y:S02]  /*81d0*/  UIMAD.WIDE.U32 UR40, UR5, UR8, URZ ;  /* 0x00000008052872a5 */ /* 0x002fe4000f8e00ff */
[----:B------:R-:W-:-:S04]  /*81e0*/  UIMAD UR5, UR5, UR9, URZ ;  /* 0x00000009050572a4 */ /* 0x000fc8000f8e02ff */
[----:B------:R-:W-:-:S06]  /*81f0*/  UIADD3 UR5, UPT, UPT, UR41, UR5, URZ ;  /* 0x0000000529057290 */ /* 0x000fcc000fffe0ff */
[----:B------:R-:W-:-:S07]  /*8200*/  MOV R3, UR5 ;  /* 0x0000000500037c02 */ /* 0x000fce0008000f00 */
.L_x_2132:
[----:B------:R-:W-:Y:S01]  /*8210*/  BAR.SYNC.DEFER_BLOCKING 0x0 ;  /* 0x0000000000007b1d */ /* 0x000fe20000010000 */
[----:B------:R-:W-:Y:S01]  /*8220*/  LOP3.LUT R4, R212, 0x1f8, RZ, 0xc0, !PT ;  /* 0x000001f8d4047812 */ /* 0x000fe200078ec0ff */
[----:B------:R-:W-:Y:S01]  /*8230*/  USHF.L.U32 UR5, UR36, 0x6, URZ ;  /* 0x0000000624057899 */ /* 0x000fe200080006ff */
[----:B------:R-:W-:Y:S01]  /*8240*/  IMAD.SHL.U32 R69, R0, 0x8, RZ ;  /* 0x0000000800457824 */ /* 0x000fe200078e00ff */
[----:B------:R-:W-:Y:S01]  /*8250*/  USHF.L.U32 UR13, UR36, 0x6, URZ ;  /* 0x00000006240d7899 */ /* 0x000fe200080006ff */
[----:B------:R-:W-:Y:S01]  /*8260*/  LOP3.LUT R4, R4, 0x38, R216, 0x78, !PT ;  /* 0x0000003804047812 */ /* 0x000fe200078e78d8 */
[----:B------:R-:W-:Y:S01]  /*8270*/  UIMAD.WIDE.U32 UR42, UR5, UR10, URZ ;  /* 0x0000000a052a72a5 */ /* 0x000fe2000f8e00ff */
[----:B------:R-:W-:Y:S01]  /*8280*/  VIADD R54, R2, 0x20 ;  /* 0x0000002002367836 */ /* 0x000fe20000000000 */
        /* <DEDUP_REMOVED lines=9> */
[----:B------:R-:W-:Y:S01]  /*8320*/  BSSY.RECONVERGENT B0, `(.L_x_2133) ;  /* 0x0000029000007945 */ /* 0x000fe20003800200 */
[----:B------:R-:W-:Y:S01]  /*8330*/  LOP3.LUT R212, R6, 0x38, R212, 0xf8, !PT ;  /* 0x0000003806d47812 */ /* 0x000fe200078ef8d4 */
[----:B------:R-:W-:Y:S01]  /*8340*/  UIMAD UR12, UR5, UR11, UR12 ;  /* 0x0000000b050c72a4 */ /* 0x000fe2000f8e020c */
[----:B------:R-:W2:Y:S01]  /*8350*/  LDC.64 R6, c[0x0][0x5e0] ;  /* 0x00017800ff067b82 */ /* 0x000ea20000000a00 */
[----:B------:R-:W-:-:S02]  /*8360*/  ISETP.GE.AND P2, PT, R54, UR33, PT ;  /* 0x0000002136007c0c */ /* 0x000fc4000bf46270 */
[----:B------:R-:W-:Y:S01]  /*8370*/  IADD3 R72, P0, PT, R212, UR16, RZ ;  /* 0x00000010d4487c10 */ /* 0x000fe2000ff1e0ff */
[----:B------:R3:W4:Y:S01]  /*8380*/  LDS.128 R48, [R68+0x19000] ;  /* 0x0190000044307984 */ /* 0x0007220000000c00 */
[----:B------:R-:W-:Y:S01]  /*8390*/  IMAD.U32 R53, RZ, RZ, UR12 ;  /* 0x0000000cff357e24 */ /* 0x000fe2000f8e00ff */
[----:B------:R-:W-:Y:S02]  /*83a0*/  LOP3.LUT R69, R69, 0x38, RZ, 0xc0, !PT ;  /* 0x0000003845457812 */ /* 0x000fe400078ec0ff */
[----:B------:R3:W2:Y:S02]  /*83b0*/  LDS.128 R44, [R68+0x1b000] ;  /* 0x01b00000442c7984 */ /* 0x0006a40000000c00 */
[----:B------:R-:W-:Y:S02]  /*83c0*/  IADD3.X R73, PT, PT, R52, UR43, R53, P0, !PT ;  /* 0x0000002b34497c10 */ /* 0x000fe400087fe435 */
        /* <DEDUP_REMOVED lines=18> */
[----:B------:R-:W5:Y:S01]  /*84f0*/  LDS.128 R56, [R68+0x1a000] ;  /* 0x01a0000044387984 */ /* 0x000f620000000c00 */
[----:B------:R-:W-:-:S03]  /*8500*/  MOV R75, R5 ;  /* 0x00000005004b7202 */ /* 0x000fc60000000f00 */
[----:B------:R-:W3:Y:S01]  /*8510*/  LDS.128 R52, [R68+0x18000] ;  /* 0x0180000044347984 */ /* 0x000ee20000000c00 */
[----:B------:R-:W-:-:S03]  /*8520*/  IMAD.WIDE.U32 R74, R2, UR10, R74 ;  /* 0x0000000a024a7c25 */ /* 0x000fc6000f8e004a */
[----:B------:R-:W1:Y:S01]  /*8530*/  LDS.128 R64, [R68+0x1e000] ;  /* 0x01e0000044407984 */ /* 0x000e620000000c00 */
[----:B------:R-:W-:Y:S01]  /*8540*/  IMAD R71, R2, UR11, R75 ;  /* 0x0000000b02477c24 */ /* 0x000fe2000f8e024b */
[----:B----4-:R-:W-:-:S04]  /*8550*/  LEA R76, P0, R74, UR12, 0x1 ;  /* 0x0000000c4a4c7c11 */ /* 0x010fc8000f8008ff */
[----:B------:R-:W-:-:S05]  /*8560*/  LEA.HI.X R77, R74, UR13, R71, 0x1, P0 ;  /* 0x0000000d4a4d7c11 */ /* 0x000fca00080f0c47 */
[----:B--2---:R2:W-:Y:S04]  /*8570*/  STG.E.128 desc[UR34][R76.64+0x100], R60 ;  /* 0x0001003c4c007986 */ /* 0x0045e8000c101d22 */
[----:B-----5:R2:W-:Y:S04]  /*8580*/  STG.E.128 desc[UR34][R76.64+0x80], R56 ;  /* 0x000080384c007986 */ /* 0x0205e8000c101d22 */
[----:B---3--:R2:W-:Y:S04]  /*8590*/  STG.E.128 desc[UR34][R76.64], R52 ;  /* 0x000000344c007986 */ /* 0x0085e8000c101d22 */
[----:B-1----:R2:W-:Y:S02]  /*85a0*/  STG.E.128 desc[UR34][R76.64+0x180], R64 ;  /* 0x000180404c007986 */ /* 0x0025e4000c101d22 */
.L_x_2134:
[----:B------:R-:W-:Y:S05]  /*85b0*/  BSYNC.RECONVERGENT B0 ;  /* 0x0000000000007941 */ /* 0x000fea0003800200 */
.L_x_2133:
[----:B--2---:R2:W4:Y:S01]  /*85c0*/  LDS.128 R52, [R68+0x1f000] ;  /* 0x01f0000044347984 */ /* 0x0045220000000c00 */
[----:B------:R-:W-:Y:S04]  /*85d0*/  BSSY.RECONVERGENT B0, `(.L_x_2135) ;  /* 0x000000f000007945 */ /* 0x000fe80003800200 */
[----:B------:R-:W-:Y:S05]  /*85e0*/  @P2 BRA `(.L_x_2136) ;  /* 0x0000000000342947 */ /* 0x000fea0003800000 */
[----:B------:R-:W5:Y:S01]  /*85f0*/  LDCU.64 UR12, c[0x0][0x560] ;  /* 0x0000ac00ff0c77ac */ /* 0x000f620008000a00 */
[----:B------:R-:W-:Y:S01]  /*8600*/  MOV R58, R72 ;  /* 0x00000048003a7202 */ /* 0x000fe20000000f00 */
[----:B------:R-:W-:Y:S01]  /*8610*/  IMAD R56, R70, UR10, RZ ;  /* 0x0000000a46387c24 */ /* 0x000fe2000f8e02ff */
[----:B------:R-:W-:-:S03]  /*8620*/  MOV R59, R5 ;  /* 0x00000005003b7202 */ /* 0x000fc60000000f00 */
[C---:B------:R-:W-:Y:S02]  /*8630*/  IMAD R56, R0.reuse, UR11, R56 ;  /* 0x0000000b00387c24 */ /* 0x040fe4000f8e0238 */
[----:B------:R-:W-:-:S05]  /*8640*/  IMAD.WIDE.U32 R58, R0, UR10, R58 ;  /* 0x0000000a003a7c25 */ /* 0x000fca000f8e003a */
[----:B------:R-:W-:Y:S02]  /*8650*/  IADD3 R56, PT, PT, R56, R59, RZ ;  /* 0x0000003b38387210 */ /* 0x000fe40007ffe0ff */
[----:B-----5:R-:W-:-:S04]  /*8660*/  LEA R60, P0, R58, UR12, 0x1 ;  /* 0x0000000c3a3c7c11 */ /* 0x020fc8000f8008ff */
[----:B------:R-:W-:-:S05]  /*8670*/  LEA.HI.X R61, R58, UR13, R56, 0x1, P0 ;  /* 0x0000000d3a3d7c11 */ /* 0x000fca00080f0c38 */
[----:B------:R1:W-:Y:S04]  /*8680*/  STG.E.128 desc[UR34][R60.64], R48 ;  /* 0x000000303c007986 */ /* 0x0003e8000c101d22 */
[----:B------:R1:W-:Y:S04]  /*8690*/  STG.E.128 desc[UR34][R60.64+0x80], R44 ;  /* 0x0000802c3c007986 */ /* 0x0003e8000c101d22 */
[----:B------:R1:W-:Y:S04]  /*86a0*/  STG.E.128 desc[UR34][R60.64+0x100], R40 ;  /* 0x000100283c007986 */ /* 0x0003e8000c101d22 */
[----:B----4-:R4:W-:Y:S02]  /*86b0*/  STG.E.128 desc[UR34][R60.64+0x180], R52 ;  /* 0x000180343c007986 */ /* 0x0109e4000c101d22 */
.L_x_2136:
[----:B------:R-:W-:Y:S05]  /*86c0*/  BSYNC.RECONVERGENT B0 ;  /* 0x0000000000007941 */ /* 0x000fea0003800200 */
.L_x_2135:
        /* <DEDUP_REMOVED lines=17> */
[----:B------:R1:W-:Y:S04]  /*87e0*/  STG.E.128 desc[UR34][R42.64], R36 ;  /* 0x000000242a007986 */ /* 0x0003e8000c101d22 */
[----:B------:R1:W-:Y:S04]  /*87f0*/  STG.E.128 desc[UR34][R42.64+0x80], R28 ;  /* 0x0000801c2a007986 */ /* 0x0003e8000c101d22 */
[----:B------:R1:W-:Y:S04]  /*8800*/  STG.E.128 desc[UR34][R42.64+0x100], R20 ;  /* 0x000100142a007986 */ /* 0x0003e8000c101d22 */
[----:B------:R1:W-:Y:S02]  /*8810*/  STG.E.128 desc[UR34][R42.64+0x180], R12 ;  /* 0x0001800c2a007986 */ /* 0x0003e4000c101d22 */
.L_x_2138:
[----:B------:R-:W-:Y:S05]  /*8820*/  BSYNC.RECONVERGENT B0 ;  /* 0x0000000000007941 */ /* 0x000fea0003800200 */
.L_x_2137:
        /* <DEDUP_REMOVED lines=13> */
[----:B------:R1:W-:Y:S02]  /*8900*/  STG.E.128 desc[UR34][R4.64+0x180], R8 ;  /* 0x0001800804007986 */ /* 0x0003e4000c101d22 */
.L_x_2125:
[----:B------:R-:W-:Y:S05]  /*8910*/  BSYNC.RECONVERGENT B1 ;  /* 0x0000000000017941 */ /* 0x000fea0003800200 */
.L_x_2103:
[----:B------:R-:W5:Y:S01]  /*8920*/  LDCU UR8, c[0x0][0x438] ;  /* 0x00008700ff0877ac */ /* 0x000f620008000800 */
[----:B------:R-:W4:Y:S01]  /*8930*/  LDCU UR9, c[0x0][0x370] ;  /* 0x00006e00ff0977ac */ /* 0x000f220008000800 */
[----:B------:R-:W-:Y:S01]  /*8940*/  UMOV UR10, UR19 ;  /* 0x00000013000a7c82 */ /* 0x000fe20008000000 */
[----:B-----5:R-:W-:-:S04]  /*8950*/  UIADD3 UR8, UPT, UPT, UR8, 0x3f, URZ ;  /* 0x0000003f08087890 */ /* 0x020fc8000fffe0ff */
[----:B------:R-:W-:Y:S02]  /*8960*/  USHF.R.S32.HI UR5, URZ, 0x1f, UR8 ;  /* 0x0000001fff057899 */ /* 0x000fe40008011408 */
[----:B----4-:R-:W-:Y:S02]  /*8970*/  UIADD3 UR36, UPT, UPT, UR9, UR36, URZ ;  /* 0x0000002409247290 */ /* 0x010fe4000fffe0ff */
[----:B------:R-:W-:-:S04]  /*8980*/  ULEA.HI UR5, UR5, UR8, URZ, 0x6 ;  /* 0x0000000805057291 */ /* 0x000fc8000f8f30ff */
[----:B------:R-:W-:-:S04]  /*8990*/  USHF.R.S32.HI UR5, URZ, 0x6, UR5 ;  /* 0x00000006ff057899 */ /* 0x000fc80008011405 */
[----:B------:R-:W-:-:S09]  /*89a0*/  UISETP.GE.AND UP0, UPT, UR36, UR5, UPT ;  /* 0x000000052400728c */ /* 0x000fd2000bf06270 */
[----:B------:R-:W-:Y:S05]  /*89b0*/  BRA.U !UP0, `(.L_x_2139) ;  /* 0xffffff7908547547 */ /* 0x000fea000b83ffff */
[----:B------:R-:W-:Y:S05]  /*89c0*/  EXIT ;  /* 0x000000000000794d */ /* 0x000fea0003800000 */
.L_x_2140:
        /* <DEDUP_REMOVED lines=11> */
.L_x_2531:


//--------------------- .text._ZN5flash44flash_bwd_dq_dk_dv_loop_seqk_parallel_kernelI23Flash_bwd_kernel_traitsILi256ELi64ELi64ELi8ELi4ELi2ELi2ELb0ELb0EN7cutlass6half_tE19Flash_kernel_traitsILi256ELi64ELi64ELi8ES3_EELb1ELb0ELb0ELb1ELb0ELb0ELb0EEEvNS_16Flash_bwd_paramsE --------------------------
	.section	.text._ZN5flash44flash_bwd_dq_dk_dv_loop_seqk_parallel_kernelI23Flash_bwd_kernel_traitsILi256ELi64ELi64ELi8ELi4ELi2ELi2ELb0ELb0EN7cutlass6half_tE19Flash_kernel_traitsILi256ELi64ELi64ELi8ES3_EELb1ELb0ELb0ELb1ELb0ELb0ELb0EEEvNS_16Flash_bwd_paramsE,"ax",@progbits
	.align	128
        .global         _ZN5flash44flash_bwd_dq_dk_dv_loop_seqk_parallel_kernelI23Flash_bwd_kernel_traitsILi256ELi64ELi64ELi8ELi4ELi2ELi2ELb0ELb0EN7cutlass6half_tE19Flash_kernel_traitsILi256ELi64ELi64ELi8ES3_EELb1ELb0ELb0ELb1ELb0ELb0ELb0EEEvNS_16Flash_bwd_paramsE
        .type           _ZN5flash44flash_bwd_dq_dk_dv_loop_seqk_parallel_kernelI23Flash_bwd_kernel_traitsILi256ELi64ELi64ELi8ELi4ELi2ELi2ELb0ELb0EN7cutlass6half_tE19Flash_kernel_traitsILi256ELi64ELi64ELi8ES3_EELb1ELb0ELb0ELb1ELb0ELb0ELb0EEEvNS_16Flash_bwd_paramsE,@function
        .size           _ZN5flash44flash_bwd_dq_dk_dv_loop_seqk_parallel_kernelI23Flash_bwd_kernel_traitsILi256ELi64ELi64ELi8ELi4ELi2ELi2ELb0ELb0EN7cutlass6half_tE19Flash_kernel_traitsILi256ELi64ELi64ELi8ES3_EELb1ELb0ELb0ELb1ELb0ELb0ELb0EEEvNS_16Flash_bwd_paramsE,(.L_x_2532 - _ZN5flash44flash_bwd_dq_dk_dv_loop_seqk_parallel_kernelI23Flash_bwd_kernel_traitsILi256ELi64ELi64ELi8ELi4ELi2ELi2ELb0ELb0EN7cutlass6half_tE19Flash_kernel_traitsILi256ELi64ELi64ELi8ES3_EELb1ELb0ELb0ELb1ELb0ELb0ELb0EEEvNS_16Flash_bwd_paramsE)
        .other          _ZN5flash44flash_bwd_dq_dk_dv_loop_seqk_parallel_kernelI23Flash_bwd_kernel_traitsILi256ELi64ELi64ELi8ELi4ELi2ELi2ELb0ELb0EN7cutlass6half_tE19Flash_kernel_traitsILi256ELi64ELi64ELi8ES3_EELb1ELb0ELb0ELb1ELb0ELb0ELb0EEEvNS_16Flash_bwd_paramsE,@"STO_CUDA_ENTRY STV_DEFAULT"
_ZN5flash44flash_bwd_dq_dk_dv_loop_seqk_parallel_kernelI23Flash_bwd_kernel_traitsILi256ELi64ELi64ELi8ELi4ELi2ELi2ELb0ELb0EN7cutlass6half_tE19Flash_kernel_traitsILi256ELi64ELi64ELi8ES3_EELb1ELb0ELb0ELb1ELb0ELb0ELb0EEEvNS_16Flash_bwd_paramsE:
.text._ZN5flash44flash_bwd_dq_dk_dv_loop_seqk_parallel_kernelI23Flash_bwd_kernel_traitsILi256ELi64ELi64ELi8ELi4ELi2ELi2ELb0ELb0EN7cutlass6half_tE19Flash_kernel_traitsILi256ELi64ELi64ELi8ES3_EELb1ELb0ELb0ELb1ELb0ELb0ELb0EEEvNS_16Flash_bwd_paramsE:
        /* <DEDUP_REMOVED lines=49> */
.L_x_2198:
        /* <DEDUP_REMOVED lines=13> */
[----:B--2---:R-:W3:Y:S02]  /*03e0*/  @P1 LDG.E R3, desc[UR34][R12.64] ;  /* 0x000000220c031981 */ /* 0x004ee4000c1e1900 */
        /* <DEDUP_REMOVED lines=40> */
.L_x_2141:
        /* <DEDUP_REMOVED lines=33> */
.L_x_2143:
[----:B------:R-:W1:Y:S01]  /*0880*/  LDCU.64 UR14, c[0x0][0x3b8] ;  /* 0x00007700ff0e77ac */ /* 0x000e620008000a00 */
[----:B------:R-:W-:-:S04]  /*0890*/  UIADD3 UR8, UPT, UPT, UR37, UR39, URZ ;  /* 0x0000002725087290 */ /* 0x000fc8000fffe0ff */
[----:B-1----:R-:W-:Y:S02]  /*08a0*/  UIMAD.WIDE.U32 UR50, UR8, UR14, URZ ;  /* 0x0000000e083272a5 */ /* 0x002fe4000f8e00ff */
[----:B------:R-:W-:-:S04]  /*08b0*/  UIMAD UR8, UR8, UR15, URZ ;  /* 0x0000000f080872a4 */ /* 0x000fc8000f8e02ff */
[----:B------:R-:W-:-:S06]  /*08c0*/  UIADD3 UR8, UPT, UPT, UR51, UR8, URZ ;  /* 0x0000000833087290 */ /* 0x000fcc000fffe0ff */
[----:B------:R-:W-:Y:S02]  /*08d0*/  MOV R11, UR8 ;  /* 0x00000008000b7c02 */ /* 0x000fe40008000f00 */
.L_x_2144:
        /* <DEDUP_REMOVED lines=41> */
.L_x_2145:
[----:B------:R-:W1:Y:S01]  /*0b70*/  LDCU.64 UR12, c[0x0][0x3c0] ;  /* 0x00007800ff0c77ac */ /* 0x000e620008000a00 */
[----:B------:R-:W-:-:S04]  /*0b80*/  UIADD3 UR8, UPT, UPT, UR37, UR39, URZ ;  /* 0x0000002725087290 */ /* 0x000fc8000fffe0ff */
[----:B-1----:R-:W-:Y:S02]  /*0b90*/  UIMAD.WIDE.U32 UR10, UR8, UR12, URZ ;  /* 0x0000000c080a72a5 */ /* 0x002fe4000f8e00ff */
[----:B------:R-:W-:-:S04]  /*0ba0*/  UIMAD UR8, UR8, UR13, URZ ;  /* 0x0000000d080872a4 */ /* 0x000fc8000f8e02ff */
[----:B------:R-:W-:Y:S01]  /*0bb0*/  UIADD3 UR8, UPT, UPT, UR11, UR8, URZ ;  /* 0x000000080b087290 */ /* 0x000fe2000fffe0ff */
[----:B------:R-:W-:-:S05]  /*0bc0*/  UMOV UR48, UR10 ;  /* 0x0000000a00307c82 */ /* 0x000fca0008000000 */
[----:B------:R-:W-:-:S07]  /*0bd0*/  MOV R12, UR8 ;  /* 0x00000008000c7c02 */ /* 0x000fce0008000f00 */
.L_x_2146:
        /* <DEDUP_REMOVED lines=28> */
.L_x_2147:
[----:B------:R-:W-:Y:S02]  /*0da0*/  UIMAD.WIDE.U32 UR10, UR62, UR16, URZ ;  /* 0x000000103e0a72a5 */ /* 0x000fe4000f8e00ff */
[----:B------:R-:W-:-:S04]  /*0db0*/  UIMAD UR8, UR63, UR16, URZ ;  /* 0x000000103f0872a4 */ /* 0x000fc8000f8e02ff */
[----:B------:R-:W-:-:S12]  /*0dc0*/  UIADD3 UR8, UPT, UPT, UR11, UR8, URZ ;  /* 0x000000080b087290 */ /* 0x000fd8000fffe0ff */
.L_x_2148:
        /* <DEDUP_REMOVED lines=20> */
.L_x_2149:
[----:B------:R-:W1:Y:S01]  /*0f10*/  LDCU UR55, c[0x0][0x434] ;  /* 0x00008680ff3777ac */ /* 0x000e620008000800 */
[----:B------:R-:W-:-:S04]  /*0f20*/  UIMAD UR9, UR23, UR41, UR24 ;  /* 0x00000029170972a4 */ /* 0x000fc8000f8e0218 */
[----:B-1----:R-:W-:Y:S02]  /*0f30*/  UIMAD UR55, UR9, UR55, URZ ;  /* 0x00000037093772a4 */ /* 0x002fe4000f8e02ff */
.L_x_2150:
        /* <DEDUP_REMOVED lines=11> */
.L_x_2151:
[----:B------:R-:W1:Y:S01]  /*0ff0*/  LDCU UR54, c[0x0][0x444] ;  /* 0x00008880ff3677ac */ /* 0x000e620008000800 */
[----:B------:R-:W-:-:S04]  /*1000*/  UIMAD UR9, UR23, UR41, UR24 ;  /* 0x00000029170972a4 */ /* 0x000fc8000f8e0218 */
[----:B-1----:R-:W-:-:S12]  /*1010*/  UIMAD UR54, UR9, UR54, URZ ;  /* 0x00000036093672a4 */ /* 0x002fd8000f8e02ff */
.L_x_2152:
[----:B------:R-:W1:Y:S01]  /*1020*/  S2R R2, SR_TID.X ;  /* 0x0000000000027919 */ /* 0x000e620000002100 */
[----:B------:R-:W-:Y:S01]  /*1030*/  USHF.R.S32.HI UR9, URZ, 0x1f, UR53 ;  /* 0x0000001fff097899 */ /* 0x000fe20008011435 */
[----:B------:R-:W2:Y:S01]  /*1040*/  LDC.64 R8, c[0x0][0x3b0] ;  /* 0x0000ec00ff087b82 */ /* 0x000ea20000000a00 */
[----:B------:R-:W-:Y:S01]  /*1050*/  UIADD3 UR53, UP1, UP0, UR60, UR10, UR53 ;  /* 0x0000000a3c357290 */ /* 0x000fe2000f83e035 */
[----:B------:R-:W-:Y:S01]  /*1060*/  MOV R25, RZ ;  /* 0x000000ff00197202 */ /* 0x000fe20000000f00 */
[----:B------:R-:W-:Y:S01]  /*1070*/  ULEA UR54, UR45, UR54, 0x6 ;  /* 0x000000362d367291 */ /* 0x000fe2000f8e30ff */
[----:B------:R-:W-:Y:S01]  /*1080*/  ISETP.NE.AND P3, PT, RZ, UR56, PT ;  /* 0x00000038ff007c0c */ /* 0x000fe2000bf65270 */
[----:B------:R-:W-:Y:S01]  /*1090*/  UIADD3.X UR51, UPT, UPT, UR51, UR8, UR9, UP1, UP0 ;  /* 0x0000000833337290 */ /* 0x000fe20008fe0409 */
[----:B------:R-:W-:Y:S01]  /*10a0*/  BSSY.RECONVERGENT B1, `(.L_x_2142) ;  /* 0x000099d000017945 */ /* 0x000fe20003800200 */
[----:B------:R-:W-:Y:S01]  /*10b0*/  UISETP.GT.AND UP0, UPT, UR38, URZ, UPT ;  /* 0x000000ff2600728c */ /* 0x000fe2000bf04270 */
[----:B------:R-:W3:Y:S01]  /*10c0*/  LDC.64 R14, c[0x0][0x5f8] ;  /* 0x00017e00ff0e7b82 */ /* 0x000ee20000000a00 */
[----:B------:R-:W-:Y:S01]  /*10d0*/  ULEA UR55, UR45, UR55, 0x6 ;  /* 0x000000372d377291 */ /* 0x000fe2000f8e30ff */
[----:B------:R-:W4:Y:S02]  /*10e0*/  LDCU.128 UR8, c[0x0][0x590] ;  /* 0x0000b200ff0877ac */ /* 0x000f240008000c00 */
[----:B----4-:R-:W-:Y:S01]  /*10f0*/  UIMAD UR16, UR47, UR8, URZ ;  /* 0x000000082f1072a4 */ /* 0x010fe2000f8e02ff */
[----:B-1----:R-:W-:-:S02]  /*1100*/  IMAD.SHL.U32 R6, R2, 0x8, RZ ;  /* 0x0000000802067824 */ /* 0x002fc400078e00ff */
[----:B------:R-:W-:Y:S01]  /*1110*/  IMAD.U32 R3, RZ, RZ, UR8 ;  /* 0x00000008ff037e24 */ /* 0x000fe2000f8e00ff */
[----:B------:R-:W-:Y:S01]  /*1120*/  UIMAD UR16, UR49, UR9, UR16 ;  /* 0x00000009311072a4 */ /* 0x000fe2000f8e0210 */
[----:B------:R-:W-:Y:S01]  /*1130*/  IMAD.U32 R16, RZ, RZ, UR10 ;  /* 0x0000000aff107e24 */ /* 0x000fe2000f8e00ff */
[----:B------:R-:W-:Y:S01]  /*1140*/  LOP3.LUT R24, R6, 0x38, RZ, 0xc0, !PT ;  /* 0x0000003806187812 */ /* 0x000fe200078ec0ff */
[----:B---3--:R-:W-:-:S03]  /*1150*/  IMAD.WIDE.U32 R22, R14, UR21, RZ ;  /* 0x000000150e167c25 */ /* 0x008fc6000f8e00ff */
[----:B------:R-:W-:Y:S01]  /*1160*/  IADD3 R4, P0, PT, R24, UR58, RZ ;  /* 0x0000003a18047c10 */ /* 0x000fe2000ff1e0ff */
[----:B--2---:R-:W-:Y:S01]  /*1170*/  IMAD.WIDE.U32 R18, R8, UR49, R24 ;  /* 0x0000003108127c25 */ /* 0x004fe2000f8e0018 */
[----:B------:R-:W-:Y:S01]  /*1180*/  SEL R14, R22, RZ, P3 ;  /* 0x000000ff160e7207 */ /* 0x000fe20001800000 */
[----:B------:R-:W1:Y:S02]  /*1190*/  LDCU.64 UR58, c[0x0][0x5e8] ;  /* 0x0000bd00ff3a77ac */ /* 0x000e640008000a00 */
[----:B------:R-:W-:Y:S02]  /*11a0*/  IMAD.X R5, RZ, RZ, UR17, P0 ;  /* 0x00000011ff057e24 */ /* 0x000fe400080e06ff */
[----:B------:R-:W-:Y:S02]  /*11b0*/  IMAD R15, R15, UR21, R23 ;  /* 0x000000150f0f7c24 */ /* 0x000fe4000f8e0217 */
        /* <DEDUP_REMOVED lines=9> */
[----:B------:R-:W-:Y:S01]  /*1250*/  SHF.R.U32.HI R3, RZ, 0x3, R2 ;  /* 0x00000003ff037819 */ /* 0x000fe20000011602 */
[----:B------:R-:W-:Y:S01]  /*1260*/  IMAD R5, R9, UR49, R4 ;  /* 0x0000003109057c24 */ /* 0x000fe2000f8e0204 */
[----:B------:R-:W-:Y:S01]  /*1270*/  IADD3 R4, P0, PT, R18, UR52, RZ ;  /* 0x0000003412047c10 */ /* 0x000fe2000ff1e0ff */
[----:B------:R-:W-:-:S02]  /*1280*/  USHF.L.U32 UR49, UR8, 0x5, URZ ;  /* 0x0000000508317899 */ /* 0x000fc400080006ff */
[----:B------:R-:W-:Y:S01]  /*1290*/  USHF.L.U32 UR52, UR47, 0x6, URZ ;  /* 0x000000062f347899 */ /* 0x000fe200080006ff */
[----:B------:R-:W-:Y:S01]  /*12a0*/  IADD3.X R5, PT, PT, R19, UR46, R5, P0, !PT ;  /* 0x0000002e13057c10 */ /* 0x000fe200087fe405 */
[----:B------:R-:W-:Y:S01]  /*12b0*/  IMAD.WIDE.U32 R18, R3, UR8, R16 ;  /* 0x0000000803127c25 */ /* 0x000fe2000f8e0010 */
[----:B------:R-:W-:Y:S01]  /*12c0*/  USHF.L.U64.HI UR46, UR8, 0x5, UR9 ;  /* 0x00000005082e7899 */ /* 0x000fe20008010209 */
[----:B------:R-:W4:Y:S02]  /*12d0*/  LDCU.64 UR56, c[0x0][0x420] ;  /* 0x00008400ff3877ac */ /* 0x000f240008000a00 */
[----:B--2---:R-:W-:Y:S01]  /*12e0*/  IMAD.U32 R20, RZ, RZ, UR16 ;  /* 0x00000010ff147e24 */ /* 0x004fe2000f8e00ff */
[----:B---3--:R-:W-:Y:S01]  /*12f0*/  LEA R242, P2, R18, UR10, 0x1 ;  /* 0x0000000a12f27c11 */ /* 0x008fe2000f8408ff */
[----:B------:R-:W-:Y:S01]  /*1300*/  IMAD.U32 R16, RZ, RZ, UR17 ;  /* 0x00000011ff107e24 */ /* 0x000fe2000f8e00ff */
[----:B------:R-:W2:Y:S01]  /*1310*/  LDCU.64 UR16, c[0x0][0x570] ;  /* 0x0000ae00ff1077ac */ /* 0x000ea20008000a00 */
[----:B------:R-:W-:Y:S01]  /*1320*/  IMAD.WIDE.U32 R20, R20, UR24, R4 ;  /* 0x0000001814147c25 */ /* 0x000fe2000f8e0004 */
[----:B------:R-:W-:-:S02]  /*1330*/  LOP3.LUT R4, R2, 0x1f, RZ, 0xc0, !PT ;  /* 0x0000001f02047812 */ /* 0x000fc400078ec0ff */
[----:B------:R-:W-:Y:S01]  /*1340*/  SHF.R.U32.HI R5, RZ, 0x5, R2 ;  /* 0x00000005ff057819 */ /* 0x000fe20000011602 */
[----:B------:R-:W-:Y:S01]  /*1350*/  IMAD R7, R3, UR9, R19 ;  /* 0x0000000903077c24 */ /* 0x000fe2000f8e0213 */
[----:B------:R-:W3:Y:S01]  /*1360*/  LDCU.64 UR8, c[0x0][0x380] ;  /* 0x00007000ff0877ac */ /* 0x000ee20008000a00 */
[----:B------:R-:W-:Y:S01]  /*1370*/  IMAD R21, R16, UR24, R21 ;  /* 0x0000001810157c24 */ /* 0x000fe2000f8e0215 */
[----:B------:R-:W-:Y:S01]  /*1380*/  SEL R16, R15, RZ, P3 ;  /* 0x000000ff0f107207 */ /* 0x000fe20001800000 */
[----:B------:R-:W-:Y:S01]  /*1390*/  IMAD R13, R5, UR47, R4 ;  /* 0x0000002f050d7c24 */ /* 0x000fe2000f8e0204 */
[----:B------:R-:W-:Y:S01]  /*13a0*/  LEA.HI.X R243, R18, UR11, R7, 0x1, P2 ;  /* 0x0000000b12f37c11 */ /* 0x000fe200090f0c07 */
[----:B------:R-:W-:Y:S01]  /*13b0*/  IMAD.WIDE.U32 R18, R3, R8, R20 ;  /* 0x0000000803127225 */ /* 0x000fe200078e0014 */
[----:B-1----:R-:W-:Y:S01]  /*13c0*/  UIMAD.WIDE UR58, UR54, 0x4, UR58 ;  /* 0x00000004363a78a5 */ /* 0x002fe2000f8e023a */
[----:B------:R-:W-:Y:S02]  /*13d0*/  SHF.L.U32 R15, R8, 0x5, RZ ;  /* 0x00000005080f7819 */ /* 0x000fe400000006ff */
[----:B------:R-:W-:Y:S01]  /*13e0*/  IADD3 R14, P1, P0, R13, UR53, R14 ;  /* 0x000000350d0e7c10 */ /* 0x000fe2000f83e00e */
[----:B------:R-:W-:Y:S01]  /*13f0*/  IMAD R7, R3, R9, R19 ;  /* 0x0000000903077224 */ /* 0x000fe200078e0213 */
[----:B------:R-:W-:-:S02]  /*1400*/  SHF.R.S32.HI R13, RZ, 0x1f, R13 ;  /* 0x0000001fff0d7819 */ /* 0x000fc4000001140d */
[----:B------:R-:W-:Y:S02]  /*1410*/  SHF.L.U64.HI R9, R8, 0x5, R9 ;  /* 0x0000000508097819 */ /* 0x000fe40000010209 */
[----:B------:R-:W-:Y:S01]  /*1420*/  IADD3.X R16, PT, PT, R13, UR51, R16, P1, P0 ;  /* 0x000000330d107c10 */ /* 0x000fe20008fe0410 */
[----:B------:R-:W-:Y:S01]  /*1430*/  IMAD.U32 R13, RZ, RZ, UR52 ;  /* 0x00000034ff0d7e24 */ /* 0x000fe2000f8e00ff */
[----:B------:R-:W-:Y:S01]  /*1440*/  IADD3 R14, P0, PT, R14, UR52, RZ ;  /* 0x000000340e0e7c10 */ /* 0x000fe2000ff1e0ff */
[----:B----4-:R-:W-:Y:S01]  /*1450*/  UIMAD.WIDE UR52, UR55, 0x4, UR56 ;  /* 0x00000004373478a5 */ /* 0x010fe2000f8e0238 */
[----:B---3--:R-:W-:Y:S02]  /*1460*/  LEA R244, P1, R18, UR8, 0x1 ;  /* 0x0000000812f47c11 */ /* 0x008fe4000f8208ff */
[----:B------:R-:W-:Y:S01]  /*1470*/  LEA.HI.X.SX32 R13, R13, R16, 0x1, P0 ;  /* 0x000000100d0d7211 */ /* 0x000fe200000f0eff */
[----:B------:R-:W-:Y:S01]  /*1480*/  VIADD R16, R3, 0x20 ;  /* 0x0000002003107836 */ /* 0x000fe20000000000 */
[----:B--2---:R-:W-:Y:S01]  /*1490*/  LEA R240, P0, R14, UR16, 0x2 ;  /* 0x000000100ef07c11 */ /* 0x004fe2000f8010ff */
[----:B------:R-:W-:Y:S01]  /*14a0*/  UMOV UR16, UR58 ;  /* 0x0000003a00107c82 */ /* 0x000fe20008000000 */
[----:B------:R-:W-:-:S02]  /*14b0*/  LEA.HI.X R245, R18, UR9, R7, 0x1, P1 ;  /* 0x0000000912f57c11 */ /* 0x000fc400088f0c07 */
[----:B------:R-:W-:Y:S01]  /*14c0*/  LEA.HI.X R241, R14, UR17, R13, 0x2, P0 ;  /* 0x000000110ef17c11 */ /* 0x000fe200080f140d */
[----:B------:R-:W-:Y:S01]  /*14d0*/  UMOV UR17, UR59 ;  /* 0x0000003b00117c82 */ /* 0x000fe20008000000 */
[----:B------:R-:W-:Y:S02]  /*14e0*/  IADD3 R14, P0, PT, R3, 0x20, RZ ;  /* 0x00000020030e7810 */ /* 0x000fe40007f1e0ff */
[C---:B------:R-:W-:Y:S02]  /*14f0*/  LOP3.LUT R20, R24.reuse, 0x40, RZ, 0xfc, !PT ;  /* 0x0000004018147812 */ /* 0x040fe400078efcff */
        /* <DEDUP_REMOVED lines=15> */
[----:B------:R-:W-:Y:S05]  /*15f0*/  BRA `(.L_x_2155) ;  /* 0x0000000000187947 */ /* 0x000fea0003800000 */
.L_x_2154:
[----:B------:R-:W1:Y:S01]  /*1600*/  LDCU.64 UR10, c[0x0][0x5c0] ;  /* 0x0000b800ff0a77ac */ /* 0x000e620008000a00 */
[----:B------:R-:W-:-:S04]  /*1610*/  UIADD3 UR5, UPT, UPT, UR37, UR39, URZ ;  /* 0x0000002725057290 */ /* 0x000fc8000fffe0ff */
[----:B-1----:R-:W-:Y:S02]  /*1620*/  UIMAD.WIDE.U32 UR16, UR5, UR10, URZ ;  /* 0x0000000a051072a5 */ /* 0x002fe4000f8e00ff */
[----:B------:R-:W-:-:S04]  /*1630*/  UIMAD UR5, UR5, UR11, URZ ;  /* 0x0000000b050572a4 */ /* 0x000fc8000f8e02ff */
[----:B------:R-:W-:-:S06]  /*1640*/  UIADD3 UR5, UPT, UPT, UR17, UR5, URZ ;  /* 0x0000000511057290 */ /* 0x000fcc000fffe0ff */
[----:B------:R-:W-:Y:S02]  /*1650*/  MOV R2, UR5 ;  /* 0x0000000500027c02 */ /* 0x000fe40008000f00 */
.L_x_2155:
        /* <DEDUP_REMOVED lines=12> */
.L_x_2156:
[----:B------:R-:W1:Y:S01]  /*1720*/  LDCU.64 UR8, c[0x0][0x5c8] ;  /* 0x0000b900ff0877ac */ /* 0x000e620008000a00 */
[----:B------:R-:W-:-:S04]  /*1730*/  UIADD3 UR37, UPT, UPT, UR37, UR39, URZ ;  /* 0x0000002725257290 */ /* 0x000fc8000fffe0ff */
[----:B-1----:R-:W-:Y:S02]  /*1740*/  UIMAD.WIDE.U32 UR14, UR37, UR8, URZ ;  /* 0x00000008250e72a5 */ /* 0x002fe4000f8e00ff */
[----:B------:R-:W-:-:S04]  /*1750*/  UIMAD UR37, UR37, UR9, URZ ;  /* 0x00000009252572a4 */ /* 0x000fc8000f8e02ff */
[----:B------:R-:W-:-:S06]  /*1760*/  UIADD3 UR37, UPT, UPT, UR15, UR37, URZ ;  /* 0x000000250f257290 */ /* 0x000fcc000fffe0ff */
[----:B------:R-:W-:Y:S02]  /*1770*/  MOV R0, UR37 ;  /* 0x0000002500007c02 */ /* 0x000fe40008000f00 */
.L_x_2157:
        /* <DEDUP_REMOVED lines=31> */
.L_x_2159:
[----:B------:R-:W-:Y:S05]  /*1970*/  BSYNC.RECONVERGENT B0 ;  /* 0x0000000000007941 */ /* 0x000fea0003800200 */
.L_x_2158:
        /* <DEDUP_REMOVED lines=19> */
.L_x_2161:
[----:B------:R-:W-:Y:S05]  /*1ab0*/  BSYNC.RECONVERGENT B0 ;  /* 0x0000000000007941 */ /* 0x000fea0003800200 */
.L_x_2160:
        /* <DEDUP_REMOVED lines=28> */
.L_x_2163:
[----:B------:R-:W-:Y:S05]  /*1c80*/  BSYNC.RECONVERGENT B0 ;  /* 0x0000000000007941 */ /* 0x000fea0003800200 */
.L_x_2162:
[----:B------:R-:W-:Y:S05]  /*1c90*/  @P5 BRA `(.L_x_2164) ;  /* 0x0000008c00745947 */ /* 0x000fea0003800000 */
[----:B------:R-:W3:Y:S01]  /*1ca0*/  LDCU UR5, c[0x0][0x440] ;  /* 0x00008800ff0577ac */ /* 0x000ee20008000800 */
[----:B------:R-:W-:Y:S02]  /*1cb0*/  IMAD R13, R13, UR8, RZ ;  /* 0x000000080d0d7c24 */ /* 0x000fe4000f8e02ff */
[----:B------:R-:W-:Y:S01]  /*1cc0*/  IMAD.MOV.U32 R4, RZ, RZ, R6 ;  /* 0x000000ffff047224 */ /* 0x000fe200078e0006 */
[----:B------:R-:W4:Y:S01]  /*1cd0*/  LDCU.64 UR10, c[0x0][0x568] ;  /* 0x0000ad00ff0a77ac */ /* 0x000f220008000a00 */
[C---:B------:R-:W-:Y:S02]  /*1ce0*/  IMAD R13, R14.reuse, UR9, R13 ;  /* 0x000000090e0d7c24 */ /* 0x040fe4000f8e020d */
[----:B--2---:R-:W-:-:S04]  /*1cf0*/  IMAD.WIDE.U32 R2, R14, UR8, R4 ;  /* 0x000000080e027c25 */ /* 0x004fc8000f8e0004 */
        /* <DEDUP_REMOVED lines=13> */
.L_x_2153:
        /* <DEDUP_REMOVED lines=38> */
.L_x_2166:
[----:B------:R2:W-:Y:S04]  /*2030*/  STS.128 [R17+0x10000], RZ ;  /* 0x010000ff11007388 */ /* 0x0005e80000000c00 */
[----:B------:R2:W-:Y:S04]  /*2040*/  STS.128 [R17+0x12000], RZ ;  /* 0x012000ff11007388 */ /* 0x0005e80000000c00 */
[----:B------:R2:W-:Y:S04]  /*2050*/  STS.128 [R17+0x14000], RZ ;  /* 0x014000ff11007388 */ /* 0x0005e80000000c00 */
[----:B------:R2:W-:Y:S02]  /*2060*/  STS.128 [R17+0x16000], RZ ;  /* 0x016000ff11007388 */ /* 0x0005e40000000c00 */
.L_x_2167:
[----:B------:R-:W-:Y:S05]  /*2070*/  BSYNC.RECONVERGENT B0 ;  /* 0x0000000000007941 */ /* 0x000fea0003800200 */
.L_x_2165:
        /* <DEDUP_REMOVED lines=37> */
.L_x_2169:
[----:B------:R-:W-:Y:S05]  /*22d0*/  BSYNC.RECONVERGENT B0 ;  /* 0x0000000000007941 */ /* 0x000fea0003800200 */
.L_x_2168:
        /* <DEDUP_REMOVED lines=29> */
.L_x_2171:
[----:B------:R1:W-:Y:S04]  /*24b0*/  STS.128 [R238], RZ ;  /* 0x000000ffee007388 */ /* 0x0003e80000000c00 */
[----:B------:R1:W-:Y:S04]  /*24c0*/  STS.128 [R238+0x2000], RZ ;  /* 0x002000ffee007388 */ /* 0x0003e80000000c00 */
[----:B------:R1:W-:Y:S04]  /*24d0*/  STS.128 [R238+0x4000], RZ ;  /* 0x004000ffee007388 */ /* 0x0003e80000000c00 */
[----:B------:R1:W-:Y:S02]  /*24e0*/  STS.128 [R238+0x6000], RZ ;  /* 0x006000ffee007388 */ /* 0x0003e40000000c00 */
.L_x_2172:
[----:B------:R-:W-:Y:S05]  /*24f0*/  BSYNC.RECONVERGENT B0 ;  /* 0x0000000000007941 */ /* 0x000fea0003800200 */
.L_x_2170:
[--C-:B------:R-:W-:Y:S01]  /*2500*/  SHF.R.U32.HI R7, RZ, 0x1, R2.reuse ;  /* 0x00000001ff077819 */ /* 0x100fe20000011602 */
[----:B----4-:R-:W-:Y:S01]  /*2510*/  IMAD.MOV.U32 R22, RZ, RZ, 0x4 ;  /* 0x00000004ff167424 */ /* 0x010fe200078e00ff */
[----:B------:R-:W-:Y:S01]  /*2520*/  SHF.R.U32.HI R8, RZ, 0x2, R2 ;  /* 0x00000002ff087819 */ /* 0x000fe20000011602 */
[----:B------:R-:W-:Y:S01]  /*2530*/  IMAD.MOV.U32 R236, RZ, RZ, 0x7f800000 ;  /* 0x7f800000ffec7424 */ /* 0x000fe200078e00ff */
[----:B------:R-:W-:Y:S01]  /*2540*/  LOP3.LUT R237, R7, 0x30, RZ, 0xc0, !PT ;  /* 0x0000003007ed7812 */ /* 0x000fe200078ec0ff */
[----:B------:R-:W-:-:S03]  /*2550*/  IMAD.MOV.U32 R235, RZ, RZ, 0x7f800000 ;  /* 0x7f800000ffeb7424 */ /* 0x000fc600078e00ff */
[----:B------:R-:W-:-:S04]  /*2560*/  LOP3.LUT R237, R237, 0x7, R8, 0xf8, !PT ;  /* 0x00000007eded7812 */ /* 0x000fc800078ef808 */
        /* <DEDUP_REMOVED lines=39> */
.L_x_2174:
[----:B------:R-:W-:Y:S05]  /*27e0*/  BSYNC.RECONVERGENT B0 ;  /* 0x0000000000007941 */ /* 0x000fea0003800200 */
.L_x_2173:
        /* <DEDUP_REMOVED lines=48> */
.L_x_2176:
[----:B------:R2:W-:Y:S04]  /*2af0*/  STS.128 [R17+0x18000], RZ ;  /* 0x018000ff11007388 */ /* 0x0005e80000000c00 */
[----:B------:R2:W-:Y:S04]  /*2b00*/  STS.128 [R17+0x1a000], RZ ;  /* 0x01a000ff11007388 */ /* 0x0005e80000000c00 */
[----:B------:R2:W-:Y:S04]  /*2b10*/  STS.128 [R17+0x1c000], RZ ;  /* 0x01c000ff11007388 */ /* 0x0005e80000000c00 */
[----:B------:R2:W-:Y:S02]  /*2b20*/  STS.128 [R17+0x1e000], RZ ;  /* 0x01e000ff11007388 */ /* 0x0005e40000000c00 */
.L_x_2177:
[----:B------:R-:W-:Y:S05]  /*2b30*/  BSYNC.RECONVERGENT B0 ;  /* 0x0000000000007941 */ /* 0x000fea0003800200 */
.L_x_2175:
        /* <DEDUP_REMOVED lines=40> */
.L_x_2179:
[----:B------:R-:W-:Y:S05]  /*2dc0*/  BSYNC.RECONVERGENT B0 ;  /* 0x0000000000007941 */ /* 0x000fea0003800200 */
.L_x_2178:
        /* <DEDUP_REMOVED lines=46> */
.L_x_2181:
[----:B------:R2:W-:Y:S04]  /*30b0*/  STS.128 [R17+0x20000], RZ ;  /* 0x020000ff11007388 */ /* 0x0005e80000000c00 */
[----:B------:R2:W-:Y:S04]  /*30c0*/  STS.128 [R17+0x22000], RZ ;  /* 0x022000ff11007388 */ /* 0x0005e80000000c00 */
[----:B------:R2:W-:Y:S04]  /*30d0*/  STS.128 [R17+0x24000], RZ ;  /* 0x024000ff11007388 */ /* 0x0005e80000000c00 */
[----:B------:R2:W-:Y:S02]  /*30e0*/  STS.128 [R17+0x26000], RZ ;  /* 0x026000ff11007388 */ /* 0x0005e40000000c00 */
.L_x_2182:
[----:B------:R-:W-:Y:S05]  /*30f0*/  BSYNC.RECONVERGENT B0 ;  /* 0x0000000000007941 */ /* 0x000fea0003800200 */
.L_x_2180:
        /* <DEDUP_REMOVED lines=40> */
.L_x_2184:
[----:B------:R-:W-:Y:S05]  /*3380*/  BSYNC.RECONVERGENT B0 ;  /* 0x0000000000007941 */ /* 0x000fea0003800200 */
.L_x_2183:
[----:B------:R-:W2:Y:S01]  /*3390*/  LDCU.64 UR10, c[0x0][0x538] ;  /* 0x0000a700ff0a77ac */ /* 0x000ea20008000a00 */
[----:B------:R-:W3:Y:S01]  /*33a0*/  LDC.64 R18, c[0x0][0x528] ;  /* 0x00014a00ff127b82 */ /* 0x000ee20000000a00 */
[----:B------:R-:W4:Y:S01]  /*33b0*/  S2R R219, SR_TID.X ;  /* 0x0000000000db7919 */ /* 0x000f220000002100 */
[C---:B------:R-:W-:Y:S01]  /*33c0*/  IMAD.SHL.U32 R16, R2.reuse, 0x2, RZ ;  /* 0x0000000202107824 */ /* 0x040fe200078e00ff */
[----:B-1----:R-:W-:Y:S01]  /*33d0*/  LOP3.LUT R10, R5, 0x3, RZ, 0xc0, !PT ;  /* 0x00000003050a7812 */ /* 0x002fe200078ec0ff */
[----:B------:R-:W-:Y:S01]  /*33e0*/  IMAD.U32 R233, RZ, RZ, UR5 ;  /* 0x00000005ffe97e24 */ /* 0x000fe2000f8e00ff */
[----:B------:R-:W0:Y:S01]  /*33f0*/  LDGDEPBAR ;  /* 0x00000000000079af */ /* 0x000e220000000000 */
[----:B------:R-:W-:Y:S02]  /*3400*/  VIADD R234, R237, UR36 ;  /* 0x00000024edea7c36 */ /* 0x000fe40008000000 */
[----:B------:R-:W-:Y:S01]  /*3410*/  IMAD.SHL.U32 R226, R2, 0x10, RZ ;  /* 0x0000001002e27824 */ /* 0x000fe200078e00ff */
[----:B------:R-:W1:Y:S01]  /*3420*/  LDC R248, c[0x0][0x44c] ;  /* 0x00011300fff87b82 */ /* 0x000e620000000800 */
[----:B--2---:R-:W-:-:S04]  /*3430*/  UISETP.NE.U32.AND UP0, UPT, UR10, URZ, UPT ;  /* 0x000000ff0a00728c */ /* 0x004fc8000bf05070 */
[----:B------:R-:W-:Y:S01]  /*3440*/  UISETP.NE.AND.EX UP0, UPT, UR11, URZ, UPT, UP0 ;  /* 0x000000ff0b00728c */ /* 0x000fe2000bf05300 */
[----:B---3--:R-:W2:Y:S05]  /*3450*/  LDG.E.64 R14, desc[UR34][R18.64+0x8] ;  /* 0x00000822120e7981 */ /* 0x008eaa000c1e1b00 */
[----:B------:R-:W-:Y:S01]  /*3460*/  PLOP3.LUT P0, PT, PT, PT, UP0, 0x80, 0x8 ;  /* 0x000000000008781c */ /* 0x000fe20003f0f008 */
[----:B------:R-:W3:Y:S04]  /*3470*/  LDG.E.64 R12, desc[UR34][R18.64] ;  /* 0x00000022120c7981 */ /* 0x000ee8000c1e1b00 */
[----:B------:R-:W4:Y:S01]  /*3480*/  @UP0 LDCU.64 UR8, c[0x0][0x540] ;  /* 0x0000a800ff0807ac */ /* 0x000f220008000a00 */
[----:B------:R-:W-:Y:S01]  /*3490*/  @UP0 UMOV UR12, UR24 ;  /* 0x00000018000c0c82 */ /* 0x000fe20008000000 */
[----:B------:R-:W-:Y:S01]  /*34a0*/  @UP0 UMOV UR13, URZ ;  /* 0x000000ff000d0c82 */ /* 0x000fe20008000000 */
[----:B------:R-:W-:Y:S01]  /*34b0*/  LOP3.LUT R9, R16, 0x6, RZ, 0xc0, !PT ;  /* 0x0000000610097812 */ /* 0x000fe200078ec0ff */
[----:B------:R-:W1:Y:S01]  /*34c0*/  @UP0 LDCU UR5, c[0x0][0x458] ;  /* 0x00008b00ff0507ac */ /* 0x000e620008000800 */
[----:B----4-:R-:W-:-:S02]  /*34d0*/  @UP0 UIMAD.WIDE.U32 UR12, UR23, UR8, UR12 ;  /* 0x00000008170c02a5 */ /* 0x010fc4000f8e000c */
[----:B------:R-:W-:Y:S01]  /*34e0*/  LOP3.LUT R9, R9, 0xe0, R8, 0xf8, !PT ;  /* 0x000000e009097812 */ /* 0x000fe200078ef808 */
[----:B------:R-:W-:Y:S01]  /*34f0*/  IMAD.SHL.U32 R5, R2, 0x40, RZ ;  /* 0x0000004002057824 */ /* 0x000fe200078e00ff */
[----:B------:R-:W-:Y:S01]  /*3500*/  LOP3.LUT R16, R16, 0x20, RZ, 0xc0, !PT ;  /* 0x0000002010107812 */ /* 0x000fe200078ec0ff */
[----:B------:R-:W-:Y:S02]  /*3510*/  @UP0 UIMAD UR9, UR23, UR9, UR13 ;  /* 0x00000009170902a4 */ /* 0x000fe4000f8e020d */
[----:B------:R-:W-:Y:S01]  /*3520*/  @UP0 ULEA UR10, UP1, UR12, UR10, 0x2 ;  /* 0x0000000a0c0a0291 */ /* 0x000fe2000f8210ff */
[----:B------:R-:W-:Y:S02]  /*3530*/  IMAD R234, R233, 0x40, R234 ;  /* 0x00000040e9ea7824 */ /* 0x000fe400078e02ea */
[----:B------:R-:W-:Y:S01]  /*3540*/  IMAD.SHL.U32 R218, R219, 0x2, RZ ;  /* 0x00000002dbda7824 */ /* 0x000fe200078e00ff */
[----:B------:R-:W-:Y:S02]  /*3550*/  @UP0 ULEA.HI.X UR11, UR12, UR11, UR9, 0x2, UP1 ;  /* 0x0000000b0c0b0291 */ /* 0x000fe400088f1409 */
[----:B------:R-:W-:-:S02]  /*3560*/  IMAD.U32 R20, RZ, RZ, UR10 ;  /* 0x0000000aff147e24 */ /* 0x000fc4000f8e00ff */
[----:B------:R-:W-:Y:S01]  /*3570*/  IMAD.SHL.U32 R216, R219, 0x20, RZ ;  /* 0x00000020dbd87824 */ /* 0x000fe200078e00ff */
[C---:B------:R-:W-:Y:S01]  /*3580*/  R2P PR, R2.reuse, 0x6 ;  /* 0x0000000602007804 */ /* 0x040fe20000000000 */
[----:B------:R-:W-:Y:S01]  /*3590*/  IMAD.U32 R21, RZ, RZ, UR11 ;  /* 0x0000000bff157e24 */ /* 0x000fe2000f8e00ff */
[----:B------:R-:W-:Y:S01]  /*35a0*/  SHF.R.U32.HI R232, RZ, 0x2, R219 ;  /* 0x00000002ffe87819 */ /* 0x000fe200000116db */
[----:B------:R-:W-:Y:S01]  /*35b0*/  IMAD.SHL.U32 R8, R2, 0x20, RZ ;  /* 0x0000002002087824 */ /* 0x000fe200078e00ff */
[----:B------:R-:W-:Y:S01]  /*35c0*/  LOP3.LUT R16, R16, 0x18, R3, 0xf8, !PT ;  /* 0x0000001810107812 */ /* 0x000fe200078ef803 */
[----:B------:R-:W-:Y:S01]  /*35d0*/  IMAD R233, R233, 0x4, R10 ;  /* 0x00000004e9e97824 */ /* 0x000fe200078e020a */
[----:B------:R4:W3:Y:S01]  /*35e0*/  @P0 LDG.E R0, desc[UR34][R20.64] ;  /* 0x0000002214000981 */ /* 0x0008e2000c1e1900 */
[----:B------:R-:W-:Y:S01]  /*35f0*/  LOP3.LUT R3, R5, 0x1c0, RZ, 0xc0, !PT ;  /* 0x000001c005037812 */ /* 0x000fe200078ec0ff */
[----:B------:R-:W-:Y:S01]  /*3600*/  IMAD.U32 R10, RZ, RZ, UR30 ;  /* 0x0000001eff0a7e24 */ /* 0x000fe2000f8e00ff */
[----:B------:R-:W-:Y:S01]  /*3610*/  LOP3.LUT R11, R8, 0x200, RZ, 0xc0, !PT ;  /* 0x00000200080b7812 */ /* 0x000fe200078ec0ff */
[----:B------:R-:W-:Y:S01]  /*3620*/  IMAD.SHL.U32 R217, R219, 0x8, RZ ;  /* 0x00000008dbd97824 */ /* 0x000fe200078e00ff */
[----:B------:R-:W-:Y:S01]  /*3630*/  LOP3.LUT R3, R3, 0x38, R6, 0xf8, !PT ;  /* 0x0000003803037812 */ /* 0x000fe200078ef806 */
[----:B------:R-:W-:Y:S01]  /*3640*/  IMAD.MOV.U32 R229, RZ, RZ, 0x40 ;  /* 0x00000040ffe57424 */ /* 0x000fe200078e00ff */
[----:B------:R-:W-:Y:S01]  /*3650*/  LOP3.LUT R226, R11, 0x3800, R226, 0xf8, !PT ;  /* 0x000038000be27812 */ /* 0x000fe200078ef8e2 */
[----:B------:R-:W-:Y:S01]  /*3660*/  IMAD.MOV.U32 R227, RZ, RZ, 0x20 ;  /* 0x00000020ffe37424 */ /* 0x000fe200078e00ff */
[----:B------:R-:W-:Y:S01]  /*3670*/  IADD3 R11, PT, PT, R9, UR38, R10 ;  /* 0x00000026090b7c10 */ /* 0x000fe2000fffe00a */
[----:B------:R-:W-:Y:S01]  /*3680*/  IMAD.MOV.U32 R250, RZ, RZ, 0x20 ;  /* 0x00000020fffa7424 */ /* 0x000fe200078e00ff */
[----:B------:R-:W-:Y:S01]  /*3690*/  LOP3.LUT R9, R16, 0x1c0, R5, 0xf8, !PT ;  /* 0x000001c010097812 */ /* 0x000fe200078ef805 */
[----:B------:R-:W-:Y:S01]  /*36a0*/  IMAD.MOV.U32 R249, RZ, RZ, 0x40 ;  /* 0x00000040fff97424 */ /* 0x000fe200078e00ff */
[----:B------:R-:W-:Y:S01]  /*36b0*/  LOP3.LUT R7, R3, 0x8, R7, 0x78, !PT ;  /* 0x0000000803077812 */ /* 0x000fe200078e7807 */
[----:B------:R-:W-:Y:S01]  /*36c0*/  IMAD.MOV.U32 R246, RZ, RZ, 0x4 ;  /* 0x00000004fff67424 */ /* 0x000fe200078e00ff */
[----:B------:R-:W-:-:S02]  /*36d0*/  LOP3.LUT R17, R5, 0x200, RZ, 0xc0, !PT ;  /* 0x0000020005117812 */ /* 0x000fc400078ec0ff */
[----:B------:R-:W-:Y:S02]  /*36e0*/  CS2R R190, SRZ ;  /* 0x0000000000be7805 */ /* 0x000fe4000001ff00 */
[----:B------:R-:W-:Y:S02]  /*36f0*/  LOP3.LUT R3, R3, 0x8, R2, 0x78, !PT ;  /* 0x0000000803037812 */ /* 0x000fe400078e7802 */
[----:B------:R-:W-:Y:S02]  /*3700*/  CS2R R188, SRZ ;  /* 0x0000000000bc7805 */ /* 0x000fe4000001ff00 */
[----:B------:R-:W-:Y:S02]  /*3710*/  LOP3.LUT R6, R9, 0x38, R6, 0x78, !PT ;  /* 0x0000003809067812 */ /* 0x000fe400078e7806 */
[----:B------:R-:W-:Y:S01]  /*3720*/  CS2R R194, SRZ ;  /* 0x0000000000c27805 */ /* 0x000fe2000001ff00 */
[----:B-1----:R-:W1:Y:S01]  /*3730*/  @P0 MUFU.RCP R9, UR5 ;  /* 0x0000000500090d08 */ /* 0x002e620008001000 */
[----:B------:R-:W-:Y:S01]  /*3740*/  LOP3.LUT R8, R17, 0xc00, R8, 0xf8, !PT ;  /* 0x00000c0011087812 */ /* 0x000fe200078ef808 */
[C---:B------:R-:W-:Y:S01]  /*3750*/  IMAD.SHL.U32 R10, R219.reuse, 0x10, RZ ;  /* 0x00000010db0a7824 */ /* 0x040fe200078e00ff */
[----:B------:R-:W-:Y:S01]  /*3760*/  LOP3.LUT R226, R226, R3, RZ, 0xfc, !PT ;  /* 0x00000003e2e27212 */ /* 0x000fe200078efcff */
[----:B------:R-:W-:Y:S01]  /*3770*/  IMAD.SHL.U32 R3, R219, 0x40, RZ ;  /* 0x00000040db037824 */ /* 0x000fe200078e00ff */
[----:B------:R-:W-:Y:S01]  /*3780*/  LOP3.LUT R8, R8, R7, RZ, 0xfc, !PT ;  /* 0x0000000708087212 */ /* 0x000fe200078efcff */
[----:B------:R-:W-:Y:S01]  /*3790*/  UIMAD UR10, UR23, UR41, UR24 ;  /* 0x00000029170a72a4 */ /* 0x000fe2000f8e0218 */
[----:B------:R-:W-:Y:S01]  /*37a0*/  LOP3.LUT R7, R218, 0x38, RZ, 0xc0, !PT ;  /* 0x00000038da077812 */ /* 0x000fe200078ec0ff */
[----:B------:R-:W-:Y:S01]  /*37b0*/  UIADD3 UR30, UPT, UPT, UR30, 0x40, URZ ;  /* 0x000000401e1e7890 */ /* 0x000fe2000fffe0ff */
[----:B------:R-:W-:-:S02]  /*37c0*/  IADD3 R234, PT, PT, R234, -0x59, -R11 ;  /* 0xffffffa7eaea7810 */ /* 0x000fc40007ffe80b */
        /* <DEDUP_REMOVED lines=15> */
[----:B------:R-:W-:Y:S02]  /*38c0*/  LOP3.LUT R16, R11, 0x3800, R10, 0xf8, !PT ;  /* 0x000038000b107812 */ /* 0x000fe400078ef80a */
[----:B------:R-:W-:Y:S02]  /*38d0*/  CS2R R176, SRZ ;  /* 0x0000000000b07805 */ /* 0x000fe4000001ff00 */
[----:B------:R-:W-:-:S02]  /*38e0*/  LOP3.LUT R11, R216, 0xc00, RZ, 0xc0, !PT ;  /* 0x00000c00d80b7812 */ /* 0x000fc400078ec0ff */
[----:B------:R-:W-:Y:S02]  /*38f0*/  CS2R R170, SRZ ;  /* 0x0000000000aa7805 */ /* 0x000fe4000001ff00 */
[----:B------:R-:W-:Y:S02]  /*3900*/  LOP3.LUT R10, R7, 0x1c0, R10, 0xf8, !PT ;  /* 0x000001c0070a7812 */ /* 0x000fe400078ef80a */
[----:B------:R-:W-:Y:S02]  /*3910*/  CS2R R168, SRZ ;  /* 0x0000000000a87805 */ /* 0x000fe4000001ff00 */
[C-C-:B------:R-:W-:Y:S02]  /*3920*/  LOP3.LUT R7, R5.reuse, 0xc00, R216.reuse, 0xf8, !PT ;  /* 0x00000c0005077812 */ /* 0x140fe400078ef8d8 */
[----:B------:R-:W-:Y:S02]  /*3930*/  CS2R R166, SRZ ;  /* 0x0000000000a67805 */ /* 0x000fe4000001ff00 */
[----:B------:R-:W-:Y:S01]  /*3940*/  LOP3.LUT R220, R2, 0x8, R17, 0x78, !PT ;  /* 0x0000000802dc7812 */ /* 0x000fe200078e7811 */
[----:B------:R-:W-:Y:S01]  /*3950*/  USHF.L.U32 UR10, UR10, 0x5, URZ ;  /* 0x000000050a0a7899 */ /* 0x000fe200080006ff */
[----:B------:R-:W-:-:S02]  /*3960*/  LOP3.LUT R5, R5, 0x400, R216, 0xf8, !PT ;  /* 0x0000040005057812 */ /* 0x000fc400078ef8d8 */
[----:B------:R-:W-:Y:S02]  /*3970*/  CS2R R164, SRZ ;  /* 0x0000000000a47805 */ /* 0x000fe4000001ff00 */
[----:B------:R-:W-:Y:S01]  /*3980*/  LOP3.LUT R11, R11, 0x6, R218, 0xf8, !PT ;  /* 0x000000060b0b7812 */ /* 0x000fe200078ef8da */
[----:B------:R-:W-:Y:S01]  /*3990*/  USHF.R.S32.HI UR11, URZ, 0x1f, UR10 ;  /* 0x0000001fff0b7899 */ /* 0x000fe2000801140a */
[----:B------:R-:W-:Y:S02]  /*39a0*/  SEL R229, R229, 0xffffffc0, !P2 ;  /* 0xffffffc0e5e57807 */ /* 0x000fe40005000000 */
[----:B------:R-:W-:Y:S02]  /*39b0*/  CS2R R158, SRZ ;  /* 0x00000000009e7805 */ /* 0x000fe4000001ff00 */
[----:B------:R-:W-:Y:S02]  /*39c0*/  LEA R226, R226, UR25, 0x1 ;  /* 0x00000019e2e27c11 */ /* 0x000fe4000f8e08ff */
[----:B------:R-:W-:-:S02]  /*39d0*/  CS2R R156, SRZ ;  /* 0x00000000009c7805 */ /* 0x000fc4000001ff00 */
[----:B------:R-:W-:Y:S02]  /*39e0*/  SEL R227, R227, 0xffffffe0, !P1 ;  /* 0xffffffe0e3e37807 */ /* 0x000fe40004800000 */
[----:B------:R-:W-:Y:S02]  /*39f0*/  CS2R R162, SRZ ;  /* 0x0000000000a27805 */ /* 0x000fe4000001ff00 */
[----:B------:R-:W-:Y:S01]  /*3a00*/  LEA R8, R8, UR25, 0x1 ;  /* 0x0000001908087c11 */ /* 0x000fe2000f8e08ff */
[----:B------:R-:W-:Y:S01]  /*3a10*/  IMAD.IADD R224, R229, 0x1, R226 ;  /* 0x00000001e5e07824 */ /* 0x000fe200078e02e2 */
[----:B------:R-:W-:Y:S02]  /*3a20*/  LEA R6, R6, UR25, 0x1 ;  /* 0x0000001906067c11 */ /* 0x000fe4000f8e08ff */
[----:B------:R-:W-:Y:S02]  /*3a30*/  CS2R R160, SRZ ;  /* 0x0000000000a07805 */ /* 0x000fe4000001ff00 */
[----:B------:R-:W-:-:S02]  /*3a40*/  LOP3.LUT R239, R2, 0x8, R219, 0x78, !PT ;  /* 0x0000000802ef7812 */ /* 0x000fc400078e78db */
[----:B------:R-:W-:Y:S02]  /*3a50*/  CS2R R154, SRZ ;  /* 0x00000000009a7805 */ /* 0x000fe4000001ff00 */
[----:B------:R-:W-:Y:S02]  /*3a60*/  CS2R R152, SRZ ;  /* 0x0000000000987805 */ /* 0x000fe4000001ff00 */
[----:B------:R-:W-:Y:S02]  /*3a70*/  CS2R R150, SRZ ;  /* 0x0000000000967805 */ /* 0x000fe4000001ff00 */
        /* <DEDUP_REMOVED lines=41> */
[----:B----4-:R-:W-:Y:S02]  /*3d10*/  CS2R R20, SRZ ;  /* 0x0000000000147805 */ /* 0x010fe4000001ff00 */
[----:B------:R-:W-:Y:S01]  /*3d20*/  SHF.R.U32.HI R247, RZ, 0x2, R219 ;  /* 0x00000002fff77819 */ /* 0x000fe200000116db */
[----:B------:R-:W-:Y:S01]  /*3d30*/  VIADD R222, R8, UR51 ;  /* 0x0000003308de7c36 */ /* 0x000fe20008000000 */
[----:B------:R-:W-:Y:S01]  /*3d40*/  UMOV UR12, URZ ;  /* 0x000000ff000c7c82 */ /* 0x000fe20008000000 */
[----:B------:R-:W-:Y:S01]  /*3d50*/  IMAD.IADD R225, R227, 0x1, R226 ;  /* 0x00000001e3e17824 */ /* 0x000fe200078e02e2 */
[----:B------:R-:W4:Y:S01]  /*3d60*/  LDCU UR5, c[0x0][0x440] ;  /* 0x00008800ff0577ac */ /* 0x000f220008000800 */
[----:B------:R-:W-:-:S02]  /*3d70*/  VIADD R221, R6, UR51 ;  /* 0x0000003306dd7c36 */ /* 0x000fc40008000000 */
[----:B------:R-:W-:Y:S01]  /*3d80*/  IMAD.IADD R223, R227, 0x1, R224 ;  /* 0x00000001e3df7824 */ /* 0x000fe200078e02e0 */
[----:B------:R-:W-:Y:S01]  /*3d90*/  UISETP.GE.AND UP1, UPT, UR30, UR36, UPT ;  /* 0x000000241e00728c */ /* 0x000fe2000bf26270 */
[----:B------:R-:W1:Y:S01]  /*3da0*/  LDCU UR8, c[0x0][0x3e0] ;  /* 0x00007c00ff0877ac */ /* 0x000e620008000800 */
[----:B------:R-:W1:Y:S01]  /*3db0*/  LDCU UR9, c[0x0][0x45c] ;  /* 0x00008b80ff0977ac */ /* 0x000e620008000800 */
[----:B------:R-:W-:Y:S01]  /*3dc0*/  USHF.L.U32 UR47, UR47, 0x3, URZ ;  /* 0x000000032f2f7899 */ /* 0x000fe200080006ff */
[----:B--2---:R-:W-:Y:S01]  /*3dd0*/  IADD3 R4, P4, P3, R14, UR10, R4 ;  /* 0x0000000a0e047c10 */ /* 0x004fe2000fb9e004 */
[----:B------:R-:W2:Y:S01]  /*3de0*/  LDCU.U8 UR10, c[0x0][0x4f8] ;  /* 0x00009f00ff0a77ac */ /* 0x000ea20008000000 */
[----:B---3--:R-:W-:Y:S02]  /*3df0*/  R2UR UR58, R12 ;  /* 0x000000000c3a72ca */ /* 0x008fe400000e0000 */
[----:B------:R-:W-:Y:S01]  /*3e00*/  R2UR UR59, R13 ;  /* 0x000000000d3b72ca */ /* 0x000fe200000e0000 */
[----:B-1----:R-:W-:Y:S01]  /*3e10*/  @P0 FMUL.FTZ R9, R0, R9 ;  /* 0x0000000900090220 */ /* 0x002fe20000410000 */
[----:B------:R-:W-:-:S02]  /*3e20*/  LOP3.LUT R0, R7, R220, RZ, 0xfc, !PT ;  /* 0x000000dc07007212 */ /* 0x000fc400078efcff */
[----:B------:R-:W-:Y:S02]  /*3e30*/  LOP3.LUT R220, R5, R220, RZ, 0xfc, !PT ;  /* 0x000000dc05dc7212 */ /* 0x000fe400078efcff */
[----:B------:R-:W-:-:S05]  /*3e40*/  LOP3.LUT R5, R11, R10, RZ, 0xfc, !PT ;  /* 0x0000000a0b057212 */ /* 0x000fca00078efcff */
[----:B------:R1:W-:Y:S01]  /*3e50*/  STL [R1+0x4], R5 ;  /* 0x0000040501007387 */ /* 0x0003e20000100800 */
[----:B------:R-:W-:Y:S02]  /*3e60*/  @P0 R2UR UR13, R9 ;  /* 0x00000000090d02ca */ /* 0x000fe400000e0000 */
[----:B------:R-:W-:Y:S02]  /*3e70*/  LOP3.LUT P0, RZ, R219, 0x4, RZ, 0xc0, !PT ;  /* 0x00000004dbff7812 */ /* 0x000fe4000780c0ff */
[----:B------:R-:W-:Y:S02]  /*3e80*/  LOP3.LUT R7, R217, 0x38, RZ, 0xc0, !PT ;  /* 0x00000038d9077812 */ /* 0x000fe400078ec0ff */
[----:B-1----:R-:W-:Y:S01]  /*3e90*/  IADD3.X R5, PT, PT, R15, UR11, RZ, P4, P3 ;  /* 0x0000000b0f057c10 */ /* 0x002fe2000a7e64ff */
[----:B------:R-:W1:Y:S04]  /*3ea0*/  LDCU UR11, c[0x0][0x590] ;  /* 0x0000b200ff0b77ac */ /* 0x000e680008000800 */
[----:B------:R3:W-:Y:S04]  /*3eb0*/  STL [R1], R5 ;  /* 0x0000000501007387 */ /* 0x0007e80000100800 */
[----:B------:R1:W-:Y:S01]  /*3ec0*/  STL [R1+0x8], R238 ;  /* 0x000008ee01007387 */ /* 0x0003e20000100800 */
[----:B---3--:R-:W-:-:S05]  /*3ed0*/  IMAD.MOV.U32 R5, RZ, RZ, 0x10 ;  /* 0x00000010ff057424 */ /* 0x008fca00078e00ff */
[----:B------:R-:W-:Y:S02]  /*3ee0*/  SEL R5, R5, 0xfffffff0, !P0 ;  /* 0xfffffff005057807 */ /* 0x000fe40004000000 */
[----:B------:R-:W-:Y:S01]  /*3ef0*/  LOP3.LUT R5, R7, 0x40, RZ, 0xfc, !PT ;  /* 0x0000004007057812 */ /* 0x000fe200078efcff */
[----:B------:R-:W-:-:S05]  /*3f00*/  IMAD.WIDE.U32 R4, R4, -0x2daee0ad, RZ ;  /* 0xd2511f5304047825 */ /* 0x000fca00078e00ff */
[----:B------:R3:W-:Y:S01]  /*3f10*/  STL.64 [R1+0x10], R4 ;  /* 0x0000100401007387 */ /* 0x0007e20000100a00 */
[C---:B------:R-:W-:Y:S02]  /*3f20*/  LOP3.LUT P3, RZ, R219.reuse, 0x2, RZ, 0xc0, !PT ;  /* 0x00000002dbff7812 */ /* 0x040fe4000786c0ff */
[----:B------:R-:W-:Y:S02]  /*3f30*/  LOP3.LUT P4, RZ, R219, 0x8, RZ, 0xc0, !PT ;  /* 0x00000008dbff7812 */ /* 0x000fe4000788c0ff */
[C---:B------:R-:W-:Y:S02]  /*3f40*/  LOP3.LUT R252, R7.reuse, 0x80, RZ, 0xfc, !PT ;  /* 0x0000008007fc7812 */ /* 0x040fe400078efcff */
[----:B------:R-:W-:Y:S01]  /*3f50*/  LOP3.LUT R251, R7, 0xc0, RZ, 0xfc, !PT ;  /* 0x000000c007fb7812 */ /* 0x000fe200078efcff */
[----:B------:R-:W-:Y:S01]  /*3f60*/  @UP0 UMOV UR12, UR13 ;  /* 0x0000000d000c0c82 */ /* 0x000fe20008000000 */
[----:B-1----:R-:W-:Y:S02]  /*3f70*/  USHF.L.U32 UR11, UR11, 0x6, URZ ;  /* 0x000000060b0b7899 */ /* 0x002fe400080006ff */
        /* <DEDUP_REMOVED lines=11> */
[----:B--234-:R-:W-:-:S12]  /*4030*/  UIADD3 UR13, UPT, UPT, UR59, 0x646e171e, URZ ;  /* 0x646e171e3b0d7890 */ /* 0x01cfd8000fffe0ff */
.L_x_2187:
[----:B------:R-:W0:Y:S01]  /*4040*/  LDGDEPBAR ;  /* 0x00000000000079af */ /* 0x000e220000000000 */
[C---:B------:R-:W-:Y:S01]  /*4050*/  IMAD.IADD R117, R222.reuse, 0x1, R227 ;  /* 0x00000001de757824 */ /* 0x040fe200078e02e3 */
[----:B------:R-:W-:Y:S01]  /*4060*/  PLOP3.LUT P5, PT, PT, PT, UP1, 0x80, 0x8 ;  /* 0x000000000008781c */ /* 0x000fe20003faf018 */
[----:B------:R-:W-:Y:S03]  /*4070*/  IMAD.IADD R116, R222, 0x1, R229 ;  /* 0x00000001de747824 */ /* 0x000fe600078e02e5 */
[----:B------:R-:W2:Y:S01]  /*4080*/  LDL R130, [R1] ;  /* 0x0000000001827983 */ /* 0x000ea20000100800 */
[----:B------:R-:W-:Y:S01]  /*4090*/  SEL R229, R249, 0xffffffc0, !P0 ;  /* 0xffffffc0f9e57807 */ /* 0x000fe20004000000 */
[----:B------:R-:W-:Y:S01]  /*40a0*/  IMAD.MOV.U32 R213, RZ, RZ, 0x10 ;  /* 0x00000010ffd57424 */ /* 0x000fe200078e00ff */
[----:B------:R-:W-:Y:S01]  /*40b0*/  PLOP3.LUT P1, PT, PT, PT, UP1, 0x80, 0x8 ;  /* 0x000000000008781c */ /* 0x000fe20003f2f018 */
[----:B------:R-:W-:Y:S02]  /*40c0*/  IMAD.IADD R227, R227, 0x1, R116 ;  /* 0x00000001e3e37824 */ /* 0x000fe400078e0274 */
[----:B------:R-:W3:Y:S01]  /*40d0*/  LDL.64 R128, [R1+0x10] ;  /* 0x0000100001807983 */ /* 0x000ee20000100a00 */
[----:B------:R-:W-:Y:S01]  /*40e0*/  PLOP3.LUT P2, PT, PT, PT, UP1, 0x80, 0x8 ;  /* 0x000000000008781c */ /* 0x000fe20003f4f018 */
[----:B------:R-:W-:Y:S01]  /*40f0*/  IMAD.U32 R118, RZ, RZ, UR40 ;  /* 0x00000028ff767e24 */ /* 0x000fe2000f8e00ff */
[----:B------:R-:W-:Y:S01]  /*4100*/  SEL R213, R213, 0xfffffff0, !P0 ;  /* 0xfffffff0d5d57807 */ /* 0x000fe20004000000 */
[C---:B------:R-:W-:Y:S01]  /*4110*/  VIADD R119, R234.reuse, 0x19 ;  /* 0x00000019ea777836 */ /* 0x040fe20000000000 */
[----:B------:R-:W-:Y:S01]  /*4120*/  PLOP3.LUT P6, PT, PT, PT, UP1, 0x80, 0x8 ;  /* 0x000000000008781c */ /* 0x000fe20003fcf018 */
[C---:B------:R-:W-:Y:S01]  /*4130*/  VIADD R121, R234.reuse, 0x21 ;  /* 0x00000021ea797836 */ /* 0x040fe20000000000 */
[----:B------:R-:W-:Y:S01]  /*4140*/  SHF.R.U32.HI R125, RZ, 0x7, R219 ;  /* 0x00000007ff7d7819 */ /* 0x000fe200000116db */
[C---:B------:R-:W-:Y:S01]  /*4150*/  VIADD R120, R234.reuse, 0x18 ;  /* 0x00000018ea787836 */ /* 0x040fe20000000000 */
[----:B------:R-:W-:Y:S01]  /*4160*/  IABS R119, R119 ;  /* 0x0000007700777213 */ /* 0x000fe20000000000 */
[C---:B------:R-:W-:Y:S01]  /*4170*/  VIADD R122, R234.reuse, 0x20 ;  /* 0x00000020ea7a7836 */ /* 0x040fe20000000000 */
[----:B------:R-:W-:Y:S01]  /*4180*/  IABS R121, R121 ;  /* 0x0000007900797213 */ /* 0x000fe20000000000 */
[----:B------:R-:W-:Y:S01]  /*4190*/  VIADD R124, R234, 0x10 ;  /* 0x00000010ea7c7836 */ /* 0x000fe20000000000 */
[----:B------:R-:W-:Y:S01]  /*41a0*/  I2FP.F32.S32 R119, R119 ;  /* 0x0000007700777245 */ /* 0x000fe20000201400 */
[----:B------:R-:W-:Y:S01]  /*41b0*/  VIADD R233, R233, 0xfffffffc ;  /* 0xfffffffce9e97836 */ /* 0x000fe20000000000 */
[----:B------:R-:W-:Y:S01]  /*41c0*/  I2FP.F32.S32 R121, R121 ;  /* 0x0000007900797245 */ /* 0x000fe20000201400 */
[----:B------:R-:W-:Y:S01]  /*41d0*/  UISETP.NE.AND UP2, UPT, UR45, URZ, UPT ;  /* 0x000000ff2d00728c */ /* 0x000fe2000bf45270 */
[----:B------:R-:W-:Y:S01]  /*41e0*/  IABS R120, R120 ;  /* 0x0000007800787213 */ /* 0x000fe20000000000 */
[----:B------:R-:W-:Y:S01]  /*41f0*/  IMAD.WIDE.U32 R126, R233, -0x326172a9, RZ ;  /* 0xcd9e8d57e97e7825 */ /* 0x000fe200078e00ff */
[----:B------:R-:W-:Y:S02]  /*4200*/  @P6 LOP3.LUT R123, R218, 0x6, RZ, 0xc0, !PT ;  /* 0x00000006da7b6812 */ /* 0x000fe400078ec0ff */
[----:B------:R-:W-:Y:S02]  /*4210*/  I2FP.F32.S32 R120, R120 ;  /* 0x0000007800787245 */ /* 0x000fe40000201400 */
[----:B------:R-:W-:Y:S02]  /*4220*/  @P5 LOP3.LUT R123, R123, 0xe0, R232, 0xf8, !PT ;  /* 0x000000e07b7b5812 */ /* 0x000fe400078ef8e8 */
[----:B------:R-:W-:Y:S02]  /*4230*/  PLOP3.LUT P5, PT, PT, PT, UP1, 0x80, 0x8 ;  /* 0x000000000008781c */ /* 0x000fe40003faf018 */
[----:B------:R-:W-:Y:S01]  /*4240*/  PLOP3.LUT P6, PT, PT, PT, UP1, 0x80, 0x8 ;  /* 0x000000000008781c */ /* 0x000fe20003fcf018 */
[----:B------:R-:W-:Y:S01]  /*4250*/  @P1 IMAD R118, R118, 0x40, R123 ;  /* 0x0000004076761824 */ /* 0x000fe200078e027b */
[----:B------:R-:W-:Y:S02]  /*4260*/  PLOP3.LUT P1, PT, PT, PT, UP1, 0x80, 0x8 ;  /* 0x000000000008781c */ /* 0x000fe40003f2f018 */
[----:B------:R-:W-:Y:S02]  /*4270*/  IABS R122, R122 ;  /* 0x0000007a007a7213 */ /* 0x000fe40000000000 */
[----:B------:R-:W-:Y:S02]  /*4280*/  @P2 ISETP.GE.AND P2, PT, R118, UR36, PT ;  /* 0x0000002476002c0c */ /* 0x000fe4000bf46270 */
[----:B------:R-:W-:Y:S02]  /*4290*/  I2FP.F32.S32 R122, R122 ;  /* 0x0000007a007a7245 */ /* 0x000fe40000201400 */
        /* <DEDUP_REMOVED lines=8> */
[----:B------:R-:W4:Y:S06]  /*4320*/  LDSM.16.M88.4 R100, [R225+0x18000] ;  /* 0x01800000e164783b */ /* 0x000f2c0000000200 */
[----:B------:R-:W4:Y:S06]  /*4330*/  LDSM.16.M88.4 R104, [R225+0x18800] ;  /* 0x01880000e168783b */ /* 0x000f2c0000000200 */
[----:B------:R-:W-:Y:S06]  /*4340*/  LDSM.16.M88.4 R108, [R116] ;  /* 0x00000000746c783b */ /* 0x000fec0000000200 */
[----:B------:R-:W4:Y:S01]  /*4350*/  LDSM.16.M88.4 R112, [R224+0x18000] ;  /* 0x01800000e070783b */ /* 0x000f220000000200 */
[C---:B-1----:R-:W-:Y:S08]  /*4360*/  HMMA.16816.F32 R4, R84.reuse, R88, RZ ;  /* 0x000000585404723c */ /* 0x042ff000000018ff */
[C---:B------:R-:W-:Y:S01]  /*4370*/  HMMA.16816.F32 R8, R84.reuse, R90, RZ ;  /* 0x0000005a5408723c */ /* 0x040fe200000018ff */
[----:B------:R-:W-:Y:S07]  /*4380*/  LDSM.16.M88.4 R88, [R227] ;  /* 0x00000000e358783b */ /* 0x000fee0000000200 */
[C---:B----4-:R-:W-:Y:S08]  /*4390*/  HMMA.16816.F32 R12, R84.reuse, R92, RZ ;  /* 0x0000005c540c723c */ /* 0x050ff000000018ff */
[----:B------:R-:W-:Y:S01]  /*43a0*/  HMMA.16816.F32 R16, R84, R94, RZ ;  /* 0x0000005e5410723c */ /* 0x000fe200000018ff */
[----:B------:R-:W1:Y:S06]  /*43b0*/  LDSM.16.M88.4 R84, [R224+0x18800] ;  /* 0x01880000e054783b */ /* 0x000e6c0000000200 */
[----:B------:R-:W4:Y:S01]  /*43c0*/  LDSM.16.M88.4 R92, [R223+0x18000] ;  /* 0x01800000df5c783b */ /* 0x000f220000000200 */
[C---:B------:R-:W-:Y:S08]  /*43d0*/  HMMA.16816.F32 R4, R96.reuse, R100, R4 ;  /* 0x000000646004723c */ /* 0x040ff00000001804 */
[C---:B------:R-:W-:Y:S01]  /*43e0*/  HMMA.16816.F32 R8, R96.reuse, R102, R8 ;  /* 0x000000666008723c */ /* 0x040fe20000001808 */
[----:B------:R-:W-:Y:S07]  /*43f0*/  LDSM.16.M88.4 R100, [R222+0x2000] ;  /* 0x00200000de64783b */ /* 0x000fee0000000200 */
[C---:B------:R-:W-:Y:S08]  /*4400*/  HMMA.16816.F32 R12, R96.reuse, R104, R12 ;  /* 0x00000068600c723c */ /* 0x040ff0000000180c */
[----:B------:R-:W-:Y:S01]  /*4410*/  HMMA.16816.F32 R16, R96, R106, R16 ;  /* 0x0000006a6010723c */ /* 0x000fe20000001810 */
[----:B------:R-:W4:Y:S06]  /*4420*/  LDSM.16.M88.4 R96, [R223+0x18800] ;  /* 0x01880000df60783b */ /* 0x000f2c0000000200 */
        /* <DEDUP_REMOVED lines=21> */
[----:B------:R-:W2:Y:S01]  /*4580*/  LDSM.16.M88.4 R100, [R227+0x2000] ;  /* 0x00200000e364783b */ /* 0x000ea20000000200 */
[C---:B------:R-:W-:Y:S08]  /*4590*/  HMMA.16816.F32 R4, R108.reuse, R112, R4 ;  /* 0x000000706c04723c */ /* 0x040ff00000001804 */
[C---:B------:R-:W-:Y:S01]  /*45a0*/  HMMA.16816.F32 R8, R108.reuse, R114, R8 ;  /* 0x000000726c08723c */ /* 0x040fe20000001808 */
[----:B------:R-:W-:Y:S07]  /*45b0*/  LDSM.16.M88.4 R112, [R226+0x1c000] ;  /* 0x01c00000e270783b */ /* 0x000fee0000000200 */
[C---:B----4-:R-:W-:Y:S08]  /*45c0*/  HMMA.16816.F32 R12, R108.reuse, R88, R12 ;  /* 0x000000586c0c723c */ /* 0x050ff0000000180c */
[----:B------:R-:W-:Y:S01]  /*45d0*/  HMMA.16816.F32 R16, R108, R90, R16 ;  /* 0x0000005a6c10723c */ /* 0x000fe20000001810 */
[----:B------:R-:W4:Y:S06]  /*45e0*/  LDSM.16.M88.4 R88, [R223+0x1a800] ;  /* 0x01a80000df58783b */ /* 0x000f2c0000000200 */
        /* <DEDUP_REMOVED lines=11> */
[C---:B----4-:R-:W-:Y:S08]  /*46a0*/  HMMA.16816.F32 R12, R100.reuse, R88, R12 ;  /* 0x00000058640c723c */ /* 0x050ff0000000180c */
        /* <DEDUP_REMOVED lines=22> */
[----:B------:R1:W4:Y:S06]  /*4810*/  LDSM.16.M88.4 R84, [R226+0x1e800] ;  /* 0x01e80000e254783b */ /* 0x00032c0000000200 */
[----:B------:R-:W4:Y:S01]  /*4820*/  LDSM.16.M88.4 R100, [R117+0x6000] ;  /* 0x006000007564783b */ /* 0x000f220000000200 */
[C---:B---3--:R-:W-:Y:S08]  /*4830*/  HMMA.16816.F32 R4, R108.reuse, R112, R4 ;  /* 0x000000706c04723c */ /* 0x048ff00000001804 */
[C---:B------:R-:W-:Y:S01]  /*4840*/  HMMA.16816.F32 R8, R108.reuse, R114, R8 ;  /* 0x000000726c08723c */ /* 0x040fe20000001808 */
[----:B------:R-:W-:Y:S07]  /*4850*/  LDSM.16.M88.4 R112, [R224+0x1e000] ;  /* 0x01e00000e070783b */ /* 0x000fee0000000200 */
[C---:B--2---:R-:W-:Y:S03]  /*4860*/  HMMA.16816.F32 R12, R108.reuse, R88, R12 ;  /* 0x000000586c0c723c */ /* 0x044fe6000000180c */
[----:B-1----:R-:W-:Y:S05]  /*4870*/  LEA R226, R239, UR4, 0x1 ;  /* 0x00000004efe27c11 */ /* 0x002fea000f8e08ff */
        /* <DEDUP_REMOVED lines=8> */
[----:B------:R3:W4:Y:S06]  /*4900*/  LDSM.16.M88.4 R84, [R224+0x1e800] ;  /* 0x01e80000e054783b */ /* 0x00072c0000000200 */
[----:B------:R2:W4:Y:S01]  /*4910*/  LDSM.16.M88.4 R92, [R227+0x6000] ;  /* 0x00600000e35c783b */ /* 0x0005220000000200 */
[C---:B------:R-:W-:Y:S08]  /*4920*/  HMMA.16816.F32 R4, R100.reuse, R104, R4 ;  /* 0x000000686404723c */ /* 0x040ff00000001804 */
[C---:B------:R-:W-:Y:S08]  /*4930*/  HMMA.16816.F32 R8, R100.reuse, R106, R8 ;  /* 0x0000006a6408723c */ /* 0x040ff00000001808 */
[C---:B-1----:R-:W-:Y:S03]  /*4940*/  HMMA.16816.F32 R12, R100.reuse, R88, R12 ;  /* 0x00000058640c723c */ /* 0x042fe6000000180c */
[--C-:B---3--:R-:W-:Y:S01]  /*4950*/  IMAD.IADD R224, R229, 0x1, R226.reuse ;  /* 0x00000001e5e07824 */ /* 0x108fe200078e02e2 */
[----:B--2---:R-:W-:Y:S04]  /*4960*/  SEL R227, R250, 0xffffffe0, !P3 ;  /* 0xffffffe0fae37807 */ /* 0x004fe80005800000 */
[----:B------:R-:W-:Y:S03]  /*4970*/  HMMA.16816.F32 R16, R100, R90, R16 ;  /* 0x0000005a6410723c */ /* 0x000fe60000001810 */
[C---:B------:R-:W-:Y:S05]  /*4980*/  IMAD.IADD R225, R227.reuse, 0x1, R226 ;  /* 0x00000001e3e17824 */ /* 0x040fea00078e02e2 */
[C---:B------:R-:W-:Y:S08]  /*4990*/  HMMA.16816.F32 R4, R108.reuse, R112, R4 ;  /* 0x000000706c04723c */ /* 0x040ff00000001804 */
        /* <DEDUP_REMOVED lines=9> */
[----:B------:R-:W-:Y:S01]  /*4a30*/  FFMA.FTZ R5, R120, -UR12, R5 ;  /* 0x8000000c78057c23 */ /* 0x000fe20008010005 */
[----:B------:R-:W-:Y:S01]  /*4a40*/  FFMA.FTZ R7, R122, -UR12, R7 ;  /* 0x8000000c7a077c23 */ /* 0x000fe20008010007 */
[----:B------:R-:W-:Y:S01]  /*4a50*/  @P6 VIADD R121, R118, 0x1 ;  /* 0x0000000176796836 */ /* 0x000fe20000000000 */
[----:B------:R-:W-:Y:S02]  /*4a60*/  @P5 FSEL R4, R4, -INF , !P2 ;  /* 0xff80000004045808 */ /* 0x000fe40005000000 */
[----:B------:R-:W-:Y:S01]  /*4a70*/  @P1 FSEL R6, R6, -INF , !P2 ;  /* 0xff80000006061808 */ /* 0x000fe20005000000 */
[----:B------:R-:W-:Y:S01]  /*4a80*/  FFMA.FTZ R10, R119, -UR12, R10 ;  /* 0x8000000c770a7c23 */ /* 0x000fe2000801000a */
[----:B------:R-:W-:Y:S01]  /*4a90*/  PLOP3.LUT P1, PT, PT, PT, UP1, 0x80, 0x8 ;  /* 0x000000000008781c */ /* 0x000fe20003f2f018 */
[----:B------:R-:W-:Y:S01]  /*4aa0*/  FFMA.FTZ R11, R120, -UR12, R11 ;  /* 0x8000000c780b7c23 */ /* 0x000fe2000801000b */
[----:B------:R-:W-:Y:S01]  /*4ab0*/  PLOP3.LUT P2, PT, PT, PT, UP1, 0x80, 0x8 ;  /* 0x000000000008781c */ /* 0x000fe20003f4f018 */
[----:B------:R-:W-:Y:S01]  /*4ac0*/  VIADD R119, R234, 0x9 ;  /* 0x00000009ea777836 */ /* 0x000fe20000000000 */
[----:B------:R-:W-:Y:S01]  /*4ad0*/  PLOP3.LUT P5, PT, PT, PT, UP1, 0x80, 0x8 ;  /* 0x000000000008781c */ /* 0x000fe20003faf018 */
[C---:B--2---:R-:W-:Y:S01]  /*4ae0*/  HMMA.16816.F32 R12, R92.reuse, R84, R12 ;  /* 0x000000545c0c723c */ /* 0x044fe2000000180c */
[----:B------:R-:W2:Y:S01]  /*4af0*/  LDL R84, [R1+0x4] ;  /* 0x0000040001547983 */ /* 0x000ea20000100800 */
[----:B------:R-:W-:Y:S01]  /*4b00*/  PLOP3.LUT P6, PT, PT, PT, UP1, 0x80, 0x8 ;  /* 0x000000000008781c */ /* 0x000fe20003fcf018 */
[----:B------:R-:W-:Y:S01]  /*4b10*/  IMAD.U32 R120, RZ, RZ, UR40 ;  /* 0x00000028ff787e24 */ /* 0x000fe2000f8e00ff */
[----:B------:R-:W-:Y:S03]  /*4b20*/  IABS R119, R119 ;  /* 0x0000007700777213 */ /* 0x000fe60000000000 */
[----:B------:R-:W-:Y:S01]  /*4b30*/  IMAD R120, R120, 0x2, R125 ;  /* 0x0000000278787824 */ /* 0x000fe200078e027d */
[----:B------:R-:W-:Y:S03]  /*4b40*/  HMMA.16816.F32 R16, R92, R86, R16 ;  /* 0x000000565c10723c */ /* 0x000fe60000001810 */
[----:B------:R-:W-:Y:S02]  /*4b50*/  I2FP.F32.S32 R119, R119 ;  /* 0x0000007700777245 */ /* 0x000fe40000201400 */
[----:B------:R-:W-:Y:S01]  /*4b60*/  @P5 ISETP.GE.AND P5, PT, R121, UR36, PT ;  /* 0x0000002479005c0c */ /* 0x000fe2000bfa6270 */
[----:B------:R-:W-:Y:S01]  /*4b70*/  VIADD R121, R234, 0x11 ;  /* 0x00000011ea797836 */ /* 0x000fe20000000000 */
[----:B------:R-:W-:Y:S01]  /*4b80*/  LOP3.LUT R120, R120, UR59, R129, 0x96, !PT ;  /* 0x0000003b78787c12 */ /* 0x000fe2000f8e9681 */
[----:B------:R-:W-:Y:S01]  /*4b90*/  @P6 VIADD R122, R118, 0x8 ;  /* 0x00000008767a6836 */ /* 0x000fe20000000000 */
[----:B------:R-:W-:Y:S02]  /*4ba0*/  @P1 FSEL R5, R5, -INF , !P5 ;  /* 0xff80000005051808 */ /* 0x000fe40006800000 */
[----:B------:R-:W-:Y:S01]  /*4bb0*/  PLOP3.LUT P1, PT, PT, PT, UP1, 0x80, 0x8 ;  /* 0x000000000008781c */ /* 0x000fe20003f2f018 */
[----:B------:R-:W-:Y:S01]  /*4bc0*/  FFMA.FTZ R12, R119, -UR12, R12 ;  /* 0x8000000c770c7c23 */ /* 0x000fe2000801000c */
[----:B------:R-:W-:Y:S02]  /*4bd0*/  @P2 FSEL R7, R7, -INF , !P5 ;  /* 0xff80000007072808 */ /* 0x000fe40006800000 */
[----:B------:R-:W-:Y:S02]  /*4be0*/  PLOP3.LUT P2, PT, PT, PT, UP1, 0x80, 0x8 ;  /* 0x000000000008781c */ /* 0x000fe40003f4f018 */
[----:B------:R-:W-:Y:S02]  /*4bf0*/  IABS R121, R121 ;  /* 0x0000007900797213 */ /* 0x000fe40000000000 */
[----:B------:R-:W-:Y:S01]  /*4c00*/  PLOP3.LUT P6, PT, PT, PT, UP1, 0x80, 0x8 ;  /* 0x000000000008781c */ /* 0x000fe20003fcf018 */
[----:B------:R-:W-:Y:S01]  /*4c10*/  FFMA.FTZ R18, R119, -UR12, R18 ;  /* 0x8000000c77127c23 */ /* 0x000fe20008010012 */
[----:B------:R-:W-:Y:S01]  /*4c20*/  I2FP.F32.S32 R121, R121 ;  /* 0x0000007900797245 */ /* 0x000fe20000201400 */
[----:B-----5:R-:W-:Y:S01]  /*4c30*/  FMUL.FTZ R119, R236, 1.4426950216293334961 ;  /* 0x3fb8aa3bec777820 */ /* 0x020fe20000410000 */
[----:B------:R-:W-:Y:S01]  /*4c40*/  PLOP3.LUT P5, PT, PT, PT, UP1, 0x80, 0x8 ;  /* 0x000000000008781c */ /* 0x000fe20003faf018 */
[----:B------:R-:W-:Y:S01]  /*4c50*/  @P1 VIADD R123, R118, 0x9 ;  /* 0x00000009767b1836 */ /* 0x000fe20000000000 */
[----:B------:R-:W-:Y:S01]  /*4c60*/  PLOP3.LUT P1, PT, PT, PT, UP1, 0x80, 0x8 ;  /* 0x000000000008781c */ /* 0x000fe20003f2f018 */
[C---:B------:R-:W-:Y:S01]  /*4c70*/  FFMA.FTZ R8, R121.reuse, -UR12, R8 ;  /* 0x8000000c79087c23 */ /* 0x040fe20008010008 */
[----:B------:R-:W-:Y:S01]  /*4c80*/  FFMA.FTZ R14, R121, -UR12, R14 ;  /* 0x8000000c790e7c23 */ /* 0x000fe2000801000e */
[----:B------:R-:W-:Y:S01]  /*4c90*/  @P2 ISETP.GE.AND P2, PT, R122, UR36, PT ;  /* 0x000000247a002c0c */ /* 0x000fe2000bf46270 */
[----:B------:R-:W-:Y:S01]  /*4ca0*/  VIADD R121, R234, 0x8 ;  /* 0x00000008ea797836 */ /* 0x000fe20000000000 */
[----:B------:R-:W-:Y:S02]  /*4cb0*/  IABS R122, R124 ;  /* 0x0000007c007a7213 */ /* 0x000fe40000000000 */
[----:B------:R-:W-:Y:S02]  /*4cc0*/  @P6 FSEL R8, R8, -INF , !P2 ;  /* 0xff80000008086808 */ /* 0x000fe40005000000 */
[----:B------:R-:W-:Y:S02]  /*4cd0*/  PLOP3.LUT P6, PT, PT, PT, UP1, 0x80, 0x8 ;  /* 0x000000000008781c */ /* 0x000fe40003fcf018 */
[----:B------:R-:W-:Y:S02]  /*4ce0*/  I2FP.F32.S32 R122, R122 ;  /* 0x0000007a007a7245 */ /* 0x000fe40000201400 */
[----:B------:R-:W-:Y:S02]  /*4cf0*/  @P1 FSEL R10, R10, -INF , !P2 ;  /* 0xff8000000a0a1808 */ /* 0x000fe40005000000 */
[----:B------:R-:W-:Y:S01]  /*4d00*/  PLOP3.LUT P1, PT, PT, PT, UP1, 0x80, 0x8 ;  /* 0x000000000008781c */ /* 0x000fe20003f2f018 */
[C---:B------:R-:W-:Y:S01]  /*4d10*/  FFMA.FTZ R9, R122.reuse, -UR12, R9 ;  /* 0x8000000c7a097c23 */ /* 0x040fe20008010009 */
[----:B------:R-:W-:Y:S01]  /*4d20*/  @P5 ISETP.GE.AND P5, PT, R123, UR36, PT ;  /* 0x000000247b005c0c */ /* 0x000fe2000bfa6270 */
[----:B------:R-:W-:Y:S01]  /*4d30*/  FFMA.FTZ R15, R122, -UR12, R15 ;  /* 0x8000000c7a0f7c23 */ /* 0x000fe2000801000f */
[----:B------:R-:W-:Y:S02]  /*4d40*/  PLOP3.LUT P2, PT, PT, PT, UP1, 0x80, 0x8 ;  /* 0x000000000008781c */ /* 0x000fe40003f4f018 */
[----:B------:R-:W-:Y:S01]  /*4d50*/  LOP3.LUT R124, R130, UR58, R127, 0x96, !PT ;  /* 0x0000003a827c7c12 */ /* 0x000fe2000f8e967f */
[----:B------:R-:W-:Y:S01]  /*4d60*/  IMAD.WIDE.U32 R130, R120, -0x326172a9, RZ ;  /* 0xcd9e8d5778827825 */ /* 0x000fe200078e00ff */
[----:B------:R-:W-:Y:S02]  /*4d70*/  @P6 FSEL R9, R9, -INF , !P5 ;  /* 0xff80000009096808 */ /* 0x000fe40006800000 */
[----:B------:R-:W-:Y:S01]  /*4d80*/  PLOP3.LUT P6, PT, PT, PT, UP1, 0x80, 0x8 ;  /* 0x000000000008781c */ /* 0x000fe20003fcf018 */
[----:B------:R-:W-:Y:S01]  /*4d90*/  IMAD.WIDE.U32 R124, R124, -0x2daee0ad, RZ ;  /* 0xd2511f537c7c7825 */ /* 0x000fe200078e00ff */
[----:B------:R-:W-:Y:S02]  /*4da0*/  LOP3.LUT R120, R126, UR55, R131, 0x96, !PT ;  /* 0x000000377e787c12 */ /* 0x000fe4000f8e9683 */
[----:B------:R-:W-:Y:S02]  /*4db0*/  @P1 FSEL R11, R11, -INF , !P5 ;  /* 0xff8000000b0b1808 */ /* 0x000fe40006800000 */
[----:B------:R-:W-:Y:S01]  /*4dc0*/  PLOP3.LUT P1, PT, PT, PT, UP1, 0x80, 0x8 ;  /* 0x000000000008781c */ /* 0x000fe20003f2f018 */
[----:B------:R-:W-:Y:S01]  /*4dd0*/  @P2 VIADD R123, R118, 0x10 ;  /* 0x00000010767b2836 */ /* 0x000fe20000000000 */
[----:B------:R-:W-:Y:S02]  /*4de0*/  LOP3.LUT R128, R128, UR54, R125, 0x96, !PT ;  /* 0x0000003680807c12 */ /* 0x000fe4000f8e967d */
[----:B------:R-:W-:Y:S02]  /*4df0*/  PLOP3.LUT P5, PT, PT, PT, UP1, 0x80, 0x8 ;  /* 0x000000000008781c */ /* 0x000fe40003faf018 */
[----:B------:R-:W-:Y:S01]  /*4e00*/  PLOP3.LUT P2, PT, PT, PT, UP1, 0x80, 0x8 ;  /* 0x000000000008781c */ /* 0x000fe20003f4f018 */
[----:B------:R-:W-:Y:S01]  /*4e10*/  IMAD.WIDE.U32 R128, R128, -0x326172a9, RZ ;  /* 0xcd9e8d5780807825 */ /* 0x000fe200078e00ff */
[----:B------:R-:W-:Y:S04]  /*4e20*/  @P6 ISETP.GE.AND P6, PT, R123, UR36, PT ;  /* 0x000000247b006c0c */ /* 0x000fe8000bfc6270 */
[----:B------:R-:W-:Y:S01]  /*4e30*/  LOP3.LUT R126, R130, UR50, R129, 0x96, !PT ;  /* 0x00000032827e7c12 */ /* 0x000fe2000f8e9681 */
[----:B------:R-:W-:Y:S01]  /*4e40*/  IMAD.WIDE.U32 R130, R120, -0x2daee0ad, RZ ;  /* 0xd2511f5378827825 */ /* 0x000fe200078e00ff */
[----:B------:R-:W-:Y:S02]  /*4e50*/  @P1 FSEL R12, R12, -INF , !P6 ;  /* 0xff8000000c0c1808 */ /* 0x000fe40007000000 */
[----:B------:R-:W-:Y:S01]  /*4e60*/  PLOP3.LUT P1, PT, PT, PT, UP1, 0x80, 0x8 ;  /* 0x000000000008781c */ /* 0x000fe20003f2f018 */
[----:B------:R-:W-:Y:S01]  /*4e70*/  IMAD.WIDE.U32 R126, R126, -0x2daee0ad, RZ ;  /* 0xd2511f537e7e7825 */ /* 0x000fe200078e00ff */
[----:B------:R-:W-:Y:S02]  /*4e80*/  @P5 FSEL R14, R14, -INF , !P6 ;  /* 0xff8000000e0e5808 */ /* 0x000fe40007000000 */
[----:B------:R-:W-:Y:S01]  /*4e90*/  PLOP3.LUT P6, PT, PT, PT, UP1, 0x80, 0x8 ;  /* 0x000000000008781c */ /* 0x000fe20003fcf018 */
[----:B------:R-:W-:Y:S01]  /*4ea0*/  @P2 VIADD R123, R118, 0x11 ;  /* 0x00000011767b2836 */ /* 0x000fe20000000000 */
[----:B------:R-:W-:Y:S02]  /*4eb0*/  PLOP3.LUT P5, PT, PT, PT, UP1, 0x80, 0x8 ;  /* 0x000000000008781c */ /* 0x000fe40003faf018 */
[----:B------:R-:W-:Y:S02]  /*4ec0*/  IABS R120, R121 ;  /* 0x0000007900787213 */ /* 0x000fe40000000000 */
[----:B------:R-:W-:Y:S02]  /*4ed0*/  PLOP3.LUT P2, PT, PT, PT, UP1, 0x80, 0x8 ;  /* 0x000000000008781c */ /* 0x000fe40003f4f018 */
[----:B------:R-:W-:Y:S01]  /*4ee0*/  LOP3.LUT R125, R124, UR48, R131, 0x96, !PT ;  /* 0x000000307c7d7c12 */ /* 0x000fe2000f8e9683 */
[----:B------:R-:W-:Y:S01]  /*4ef0*/  @P1 VIADD R121, R118, 0x18 ;  /* 0x0000001876791836 */ /* 0x000fe20000000000 */
[----:B------:R-:W-:Y:S02]  /*4f00*/  LOP3.LUT R124, R130, UR41, R127, 0x96, !PT ;  /* 0x00000029827c7c12 */ /* 0x000fe4000f8e967f */
[----:B------:R-:W-:Y:S01]  /*4f10*/  I2FP.F32.S32 R120, R120 ;  /* 0x0000007800787245 */ /* 0x000fe20000201400 */
[----:B------:R-:W-:Y:S01]  /*4f20*/  IMAD.WIDE.U32 R130, R125, -0x326172a9, RZ ;  /* 0xcd9e8d577d827825 */ /* 0x000fe200078e00ff */
[----:B------:R-:W-:Y:S02]  /*4f30*/  @P6 ISETP.GE.AND P6, PT, R123, UR36, PT ;  /* 0x000000247b006c0c */ /* 0x000fe4000bfc6270 */
[----:B------:R-:W-:Y:S01]  /*4f40*/  PLOP3.LUT P1, PT, PT, PT, UP1, 0x80, 0x8 ;  /* 0x000000000008781c */ /* 0x000fe20003f2f018 */
[----:B------:R-:W-:Y:S04]  /*4f50*/  IMAD.WIDE.U32 R124, R124, -0x326172a9, RZ ;  /* 0xcd9e8d577c7c7825 */ /* 0x000fe800078e00ff */
[C---:B------:R-:W-:Y:S01]  /*4f60*/  FFMA.FTZ R13, R120.reuse, -UR12, R13 ;  /* 0x8000000c780d7c23 */ /* 0x040fe2000801000d */
[----:B------:R-:W-:Y:S01]  /*4f70*/  @P5 ISETP.GE.AND P5, PT, R121, UR36, PT ;  /* 0x0000002479005c0c */ /* 0x000fe2000bfa6270 */
[----:B------:R-:W-:Y:S01]  /*4f80*/  FFMA.FTZ R19, R120, -UR12, R19 ;  /* 0x8000000c78137c23 */ /* 0x000fe20008010013 */
[----:B------:R-:W-:Y:S02]  /*4f90*/  LOP3.LUT R123, R128, UR44, R131, 0x96, !PT ;  /* 0x0000002c807b7c12 */ /* 0x000fe4000f8e9683 */
[----:B------:R-:W-:Y:S01]  /*4fa0*/  LOP3.LUT R121, R130, UR38, R125, 0x96, !PT ;  /* 0x0000002682797c12 */ /* 0x000fe2000f8e967d */
[----:B------:R-:W-:Y:S01]  /*4fb0*/  VIADD R125, R234, 0x1 ;  /* 0x00000001ea7d7836 */ /* 0x000fe20000000000 */
[----:B------:R-:W-:Y:S01]  /*4fc0*/  @P2 FSEL R13, R13, -INF , !P6 ;  /* 0xff8000000d0d2808 */ /* 0x000fe20007000000 */
[----:B------:R-:W-:Y:S01]  /*4fd0*/  IMAD.WIDE.U32 R128, R123, -0x2daee0ad, RZ ;  /* 0xd2511f537b807825 */ /* 0x000fe200078e00ff */
[----:B------:R-:W-:Y:S02]  /*4fe0*/  PLOP3.LUT P2, PT, PT, PT, UP1, 0x80, 0x8 ;  /* 0x000000000008781c */ /* 0x000fe40003f4f018 */
[----:B------:R-:W-:Y:S01]  /*4ff0*/  @P1 FSEL R15, R15, -INF , !P6 ;  /* 0xff8000000f0f1808 */ /* 0x000fe20007000000 */
[----:B------:R-:W-:Y:S01]  /*5000*/  IMAD.WIDE.U32 R122, R121, -0x2daee0ad, RZ ;  /* 0xd2511f53797a7825 */ /* 0x000fe200078e00ff */
[----:B------:R-:W-:Y:S02]  /*5010*/  IABS R121, R125 ;  /* 0x0000007d00797213 */ /* 0x000fe40000000000 */
[----:B------:R-:W-:Y:S02]  /*5020*/  LOP3.LUT R127, R126, UR30, R129, 0x96, !PT ;  /* 0x0000001e7e7f7c12 */ /* 0x000fe4000f8e9681 */
[----:B------:R-:W-:Y:S01]  /*5030*/  LOP3.LUT R126, R128, UR15, R123, 0x96, !PT ;  /* 0x0000000f807e7c12 */ /* 0x000fe2000f8e967b */
[----:B------:R-:W-:Y:S01]  /*5040*/  IMAD.MOV.U32 R123, RZ, RZ, R121 ;  /* 0x000000ffff7b7224 */ /* 0x000fe200078e0079 */
[----:B------:R-:W-:Y:S01]  /*5050*/  PLOP3.LUT P1, PT, PT, PT, UP1, 0x80, 0x8 ;  /* 0x000000000008781c */ /* 0x000fe20003f2f018 */
[----:B------:R-:W-:Y:S01]  /*5060*/  IMAD.WIDE.U32 R128, R127, -0x326172a9, RZ ;  /* 0xcd9e8d577f807825 */ /* 0x000fe200078e00ff */
[----:B------:R-:W-:Y:S02]  /*5070*/  PLOP3.LUT P6, PT, PT, PT, UP1, 0x80, 0x8 ;  /* 0x000000000008781c */ /* 0x000fe40003fcf018 */
[----:B------:R-:W-:Y:S01]  /*5080*/  I2FP.F32.S32 R123, R123 ;  /* 0x0000007b007b7245 */ /* 0x000fe20000201400 */
[----:B------:R-:W-:Y:S01]  /*5090*/  @P2 VIADD R121, R118, 0x19 ;  /* 0x0000001976792836 */ /* 0x000fe20000000000 */
[----:B------:R-:W-:Y:S01]  /*50a0*/  PLOP3.LUT P2, PT, PT, PT, UP1, 0x80, 0x8 ;  /* 0x000000000008781c */ /* 0x000fe20003f4f018 */
[----:B------:R-:W-:Y:S01]  /*50b0*/  IMAD.WIDE.U32 R126, R126, -0x326172a9, RZ ;  /* 0xcd9e8d577e7e7825 */ /* 0x000fe200078e00ff */
[----:B------:R-:W-:Y:S03]  /*50c0*/  IABS R125, R234 ;  /* 0x000000ea007d7213 */ /* 0x000fe60000000000 */
[----:B------:R-:W-:Y:S01]  /*50d0*/  FFMA.FTZ R16, R123, -UR12, R16 ;  /* 0x8000000c7b107c23 */ /* 0x000fe20008010010 */
[----:B------:R-:W-:Y:S01]  /*50e0*/  LOP3.LUT R124, R124, UR23, R129, 0x96, !PT ;  /* 0x000000177c7c7c12 */ /* 0x000fe2000f8e9681 */
[----:B------:R-:W-:Y:S01]  /*50f0*/  IMAD.MOV.U32 R118, RZ, RZ, R125 ;  /* 0x000000ffff767224 */ /* 0x000fe200078e007d */
[----:B------:R-:W-:Y:S02]  /*5100*/  PRMT R120, R126, 0x7770, RZ ;  /* 0x000077707e787816 */ /* 0x000fe400000000ff */
[----:B------:R-:W-:Y:S01]  /*5110*/  @P1 FSEL R16, R16, -INF , !P5 ;  /* 0xff80000010101808 */ /* 0x000fe20006800000 */
[----:B------:R-:W-:Y:S01]  /*5120*/  IMAD.WIDE.U32 R124, R124, -0x2daee0ad, RZ ;  /* 0xd2511f537c7c7825 */ /* 0x000fe200078e00ff */
[----:B------:R-:W-:Y:S02]  /*5130*/  @P6 ISETP.GE.AND P6, PT, R121, UR36, PT ;  /* 0x0000002479006c0c */ /* 0x000fe4000bfc6270 */
[----:B------:R-:W-:Y:S02]  /*5140*/  PLOP3.LUT P1, PT, PT, PT, UP1, 0x80, 0x8 ;  /* 0x000000000008781c */ /* 0x000fe40003f2f018 */
[----:B------:R-:W-:Y:S02]  /*5150*/  LOP3.LUT R121, R128, UR14, R127, 0x96, !PT ;  /* 0x0000000e80797c12 */ /* 0x000fe4000f8e967f */
[----:B------:R-:W-:Y:S02]  /*5160*/  I2FP.F32.S32 R118, R118 ;  /* 0x0000007600767245 */ /* 0x000fe40000201400 */
[----:B------:R-:W-:Y:S02]  /*5170*/  @P2 FSEL R18, R18, -INF , !P5 ;  /* 0xff80000012122808 */ /* 0x000fe40006800000 */
[----:B------:R-:W-:Y:S01]  /*5180*/  FSETP.NEU.FTZ.AND P5, PT, R236, -INF , PT ;  /* 0xff800000ec00780b */ /* 0x000fe20003fbd000 */
[----:B------:R-:W-:Y:S01]  /*5190*/  FFMA.FTZ R17, R118, -UR12, R17 ;  /* 0x8000000c76117c23 */ /* 0x000fe20008010011 */
[----:B------:R-:W-:Y:S01]  /*51a0*/  LOP3.LUT R123, R121, 0xff, RZ, 0xc0, !PT ;  /* 0x000000ff797b7812 */ /* 0x000fe200078ec0ff */
[----:B------:R-:W-:Y:S01]  /*51b0*/  FMUL.FTZ R118, R235, 1.4426950216293334961 ;  /* 0x3fb8aa3beb767820 */ /* 0x000fe20000410000 */
[----:B------:R-:W-:Y:S02]  /*51c0*/  FSEL R119, R119, RZ, P5 ;  /* 0x000000ff77777208 */ /* 0x000fe40002800000 */
[----:B------:R-:W-:Y:S02]  /*51d0*/  FSETP.NEU.FTZ.AND P2, PT, R235, -INF , PT ;  /* 0xff800000eb00780b */ /* 0x000fe40003f5d000 */
[----:B------:R-:W-:Y:S01]  /*51e0*/  ISETP.LE.U32.AND P5, PT, R123, UR10, PT ;  /* 0x0000000a7b007c0c */ /* 0x000fe2000bfa3070 */
[----:B------:R-:W-:Y:S01]  /*51f0*/  FFMA.FTZ R202, R4, UR9, -R119 ;  /* 0x0000000904ca7c23 */ /* 0x000fe20008010877 */
[----:B------:R-:W-:Y:S01]  /*5200*/  SHF.R.U32.HI R123, RZ, 0x18, R121 ;  /* 0x00000018ff7b7819 */ /* 0x000fe20000011679 */
[--C-:B------:R-:W-:Y:S01]  /*5210*/  FFMA.FTZ R201, R5, UR9, -R119.reuse ;  /* 0x0000000905c97c23 */ /* 0x100fe20008010877 */
[----:B------:R-:W-:Y:S01]  /*5220*/  FSEL R118, R118, RZ, P2 ;  /* 0x000000ff76767208 */ /* 0x000fe20001000000 */
[----:B------:R-:W-:Y:S01]  /*5230*/  FFMA.FTZ R200, R8, UR9, -R119 ;  /* 0x0000000908c87c23 */ /* 0x000fe20008010877 */
[----:B------:R-:W-:Y:S01]  /*5240*/  @P1 FSEL R17, R17, -INF , !P6 ;  /* 0xff80000011111808 */ /* 0x000fe20007000000 */
[----:B------:R-:W1:Y:S01]  /*5250*/  MUFU.EX2 R202, R202 ;  /* 0x000000ca00ca7308 */ /* 0x000e620000000800 */
[----:B------:R-:W-:Y:S01]  /*5260*/  PLOP3.LUT P2, PT, PT, PT, UP1, 0x80, 0x8 ;  /* 0x000000000008781c */ /* 0x000fe20003f4f018 */
[--C-:B------:R-:W-:Y:S01]  /*5270*/  FFMA.FTZ R130, R6, UR9, -R118.reuse ;  /* 0x0000000906827c23 */ /* 0x100fe20008010876 */
[----:B------:R-:W-:Y:S01]  /*5280*/  ISETP.LE.U32.AND P1, PT, R123, UR10, PT ;  /* 0x0000000a7b007c0c */ /* 0x000fe2000bf23070 */
[--C-:B------:R-:W-:Y:S01]  /*5290*/  FFMA.FTZ R129, R7, UR9, -R118.reuse ;  /* 0x0000000907817c23 */ /* 0x100fe20008010876 */
[C---:B------:R-:W-:Y:S05]  /*52a0*/  LOP3.LUT R123, R121.reuse, 0xffff, RZ, 0xc0, !PT ;  /* 0x0000ffff797b7812 */ /* 0x040fea00078ec0ff */
[----:B------:R-:W-:Y:S01]  /*52b0*/  MUFU.EX2 R201, R201 ;  /* 0x000000c900c97308 */ /* 0x000fe20000000800 */
[----:B------:R-:W-:Y:S01]  /*52c0*/  PRMT R121, R121, 0x7632, R121 ;  /* 0x0000763279797816 */ /* 0x000fe20000000079 */
[----:B------:R-:W-:Y:S01]  /*52d0*/  FFMA.FTZ R199, R9, UR9, -R119 ;  /* 0x0000000909c77c23 */ /* 0x000fe20008010877 */
[----:B------:R-:W-:Y:S07]  /*52e0*/  SHF.R.U32.HI R123, RZ, 0x8, R123 ;  /* 0x00000008ff7b7819 */ /* 0x000fee000001167b */
[----:B------:R-:W-:Y:S01]  /*52f0*/  MUFU.EX2 R130, R130 ;  /* 0x0000008200827308 */ /* 0x000fe20000000800 */
[----:B------:R-:W-:Y:S01]  /*5300*/  LOP3.LUT R121, R121, 0xff, RZ, 0xc0, !PT ;  /* 0x000000ff79797812 */ /* 0x000fe200078ec0ff */
[--C-:B------:R-:W-:Y:S01]  /*5310*/  FFMA.FTZ R128, R10, UR9, -R118.reuse ;  /* 0x000000090a807c23 */ /* 0x100fe20008010876 */
[----:B------:R-:W-:Y:S07]  /*5320*/  LOP3.LUT R123, R123, 0xffff, RZ, 0xc0, !PT ;  /* 0x0000ffff7b7b7812 */ /* 0x000fee00078ec0ff */
[----:B------:R-:W3:Y:S01]  /*5330*/  MUFU.EX2 R129, R129 ;  /* 0x0000008100817308 */ /* 0x000ee20000000800 */
[----:B------:R-:W-:Y:S01]  /*5340*/  @P2 FSEL R19, R19, -INF , !P6 ;  /* 0xff80000013132808 */ /* 0x000fe20007000000 */
[----:B-1----:R-:W-:Y:S01]  /*5350*/  @!P5 FADD.FTZ R202, -R202, -RZ ;  /* 0x800000ffcacad221 */ /* 0x002fe20000010100 */
[----:B------:R-:W-:Y:S07]  /*5360*/  ISETP.LE.U32.AND P6, PT, R123, UR10, PT ;  /* 0x0000000a7b007c0c */ /* 0x000fee000bfc3070 */
[----:B------:R-:W1:Y:S01]  /*5370*/  MUFU.EX2 R200, R200 ;  /* 0x000000c800c87308 */ /* 0x000e620000000800 */
[----:B------:R-:W-:Y:S01]  /*5380*/  ISETP.LE.U32.AND P2, PT, R121, UR10, PT ;  /* 0x0000000a79007c0c */ /* 0x000fe2000bf43070 */
[--C-:B------:R-:W-:Y:S01]  /*5390*/  FFMA.FTZ R127, R11, UR9, -R118.reuse ;  /* 0x000000090b7f7c23 */ /* 0x100fe20008010876 */
[----:B------:R-:W-:Y:S07]  /*53a0*/  ISETP.LE.U32.AND P5, PT, R120, UR10, PT ;  /* 0x0000000a78007c0c */ /* 0x000fee000bfa3070 */
[----:B------:R-:W4:Y:S01]  /*53b0*/  MUFU.EX2 R199, R199 ;  /* 0x000000c700c77308 */ /* 0x000f220000000800 */
[----:B------:R-:W-:Y:S01]  /*53c0*/  PRMT R121, R126, 0x7771, RZ ;  /* 0x000077717e797816 */ /* 0x000fe200000000ff */
[----:B------:R-:W-:Y:S01]  /*53d0*/  FFMA.FTZ R198, R12, UR9, -R119 ;  /* 0x000000090cc67c23 */ /* 0x000fe20008010877 */
[----:B------:R-:W-:Y:S07]  /*53e0*/  PRMT R120, R126, 0x7772, RZ ;  /* 0x000077727e787816 */ /* 0x000fee00000000ff */
[----:B------:R-:W4:Y:S01]  /*53f0*/  MUFU.EX2 R128, R128 ;  /* 0x0000008000807308 */ /* 0x000f220000000800 */
[----:B------:R-:W-:Y:S01]  /*5400*/  LOP3.LUT R122, R122, UR13, R125, 0x96, !PT ;  /* 0x0000000d7a7a7c12 */ /* 0x000fe2000f8e967d */
[----:B---3--:R-:W-:Y:S01]  /*5410*/  @!P1 FADD.FTZ R129, -R129, -RZ ;  /* 0x800000ff81819221 */ /* 0x008fe20000010100 */
[----:B------:R-:W-:Y:S01]  /*5420*/  PRMT R126, R126, 0x7773, RZ ;  /* 0x000077737e7e7816 */ /* 0x000fe200000000ff */
[----:B------:R-:W-:Y:S01]  /*5430*/  @!P6 FADD.FTZ R201, -R201, -RZ ;  /* 0x800000ffc9c9e221 */ /* 0x000fe20000010100 */
[----:B------:R-:W-:Y:S01]  /*5440*/  ISETP.GT.U32.AND P6, PT, R121, UR10, PT ;  /* 0x0000000a79007c0c */ /* 0x000fe2000bfc4070 */
[----:B------:R-:W-:Y:S01]  /*5450*/  @!P2 FADD.FTZ R130, -R130, -RZ ;  /* 0x800000ff8282a221 */ /* 0x000fe20000010100 */
[----:B------:R-:W-:Y:S03]  /*5460*/  ISETP.GT.U32.AND P2, PT, R120, UR10, PT ;  /* 0x0000000a78007c0c */ /* 0x000fe6000bf44070 */
[----:B------:R-:W3:Y:S01]  /*5470*/  MUFU.EX2 R127, R127 ;  /* 0x0000007f007f7308 */ /* 0x000ee20000000800 */
[----:B------:R-:W-:Y:S01]  /*5480*/  LOP3.LUT R120, R122, 0xff, RZ, 0xc0, !PT ;  /* 0x000000ff7a787812 */ /* 0x000fe200078ec0ff */
[----:B-1----:R-:W-:Y:S01]  /*5490*/  @!P5 FADD.FTZ R200, -R200, -RZ ;  /* 0x800000ffc8c8d221 */ /* 0x002fe20000010100 */
[----:B------:R-:W-:Y:S01]  /*54a0*/  ISETP.GT.U32.AND P1, PT, R126, UR10, PT ;  /* 0x0000000a7e007c0c */ /* 0x000fe2000bf24070 */
[----:B------:R-:W-:Y:S01]  /*54b0*/  FFMA.FTZ R126, R14, UR9, -R118 ;  /* 0x000000090e7e7c23 */ /* 0x000fe20008010876 */
[----:B------:R-:W-:Y:S01]  /*54c0*/  PRMT R121, R122, 0x7632, R121 ;  /* 0x000076327a797816 */ /* 0x000fe20000000079 */
[--C-:B------:R-:W-:Y:S01]  /*54d0*/  FFMA.FTZ R197, R13, UR9, -R119.reuse ;  /* 0x000000090dc57c23 */ /* 0x100fe20008010877 */
[----:B------:R-:W-:Y:S01]  /*54e0*/  ISETP.LE.U32.AND P5, PT, R120, UR10, PT ;  /* 0x0000000a78007c0c */ /* 0x000fe2000bfa3070 */
[--C-:B------:R-:W-:Y:S01]  /*54f0*/  FFMA.FTZ R196, R16, UR9, -R119.reuse ;  /* 0x0000000910c47c23 */ /* 0x100fe20008010877 */
[----:B------:R-:W-:Y:S01]  /*5500*/  LOP3.LUT R120, R122, 0xffff, RZ, 0xc0, !PT ;  /* 0x0000ffff7a787812 */ /* 0x000fe200078ec0ff */
[----:B------:R-:W-:Y:S01]  /*5510*/  FFMA.FTZ R119, R17, UR9, -R119 ;  /* 0x0000000911777c23 */ /* 0x000fe20008010877 */
[----:B------:R-:W-:Y:S01]  /*5520*/  LOP3.LUT R121, R121, 0xff, RZ, 0xc0, !PT ;  /* 0x000000ff79797812 */ /* 0x000fe200078ec0ff */
[----:B----4-:R-:W-:Y:S01]  /*5530*/  @P6 FADD.FTZ R199, -R199, -RZ ;  /* 0x800000ffc7c76221 */ /* 0x010fe20000010100 */
[----:B------:R-:W-:Y:S01]  /*5540*/  SHF.R.U32.HI R120, RZ, 0x8, R120 ;  /* 0x00000008ff787819 */ /* 0x000fe20000011678 */
[----:B------:R-:W-:Y:S01]  /*5550*/  FFMA.FTZ R123, R15, UR9, -R118 ;  /* 0x000000090f7b7c23 */ /* 0x000fe20008010876 */
[----:B------:R-:W1:Y:S01]  /*5560*/  MUFU.EX2 R126, R126 ;  /* 0x0000007e007e7308 */ /* 0x000e620000000800 */
[----:B------:R-:W-:Y:S01]  /*5570*/  ISETP.LE.U32.AND P6, PT, R121, UR10, PT ;  /* 0x0000000a79007c0c */ /* 0x000fe2000bfc3070 */
[----:B------:R-:W-:Y:S01]  /*5580*/  @P2 FADD.FTZ R128, -R128, -RZ ;  /* 0x800000ff80802221 */ /* 0x000fe20000010100 */
[----:B------:R-:W-:Y:S07]  /*5590*/  SHF.R.U32.HI R122, RZ, 0x18, R122 ;  /* 0x00000018ff7a7819 */ /* 0x000fee000001167a */
[----:B------:R-:W-:Y:S01]  /*55a0*/  MUFU.EX2 R131, R119 ;  /* 0x0000007700837308 */ /* 0x000fe20000000800 */
[----:B------:R-:W-:Y:S01]  /*55b0*/  LOP3.LUT R120, R120, 0xffff, RZ, 0xc0, !PT ;  /* 0x0000ffff78787812 */ /* 0x000fe200078ec0ff */
[----:B---3--:R-:W-:Y:S01]  /*55c0*/  @P1 FADD.FTZ R127, -R127, -RZ ;  /* 0x800000ff7f7f1221 */ /* 0x008fe20000010100 */
[----:B------:R-:W-:Y:S07]  /*55d0*/  ISETP.LE.U32.AND P1, PT, R122, UR10, PT ;  /* 0x0000000a7a007c0c */ /* 0x000fee000bf23070 */
[----:B------:R-:W3:Y:S01]  /*55e0*/  MUFU.EX2 R197, R197 ;  /* 0x000000c500c57308 */ /* 0x000ee20000000800 */
[----:B------:R-:W-:Y:S01]  /*55f0*/  ISETP.LE.U32.AND P2, PT, R120, UR10, PT ;  /* 0x0000000a78007c0c */ /* 0x000fe2000bf43070 */
[--C-:B------:R-:W-:Y:S01]  /*5600*/  FFMA.FTZ R208, R18, UR9, -R118.reuse ;  /* 0x0000000912d07c23 */ /* 0x100fe20008010876 */
[----:B------:R-:W-:Y:S07]  /*5610*/  PRMT R120, R124, 0x7772, RZ ;  /* 0x000077727c787816 */ /* 0x000fee00000000ff */
[----:B------:R-:W4:Y:S01]  /*5620*/  MUFU.EX2 R123, R123 ;  /* 0x0000007b007b7308 */ /* 0x000f220000000800 */
[----:B------:R-:W-:Y:S01]  /*5630*/  F2FP.RELU.F16.F32.PACK_AB R205, R129, R130 ;  /* 0x0000008281cd723e */ /* 0x000fe200000008ff */
[----:B-1----:R-:W-:Y:S01]  /*5640*/  @!P6 FADD.FTZ R126, -R126, -RZ ;  /* 0x800000ff7e7ee221 */ /* 0x002fe20000010100 */
[----:B------:R-:W-:Y:S07]  /*5650*/  F2FP.RELU.F16.F32.PACK_AB R207, R201, R202 ;  /* 0x000000cac9cf723e */ /* 0x000fee00000008ff */
[----:B------:R-:W1:Y:S01]  /*5660*/  MUFU.EX2 R198, R198 ;  /* 0x000000c600c67308 */ /* 0x000e620000000800 */
[----:B------:R-:W-:Y:S01]  /*5670*/  ISETP.GT.U32.AND P6, PT, R120, UR10, PT ;  /* 0x0000000a78007c0c */ /* 0x000fe2000bfc4070 */
[----:B------:R-:W-:Y:S01]  /*5680*/  FFMA.FTZ R118, R19, UR9, -R118 ;  /* 0x0000000913767c23 */ /* 0x000fe20008010876 */
[----:B------:R-:W-:Y:S07]  /*5690*/  F2FP.RELU.F16.F32.PACK_AB R120, R127, R128 ;  /* 0x000000807f78723e */ /* 0x000fee00000008ff */
[----:B------:R-:W-:Y:S01]  /*56a0*/  MUFU.EX2 R196, R196 ;  /* 0x000000c400c47308 */ /* 0x000fe20000000800 */
[C---:B------:R-:W-:Y:S01]  /*56b0*/  PRMT R125, R124.reuse, 0x7770, RZ ;  /* 0x000077707c7d7816 */ /* 0x040fe200000000ff */
[----:B---3--:R-:W-:Y:S01]  /*56c0*/  @!P2 FADD.FTZ R197, -R197, -RZ ;  /* 0x800000ffc5c5a221 */ /* 0x008fe20000010100 */
[C---:B------:R-:W-:Y:S02]  /*56d0*/  PRMT R121, R124.reuse, 0x7771, RZ ;  /* 0x000077717c797816 */ /* 0x040fe400000000ff */
[----:B------:R-:W-:Y:S01]  /*56e0*/  PRMT R124, R124, 0x7773, RZ ;  /* 0x000077737c7c7816 */ /* 0x000fe200000000ff */
[----:B----4-:R-:W-:Y:S01]  /*56f0*/  @!P1 FADD.FTZ R123, -R123, -RZ ;  /* 0x800000ff7b7b9221 */ /* 0x010fe20000010100 */
[----:B------:R-:W-:Y:S02]  /*5700*/  ISETP.GT.U32.AND P2, PT, R121, UR10, PT ;  /* 0x0000000a79007c0c */ /* 0x000fe4000bf44070 */
[----:B------:R-:W-:Y:S01]  /*5710*/  ISETP.GT.U32.AND P1, PT, R124, UR10, PT ;  /* 0x0000000a7c007c0c */ /* 0x000fe2000bf24070 */
[----:B-1----:R-:W-:Y:S01]  /*5720*/  @!P5 FADD.FTZ R198, -R198, -RZ ;  /* 0x800000ffc6c6d221 */ /* 0x002fe20000010100 */
[----:B------:R-:W1:Y:S01]  /*5730*/  MUFU.EX2 R124, R208 ;  /* 0x000000d0007c7308 */ /* 0x000e620000000800 */
[----:B------:R-:W-:Y:S02]  /*5740*/  ISETP.LE.U32.AND P5, PT, R125, UR10, PT ;  /* 0x0000000a7d007c0c */ /* 0x000fe4000bfa3070 */
[----:B------:R-:W-:Y:S07]  /*5750*/  F2FP.RELU.F16.F32.PACK_AB R206, R199, R200 ;  /* 0x000000c8c7ce723e */ /* 0x000fee00000008ff */
[----:B------:R-:W3:Y:S01]  /*5760*/  MUFU.EX2 R121, R118 ;  /* 0x0000007600797308 */ /* 0x000ee20000000800 */
[----:B------:R-:W-:Y:S02]  /*5770*/  F2FP.RELU.F16.F32.PACK_AB R209, R123, R126 ;  /* 0x0000007e7bd1723e */ /* 0x000fe400000008ff */
[----:B------:R-:W-:Y:S01]  /*5780*/  F2FP.RELU.F16.F32.PACK_AB R211, R197, R198 ;  /* 0x000000c6c5d3723e */ /* 0x000fe200000008ff */
[----:B------:R-:W-:Y:S01]  /*5790*/  @P2 FADD.FTZ R131, -R131, -RZ ;  /* 0x800000ff83832221 */ /* 0x000fe20000010100 */
[----:B------:R-:W-:Y:S01]  /*57a0*/  FSETP.GE.FTZ.AND P2, PT, R201, RZ, PT ;  /* 0x000000ffc900720b */ /* 0x000fe20003f56000 */
[----:B-1----:R-:W-:Y:S01]  /*57b0*/  @P6 FADD.FTZ R124, -R124, -RZ ;  /* 0x800000ff7c7c6221 */ /* 0x002fe20000010100 */
[----:B------:R-:W-:Y:S01]  /*57c0*/  @!P5 FADD.FTZ R196, -R196, -RZ ;  /* 0x800000ffc4c4d221 */ /* 0x000fe20000010100 */
[----:B------:R-:W-:Y:S01]  /*57d0*/  FSETP.GE.FTZ.AND P5, PT, R202, RZ, PT ;  /* 0x000000ffca00720b */ /* 0x000fe20003fb6000 */
[----:B---3--:R-:W-:Y:S01]  /*57e0*/  @P1 FADD.FTZ R121, -R121, -RZ ;  /* 0x800000ff79791221 */ /* 0x008fe20000010100 */
[----:B------:R-:W-:Y:S02]  /*57f0*/  FSETP.GE.FTZ.AND P6, PT, R129, RZ, PT ;  /* 0x000000ff8100720b */ /* 0x000fe40003fd6000 */
[----:B--2---:R-:W-:Y:S05]  /*5800*/  LEA R122, R84, UR4, 0x1 ;  /* 0x00000004547a7c11 */ /* 0x004fea000f8e08ff */
[C---:B------:R-:W-:Y:S01]  /*5810*/  IMAD.IADD R119, R122.reuse, 0x1, R213 ;  /* 0x000000017a777824 */ /* 0x040fe200078e02d5 */
[----:B------:R1:W-:Y:S01]  /*5820*/  STS [R122+0x2a000], R207 ;  /* 0x02a000cf7a007388 */ /* 0x0003e20000000800 */
[C---:B------:R-:W-:Y:S02]  /*5830*/  VIADD R203, R122.reuse, 0x2a020 ;  /* 0x0002a0207acb7836 */ /* 0x040fe40000000000 */
[----:B------:R-:W-:Y:S03]  /*5840*/  VIADD R125, R122, 0x2a000 ;  /* 0x0002a0007a7d7836 */ /* 0x000fe60000000000 */
[----:B------:R2:W-:Y:S01]  /*5850*/  STS [R122+0x2a400], R205 ;  /* 0x02a400cd7a007388 */ /* 0x0005e20000000800 */
[----:B------:R-:W-:Y:S02]  /*5860*/  IMAD.MOV.U32 R204, RZ, RZ, R203 ;  /* 0x000000ffffcc7224 */ /* 0x000fe400078e00cb */
[C---:B------:R-:W-:Y:S03]  /*5870*/  @P4 VIADD R204, R125.reuse, 0xffffffe0 ;  /* 0xffffffe07dcc4836 */ /* 0x040fe60000000000 */
[----:B------:R3:W-:Y:S01]  /*5880*/  STS [R119+0x2a400], R120 ;  /* 0x02a4007877007388 */ /* 0x0007e20000000800 */
[----:B------:R-:W-:Y:S02]  /*5890*/  @P4 VIADD R203, R125, 0xffffffe0 ;  /* 0xffffffe07dcb4836 */ /* 0x000fe40000000000 */
[----:B------:R-:W-:Y:S03]  /*58a0*/  IMAD.IADD R118, R213, 0x1, R204 ;  /* 0x00000001d5767824 */ /* 0x000fe600078e02cc */
[----:B------:R-:W-:Y:S06]  /*58b0*/  STS [R119+0x2a000], R206 ;  /* 0x02a000ce77007388 */ /* 0x000fec0000000800 */
[----:B------:R-:W-:Y:S06]  /*58c0*/  STS [R204], R211 ;  /* 0x000000d3cc007388 */ /* 0x000fec0000000800 */
[----:B------:R4:W-:Y:S01]  /*58d0*/  STS [R204+0x400], R209 ;  /* 0x000400d1cc007388 */ /* 0x0009e20000000800 */
[----:B-1----:R-:W-:Y:S02]  /*58e0*/  F2FP.RELU.F16.F32.PACK_AB R207, R131, R196 ;  /* 0x000000c483cf723e */ /* 0x002fe400000008ff */
[----:B--2---:R-:W-:Y:S03]  /*58f0*/  F2FP.RELU.F16.F32.PACK_AB R205, R121, R124 ;  /* 0x0000007c79cd723e */ /* 0x004fe600000008ff */
[----:B------:R-:W-:Y:S01]  /*5900*/  STS [R118], R207 ;  /* 0x000000cf76007388 */ /* 0x000fe20000000800 */
[----:B---3--:R-:W-:Y:S05]  /*5910*/  LEA R120, R0, UR4, 0x1 ;  /* 0x0000000400787c11 */ /* 0x008fea000f8e08ff */
[----:B------:R1:W-:Y:S06]  /*5920*/  STS [R118+0x400], R205 ;  /* 0x000400cd76007388 */ /* 0x0003ec0000000800 */
[----:B------:R-:W-:Y:S01]  /*5930*/  LDSM.16.M88.4 R84, [R120+0x10000] ;  /* 0x010000007854783b */ /* 0x000fe20000000200 */
[C---:B------:R-:W-:Y:S05]  /*5940*/  IMAD.IADD R117, R120.reuse, 0x1, R227 ;  /* 0x0000000178757824 */ /* 0x040fea00078e02e3 */
[----:B------:R-:W2:Y:S01]  /*5950*/  LDSM.16.M88.4 R88, [R226+0x20000] ;  /* 0x02000000e258783b */ /* 0x000ea20000000200 */
[----:B----4-:R-:W-:Y:S05]  /*5960*/  IMAD.U32 R204, RZ, RZ, UR16 ;  /* 0x00000010ffcc7e24 */ /* 0x010fea000f8e00ff */
[----:B------:R-:W3:Y:S01]  /*5970*/  LDSM.16.M88.4 R92, [R226+0x20800] ;  /* 0x02080000e25c783b */ /* 0x000ee20000000200 */
[----:B------:R-:W-:Y:S05]  /*5980*/  LEA R208, P1, R237, R204, 0x2 ;  /* 0x000000ccedd07211 */ /* 0x000fea00078210ff */
[----:B------:R-:W-:Y:S01]  /*5990*/  LDSM.16.M88.4 R96, [R117+0x10000] ;  /* 0x010000007560783b */ /* 0x000fe20000000200 */
[----:B-1----:R-:W-:Y:S02]  /*59a0*/  IMAD.IADD R118, R120, 0x1, R229 ;  /* 0x0000000178767824 */ /* 0x002fe400078e02e5 */
[----:B------:R-:W-:Y:S03]  /*59b0*/  IMAD.U32 R205, RZ, RZ, UR17 ;  /* 0x00000011ffcd7e24 */ /* 0x000fe6000f8e00ff */
[----:B------:R-:W1:Y:S01]  /*59c0*/  LDSM.16.M88.4 R100, [R225+0x20000] ;  /* 0x02000000e164783b */ /* 0x000e620000000200 */
[----:B------:R-:W-:Y:S01]  /*59d0*/  IMAD.IADD R116, R227, 0x1, R118 ;  /* 0x00000001e3747824 */ /* 0x000fe200078e0276 */
[----:B------:R-:W-:Y:S04]  /*59e0*/  LEA.HI.X R209, R237, R205, RZ, 0x2, P1 ;  /* 0x000000cdedd17211 */ /* 0x000fe800008f14ff */
[----:B------:R-:W4:Y:S01]  /*59f0*/  LDSM.16.M88.4 R104, [R225+0x20800] ;  /* 0x02080000e168783b */ /* 0x000f220000000200 */
[----:B------:R-:W-:Y:S05]  /*5a00*/  FSETP.GE.FTZ.AND P1, PT, R200, RZ, PT ;  /* 0x000000ffc800720b */ /* 0x000fea0003f36000 */
[----:B------:R-:W4:Y:S06]  /*5a10*/  LDG.E R204, desc[UR34][R208.64] ;  /* 0x00000022d0cc7981 */ /* 0x000f2c000c1e1900 */
[----:B------:R-:W-:Y:S01]  /*5a20*/  LDSM.16.M88.4 R108, [R224+0x20000] ;  /* 0x02000000e06c783b */ /* 0x000fe20000000200 */
[C---:B--2---:R-:W-:Y:S05]  /*5a30*/  HMMA.16816.F32 R4, R84.reuse, R88, RZ ;  /* 0x000000585404723c */ /* 0x044fea00000018ff */
[----:B------:R2:W2:Y:S06]  /*5a40*/  LDG.E R206, desc[UR34][R208.64+0x20] ;  /* 0x00002022d0ce7981 */ /* 0x0004ac000c1e1900 */
[----:B------:R-:W-:Y:S01]  /*5a50*/  LDSM.16.M88.4 R112, [R226+0x22000] ;  /* 0x02200000e270783b */ /* 0x000fe20000000200 */
[C---:B------:R-:W-:Y:S05]  /*5a60*/  HMMA.16816.F32 R8, R84.reuse, R90, RZ ;  /* 0x0000005a5408723c */ /* 0x040fea00000018ff */
[----:B------:R-:W4:Y:S03]  /*5a70*/  LDSM.16.M88.4 R88, [R118+0x10000] ;  /* 0x010000007658783b */ /* 0x000f260000000200 */
[C---:B---3--:R-:W-:Y:S08]  /*5a80*/  HMMA.16816.F32 R12, R84.reuse, R92, RZ ;  /* 0x0000005c540c723c */ /* 0x048ff000000018ff */
[----:B------:R-:W-:Y:S01]  /*5a90*/  HMMA.16816.F32 R16, R84, R94, RZ ;  /* 0x0000005e5410723c */ /* 0x000fe200000018ff */
[----:B------:R-:W3:Y:S06]  /*5aa0*/  LDSM.16.M88.4 R84, [R224+0x20800] ;  /* 0x02080000e054783b */ /* 0x000eec0000000200 */
[----:B------:R-:W-:Y:S01]  /*5ab0*/  LDSM.16.M88.4 R92, [R116+0x10000] ;  /* 0x01000000745c783b */ /* 0x000fe20000000200 */
[C---:B-1----:R-:W-:Y:S08]  /*5ac0*/  HMMA.16816.F32 R4, R96.reuse, R100, R4 ;  /* 0x000000646004723c */ /* 0x042ff00000001804 */
[C---:B------:R-:W-:Y:S01]  /*5ad0*/  HMMA.16816.F32 R8, R96.reuse, R102, R8 ;  /* 0x000000666008723c */ /* 0x040fe20000001808 */
[----:B------:R-:W1:Y:S07]  /*5ae0*/  LDSM.16.M88.4 R100, [R223+0x20000] ;  /* 0x02000000df64783b */ /* 0x000e6e0000000200 */
[C---:B----4-:R-:W-:Y:S08]  /*5af0*/  HMMA.16816.F32 R12, R96.reuse, R104, R12 ;  /* 0x00000068600c723c */ /* 0x050ff0000000180c */
[----:B------:R-:W-:Y:S01]  /*5b00*/  HMMA.16816.F32 R16, R96, R106, R16 ;  /* 0x0000006a6010723c */ /* 0x000fe20000001810 */
[----:B------:R-:W4:Y:S06]  /*5b10*/  LDSM.16.M88.4 R96, [R223+0x20800] ;  /* 0x02080000df60783b */ /* 0x000f2c0000000200 */
        /* <DEDUP_REMOVED lines=11> */
[C---:B----4-:R-:W-:Y:S08]  /*5bd0*/  HMMA.16816.F32 R12, R92.reuse, R96, R12 ;  /* 0x000000605c0c723c */ /* 0x050ff0000000180c */
        /* <DEDUP_REMOVED lines=67> */
[C---:B------:R-:W-:Y:S08]  /*6010*/  HMMA.16816.F32 R8, R104.reuse, R114, R8 ;  /* 0x000000726808723c */ /* 0x040ff00000001808 */
[C---:B-1----:R-:W-:Y:S08]  /*6020*/  HMMA.16816.F32 R12, R104.reuse, R88, R12 ;  /* 0x00000058680c723c */ /* 0x042ff0000000180c */
[----:B------:R-:W-:Y:S01]  /*6030*/  HMMA.16816.F32 R16, R104, R90, R16 ;  /* 0x0000005a6810723c */ /* 0x000fe20000001810 */
[----:B------:R-:W1:Y:S07]  /*6040*/  LDSM.16.M88.4 R88, [R223+0x26800] ;  /* 0x02680000df58783b */ /* 0x000e6e0000000200 */
[C---:B------:R-:W-:Y:S08]  /*6050*/  HMMA.16816.F32 R4, R92.reuse, R108, R4 ;  /* 0x0000006c5c04723c */ /* 0x040ff00000001804 */
        /* <DEDUP_REMOVED lines=10> */
[C---:B------:R-:W-:Y:S04]  /*6100*/  FADD.FTZ R207, -R204.reuse, R4 ;  /* 0x00000004cccf7221 */ /* 0x040fe80000010100 */
[-C--:B------:R-:W-:Y:S01]  /*6110*/  FSEL R118, R205, R204.reuse, P2 ;  /* 0x000000cccd767208 */ /* 0x080fe20001000000 */
[----:B------:R-:W-:Y:S03]  /*6120*/  HMMA.16816.F32 R16, R96, R90, R16 ;  /* 0x0000005a6010723c */ /* 0x000fe60000001810 */
[----:B------:R-:W-:Y:S01]  /*6130*/  FSEL R207, R207, R204, P5 ;  /* 0x000000cccfcf7208 */ /* 0x000fe20002800000 */
[----:B------:R-:W-:Y:S01]  /*6140*/  FADD.FTZ R209, -R204, R8 ;  /* 0x00000008ccd17221 */ /* 0x000fe20000010100 */
[----:B------:R-:W-:Y:S01]  /*6150*/  FSETP.GE.FTZ.AND P5, PT, R198, RZ, PT ;  /* 0x000000ffc600720b */ /* 0x000fe20003fb6000 */
[C---:B------:R-:W-:Y:S01]  /*6160*/  FADD.FTZ R125, -R204.reuse, R9 ;  /* 0x00000009cc7d7221 */ /* 0x040fe20000010100 */
[----:B------:R-:W-:Y:S01]  /*6170*/  FSETP.GE.FTZ.AND P2, PT, R197, RZ, PT ;  /* 0x000000ffc500720b */ /* 0x000fe20003f56000 */
[----:B------:R-:W-:Y:S01]  /*6180*/  FMUL.FTZ R118, R201, R118 ;  /* 0x00000076c9767220 */ /* 0x000fe20000410000 */
[-C--:B------:R-:W-:Y:S01]  /*6190*/  FSEL R209, R209, R204.reuse, P1 ;  /* 0x000000ccd1d17208 */ /* 0x080fe20000800000 */
[----:B------:R-:W-:Y:S01]  /*61a0*/  FADD.FTZ R201, -R204, R13 ;  /* 0x0000000dccc97221 */ /* 0x000fe20000010100 */
        /* <DEDUP_REMOVED lines=16> */
[----:B------:R-:W-:Y:S01]  /*62b0*/  FADD.FTZ R197, -R206, R6 ;  /* 0x00000006cec57221 */ /* 0x000fe20000010100 */
[----:B------:R-:W-:Y:S01]  /*62c0*/  FSETP.GE.FTZ.AND P2, PT, R130, RZ, PT ;  /* 0x000000ff8200720b */ /* 0x000fe20003f56000 */
[----:B------:R-:W-:Y:S01]  /*62d0*/  @P1 FADD.FTZ R204, -R204, R17 ;  /* 0x00000011cccc1221 */ /* 0x000fe20000010100 */
[----:B------:R-:W-:Y:S01]  /*62e0*/  F2FP.F16.F32.PACK_AB R200, R200, R125 ;  /* 0x0000007dc8c8723e */ /* 0x000fe200000000ff */
[C---:B------:R-:W-:Y:S01]  /*62f0*/  FADD.FTZ R125, -R206.reuse, R7 ;  /* 0x00000007ce7d7221 */ /* 0x040fe20000010100 */
[----:B------:R-:W-:Y:S01]  /*6300*/  FSETP.GE.FTZ.AND P1, PT, R121, RZ, PT ;  /* 0x000000ff7900720b */ /* 0x000fe20003f36000 */
[----:B------:R-:W-:Y:S01]  /*6310*/  FMUL.FTZ R204, R131, R204 ;  /* 0x000000cc83cc7220 */ /* 0x000fe20000410000 */
[-C--:B------:R-:W-:Y:S01]  /*6320*/  FSEL R197, R197, R206.reuse, P2 ;  /* 0x000000cec5c57208 */ /* 0x080fe20001000000 */
[C---:B------:R-:W-:Y:S01]  /*6330*/  FADD.FTZ R131, -R206.reuse, R10 ;  /* 0x0000000ace837221 */ /* 0x040fe20000010100 */
[----:B------:R-:W-:Y:S01]  /*6340*/  FSETP.GE.FTZ.AND P2, PT, R127, RZ, PT ;  /* 0x000000ff7f00720b */ /* 0x000fe20003f56000 */
[----:B------:R-:W-:Y:S01]  /*6350*/  FADD.FTZ R201, -R206, R11 ;  /* 0x0000000bcec97221 */ /* 0x000fe20000010100 */
[----:B------:R-:W-:Y:S01]  /*6360*/  F2FP.F16.F32.PACK_AB R207, R118, R207 ;  /* 0x000000cf76cf723e */ /* 0x000fe200000000ff */
[----:B------:R-:W-:Y:S01]  /*6370*/  FMUL.FTZ R197, R130, R197 ;  /* 0x000000c582c57220 */ /* 0x000fe20000410000 */
[----:B------:R-:W-:Y:S01]  /*6380*/  F2FP.F16.F32.PACK_AB R118, R120, R209 ;  /* 0x000000d17876723e */ /* 0x000fe200000000ff */
[C---:B------:R-:W-:Y:S01]  /*6390*/  FADD.FTZ R209, -R206.reuse, R15 ;  /* 0x0000000fced17221 */ /* 0x040fe20000010100 */
[-C--:B------:R-:W-:Y:S01]  /*63a0*/  FSEL R120, R125, R206.reuse, P6 ;  /* 0x000000ce7d787208 */ /* 0x080fe20003000000 */
[----:B------:R-:W-:Y:S01]  /*63b0*/  FADD.FTZ R125, -R206, R18 ;  /* 0x00000012ce7d7221 */ /* 0x000fe20000010100 */
[-C--:B------:R-:W-:Y:S01]  /*63c0*/  FSEL R131, R131, R206.reuse, P5 ;  /* 0x000000ce83837208 */ /* 0x080fe20002800000 */
[----:B------:R-:W-:Y:S01]  /*63d0*/  FMUL.FTZ R199, R196, R199 ;  /* 0x000000c7c4c77220 */ /* 0x000fe20000410000 */
[----:B------:R-:W-:Y:S01]  /*63e0*/  FSEL R130, R201, R206, P2 ;  /* 0x000000cec9827208 */ /* 0x000fe20001000000 */
[----:B------:R-:W-:Y:S01]  /*63f0*/  FMUL.FTZ R120, R129, R120 ;  /* 0x0000007881787220 */ /* 0x000fe20000410000 */
[----:B------:R-:W-:Y:S02]  /*6400*/  FSETP.GE.FTZ.AND P6, PT, R126, RZ, PT ;  /* 0x000000ff7e00720b */ /* 0x000fe40003fd6000 */
[----:B------:R-:W-:Y:S02]  /*6410*/  FSETP.GE.FTZ.AND P5, PT, R123, RZ, PT ;  /* 0x000000ff7b00720b */ /* 0x000fe40003fb6000 */
[----:B------:R-:W-:Y:S02]  /*6420*/  FSETP.GE.FTZ.AND P2, PT, R124, RZ, PT ;  /* 0x000000ff7c00720b */ /* 0x000fe40003f56000 */
[-C--:B------:R-:W-:Y:S02]  /*6430*/  FSEL R205, R205, R206.reuse, P6 ;  /* 0x000000cecdcd7208 */ /* 0x080fe40003000000 */
[-C--:B------:R-:W-:Y:S02]  /*6440*/  FSEL R196, R209, R206.reuse, P5 ;  /* 0x000000ced1c47208 */ /* 0x080fe40002800000 */
[----:B------:R-:W-:Y:S01]  /*6450*/  FSEL R125, R125, R206, P2 ;  /* 0x000000ce7d7d7208 */ /* 0x000fe20001000000 */
[----:B------:R-:W-:Y:S01]  /*6460*/  @P1 FADD.FTZ R206, -R206, R19 ;  /* 0x00000013cece1221 */ /* 0x000fe20000010100 */
        /* <DEDUP_REMOVED lines=72> */
.L_x_2185:
[----:B------:R-:W-:Y:S01]  /*68f0*/  FMUL.FTZ R131, R128, R131 ;  /* 0x0000008380837220 */ /* 0x000fe20000410000 */
[----:B------:R-:W-:Y:S01]  /*6900*/  FMUL.FTZ R130, R127, R130 ;  /* 0x000000827f827220 */ /* 0x000fe20000410000 */
[----:B------:R-:W-:Y:S01]  /*6910*/  F2FP.F16.F32.PACK_AB R197, R120, R197 ;  /* 0x000000c578c5723e */ /* 0x000fe200000000ff */
[----:B------:R-:W-:Y:S01]  /*6920*/  FMUL.FTZ R205, R126, R205 ;  /* 0x000000cd7ecd7220 */ /* 0x000fe20000410000 */
[----:B------:R-:W-:Y:S01]  /*6930*/  FMUL.FTZ R196, R123, R196 ;  /* 0x000000c47bc47220 */ /* 0x000fe20000410000 */
[----:B------:R-:W-:Y:S01]  /*6940*/  STS [R122+0x28000], R207 ;  /* 0x028000cf7a007388 */ /* 0x000fe20000000800 */
[----:B------:R-:W-:Y:S01]  /*6950*/  F2FP.F16.F32.PACK_AB R130, R130, R131 ;  /* 0x000000838282723e */ /* 0x000fe200000000ff */
[----:B------:R-:W-:Y:S01]  /*6960*/  FMUL.FTZ R206, R121, R206 ;  /* 0x000000ce79ce7220 */ /* 0x000fe20000410000 */
[----:B------:R-:W-:Y:S01]  /*6970*/  FMUL.FTZ R125, R124, R125 ;  /* 0x0000007d7c7d7220 */ /* 0x000fe20000410000 */
[----:B------:R2:W-:Y:S01]  /*6980*/  STS [R122+0x28400], R197 ;  /* 0x028400c57a007388 */ /* 0x0005e20000000800 */
[----:B------:R-:W-:Y:S01]  /*6990*/  F2FP.F16.F32.PACK_AB R196, R196, R205 ;  /* 0x000000cdc4c4723e */ /* 0x000fe200000000ff */
[----:B------:R-:W-:Y:S01]  /*69a0*/  IMAD.IADD R88, R213, 0x1, R203 ;  /* 0x00000001d5587824 */ /* 0x000fe200078e02cb */
[----:B------:R-:W-:Y:S01]  /*69b0*/  F2FP.F16.F32.PACK_AB R199, R204, R199 ;  /* 0x000000c7ccc7723e */ /* 0x000fe200000000ff */
[----:B------:R-:W-:Y:S01]  /*69c0*/  STS [R119+0x28000], R118 ;  /* 0x0280007677007388 */ /* 0x000fe20000000800 */
[----:B------:R-:W-:Y:S02]  /*69d0*/  F2FP.F16.F32.PACK_AB R125, R206, R125 ;  /* 0x0000007dce7d723e */ /* 0x000fe400000000ff */
[--C-:B------:R-:W-:Y:S01]  /*69e0*/  SHF.R.U32.HI R120, RZ, 0x1, R219.reuse ;  /* 0x00000001ff787819 */ /* 0x100fe200000116db */
[----:B------:R-:W-:Y:S03]  /*69f0*/  STS [R119+0x28400], R130 ;  /* 0x0284008277007388 */ /* 0x000fe60000000800 */
[----:B-1----:R-:W-:Y:S01]  /*6a00*/  LOP3.LUT R4, R120, 0x10, RZ, 0xc0, !PT ;  /* 0x0000001078047812 */ /* 0x002fe200078ec0ff */
[----:B------:R-:W-:Y:S03]  /*6a10*/  STS [R203+-0x2000], R200 ;  /* 0xffe000c8cb007388 */ /* 0x000fe60000000800 */
        /* <DEDUP_REMOVED lines=8> */
[----:B------:R-:W-:Y:S01]  /*6aa0*/  LOP3.LUT R4, R4, 0x200, R3, 0xf8, !PT ;  /* 0x0000020004047812 */ /* 0x000fe200078ef803 */
[----:B--2---:R-:W-:Y:S01]  /*6ab0*/  IMAD R122, R248, UR8, RZ ;  /* 0x00000008f87a7c24 */ /* 0x004fe2000f8e02ff */
[----:B------:R-:W-:Y:S01]  /*6ac0*/  LEA R228, R228, UR4, 0x1 ;  /* 0x00000004e4e47c11 */ /* 0x000fe2000f8e08ff */
[----:B------:R-:W-:Y:S01]  /*6ad0*/  BAR.SYNC.DEFER_BLOCKING 0x0 ;  /* 0x0000000000007b1d */ /* 0x000fe20000010000 */
[----:B------:R-:W-:Y:S03]  /*6ae0*/  LEA R230, R4, UR4, 0x1 ;  /* 0x0000000404e67c11 */ /* 0x000fe6000f8e08ff */
[C---:B------:R-:W-:Y:S02]  /*6af0*/  VIADD R12, R228.reuse, 0x2a000 ;  /* 0x0002a000e40c7836 */ /* 0x040fe40000000000 */
[----:B------:R-:W-:Y:S02]  /*6b00*/  VIADD R121, R228, 0x2a040 ;  /* 0x0002a040e4797836 */ /* 0x000fe40000000000 */
[----:B------:R-:W-:Y:S01]  /*6b10*/  @P0 VIADD R121, R12, 0xffffffc0 ;  /* 0xffffffc00c790836 */ /* 0x000fe20000000000 */
        /* <DEDUP_REMOVED lines=105> */
[----:B------:R-:W-:Y:S02]  /*71b0*/  ISETP.GE.AND P2, PT, R252, UR5, PT ;  /* 0x00000005fc007c0c */ /* 0x000fe4000bf46270 */
[----:B------:R-:W-:Y:S01]  /*71c0*/  LEA.HI.X.SX32 R243, R5, R243, 0x1, P1 ;  /* 0x000000f305f37211 */ /* 0x000fe200008f0eff */
[----:B------:R-:W-:Y:S01]  /*71d0*/  IMAD.U32 R5, RZ, RZ, UR46 ;  /* 0x0000002eff057e24 */ /* 0x000fe2000f8e00ff */
[----:B------:R-:W-:Y:S02]  /*71e0*/  LEA R8, P1, R7, R242, 0x1 ;  /* 0x000000f207087211 */ /* 0x000fe400078208ff */
[----:B------:R-:W-:Y:S02]  /*71f0*/  LEA R7, R6, UR4, 0x1 ;  /* 0x0000000406077c11 */ /* 0x000fe4000f8e08ff */
[----:B------:R-:W-:Y:S02]  /*7200*/  LEA.HI.X R9, R4, R243, R5, 0x1, P1 ;  /* 0x000000f304097211 */ /* 0x000fe400008f0c05 */
        /* <DEDUP_REMOVED lines=42> */
.L_x_2186:
        /* <DEDUP_REMOVED lines=37> */
[----:B------:R1:W5:Y:S04]  /*7700*/  @P2 LDG.E R236, desc[UR34][R2.64+-0x100] ;  /* 0xffff002202ec2981 */ /* 0x000368000c1e1900 */
[----:B------:R1:W5:Y:S03]  /*7710*/  @P1 LDG.E R235, desc[UR34][R2.64+-0xe0] ;  /* 0xffff202202eb1981 */ /* 0x000366000c1e1900 */
[-C--:B------:R-:W-:Y:S08]  /*7720*/  HMMA.16816.F32 R84, R128, R96.reuse, RZ ;  /* 0x000000608054723c */ /* 0x080ff000000018ff */
[C---:B------:R-:W-:Y:S08]  /*7730*/  HMMA.16816.F32 R88, R124.reuse, R96, RZ ;  /* 0x000000607c58723c */ /* 0x040ff000000018ff */
[-C--:B------:R-:W-:Y:S01]  /*7740*/  HMMA.16816.F32 R92, R124, R98.reuse, RZ ;  /* 0x000000627c5c723c */ /* 0x080fe200000018ff */
[----:B------:R1:W5:Y:S07]  /*7750*/  LDL.LU.64 R2, [R1+0x18] ;  /* 0x0000180001027983 */ /* 0x00036e0000300a00 */
        /* <DEDUP_REMOVED lines=30> */
[----:B------:R-:W-:Y:S04]  /*7940*/  @P0 VIADD R212, R196, 0xffffffc0 ;  /* 0xffffffc0c4d40836 */ /* 0x000fe80000000000 */
[----:B------:R-:W-:Y:S01]  /*7950*/  IMAD.IADD R231, R227, 0x1, R212 ;  /* 0x00000001e3e77824 */ /* 0x000fe200078e02d4 */
[----:B------:R-:W-:Y:S01]  /*7960*/  HMMA.16816.F32 R128, R200, R198, R128 ;  /* 0x000000c6c880723c */ /* 0x000fe20000001880 */
[----:B------:R-:W-:Y:S04]  /*7970*/  LDSM.16.MT88.4 R200, [R230+0x19000] ;  /* 0x01900000e6c8783b */ /* 0x000fe80000004200 */
[----:B------:R-:W2:Y:S04]  /*7980*/  LDSM.16.M88.4 R196, [R212] ;  /* 0x00000000d4c4783b */ /* 0x000ea80000000200 */
[----:B------:R-:W3:Y:S04]  /*7990*/  LDSM.16.M88.4 R204, [R212+0x1000] ;  /* 0x00100000d4cc783b */ /* 0x000ee80000000200 */
[----:B------:R-:W-:Y:S01]  /*79a0*/  LDSM.16.M88.4 R212, [R231+0x1000] ;  /* 0x00100000e7d4783b */ /* 0x000fe20000000200 */
[-C--:B--2---:R-:W-:Y:S08]  /*79b0*/  HMMA.16816.F32 R4, R196, R200.reuse, R4 ;  /* 0x000000c8c404723c */ /* 0x084ff00000001804 */
[C---:B---3--:R-:W-:Y:S08]  /*79c0*/  HMMA.16816.F32 R8, R204.reuse, R200, R8 ;  /* 0x000000c8cc08723c */ /* 0x048ff00000001808 */
        /* <DEDUP_REMOVED lines=12> */
[----:B------:R2:W-:Y:S07]  /*7a90*/  LDSM.16.M88.4 R200, [R231] ;  /* 0x00000000e7c8783b */ /* 0x0005ee0000000200 */
[-C--:B---3--:R-:W-:Y:S08]  /*7aa0*/  HMMA.16816.F32 R116, R196, R208.reuse, R116 ;  /* 0x000000d0c474723c */ /* 0x088ff00000001874 */
[C---:B------:R-:W-:Y:S08]  /*7ab0*/  HMMA.16816.F32 R120, R204.reuse, R208, R120 ;  /* 0x000000d0cc78723c */ /* 0x040ff00000001878 */
[-C--:B------:R-:W-:Y:S01]  /*7ac0*/  HMMA.16816.F32 R124, R204, R210.reuse, R124 ;  /* 0x000000d2cc7c723c */ /* 0x080fe2000000187c */
[----:B------:R-:W3:Y:S02]  /*7ad0*/  LDSM.16.MT88.4 R204, [R230+0x19800] ;  /* 0x01980000e6cc783b */ /* 0x000ee40000004200 */
[C---:B--2---:R-:W-:Y:S05]  /*7ae0*/  IMAD R231, R248.reuse, UR8, RZ ;  /* 0x00000008f8e77c24 */ /* 0x044fea000f8e02ff */
[----:B------:R-:W-:Y:S01]  /*7af0*/  HMMA.16816.F32 R128, R196, R210, R128 ;  /* 0x000000d2c480723c */ /* 0x000fe20000001880 */
[----:B------:R-:W2:Y:S04]  /*7b00*/  LDSM.16.MT88.4 R196, [R230+0x1b800] ;  /* 0x01b80000e6c4783b */ /* 0x000ea80000004200 */
[----:B------:R-:W4:Y:S03]  /*7b10*/  LDSM.16.MT88.4 R208, [R230+0x1d800] ;  /* 0x01d80000e6d0783b */ /* 0x000f260000004200 */
[-C--:B---3--:R-:W-:Y:S08]  /*7b20*/  HMMA.16816.F32 R4, R200, R204.reuse, R4 ;  /* 0x000000ccc804723c */ /* 0x088ff00000001804 */
[C---:B------:R-:W-:Y:S08]  /*7b30*/  HMMA.16816.F32 R8, R212.reuse, R204, R8 ;  /* 0x000000ccd408723c */ /* 0x040ff00000001808 */
[-C--:B------:R-:W-:Y:S03]  /*7b40*/  HMMA.16816.F32 R12, R212, R206.reuse, R12 ;  /* 0x000000ced40c723c */ /* 0x080fe6000000180c */
[----:B------:R-:W-:Y:S05]  /*7b50*/  REDG.E.ADD.F32.FTZ.RN.STRONG.GPU desc[UR34][R240.64], R4 ;  /* 0x00000004f00079a6 */ /* 0x000fea000c12f322 */
[C---:B------:R-:W-:Y:S01]  /*7b60*/  HMMA.16816.F32 R16, R200.reuse, R206, R16 ;  /* 0x000000cec810723c */ /* 0x040fe20000001810 */
[----:B------:R-:W3:Y:S07]  /*7b70*/  LDSM.16.MT88.4 R204, [R230+0x1f800] ;  /* 0x01f80000e6cc783b */ /* 0x000eee0000004200 */
[-C--:B--2---:R-:W-:Y:S08]  /*7b80*/  HMMA.16816.F32 R84, R200, R196.reuse, R84 ;  /* 0x000000c4c854723c */ /* 0x084ff00000001854 */
[C---:B------:R-:W-:Y:S01]  /*7b90*/  HMMA.16816.F32 R88, R212.reuse, R196, R88 ;  /* 0x000000c4d458723c */ /* 0x040fe20000001858 */
[----:B------:R-:W-:Y:S07]  /*7ba0*/  IMAD.U32 R197, RZ, RZ, UR47 ;  /* 0x0000002fffc57e24 */ /* 0x000fee000f8e00ff */
[-C--:B------:R-:W-:Y:S08]  /*7bb0*/  HMMA.16816.F32 R92, R212, R198.reuse, R92 ;  /* 0x000000c6d45c723c */ /* 0x080ff0000000185c */
[C---:B------:R-:W-:Y:S01]  /*7bc0*/  HMMA.16816.F32 R96, R200.reuse, R198, R96 ;  /* 0x000000c6c860723c */ /* 0x040fe20000001860 */
[----:B------:R-:W-:Y:S05]  /*7bd0*/  IMAD.U32 R199, RZ, RZ, UR47 ;  /* 0x0000002fffc77e24 */ /* 0x000fea000f8e00ff */
[----:B------:R-:W-:Y:S02]  /*7be0*/  LEA R196, P5, R199, R240, 0x2 ;  /* 0x000000f0c7c47211 */ /* 0x000fe400078a10ff */
        /* <DEDUP_REMOVED lines=13> */
[-C--:B---3--:R-:W-:Y:S03]  /*7cc0*/  HMMA.16816.F32 R116, R200, R204.reuse, R116 ;  /* 0x000000ccc874723c */ /* 0x088fe60000001874 */
[C---:B------:R-:W-:Y:S01]  /*7cd0*/  LEA.HI.X.SX32 R211, R231.reuse, R209, 0x5, P5 ;  /* 0x000000d1e7d37211 */ /* 0x040fe200028f2eff */
[C---:B--2---:R-:W-:Y:S04]  /*7ce0*/  IMAD R197, R248.reuse, UR8, RZ ;  /* 0x00000008f8c57c24 */ /* 0x044fe8000f8e02ff */
[C---:B------:R-:W-:Y:S01]  /*7cf0*/  HMMA.16816.F32 R120, R212.reuse, R204, R120 ;  /* 0x000000ccd478723c */ /* 0x040fe20000001878 */
[----:B------:R2:W-:Y:S03]  /*7d00*/  REDG.E.ADD.F32.FTZ.RN.STRONG.GPU desc[UR34][R210.64], R8 ;  /* 0x00000008d20079a6 */ /* 0x0005e6000c12f322 */
[C---:B------:R-:W-:Y:S01]  /*7d10*/  LEA R204, P5, R231.reuse, R210, 0x5 ;  /* 0x000000d2e7cc7211 */ /* 0x040fe200078a28ff */
[C---:B----4-:R-:W-:Y:S03]  /*7d20*/  IMAD R6, R248.reuse, UR8, RZ ;  /* 0x00000008f8067c24 */ /* 0x050fe6000f8e02ff */
[-C--:B------:R-:W-:Y:S03]  /*7d30*/  HMMA.16816.F32 R124, R212, R206.reuse, R124 ;  /* 0x000000ced47c723c */ /* 0x080fe6000000187c */
[C---:B------:R-:W-:Y:S01]  /*7d40*/  LEA.HI.X.SX32 R205, R231.reuse, R211, 0x5, P5 ;  /* 0x000000d3e7cd7211 */ /* 0x040fe200028f2eff */
[C---:B-1----:R-:W-:Y:S01]  /*7d50*/  IMAD R209, R248.reuse, UR8, RZ ;  /* 0x00000008f8d17c24 */ /* 0x042fe2000f8e02ff */
[C---:B------:R-:W-:Y:S03]  /*7d60*/  LEA R214, P5, R231.reuse, R204, 0x5 ;  /* 0x000000cce7d67211 */ /* 0x040fe600078a28ff */
[----:B------:R-:W-:Y:S01]  /*7d70*/  HMMA.16816.F32 R128, R200, R206, R128 ;  /* 0x000000cec880723c */ /* 0x000fe20000001880 */
[----:B------:R1:W-:Y:S03]  /*7d80*/  REDG.E.ADD.F32.FTZ.RN.STRONG.GPU desc[UR34][R204.64], R9 ;  /* 0x00000009cc0079a6 */ /* 0x0003e6000c12f322 */
[C---:B------:R-:W-:Y:S02]  /*7d90*/  LEA.HI.X.SX32 R215, R231.reuse, R205, 0x5, P5 ;  /* 0x000000cde7d77211 */ /* 0x040fe400028f2eff */
[C---:B------:R-:W-:Y:S03]  /*7da0*/  LEA R212, P5, R231.reuse, R214, 0x5 ;  /* 0x000000d6e7d47211 */ /* 0x040fe600078a28ff */
[----:B------:R3:W-:Y:S01]  /*7db0*/  REDG.E.ADD.F32.FTZ.RN.STRONG.GPU desc[UR34][R214.64], R10 ;  /* 0x0000000ad60079a6 */ /* 0x0007e2000c12f322 */
[C---:B------:R-:W-:Y:S01]  /*7dc0*/  LEA.HI.X.SX32 R213, R231.reuse, R215, 0x5, P5 ;  /* 0x000000d7e7d57211 */ /* 0x040fe200028f2eff */
[C---:B--2---:R-:W-:Y:S02]  /*7dd0*/  IMAD R8, R248.reuse, UR8, RZ ;  /* 0x00000008f8087c24 */ /* 0x044fe4000f8e02ff */
[C---:B------:R-:W-:Y:S02]  /*7de0*/  IMAD.WIDE R206, R231.reuse, -0xc0, R212 ;  /* 0xffffff40e7ce7825 */ /* 0x040fe400078e02d4 */
[----:B------:R-:W-:Y:S01]  /*7df0*/  REDG.E.ADD.F32.FTZ.RN.STRONG.GPU desc[UR34][R212.64], R11 ;  /* 0x0000000bd40079a6 */ /* 0x000fe2000c12f322 */
[C---:B------:R-:W-:Y:S03]  /*7e00*/  LEA R202, P5, R231.reuse, R206, 0x5 ;  /* 0x000000cee7ca7211 */ /* 0x040fe600078a28ff */
[----:B------:R-:W-:Y:S01]  /*7e10*/  REDG.E.ADD.F32.FTZ.RN.STRONG.GPU desc[UR34][R240.64+0x80], R16 ;  /* 0x00008010f00079a6 */ /* 0x000fe2000c12f322 */
[C---:B------:R-:W-:Y:S03]  /*7e20*/  LEA.HI.X.SX32 R203, R231.reuse, R207, 0x5, P5 ;  /* 0x000000cfe7cb7211 */ /* 0x040fe600028f2eff */
[----:B------:R2:W-:Y:S01]  /*7e30*/  REDG.E.ADD.F32.FTZ.RN.STRONG.GPU desc[UR34][R206.64+0x80], R17 ;  /* 0x00008011ce0079a6 */ /* 0x0005e2000c12f322 */
[C---:B------:R-:W-:Y:S01]  /*7e40*/  LEA R200, P5, R231.reuse, R202, 0x5 ;  /* 0x000000cae7c87211 */ /* 0x040fe200078a28ff */
[C---:B-1----:R-:W-:Y:S02]  /*7e50*/  IMAD R205, R248.reuse, UR8, RZ ;  /* 0x00000008f8cd7c24 */ /* 0x042fe4000f8e02ff */
[----:B------:R1:W-:Y:S01]  /*7e60*/  REDG.E.ADD.F32.FTZ.RN.STRONG.GPU desc[UR34][R202.64+0x80], R18 ;  /* 0x00008012ca0079a6 */ /* 0x0003e2000c12f322 */
[C---:B------:R-:W-:Y:S02]  /*7e70*/  LEA.HI.X.SX32 R201, R231.reuse, R203, 0x5, P5 ;  /* 0x000000cbe7c97211 */ /* 0x040fe400028f2eff */
[C---:B------:R-:W-:Y:S03]  /*7e80*/  LEA R230, P1, R231.reuse, R200, 0x5 ;  /* 0x000000c8e7e67211 */ /* 0x040fe600078228ff */
[----:B------:R4:W-:Y:S01]  /*7e90*/  REDG.E.ADD.F32.FTZ.RN.STRONG.GPU desc[UR34][R200.64+0x80], R19 ;  /* 0x00008013c80079a6 */ /* 0x0009e2000c12f322 */
[----:B------:R-:W-:Y:S01]  /*7ea0*/  LEA.HI.X.SX32 R231, R231, R201, 0x5, P1 ;  /* 0x000000c9e7e77211 */ /* 0x000fe200008f2eff */
[----:B---3--:R-:W-:Y:S01]  /*7eb0*/  IMAD R10, R248, UR8, RZ ;  /* 0x00000008f80a7c24 */ /* 0x008fe2000f8e02ff */
[C---:B------:R-:W-:Y:S03]  /*7ec0*/  LEA R4, P1, R197.reuse, R230, 0x5 ;  /* 0x000000e6c5047211 */ /* 0x040fe600078228ff */
[----:B------:R3:W-:Y:S01]  /*7ed0*/  REDG.E.ADD.F32.FTZ.RN.STRONG.GPU desc[UR34][R230.64+0x80], R12 ;  /* 0x0000800ce60079a6 */ /* 0x0007e2000c12f322 */
[C---:B------:R-:W-:Y:S02]  /*7ee0*/  LEA.HI.X.SX32 R5, R197.reuse, R231, 0x5, P1 ;  /* 0x000000e7c5057211 */ /* 0x040fe400008f2eff */
[----:B------:R-:W-:Y:S03]  /*7ef0*/  LEA R196, P1, R197, R4, 0x5 ;  /* 0x00000004c5c47211 */ /* 0x000fe600078228ff */
[----:B------:R3:W-:Y:S01]  /*7f00*/  REDG.E.ADD.F32.FTZ.RN.STRONG.GPU desc[UR34][R4.64+0x80], R13 ;  /* 0x0000800d040079a6 */ /* 0x0007e2000c12f322 */
[C---:B------:R-:W-:Y:S02]  /*7f10*/  LEA.HI.X.SX32 R197, R6.reuse, R5, 0x5, P1 ;  /* 0x0000000506c57211 */ /* 0x040fe400008f2eff */
[----:B------:R-:W-:Y:S01]  /*7f20*/  LEA R198, P1, R6, R196, 0x5 ;  /* 0x000000c406c67211 */ /* 0x000fe200078228ff */
[----:B--2---:R-:W-:Y:S02]  /*7f30*/  IMAD R207, R248, UR8, RZ ;  /* 0x00000008f8cf7c24 */ /* 0x004fe4000f8e02ff */
[----:B------:R2:W-:Y:S01]  /*7f40*/  REDG.E.ADD.F32.FTZ.RN.STRONG.GPU desc[UR34][R196.64+0x80], R14 ;  /* 0x0000800ec40079a6 */ /* 0x0005e2000c12f322 */
[----:B------:R-:W-:Y:S01]  /*7f50*/  LEA.HI.X.SX32 R199, R6, R197, 0x5, P1 ;  /* 0x000000c506c77211 */ /* 0x000fe200008f2eff */
[C---:B-1----:R-:W-:Y:S02]  /*7f60*/  IMAD R18, R248.reuse, UR8, RZ ;  /* 0x00000008f8127c24 */ /* 0x042fe4000f8e02ff */
[C---:B------:R-:W-:Y:S02]  /*7f70*/  IMAD.WIDE R6, R209.reuse, -0xc0, R198 ;  /* 0xffffff40d1067825 */ /* 0x040fe400078e02c6 */
[----:B------:R1:W-:Y:S02]  /*7f80*/  REDG.E.ADD.F32.FTZ.RN.STRONG.GPU desc[UR34][R198.64+0x80], R15 ;  /* 0x0000800fc60079a6 */ /* 0x0003e4000c12f322 */
[----:B----4-:R-:W-:Y:S01]  /*7f90*/  IMAD R201, R248, UR8, RZ ;  /* 0x00000008f8c97c24 */ /* 0x010fe2000f8e02ff */
[----:B------:R-:W-:Y:S01]  /*7fa0*/  LEA R208, P1, R209, R6, 0x5 ;  /* 0x00000006d1d07211 */ /* 0x000fe200078228ff */
[----:B------:R-:W-:Y:S03]  /*7fb0*/  REDG.E.ADD.F32.FTZ.RN.STRONG.GPU desc[UR34][R240.64+0x100], R84 ;  /* 0x00010054f00079a6 */ /* 0x000fe6000c12f322 */
[C---:B------:R-:W-:Y:S01]  /*7fc0*/  LEA.HI.X.SX32 R209, R8.reuse, R7, 0x5, P1 ;  /* 0x0000000708d17211 */ /* 0x040fe200008f2eff */
[----:B------:R4:W-:Y:S01]  /*7fd0*/  REDG.E.ADD.F32.FTZ.RN.STRONG.GPU desc[UR34][R6.64+0x100], R85 ;  /* 0x00010055060079a6 */ /* 0x0009e2000c12f322 */
[----:B------:R-:W-:Y:S01]  /*7fe0*/  LEA R210, P1, R8, R208, 0x5 ;  /* 0x000000d008d27211 */ /* 0x000fe200078228ff */
[----:B---3--:R-:W-:Y:S02]  /*7ff0*/  IMAD R12, R248, UR8, RZ ;  /* 0x00000008f80c7c24 */ /* 0x008fe4000f8e02ff */
[----:B------:R3:W-:Y:S01]  /*8000*/  REDG.E.ADD.F32.FTZ.RN.STRONG.GPU desc[UR34][R208.64+0x100], R86 ;  /* 0x00010056d00079a6 */ /* 0x0007e2000c12f322 */
[----:B------:R-:W-:Y:S01]  /*8010*/  LEA.HI.X.SX32 R211, R8, R209, 0x5, P1 ;  /* 0x000000d108d37211 */ /* 0x000fe200008f2eff */
[C---:B------:R-:W-:Y:S01]  /*8020*/  IMAD R5, R248.reuse, UR8, RZ ;  /* 0x00000008f8057c24 */ /* 0x040fe2000f8e02ff */
[C---:B------:R-:W-:Y:S03]  /*8030*/  LEA R8, P1, R205.reuse, R210, 0x5 ;  /* 0x000000d2cd087211 */ /* 0x040fe600078228ff */
[----:B------:R3:W-:Y:S01]  /*8040*/  REDG.E.ADD.F32.FTZ.RN.STRONG.GPU desc[UR34][R210.64+0x100], R87 ;  /* 0x00010057d20079a6 */ /* 0x0007e2000c12f322 */
[C---:B------:R-:W-:Y:S01]  /*8050*/  LEA.HI.X.SX32 R9, R205.reuse, R211, 0x5, P1 ;  /* 0x000000d3cd097211 */ /* 0x040fe200008f2eff */
[----:B--2---:R-:W-:Y:S01]  /*8060*/  IMAD R14, R248, UR8, RZ ;  /* 0x00000008f80e7c24 */ /* 0x004fe2000f8e02ff */
[----:B------:R-:W-:Y:S03]  /*8070*/  LEA R204, P1, R205, R8, 0x5 ;  /* 0x00000008cdcc7211 */ /* 0x000fe600078228ff */
[----:B------:R2:W-:Y:S01]  /*8080*/  REDG.E.ADD.F32.FTZ.RN.STRONG.GPU desc[UR34][R8.64+0x100], R88 ;  /* 0x00010058080079a6 */ /* 0x0005e2000c12f322 */
[----:B------:R-:W-:Y:S01]  /*8090*/  LEA.HI.X.SX32 R205, R10, R9, 0x5, P1 ;  /* 0x000000090acd7211 */ /* 0x000fe200008f2eff */
[----:B-1----:R-:W-:Y:S01]  /*80a0*/  IMAD R199, R248, UR8, RZ ;  /* 0x00000008f8c77c24 */ /* 0x002fe2000f8e02ff */
[C---:B------:R-:W-:Y:S03]  /*80b0*/  LEA R214, P1, R10.reuse, R204, 0x5 ;  /* 0x000000cc0ad67211 */ /* 0x040fe600078228ff */
[----:B------:R1:W-:Y:S01]  /*80c0*/  REDG.E.ADD.F32.FTZ.RN.STRONG.GPU desc[UR34][R204.64+0x100], R89 ;  /* 0x00010059cc0079a6 */ /* 0x0003e2000c12f322 */
[C---:B------:R-:W-:Y:S02]  /*80d0*/  LEA.HI.X.SX32 R215, R10.reuse, R205, 0x5, P1 ;  /* 0x000000cd0ad77211 */ /* 0x040fe400008f2eff */
[----:B------:R-:W-:Y:S01]  /*80e0*/  LEA R212, P1, R10, R214, 0x5 ;  /* 0x000000d60ad47211 */ /* 0x000fe200078228ff */
[----:B----4-:R-:W-:Y:S02]  /*80f0*/  IMAD R7, R248, UR8, RZ ;  /* 0x00000008f8077c24 */ /* 0x010fe4000f8e02ff */
[----:B------:R4:W-:Y:S01]  /*8100*/  REDG.E.ADD.F32.FTZ.RN.STRONG.GPU desc[UR34][R214.64+0x100], R90 ;  /* 0x0001005ad60079a6 */ /* 0x0009e2000c12f322 */
[----:B------:R-:W-:Y:S01]  /*8110*/  LEA.HI.X.SX32 R213, R10, R215, 0x5, P1 ;  /* 0x000000d70ad57211 */ /* 0x000fe200008f2eff */
[----:B---3--:R-:W-:Y:S02]  /*8120*/  IMAD R209, R248, UR8, RZ ;  /* 0x00000008f8d17c24 */ /* 0x008fe4000f8e02ff */
[----:B------:R-:W-:Y:S02]  /*8130*/  IMAD.WIDE R10, R10, -0xc0, R212 ;  /* 0xffffff400a0a7825 */ /* 0x000fe400078e02d4 */
[----:B------:R3:W-:Y:S02]  /*8140*/  REDG.E.ADD.F32.FTZ.RN.STRONG.GPU desc[UR34][R212.64+0x100], R91 ;  /* 0x0001005bd40079a6 */ /* 0x0007e4000c12f322 */
[C---:B------:R-:W-:Y:S01]  /*8150*/  IMAD R211, R248.reuse, UR8, RZ ;  /* 0x00000008f8d37c24 */ /* 0x040fe2000f8e02ff */
[C---:B------:R-:W-:Y:S01]  /*8160*/  LEA R16, P1, R207.reuse, R10, 0x5 ;  /* 0x0000000acf107211 */ /* 0x040fe200078228ff */
[----:B------:R-:W-:Y:S03]  /*8170*/  REDG.E.ADD.F32.FTZ.RN.STRONG.GPU desc[UR34][R240.64+0x180], R96 ;  /* 0x00018060f00079a6 */ /* 0x000fe6000c12f322 */
[C---:B------:R-:W-:Y:S01]  /*8180*/  LEA.HI.X.SX32 R17, R207.reuse, R11, 0x5, P1 ;  /* 0x0000000bcf117211 */ /* 0x040fe200008f2eff */
[----:B------:R3:W-:Y:S01]  /*8190*/  REDG.E.ADD.F32.FTZ.RN.STRONG.GPU desc[UR34][R10.64+0x180], R97 ;  /* 0x000180610a0079a6 */ /* 0x0007e2000c12f322 */
[----:B------:R-:W-:Y:S01]  /*81a0*/  LEA R206, P1, R207, R16, 0x5 ;  /* 0x00000010cfce7211 */ /* 0x000fe200078228ff */
[----:B--2---:R-:W-:Y:S02]  /*81b0*/  IMAD R88, R248, UR8, RZ ;  /* 0x00000008f8587c24 */ /* 0x004fe4000f8e02ff */
[----:B------:R2:W-:Y:S01]  /*81c0*/  REDG.E.ADD.F32.FTZ.RN.STRONG.GPU desc[UR34][R16.64+0x180], R98 ;  /* 0x00018062100079a6 */ /* 0x0005e2000c12f322 */
[----:B------:R-:W-:Y:S01]  /*81d0*/  LEA.HI.X.SX32 R207, R18, R17, 0x5, P1 ;  /* 0x0000001112cf7211 */ /* 0x000fe200008f2eff */
[----:B-1----:R-:W-:Y:S01]  /*81e0*/  IMAD R205, R248, UR8, RZ ;  /* 0x00000008f8cd7c24 */ /* 0x002fe2000f8e02ff */
[C---:B------:R-:W-:Y:S03]  /*81f0*/  LEA R202, P1, R18.reuse, R206, 0x5 ;  /* 0x000000ce12ca7211 */ /* 0x040fe600078228ff */
[----:B------:R1:W-:Y:S01]  /*8200*/  REDG.E.ADD.F32.FTZ.RN.STRONG.GPU desc[UR34][R206.64+0x180], R99 ;  /* 0x00018063ce0079a6 */ /* 0x0003e2000c12f322 */
[----:B------:R-:W-:Y:S01]  /*8210*/  LEA.HI.X.SX32 R203, R18, R207, 0x5, P1 ;  /* 0x000000cf12cb7211 */ /* 0x000fe200008f2eff */
[C---:B----4-:R-:W-:Y:S01]  /*8220*/  IMAD R90, R248.reuse, UR8, RZ ;  /* 0x00000008f85a7c24 */ /* 0x050fe2000f8e02ff */
[C---:B------:R-:W-:Y:S03]  /*8230*/  LEA R18, P1, R201.reuse, R202, 0x5 ;  /* 0x000000cac9127211 */ /* 0x040fe600078228ff */
[----:B------:R4:W-:Y:S01]  /*8240*/  REDG.E.ADD.F32.FTZ.RN.STRONG.GPU desc[UR34][R202.64+0x180], R92 ;  /* 0x0001805cca0079a6 */ /* 0x0009e2000c12f322 */
[C---:B------:R-:W-:Y:S01]  /*8250*/  LEA.HI.X.SX32 R19, R201.reuse, R203, 0x5, P1 ;  /* 0x000000cbc9137211 */ /* 0x040fe200008f2eff */
[----:B---3--:R-:W-:Y:S01]  /*8260*/  IMAD R213, R248, UR8, RZ ;  /* 0x00000008f8d57c24 */ /* 0x008fe2000f8e02ff */
[----:B------:R-:W-:Y:S03]  /*8270*/  LEA R200, P1, R201, R18, 0x5 ;  /* 0x00000012c9c87211 */ /* 0x000fe600078228ff */
[----:B------:R3:W-:Y:S01]  /*8280*/  REDG.E.ADD.F32.FTZ.RN.STRONG.GPU desc[UR34][R18.64+0x180], R93 ;  /* 0x0001805d120079a6 */ /* 0x0007e2000c12f322 */
[C---:B------:R-:W-:Y:S02]  /*8290*/  LEA.HI.X.SX32 R201, R12.reuse, R19, 0x5, P1 ;  /* 0x000000130cc97211 */ /* 0x040fe400008f2eff */
[----:B------:R-:W-:Y:S01]  /*82a0*/  LEA R230, P1, R12, R200, 0x5 ;  /* 0x000000c80ce67211 */ /* 0x000fe200078228ff */
[----:B------:R-:W-:Y:S02]  /*82b0*/  IMAD R11, R248, UR8, RZ ;  /* 0x00000008f80b7c24 */ /* 0x000fe4000f8e02ff */
[----:B------:R-:W-:Y:S01]  /*82c0*/  REDG.E.ADD.F32.FTZ.RN.STRONG.GPU desc[UR34][R200.64+0x180], R94 ;  /* 0x0001805ec80079a6 */ /* 0x000fe2000c12f322 */
[----:B------:R-:W-:Y:S01]  /*82d0*/  LEA.HI.X.SX32 R231, R12, R201, 0x5, P1 ;  /* 0x000000c90ce77211 */ /* 0x000fe200008f2eff */
[C---:B--2---:R-:W-:Y:S02]  /*82e0*/  IMAD R98, R248.reuse, UR8, RZ ;  /* 0x00000008f8627c24 */ /* 0x044fe4000f8e02ff */
[C---:B------:R-:W-:Y:S02]  /*82f0*/  IMAD.WIDE R12, R5.reuse, -0xc0, R230 ;  /* 0xffffff40050c7825 */ /* 0x040fe400078e02e6 */
[----:B------:R2:W-:Y:S02]  /*8300*/  REDG.E.ADD.F32.FTZ.RN.STRONG.GPU desc[UR34][R230.64+0x180], R95 ;  /* 0x0001805fe60079a6 */ /* 0x0005e4000c12f322 */
[----:B-1----:R-:W-:Y:S01]  /*8310*/  IMAD R207, R248, UR8, RZ ;  /* 0x00000008f8cf7c24 */ /* 0x002fe2000f8e02ff */
[----:B------:R-:W-:Y:S01]  /*8320*/  LEA R4, P1, R5, R12, 0x5 ;  /* 0x0000000c05047211 */ /* 0x000fe200078228ff */
[----:B------:R-:W-:Y:S03]  /*8330*/  REDG.E.ADD.F32.FTZ.RN.STRONG.GPU desc[UR34][R240.64+0x200], R100 ;  /* 0x00020064f00079a6 */ /* 0x000fe6000c12f322 */
[C---:B------:R-:W-:Y:S01]  /*8340*/  LEA.HI.X.SX32 R5, R14.reuse, R13, 0x5, P1 ;  /* 0x0000000d0e057211 */ /* 0x040fe200008f2eff */
[----:B------:R-:W-:Y:S01]  /*8350*/  REDG.E.ADD.F32.FTZ.RN.STRONG.GPU desc[UR34][R12.64+0x200], R101 ;  /* 0x000200650c0079a6 */ /* 0x000fe2000c12f322 */
[----:B------:R-:W-:Y:S01]  /*8360*/  LEA R196, P1, R14, R4, 0x5 ;  /* 0x000000040ec47211 */ /* 0x000fe200078228ff */
[----:B----4-:R-:W-:Y:S02]  /*8370*/  IMAD R203, R248, UR8, RZ ;  /* 0x00000008f8cb7c24 */ /* 0x010fe4000f8e02ff */
[----:B------:R-:W-:Y:S01]  /*8380*/  REDG.E.ADD.F32.FTZ.RN.STRONG.GPU desc[UR34][R4.64+0x200], R102 ;  /* 0x00020066040079a6 */ /* 0x000fe2000c12f322 */
[----:B------:R-:W-:Y:S01]  /*8390*/  LEA.HI.X.SX32 R197, R14, R5, 0x5, P1 ;  /* 0x000000050ec57211 */ /* 0x000fe200008f2eff */
[C---:B---3--:R-:W-:Y:S01]  /*83a0*/  IMAD R19, R248.reuse, UR8, RZ ;  /* 0x00000008f8137c24 */ /* 0x048fe2000f8e02ff */
[C---:B------:R-:W-:Y:S03]  /*83b0*/  LEA R14, P1, R199.reuse, R196, 0x5 ;  /* 0x000000c4c70e7211 */ /* 0x040fe600078228ff */
[----:B------:R-:W-:Y:S01]  /*83c0*/  REDG.E.ADD.F32.FTZ.RN.STRONG.GPU desc[UR34][R196.64+0x200], R103 ;  /* 0x00020067c40079a6 */ /* 0x000fe2000c12f322 */
[C---:B------:R-:W-:Y:S02]  /*83d0*/  LEA.HI.X.SX32 R15, R199.reuse, R197, 0x5, P1 ;  /* 0x000000c5c70f7211 */ /* 0x040fe400008f2eff */
[C---:B------:R-:W-:Y:S03]  /*83e0*/  LEA R198, P1, R199.reuse, R14, 0x5 ;  /* 0x0000000ec7c67211 */ /* 0x040fe600078228ff */
[----:B------:R-:W-:Y:S01]  /*83f0*/  REDG.E.ADD.F32.FTZ.RN.STRONG.GPU desc[UR34][R14.64+0x200], R104 ;  /* 0x000200680e0079a6 */ /* 0x000fe2000c12f322 */
[----:B------:R-:W-:Y:S01]  /*8400*/  LEA.HI.X.SX32 R199, R199, R15, 0x5, P1 ;  /* 0x0000000fc7c77211 */ /* 0x000fe200008f2eff */
[----:B--2---:R-:W-:Y:S01]  /*8410*/  IMAD R231, R248, UR8, RZ ;  /* 0x00000008f8e77c24 */ /* 0x004fe2000f8e02ff */
[C---:B------:R-:W-:Y:S03]  /*8420*/  LEA R84, P1, R7.reuse, R198, 0x5 ;  /* 0x000000c607547211 */ /* 0x040fe600078228ff */
[----:B------:R-:W-:Y:S01]  /*8430*/  REDG.E.ADD.F32.FTZ.RN.STRONG.GPU desc[UR34][R198.64+0x200], R105 ;  /* 0x00020069c60079a6 */ /* 0x000fe2000c12f322 */
[C---:B------:R-:W-:Y:S02]  /*8440*/  LEA.HI.X.SX32 R85, R7.reuse, R199, 0x5, P1 ;  /* 0x000000c707557211 */ /* 0x040fe400008f2eff */
[----:B------:R-:W-:Y:S03]  /*8450*/  LEA R6, P1, R7, R84, 0x5 ;  /* 0x0000005407067211 */ /* 0x000fe600078228ff */
[----:B------:R-:W-:Y:S01]  /*8460*/  REDG.E.ADD.F32.FTZ.RN.STRONG.GPU desc[UR34][R84.64+0x200], R106 ;  /* 0x0002006a540079a6 */ /* 0x000fe2000c12f322 */
[C---:B------:R-:W-:Y:S03]  /*8470*/  LEA.HI.X.SX32 R7, R209.reuse, R85, 0x5, P1 ;  /* 0x00000055d1077211 */ /* 0x040fe600008f2eff */
[----:B------:R-:W-:Y:S02]  /*8480*/  IMAD.WIDE R208, R209, -0xc0, R6 ;  /* 0xffffff40d1d07825 */ /* 0x000fe400078e0206 */
[----:B------:R-:W-:Y:S01]  /*8490*/  REDG.E.ADD.F32.FTZ.RN.STRONG.GPU desc[UR34][R6.64+0x200], R107 ;  /* 0x0002006b060079a6 */ /* 0x000fe2000c12f322 */
[C---:B------:R-:W-:Y:S03]  /*84a0*/  LEA R86, P1, R211.reuse, R208, 0x5 ;  /* 0x000000d0d3567211 */ /* 0x040fe600078228ff */
[----:B------:R-:W-:Y:S01]  /*84b0*/  REDG.E.ADD.F32.FTZ.RN.STRONG.GPU desc[UR34][R240.64+0x280], R112 ;  /* 0x00028070f00079a6 */ /* 0x000fe2000c12f322 */
[C---:B------:R-:W-:Y:S03]  /*84c0*/  LEA.HI.X.SX32 R87, R211.reuse, R209, 0x5, P1 ;  /* 0x000000d1d3577211 */ /* 0x040fe600008f2eff */
[----:B------:R-:W-:Y:S01]  /*84d0*/  REDG.E.ADD.F32.FTZ.RN.STRONG.GPU desc[UR34][R208.64+0x280], R113 ;  /* 0x00028071d00079a6 */ /* 0x000fe2000c12f322 */
[----:B------:R-:W-:Y:S03]  /*84e0*/  LEA R210, P1, R211, R86, 0x5 ;  /* 0x00000056d3d27211 */ /* 0x000fe600078228ff */
[----:B------:R-:W-:Y:S01]  /*84f0*/  REDG.E.ADD.F32.FTZ.RN.STRONG.GPU desc[UR34][R86.64+0x280], R114 ;  /* 0x00028072560079a6 */ /* 0x000fe2000c12f322 */
[C---:B------:R-:W-:Y:S02]  /*8500*/  LEA.HI.X.SX32 R211, R88.reuse, R87, 0x5, P1 ;  /* 0x0000005758d37211 */ /* 0x040fe400008f2eff */
[C---:B------:R-:W-:Y:S01]  /*8510*/  LEA R8, P1, R88.reuse, R210, 0x5 ;  /* 0x000000d258087211 */ /* 0x040fe200078228ff */
[----:B------:R-:W-:Y:S03]  /*8520*/  LDSM.16.MT88.4 R4, [R228+0x28000] ;  /* 0x02800000e404783b */ /* 0x000fe60000004200 */
[----:B------:R-:W-:Y:S01]  /*8530*/  LEA.HI.X.SX32 R9, R88, R211, 0x5, P1 ;  /* 0x000000d358097211 */ /* 0x000fe200008f2eff */
[----:B------:R-:W-:Y:S01]  /*8540*/  REDG.E.ADD.F32.FTZ.RN.STRONG.GPU desc[UR34][R210.64+0x280], R115 ;  /* 0x00028073d20079a6 */ /* 0x000fe2000c12f322 */
[C---:B------:R-:W-:Y:S03]  /*8550*/  LEA R88, P1, R205.reuse, R8, 0x5 ;  /* 0x00000008cd587211 */ /* 0x040fe600078228ff */
[----:B------:R-:W-:Y:S01]  /*8560*/  REDG.E.ADD.F32.FTZ.RN.STRONG.GPU desc[UR34][R8.64+0x280], R108 ;  /* 0x0002806c080079a6 */ /* 0x000fe2000c12f322 */
[C---:B------:R-:W-:Y:S02]  /*8570*/  LEA.HI.X.SX32 R89, R205.reuse, R9, 0x5, P1 ;  /* 0x00000009cd597211 */ /* 0x040fe400008f2eff */
[----:B------:R-:W-:Y:S01]  /*8580*/  LEA R204, P1, R205, R88, 0x5 ;  /* 0x00000058cdcc7211 */ /* 0x000fe200078228ff */
[----:B------:R-:W-:Y:S03]  /*8590*/  LDSM.16.MT88.4 R84, [R221+0x4000] ;  /* 0x00400000dd54783b */ /* 0x000fe60000004200 */
[C---:B------:R-:W-:Y:S01]  /*85a0*/  LEA.HI.X.SX32 R205, R90.reuse, R89, 0x5, P1 ;  /* 0x000000595acd7211 */ /* 0x040fe200008f2eff */
[----:B------:R-:W-:Y:S01]  /*85b0*/  REDG.E.ADD.F32.FTZ.RN.STRONG.GPU desc[UR34][R88.64+0x280], R109 ;  /* 0x0002806d580079a6 */ /* 0x000fe2000c12f322 */
[C---:B------:R-:W-:Y:S03]  /*85c0*/  LEA R214, P1, R90.reuse, R204, 0x5 ;  /* 0x000000cc5ad67211 */ /* 0x040fe600078228ff */
[----:B------:R-:W-:Y:S01]  /*85d0*/  REDG.E.ADD.F32.FTZ.RN.STRONG.GPU desc[UR34][R204.64+0x280], R110 ;  /* 0x0002806ecc0079a6 */ /* 0x000fe2000c12f322 */
[----:B------:R-:W-:Y:S03]  /*85e0*/  LEA.HI.X.SX32 R215, R90, R205, 0x5, P1 ;  /* 0x000000cd5ad77211 */ /* 0x000fe600008f2eff */
[----:B------:R-:W-:Y:S01]  /*85f0*/  LDSM.16.MT88.4 R104, [R221+0x2800] ;  /* 0x00280000dd68783b */ /* 0x000fe20000004200 */
[C---:B------:R-:W-:Y:S03]  /*8600*/  IMAD.WIDE R90, R213.reuse, -0xc0, R214 ;  /* 0xffffff40d55a7825 */ /* 0x040fe600078e02d6 */
[----:B------:R-:W-:Y:S01]  /*8610*/  REDG.E.ADD.F32.FTZ.RN.STRONG.GPU desc[UR34][R214.64+0x280], R111 ;  /* 0x0002806fd60079a6 */ /* 0x000fe2000c12f322 */
[C---:B------:R-:W-:Y:S03]  /*8620*/  LEA R212, P1, R213.reuse, R90, 0x5 ;  /* 0x0000005ad5d47211 */ /* 0x040fe600078228ff */
[----:B------:R-:W-:Y:S01]  /*8630*/  REDG.E.ADD.F32.FTZ.RN.STRONG.GPU desc[UR34][R240.64+0x300], R116 ;  /* 0x00030074f00079a6 */ /* 0x000fe2000c12f322 */
[----:B------:R-:W-:Y:S03]  /*8640*/  LEA.HI.X.SX32 R213, R213, R91, 0x5, P1 ;  /* 0x0000005bd5d57211 */ /* 0x000fe600008f2eff */
        /* <DEDUP_REMOVED lines=9> */
[----:B------:R1:W-:Y:S01]  /*86e0*/  REDG.E.ADD.F32.FTZ.RN.STRONG.GPU desc[UR34][R10.64+0x300], R120 ;  /* 0x000300780a0079a6 */ /* 0x0003e2000c12f322 */
[----:B------:R-:W-:Y:S02]  /*86f0*/  LEA.HI.X.SX32 R17, R98, R11, 0x5, P1 ;  /* 0x0000000b62117211 */ /* 0x000fe400008f2eff */
[C---:B------:R-:W-:Y:S01]  /*8700*/  LEA R98, P1, R207.reuse, R16, 0x5 ;  /* 0x00000010cf627211 */ /* 0x040fe200078228ff */
[----:B------:R-:W2:Y:S03]  /*8710*/  LDSM.16.MT88.4 R8, [R221] ;  /* 0x00000000dd08783b */ /* 0x000ea60000004200 */
[C---:B------:R-:W-:Y:S01]  /*8720*/  LEA.HI.X.SX32 R99, R207.reuse, R17, 0x5, P1 ;  /* 0x00000011cf637211 */ /* 0x040fe200008f2eff */
[----:B------:R-:W-:Y:S01]  /*8730*/  REDG.E.ADD.F32.FTZ.RN.STRONG.GPU desc[UR34][R16.64+0x300], R121 ;  /* 0x00030079100079a6 */ /* 0x000fe2000c12f322 */
[----:B------:R-:W-:Y:S03]  /*8740*/  LEA R206, P1, R207, R98, 0x5 ;  /* 0x00000062cfce7211 */ /* 0x000fe600078228ff */
[----:B------:R-:W-:Y:S01]  /*8750*/  REDG.E.ADD.F32.FTZ.RN.STRONG.GPU desc[UR34][R98.64+0x300], R122 ;  /* 0x0003007a620079a6 */ /* 0x000fe2000c12f322 */
[C---:B------:R-:W-:Y:S03]  /*8760*/  LEA.HI.X.SX32 R207, R203.reuse, R99, 0x5, P1 ;  /* 0x00000063cbcf7211 */ /* 0x040fe600008f2eff */
[----:B------:R-:W-:Y:S01]  /*8770*/  LDSM.16.MT88.4 R96, [R221+0x800] ;  /* 0x00080000dd60783b */ /* 0x000fe20000004200 */
[----:B------:R-:W-:Y:S03]  /*8780*/  IMAD.WIDE R202, R203, -0xc0, R206 ;  /* 0xffffff40cbca7825 */ /* 0x000fe600078e02ce */
[----:B------:R-:W-:Y:S01]  /*8790*/  REDG.E.ADD.F32.FTZ.RN.STRONG.GPU desc[UR34][R206.64+0x300], R123 ;  /* 0x0003007bce0079a6 */ /* 0x000fe2000c12f322 */
[C---:B------:R-:W-:Y:S03]  /*87a0*/  LEA R92, P1, R19.reuse, R202, 0x5 ;  /* 0x000000ca135c7211 */ /* 0x040fe600078228ff */
[----:B------:R-:W-:Y:S01]  /*87b0*/  REDG.E.ADD.F32.FTZ.RN.STRONG.GPU desc[UR34][R240.64+0x380], R128 ;  /* 0x00038080f00079a6 */ /* 0x000fe2000c12f322 */
[C---:B-1----:R-:W-:Y:S01]  /*87c0*/  VIADD R120, R228.reuse, 0x40 ;  /* 0x00000040e4787836 */ /* 0x042fe20000000000 */
[C---:B------:R-:W-:Y:S01]  /*87d0*/  LEA.HI.X.SX32 R93, R19.reuse, R203, 0x5, P1 ;  /* 0x000000cb135d7211 */ /* 0x040fe200008f2eff */
[----:B------:R-:W-:Y:S01]  /*87e0*/  @P0 VIADD R120, R228, 0xffffffc0 ;  /* 0xffffffc0e4780836 */ /* 0x000fe20000000000 */
[C---:B------:R-:W-:Y:S01]  /*87f0*/  LEA R18, P1, R19.reuse, R92, 0x5 ;  /* 0x0000005c13127211 */ /* 0x040fe200078228ff */
[----:B------:R-:W-:Y:S03]  /*8800*/  REDG.E.ADD.F32.FTZ.RN.STRONG.GPU desc[UR34][R202.64+0x380], R129 ;  /* 0x00038081ca0079a6 */ /* 0x000fe6000c12f322 */
[----:B------:R-:W-:Y:S01]  /*8810*/  LEA.HI.X.SX32 R19, R19, R93, 0x5, P1 ;  /* 0x0000005d13137211 */ /* 0x000fe200008f2eff */
        /* <DEDUP_REMOVED lines=63> */
[----:B------:R3:W4:Y:S07]  /*8c10*/  LDSM.16.MT88.4 R8, [R221+0x7800] ;  /* 0x00780000dd08783b */ /* 0x00072e0000004200 */
        /* <DEDUP_REMOVED lines=40> */
[C---:B------:R-:W-:Y:S02]  /*8ea0*/  SHF.L.U32 R3, R219.reuse, 0x5, RZ ;  /* 0x00000005db037819 */ /* 0x040fe400000006ff */
[----:B------:R-:W-:Y:S01]  /*8eb0*/  LOP3.LUT R5, R2, 0x1c0, RZ, 0xc0, !PT ;  /* 0x000001c002057812 */ /* 0x000fe200078ec0ff */
[----:B------:R-:W3:Y:S01]  /*8ec0*/  LDCU UR8, c[0x0][0x4fc] ;  /* 0x00009f80ff0877ac */ /* 0x000ee20008000800 */
[----:B------:R-:W-:Y:S02]  /*8ed0*/  SHF.L.U32 R2, R219, 0x1, RZ ;  /* 0x00000001db027819 */ /* 0x000fe400000006ff */
[----:B------:R-:W-:Y:S01]  /*8ee0*/  LOP3.LUT R3, R3, 0x400, RZ, 0xc0, !PT ;  /* 0x0000040003037812 */ /* 0x000fe200078ec0ff */
[----:B------:R-:W-:Y:S01]  /*8ef0*/  UISETP.NE.AND UP0, UPT, UR39, -0x1, UPT ;  /* 0xffffffff2700788c */ /* 0x000fe2000bf05270 */
[----:B------:R-:W-:Y:S01]  /*8f00*/  LOP3.LUT P0, RZ, R219, 0x10, RZ, 0xc0, !PT ;  /* 0x00000010dbff7812 */ /* 0x000fe2000780c0ff */
[----:B------:R-:W-:Y:S01]  /*8f10*/  UMOV UR23, UR18 ;  /* 0x0000001200177c82 */ /* 0x000fe20008000000 */
[----:B------:R-:W-:Y:S01]  /*8f20*/  LOP3.LUT R3, R3, 0x6, R2, 0xf8, !PT ;  /* 0x0000000603037812 */ /* 0x000fe200078ef802 */
        /* <DEDUP_REMOVED lines=277> */
.L_x_2188:
[----:B------:R-:W2:Y:S01]  /*a080*/  LDCU.64 UR10, c[0x0][0x5c0] ;  /* 0x0000b800ff0a77ac */ /* 0x000ea20008000a00 */
[----:B------:R-:W-:-:S04]  /*a090*/  UIADD3 UR5, UPT, UPT, UR37, UR39, URZ ;  /* 0x0000002725057290 */ /* 0x000fc8000fffe0ff */
[----:B--2---:R-:W-:Y:S02]  /*a0a0*/  UIMAD.WIDE.U32 UR16, UR5, UR10, URZ ;  /* 0x0000000a051072a5 */ /* 0x004fe4000f8e00ff */
[----:B------:R-:W-:-:S04]  /*a0b0*/  UIMAD UR5, UR5, UR11, URZ ;  /* 0x0000000b050572a4 */ /* 0x000fc8000f8e02ff */
[----:B------:R-:W-:-:S06]  /*a0c0*/  UIADD3 UR5, UPT, UPT, UR17, UR5, URZ ;  /* 0x0000000511057290 */ /* 0x000fcc000fffe0ff */
[----:B-1----:R-:W-:Y:S02]  /*a0d0*/  MOV R52, UR5 ;  /* 0x0000000500347c02 */ /* 0x002fe40008000f00 */
.L_x_2189:
        /* <DEDUP_REMOVED lines=13> */
.L_x_2190:
[----:B------:R-:W1:Y:S01]  /*a1b0*/  LDCU.64 UR8, c[0x0][0x5c8] ;  /* 0x0000b900ff0877ac */ /* 0x000e620008000a00 */
[----:B------:R-:W-:-:S04]  /*a1c0*/  UIADD3 UR5, UPT, UPT, UR37, UR39, URZ ;  /* 0x0000002725057290 */ /* 0x000fc8000fffe0ff */
[----:B-1----:R-:W-:Y:S02]  /*a1d0*/  UIMAD.WIDE.U32 UR12, UR5, UR8, URZ ;  /* 0x00000008050c72a5 */ /* 0x002fe4000f8e00ff */
[----:B------:R-:W-:-:S04]  /*a1e0*/  UIMAD UR5, UR5, UR9, URZ ;  /* 0x00000009050572a4 */ /* 0x000fc8000f8e02ff */
[----:B------:R-:W-:Y:S01]  /*a1f0*/  UIADD3 UR5, UPT, UPT, UR13, UR5, URZ ;  /* 0x000000050d057290 */ /* 0x000fe2000fffe0ff */
[----:B------:R-:W-:-:S05]  /*a200*/  UMOV UR30, UR12 ;  /* 0x0000000c001e7c82 */ /* 0x000fca0008000000 */
[----:B------:R-:W-:-:S07]  /*a210*/  MOV R6, UR5 ;  /* 0x0000000500067c02 */ /* 0x000fce0008000f00 */
.L_x_2191:
        /* <DEDUP_REMOVED lines=8> */
[----:B------:R-:W1:Y:S01]  /*a2a0*/  S2R R79, SR_TID.X ;  /* 0x00000000004f7919 */ /* 0x000e620000002100 */
[----:B------:R-:W-:Y:S01]  /*a2b0*/  LOP3.LUT R7, R2, 0x1e00, R217, 0xf8, !PT ;  /* 0x00001e0002077812 */ /* 0x000fe200078ef8d9 */
[----:B------:R-:W-:Y:S01]  /*a2c0*/  USHF.R.S32.HI UR14, URZ, 0x1f, UR5 ;  /* 0x0000001fff0e7899 */ /* 0x000fe20008011405 */
[----:B------:R-:W2:Y:S01]  /*a2d0*/  LDC.64 R2, c[0x0][0x5d8] ;  /* 0x00017600ff027b82 */ /* 0x000ea20000000a00 */
[----:B------:R-:W-:Y:S01]  /*a2e0*/  IMAD.U32 R4, RZ, RZ, UR38 ;  /* 0x00000026ff047e24 */ /* 0x000fe2000f8e00ff */
[----:B------:R-:W-:Y:S01]  /*a2f0*/  LEA R7, R7, UR4, 0x1 ;  /* 0x0000000407077c11 */ /* 0x000fe2000f8e08ff */
[----:B------:R-:W-:Y:S01]  /*a300*/  IMAD.U32 R5, RZ, RZ, UR39 ;  /* 0x00000027ff057e24 */ /* 0x000fe2000f8e00ff */
[----:B------:R-:W-:-:S02]  /*a310*/  UIMAD UR12, UR14, UR10, URZ ;  /* 0x0000000a0e0c72a4 */ /* 0x000fc4000f8e02ff */
[----:B------:R-:W-:Y:S01]  /*a320*/  LOP3.LUT R217, R4, 0x38, R217, 0xf8, !PT ;  /* 0x0000003804d97812 */ /* 0x000fe200078ef8d9 */
[----:B------:R-:W-:Y:S02]  /*a330*/  UIADD3 UR36, UPT, UPT, -UR13, UR36, URZ ;  /* 0x000000240d247290 */ /* 0x000fe4000fffe1ff */
[----:B------:R-:W-:Y:S01]  /*a340*/  UIMAD UR12, UR5, UR11, UR12 ;  /* 0x0000000b050c72a4 */ /* 0x000fe2000f8e020c */
[----:B------:R-:W3:Y:S01]  /*a350*/  LDC.64 R4, c[0x0][0x5e0] ;  /* 0x00017800ff047b82 */ /* 0x000ee20000000a00 */
[----:B------:R-:W-:Y:S01]  /*a360*/  IADD3 R72, P0, PT, R217, UR16, RZ ;  /* 0x00000010d9487c10 */ /* 0x000fe2000ff1e0ff */
[----:B------:R4:W1:Y:S01]  /*a370*/  LDS.128 R48, [R7+0x19000] ;  /* 0x0190000007307984 */ /* 0x0008620000000c00 */
[----:B------:R-:W-:Y:S02]  /*a380*/  ISETP.GE.AND P4, PT, R0, UR36, PT ;  /* 0x0000002400007c0c */ /* 0x000fe4000bf86270 */
[----:B------:R-:W-:Y:S01]  /*a390*/  IMAD.U32 R53, RZ, RZ, UR12 ;  /* 0x0000000cff357e24 */ /* 0x000fe2000f8e00ff */
[----:B------:R-:W-:Y:S01]  /*a3a0*/  ISETP.GE.AND P6, PT, R54, UR36, PT ;  /* 0x0000002436007c0c */ /* 0x000fe2000bfc6270 */
[----:B------:R4:W3:Y:S03]  /*a3b0*/  LDS.128 R44, [R7+0x1b000] ;  /* 0x01b00000072c7984 */ /* 0x0008e60000000c00 */
[----:B------:R-:W-:Y:S01]  /*a3c0*/  IADD3.X R73, PT, PT, R52, UR39, R53, P0, !PT ;  /* 0x0000002734497c10 */ /* 0x000fe200087fe435 */
[----:B------:R4:W3:Y:S01]  /*a3d0*/  LDS.128 R40, [R7+0x1d000] ;  /* 0x01d0000007287984 */ /* 0x0008e20000000c00 */
[----:B------:R-:W-:-:S03]  /*a3e0*/  IADD3 R68, P0, PT, R0, 0x20, RZ ;  /* 0x0000002000447810 */ /* 0x000fc60007f1e0ff */
[----:B------:R4:W3:Y:S01]  /*a3f0*/  LDS.128 R36, [R7+0x20000] ;  /* 0x0200000007247984 */ /* 0x0008e20000000c00 */
[----:B--2---:R-:W-:-:S03]  /*a400*/  IMAD.WIDE.U32 R72, R2, UR20, R72 ;  /* 0x0000001402487c25 */ /* 0x004fc6000f8e0048 */
[----:B------:R4:W2:Y:S01]  /*a410*/  LDS.128 R32, [R7+0x21000] ;  /* 0x0210000007207984 */ /* 0x0008a20000000c00 */
[----:B-1----:R-:W-:Y:S02]  /*a420*/  IMAD.SHL.U32 R79, R79, 0x8, RZ ;  /* 0x000000084f4f7824 */ /* 0x002fe400078e00ff */
[----:B------:R-:W-:Y:S01]  /*a430*/  IMAD.U32 R2, RZ, RZ, UR8 ;  /* 0x00000008ff027e24 */ /* 0x000fe2000f8e00ff */
[----:B------:R4:W1:Y:S01]  /*a440*/  LDS.128 R28, [R7+0x22000] ;  /* 0x02200000071c7984 */ /* 0x0008620000000c00 */
[----:B------:R-:W-:Y:S01]  /*a450*/  IMAD.X R69, RZ, RZ, RZ, P0 ;  /* 0x000000ffff457224 */ /* 0x000fe200000e06ff */
[----:B------:R-:W-:Y:S01]  /*a460*/  LOP3.LUT R79, R79, 0x38, RZ, 0xc0, !PT ;  /* 0x000000384f4f7812 */ /* 0x000fe200078ec0ff */
[----:B------:R-:W-:Y:S01]  /*a470*/  IMAD R3, R3, UR20, R73 ;  /* 0x0000001403037c24 */ /* 0x000fe2000f8e0249 */
[----:B------:R4:W1:Y:S02]  /*a480*/  LDS.128 R24, [R7+0x23000] ;  /* 0x0230000007187984 */ /* 0x0008640000000c00 */
[----:B------:R-:W-:-:S02]  /*a490*/  LOP3.LUT R78, R79, 0x40, RZ, 0xfc, !PT ;  /* 0x000000404f4e7812 */ /* 0x000fc400078efcff */
[----:B------:R4:W1:Y:S04]  /*a4a0*/  LDS.128 R20, [R7+0x24000] ;  /* 0x0240000007147984 */ /* 0x0008680000000c00 */
[----:B------:R4:W1:Y:S04]  /*a4b0*/  LDS.128 R16, [R7+0x25000] ;  /* 0x0250000007107984 */ /* 0x0008680000000c00 */
[----:B------:R4:W1:Y:S04]  /*a4c0*/  LDS.128 R12, [R7+0x26000] ;  /* 0x02600000070c7984 */ /* 0x0008680000000c00 */
[----:B------:R4:W1:Y:S01]  /*a4d0*/  LDS.128 R8, [R7+0x27000] ;  /* 0x0270000007087984 */ /* 0x0008620000000c00 */
[----:B---3--:R-:W-:Y:S05]  /*a4e0*/  @P4 BRA `(.L_x_2193) ;  /* 0x0000000000504947 */ /* 0x008fea0003800000 */
[----:B------:R-:W3:Y:S01]  /*a4f0*/  LDCU UR15, c[0x0][0x440] ;  /* 0x00008800ff0f77ac */ /* 0x000ee20008000800 */
[----:B------:R-:W5:Y:S01]  /*a500*/  LDS.128 R64, [R7+0x1a000] ;  /* 0x01a0000007407984 */ /* 0x000f620000000c00 */
[----:B------:R-:W-:Y:S01]  /*a510*/  IMAD.MOV.U32 R70, RZ, RZ, R72 ;  /* 0x000000ffff467224 */ /* 0x000fe200078e0048 */
[----:B------:R-:W2:Y:S02]  /*a520*/  LDCU.64 UR12, c[0x0][0x560] ;  /* 0x0000ac00ff0c77ac */ /* 0x000ea40008000a00 */
[----:B------:R-:W4:Y:S01]  /*a530*/  LDS.128 R60, [R7+0x1c000] ;  /* 0x01c00000073c7984 */ /* 0x000f220000000c00 */
[----:B------:R-:W-:-:S03]  /*a540*/  IMAD.MOV.U32 R71, RZ, RZ, R3 ;  /* 0x000000ffff477224 */ /* 0x000fc600078e0003 */
[----:B------:R-:W1:Y:S01]  /*a550*/  LDS.128 R56, [R7+0x1e000] ;  /* 0x01e0000007387984 */ /* 0x000e620000000c00 */
[----:B------:R-:W-:-:S04]  /*a560*/  IMAD.WIDE.U32 R76, R0, UR10, R70 ;  /* 0x0000000a004c7c25 */ /* 0x000fc8000f8e0046 */
[----:B------:R-:W-:Y:S01]  /*a570*/  IMAD R70, R0, UR11, R77 ;  /* 0x0000000b00467c24 */ /* 0x000fe2000f8e024d */
[----:B---3--:R-:W-:Y:S02]  /*a580*/  ISETP.GE.AND P3, PT, R79, UR15, PT ;  /* 0x0000000f4f007c0c */ /* 0x008fe4000bf66270 */
[----:B------:R-:W-:Y:S02]  /*a590*/  ISETP.GE.AND P2, PT, R78, UR15, PT ;  /* 0x0000000f4e007c0c */ /* 0x000fe4000bf46270 */
[----:B------:R-:W-:Y:S02]  /*a5a0*/  ISETP.GE.AND P1, PT, R252, UR15, PT ;  /* 0x0000000ffc007c0c */ /* 0x000fe4000bf26270 */
[----:B------:R-:W-:Y:S02]  /*a5b0*/  ISETP.GE.AND P0, PT, R251, UR15, PT ;  /* 0x0000000ffb007c0c */ /* 0x000fe4000bf06270 */
[----:B--2---:R-:W-:-:S04]  /*a5c0*/  LEA R74, P5, R76, UR12, 0x1 ;  /* 0x0000000c4c4a7c11 */ /* 0x004fc8000f8a08ff */
[----:B------:R-:W-:Y:S01]  /*a5d0*/  LEA.HI.X R75, R76, UR13, R70, 0x1, P5 ;  /* 0x0000000d4c4b7c11 */ /* 0x000fe2000a8f0c46 */
[----:B------:R-:W2:Y:S04]  /*a5e0*/  @!P3 LDS.128 R52, [R7+0x18000] ;  /* 0x018000000734b984 */ /* 0x000ea80000000c00 */
[----:B-----5:R3:W-:Y:S04]  /*a5f0*/  @!P2 STG.E.128 desc[UR34][R74.64+0x80], R64 ;  /* 0x000080404a00a986 */ /* 0x0207e8000c101d22 */
[----:B----4-:R3:W-:Y:S04]  /*a600*/  @!P1 STG.E.128 desc[UR34][R74.64+0x100], R60 ;  /* 0x0001003c4a009986 */ /* 0x0107e8000c101d22 */
[----:B-1----:R3:W-:Y:S04]  /*a610*/  @!P0 STG.E.128 desc[UR34][R74.64+0x180], R56 ;  /* 0x000180384a008986 */ /* 0x0027e8000c101d22 */
[----:B--2---:R3:W-:Y:S02]  /*a620*/  @!P3 STG.E.128 desc[UR34][R74.64], R52 ;  /* 0x000000344a00b986 */ /* 0x0047e4000c101d22 */
.L_x_2193:
[----:B------:R-:W-:Y:S05]  /*a630*/  BSYNC.RECONVERGENT B0 ;  /* 0x0000000000007941 */ /* 0x000fea0003800200 */
.L_x_2192:
[----:B---3--:R3:W1:Y:S01]  /*a640*/  LDS.128 R52, [R7+0x1f000] ;  /* 0x01f0000007347984 */ /* 0x0086620000000c00 */
[----:B------:R-:W-:Y:S04]  /*a650*/  BSSY.RECONVERGENT B0, `(.L_x_2194) ;  /* 0x0000014000007945 */ /* 0x000fe80003800200 */
[----:B------:R-:W-:Y:S05]  /*a660*/  @P6 BRA `(.L_x_2195) ;  /* 0x0000000000486947 */ /* 0x000fea0003800000 */
[----:B------:R-:W5:Y:S01]  /*a670*/  LDCU UR15, c[0x0][0x440] ;  /* 0x00008800ff0f77ac */ /* 0x000f620008000800 */
[----:B---34-:R-:W-:Y:S02]  /*a680*/  IMAD R7, R69, UR10, RZ ;  /* 0x0000000a45077c24 */ /* 0x018fe4000f8e02ff */
        /* <DEDUP_REMOVED lines=15> */
[----:B-1----:R3:W-:Y:S02]  /*a780*/  @!P0 STG.E.128 desc[UR34][R58.64+0x180], R52 ;  /* 0x000180343a008986 */ /* 0x0027e4000c101d22 */
.L_x_2195:
[----:B------:R-:W-:Y:S05]  /*a790*/  BSYNC.RECONVERGENT B0 ;  /* 0x0000000000007941 */ /* 0x000fea0003800200 */
.L_x_2194:
        /* <DEDUP_REMOVED lines=13> */
[----:B------:R-:W5:Y:S03]  /*a870*/  LDCU.64 UR10, c[0x0][0x568] ;  /* 0x0000ad00ff0a77ac */ /* 0x000f660008000a00 */
[----:B----4-:R-:W-:-:S04]  /*a880*/  IMAD.WIDE.U32 R6, R0, UR8, R4 ;  /* 0x0000000800067c25 */ /* 0x010fc8000f8e0004 */
[----:B------:R-:W-:Y:S01]  /*a890*/  IMAD R0, R0, UR9, R7 ;  /* 0x0000000900007c24 */ /* 0x000fe2000f8e0207 */
[----:B---3--:R-:W-:Y:S02]  /*a8a0*/  ISETP.GE.AND P3, PT, R79, UR5, PT ;  /* 0x000000054f007c0c */ /* 0x008fe4000bf66270 */
        /* <DEDUP_REMOVED lines=9> */
.L_x_2197:
[----:B------:R-:W-:Y:S05]  /*a940*/  BSYNC.RECONVERGENT B0 ;  /* 0x0000000000007941 */ /* 0x000fea0003800200 */
.L_x_2196:
        /* <DEDUP_REMOVED lines=14> */
[----:B--2---:R1:W-:Y:S04]  /*aa30*/  @!P3 STG.E.128 desc[UR34][R4.64], R32 ;  /* 0x000000200400b986 */ /* 0x0043e8000c101d22 */
[----:B------:R1:W-:Y:S04]  /*aa40*/  @!P2 STG.E.128 desc[UR34][R4.64+0x80], R24 ;  /* 0x000080180400a986 */ /* 0x0003e8000c101d22 */
[----:B------:R1:W-:Y:S04]  /*aa50*/  @!P1 STG.E.128 desc[UR34][R4.64+0x100], R16 ;  /* 0x0001001004009986 */ /* 0x0003e8000c101d22 */
[----:B------:R1:W-:Y:S02]  /*aa60*/  @!P0 STG.E.128 desc[UR34][R4.64+0x180], R8 ;  /* 0x0001800804008986 */ /* 0x0003e4000c101d22 */
.L_x_2164:
[----:B------:R-:W-:Y:S05]  /*aa70*/  BSYNC.RECONVERGENT B1 ;  /* 0x0000000000017941 */ /* 0x000fea0003800200 */
.L_x_2142:
        /* <DEDUP_REMOVED lines=11> */
.L_x_2199:
        /* <DEDUP_REMOVED lines=13> */
.L_x_2532:


//--------------------- .text._ZN5flash44flash_bwd_dq_dk_dv_loop_seqk_parallel_kernelI23Flash_bwd_kernel_traitsILi256ELi64ELi64ELi8ELi4ELi2ELi2ELb0ELb0EN7cutlass6half_tE19Flash_kernel_traitsILi256ELi64ELi64ELi8ES3_EELb0ELb0ELb0ELb1ELb0ELb0ELb1EEEvNS_16Flash_bwd_paramsE --------------------------
	.section	.text._ZN5flash44flash_bwd_dq_dk_dv_loop_seqk_parallel_kernelI23Flash_bwd_kernel_traitsILi256ELi64ELi64ELi8ELi4ELi2ELi2ELb0ELb0EN7cutlass6half_tE19Flash_kernel_traitsILi256ELi64ELi64ELi8ES3_EELb0ELb0ELb0ELb1ELb0ELb0ELb1EEEvNS_16Flash_bwd_paramsE,"ax",@progbits
	.align	128
        .global         _ZN5flash44flash_bwd_dq_dk_dv_loop_seqk_parallel_kernelI23Flash_bwd_kernel_traitsILi256ELi64ELi64ELi8ELi4ELi2ELi2ELb0ELb0EN7cutlass6half_tE19Flash_kernel_traitsILi256ELi64ELi64ELi8ES3_EELb0ELb0ELb0ELb1ELb0ELb0ELb1EEEvNS_16Flash_bwd_paramsE
        .type           _ZN5flash44flash_bwd_dq_dk_dv_loop_seqk_parallel_kernelI23Flash_bwd_kernel_traitsILi256ELi64ELi64ELi8ELi4ELi2ELi2ELb0ELb0EN7cutlass6half_tE19Flash_kernel_traitsILi256ELi64ELi64ELi8ES3_EELb0ELb0ELb0ELb1ELb0ELb0ELb1EEEvNS_16Flash_bwd_paramsE,@function
        .size           _ZN5flash44flash_bwd_dq_dk_dv_loop_seqk_parallel_kernelI23Flash_bwd_kernel_traitsILi256ELi64ELi64ELi8ELi4ELi2ELi2ELb0ELb0EN7cutlass6half_tE19Flash_kernel_traitsILi256ELi64ELi64ELi8ES3_EELb0ELb0ELb0ELb1ELb0ELb0ELb1EEEvNS_16Flash_bwd_paramsE,(.L_x_2533 - _ZN5flash44flash_bwd_dq_dk_dv_loop_seqk_parallel_kernelI23Flash_bwd_kernel_traitsILi256ELi64ELi64ELi8ELi4ELi2ELi2ELb0ELb0EN7cutlass6half_tE19Flash_kernel_traitsILi256ELi64ELi64ELi8ES3_EELb0ELb0ELb0ELb1ELb0ELb0ELb1EEEvNS_16Flash_bwd_paramsE)
        .other          _ZN5flash44flash_bwd_dq_dk_dv_loop_seqk_parallel_kernelI23Flash_bwd_kernel_traitsILi256ELi64ELi64ELi8ELi4ELi2ELi2ELb0ELb0EN7cutlass6half_tE19Flash_kernel_traitsILi256ELi64ELi64ELi8ES3_EELb0ELb0ELb0ELb1ELb0ELb0ELb1EEEvNS_16Flash_bwd_paramsE,@"STO_CUDA_ENTRY STV_DEFAULT"
_ZN5flash44flash_bwd_dq_dk_dv_loop_seqk_parallel_kernelI23Flash_bwd_kernel_traitsILi256ELi64ELi64ELi8ELi4ELi2ELi2ELb0ELb0EN7cutlass6half_tE19Flash_kernel_traitsILi256ELi64ELi64ELi8ES3_EELb0ELb0ELb0ELb1ELb0ELb0ELb1EEEvNS_16Flash_bwd_paramsE:
.text._ZN5flash44flash_bwd_dq_dk_dv_loop_seqk_parallel_kernelI23Flash_bwd_kernel_traitsILi256ELi64ELi64ELi8ELi4ELi2ELi2ELb0ELb0EN7cutlass6half_tE19Flash_kernel_traitsILi256ELi64ELi64ELi8ES3_EELb0ELb0ELb0ELb1ELb0ELb0ELb1EEEvNS_16Flash_bwd_paramsE:
        /* <DEDUP_REMOVED lines=19> */
[----:B------:R-:W-:Y:S01]  /*0130*/  S2UR UR19, SR_CTAID.Y ;  /* 0x00000000001379c3 */ /* 0x000fe20000002600 */
[----:B-1----:R-:W-:-:S02]  /*0140*/  ULEA UR42, UP0, UR25, UR42, 0x2 ;  /* 0x0000002a192a7291 */ /* 0x002fc4000f8010ff */
[----:B--2---:R-:W-:Y:S02]  /*0150*/  UISETP.NE.U32.AND UP1, UPT, UR6, URZ, UPT ;  /* 0x000000ff0600728c */ /* 0x004fe4000bf25070 */
[----:B------:R-:W-:Y:S02]  /*0160*/  ULEA.HI.X UR43, UR25, UR43, URZ, 0x2, UP0 ;  /* 0x0000002b192b7291 */ /* 0x000fe400080f14ff */
[----:B------:R-:W-:Y:S01]  /*0170*/  UISETP.NE.U32.AND UP0, UPT, UR6, URZ, UPT ;  /* 0x000000ff0600728c */ /* 0x000fe2000bf05070 */
[----:B------:R-:W-:Y:S01]  /*0180*/  S2UR UR22, SR_CTAID.X ;  /* 0x00000000001679c3 */ /* 0x000fe20000002500 */
        /* <DEDUP_REMOVED lines=25> */
.L_x_2257:
[----:B-1----:R-:W1:Y:S01]  /*0320*/  LDCU.64 UR8, c[0x0][0x478] ;  /* 0x00008f00ff0877ac */ /* 0x002e620008000a00 */
        /* <DEDUP_REMOVED lines=24> */
[----:B-----5:R-:W5:Y:S04]  /*04b0*/  @P4 LDG.E R4, desc[UR36][R8.64] ;  /* 0x0000002408044981 */ /* 0x020f68000c1e1900 */
        /* <DEDUP_REMOVED lines=28> */
.L_x_2200:
        /* <DEDUP_REMOVED lines=33> */
.L_x_2202:
[----:B------:R-:W1:Y:S01]  /*0890*/  LDCU.64 UR14, c[0x0][0x3b8] ;  /* 0x00007700ff0e77ac */ /* 0x000e620008000a00 */
[----:B------:R-:W-:-:S04]  /*08a0*/  UIADD3 UR8, UPT, UPT, UR38, UR40, URZ ;  /* 0x0000002826087290 */ /* 0x000fc8000fffe0ff */
[----:B-1----:R-:W-:Y:S02]  /*08b0*/  UIMAD.WIDE.U32 UR52, UR8, UR14, URZ ;  /* 0x0000000e083472a5 */ /* 0x002fe4000f8e00ff */
[----:B------:R-:W-:-:S04]  /*08c0*/  UIMAD UR8, UR8, UR15, URZ ;  /* 0x0000000f080872a4 */ /* 0x000fc8000f8e02ff */
[----:B------:R-:W-:-:S06]  /*08d0*/  UIADD3 UR8, UPT, UPT, UR53, UR8, URZ ;  /* 0x0000000835087290 */ /* 0x000fcc000fffe0ff */
[----:B------:R-:W-:Y:S02]  /*08e0*/  MOV R8, UR8 ;  /* 0x0000000800087c02 */ /* 0x000fe40008000f00 */
.L_x_2203:
[----:B------:R-:W1:Y:S01]  /*08f0*/  LDC R0, c[0x0][0x3e8] ;  /* 0x0000fa00ff007b82 */ /* 0x000e620000000800 */
[----:B------:R-:W2:Y:S01]  /*0900*/  S2R R2, SR_CTAID.Z ;  /* 0x0000000000027919 */ /* 0x000ea20000002700 */
[----:B------:R-:W-:Y:S01]  /*0910*/  MOV R6, RZ ;  /* 0x000000ff00067202 */ /* 0x000fe20000000f00 */
        /* <DEDUP_REMOVED lines=38> */
.L_x_2204:
[----:B------:R-:W1:Y:S01]  /*0b80*/  LDCU.64 UR12, c[0x0][0x3c0] ;  /* 0x00007800ff0c77ac */ /* 0x000e620008000a00 */
[----:B------:R-:W-:-:S04]  /*0b90*/  UIADD3 UR8, UPT, UPT, UR38, UR40, URZ ;  /* 0x0000002826087290 */ /* 0x000fc8000fffe0ff */
[----:B-1----:R-:W-:Y:S02]  /*0ba0*/  UIMAD.WIDE.U32 UR10, UR8, UR12, URZ ;  /* 0x0000000c080a72a5 */ /* 0x002fe4000f8e00ff */
[----:B------:R-:W-:-:S04]  /*0bb0*/  UIMAD UR8, UR8, UR13, URZ ;  /* 0x0000000d080872a4 */ /* 0x000fc8000f8e02ff */
[----:B------:R-:W-:Y:S01]  /*0bc0*/  UIADD3 UR8, UPT, UPT, UR11, UR8, URZ ;  /* 0x000000080b087290 */ /* 0x000fe2000fffe0ff */
[----:B------:R-:W-:-:S05]  /*0bd0*/  UMOV UR50, UR10 ;  /* 0x0000000a00327c82 */ /* 0x000fca0008000000 */
[----:B------:R-:W-:-:S07]  /*0be0*/  MOV R9, UR8 ;  /* 0x0000000800097c02 */ /* 0x000fce0008000f00 */
.L_x_2205:
        /* <DEDUP_REMOVED lines=28> */
.L_x_2206:
[----:B------:R-:W-:Y:S02]  /*0db0*/  UIMAD.WIDE.U32 UR10, UR64, UR16, URZ ;  /* 0x00000010400a72a5 */ /* 0x000fe4000f8e00ff */
[----:B------:R-:W-:-:S04]  /*0dc0*/  UIMAD UR8, UR65, UR16, URZ ;  /* 0x00000010410872a4 */ /* 0x000fc8000f8e02ff */
[----:B------:R-:W-:-:S12]  /*0dd0*/  UIADD3 UR8, UPT, UPT, UR11, UR8, URZ ;  /* 0x000000080b087290 */ /* 0x000fd8000fffe0ff */
.L_x_2207:
        /* <DEDUP_REMOVED lines=21> */
.L_x_2208:
[----:B------:R-:W1:Y:S01]  /*0f30*/  LDCU UR57, c[0x0][0x434] ;  /* 0x00008680ff3977ac */ /* 0x000e620008000800 */
[----:B------:R-:W-:-:S04]  /*0f40*/  UIMAD UR9, UR25, UR17, UR24 ;  /* 0x00000011190972a4 */ /* 0x000fc8000f8e0218 */
[----:B-1----:R-:W-:Y:S02]  /*0f50*/  UIMAD UR57, UR9, UR57, URZ ;  /* 0x00000039093972a4 */ /* 0x002fe4000f8e02ff */
.L_x_2209:
        /* <DEDUP_REMOVED lines=11> */
.L_x_2210:
[----:B------:R-:W1:Y:S01]  /*1010*/  LDCU UR56, c[0x0][0x444] ;  /* 0x00008880ff3877ac */ /* 0x000e620008000800 */
[----:B------:R-:W-:-:S04]  /*1020*/  UIMAD UR9, UR25, UR17, UR24 ;  /* 0x00000011190972a4 */ /* 0x000fc8000f8e0218 */
[----:B-1----:R-:W-:-:S12]  /*1030*/  UIMAD UR56, UR9, UR56, URZ ;  /* 0x00000038093872a4 */ /* 0x002fd8000f8e02ff */
.L_x_2211:
[----:B------:R-:W1:Y:S01]  /*1040*/  S2R R10, SR_TID.X ;  /* 0x00000000000a7919 */ /* 0x000e620000002100 */
        /* <DEDUP_REMOVED lines=9> */
[----:B------:R-:W2:Y:S01]  /*10e0*/  LDCU.128 UR8, c[0x0][0x590] ;  /* 0x0000b200ff0877ac */ /* 0x000ea20008000c00 */
[----:B------:R-:W-:-:S02]  /*10f0*/  ULEA UR57, UR45, UR57, 0x6 ;  /* 0x000000392d397291 */ /* 0x000fc4000f8e30ff */
[----:B--2---:R-:W-:Y:S01]  /*1100*/  UIMAD UR16, UR51, UR8, URZ ;  /* 0x00000008331072a4 */ /* 0x004fe2000f8e02ff */
[----:B-1----:R-:W-:Y:S01]  /*1110*/  IMAD.SHL.U32 R7, R10, 0x8, RZ ;  /* 0x000000080a077824 */ /* 0x002fe200078e00ff */
[----:B------:R-:W-:Y:S01]  /*1120*/  MOV R14, UR10 ;  /* 0x0000000a000e7c02 */ /* 0x000fe20008000f00 */
[----:B------:R-:W-:Y:S01]  /*1130*/  IMAD.U32 R12, RZ, RZ, UR8 ;  /* 0x00000008ff0c7e24 */ /* 0x000fe2000f8e00ff */
[----:B------:R-:W-:Y:S01]  /*1140*/  UIMAD UR16, UR48, UR9, UR16 ;  /* 0x00000009301072a4 */ /* 0x000fe2000f8e0210 */
[----:B------:R-:W-:Y:S01]  /*1150*/  IMAD.U32 R16, RZ, RZ, UR11 ;  /* 0x0000000bff107e24 */ /* 0x000fe2000f8e00ff */
[----:B------:R-:W-:Y:S01]  /*1160*/  LOP3.LUT R22, R7, 0x38, RZ, 0xc0, !PT ;  /* 0x0000003807167812 */ /* 0x000fe200078ec0ff */
[----:B------:R-:W1:Y:S01]  /*1170*/  LDCU.64 UR10, c[0x0][0x550] ;  /* 0x0000aa00ff0a77ac */ /* 0x000e620008000a00 */
[--C-:B------:R-:W-:Y:S02]  /*1180*/  SHF.R.U32.HI R0, RZ, 0x3, R10.reuse ;  /* 0x00000003ff007819 */ /* 0x100fe4000001160a */
[----:B------:R-:W-:Y:S01]  /*1190*/  IADD3 R2, P0, PT, R22, UR60, RZ ;  /* 0x0000003c16027c10 */ /* 0x000fe2000ff1e0ff */
[----:B------:R-:W2:Y:S01]  /*11a0*/  LDCU.64 UR60, c[0x0][0x5e8] ;  /* 0x0000bd00ff3c77ac */ /* 0x000ea20008000a00 */
[----:B------:R-:W-:-:S02]  /*11b0*/  SHF.R.U32.HI R4, RZ, 0x5, R10 ;  /* 0x00000005ff047819 */ /* 0x000fc4000001160a */
[----:B------:R-:W-:Y:S01]  /*11c0*/  LOP3.LUT R11, R10, 0x1f, RZ, 0xc0, !PT ;  /* 0x0000001f0a0b7812 */ /* 0x000fe200078ec0ff */
[----:B------:R-:W-:Y:S01]  /*11d0*/  IMAD.X R3, RZ, RZ, UR47, P0 ;  /* 0x0000002fff037e24 */ /* 0x000fe200080e06ff */
[----:B------:R-:W-:Y:S01]  /*11e0*/  USHF.L.U64.HI UR47, UR8, 0x5, UR9 ;  /* 0x00000005082f7899 */ /* 0x000fe20008010209 */
[----:B------:R-:W-:-:S04]  /*11f0*/  IMAD.WIDE.U32 R12, R12, UR48, R2 ;  /* 0x000000300c0c7c25 */ /* 0x000fc8000f8e0002 */
[----:B------:R-:W3:Y:S01]  /*1200*/  LDC.64 R2, c[0x0][0x3b0] ;  /* 0x0000ec00ff027b82 */ /* 0x000ee20000000a00 */
[----:B------:R-:W-:Y:S01]  /*1210*/  VIADD R13, R13, UR16 ;  /* 0x000000100d0d7c36 */ /* 0x000fe20008000000 */
[----:B------:R-:W4:Y:S01]  /*1220*/  LDCU.64 UR16, c[0x0][0x3c8] ;  /* 0x00007900ff1077ac */ /* 0x000f220008000a00 */
[----:B------:R-:W-:Y:S02]  /*1230*/  IMAD R11, R4, UR46, R11 ;  /* 0x0000002e040b7c24 */ /* 0x000fe4000f8e020b */
[----:B------:R-:W-:-:S03]  /*1240*/  IMAD.WIDE.U32 R14, R14, UR24, R12 ;  /* 0x000000180e0e7c25 */ /* 0x000fc6000f8e000c */
[----:B------:R-:W5:Y:S01]  /*1250*/  LDC.64 R12, c[0x0][0x5f8] ;  /* 0x00017e00ff0c7b82 */ /* 0x000f620000000a00 */
[----:B--2---:R-:W-:Y:S01]  /*1260*/  UIMAD.WIDE UR60, UR56, 0x4, UR60 ;  /* 0x00000004383c78a5 */ /* 0x004fe2000f8e023c */
[----:B------:R-:W-:Y:S02]  /*1270*/  IMAD R17, R16, UR24, R15 ;  /* 0x0000001810117c24 */ /* 0x000fe4000f8e020f */
[----:B------:R-:W-:-:S04]  /*1280*/  IMAD.MOV.U32 R16, RZ, RZ, R14 ;  /* 0x000000ffff107224 */ /* 0x000fc800078e000e */
[----:B------:R-:W-:-:S04]  /*1290*/  IMAD.WIDE.U32 R16, R0, UR8, R16 ;  /* 0x0000000800107c25 */ /* 0x000fc8000f8e0010 */
[----:B------:R-:W-:Y:S01]  /*12a0*/  IMAD R4, R0, UR9, R17 ;  /* 0x0000000900047c24 */ /* 0x000fe2000f8e0211 */
[----:B-1----:R-:W-:Y:S01]  /*12b0*/  LEA R238, P2, R16, UR10, 0x1 ;  /* 0x0000000a10ee7c11 */ /* 0x002fe2000f8408ff */
[----:B---3--:R-:W-:-:S03]  /*12c0*/  IMAD R14, R2, UR51, RZ ;  /* 0x00000033020e7c24 */ /* 0x008fc6000f8e02ff */
[----:B------:R-:W-:Y:S01]  /*12d0*/  LEA.HI.X R239, R16, UR11, R4, 0x1, P2 ;  /* 0x0000000b10ef7c11 */ /* 0x000fe200090f0c04 */
[----:B------:R-:W-:-:S04]  /*12e0*/  IMAD.WIDE.U32 R18, R2, UR48, R22 ;  /* 0x0000003002127c25 */ /* 0x000fc8000f8e0016 */
[----:B------:R-:W-:Y:S01]  /*12f0*/  IMAD R14, R3, UR48, R14 ;  /* 0x00000030030e7c24 */ /* 0x000fe2000f8e020e */
[----:B------:R-:W-:Y:S01]  /*1300*/  IADD3 R24, P0, PT, R18, UR54, RZ ;  /* 0x0000003612187c10 */ /* 0x000fe2000ff1e0ff */
[----:B-----5:R-:W-:Y:S01]  /*1310*/  IMAD.WIDE.U32 R20, R12, UR22, RZ ;  /* 0x000000160c147c25 */ /* 0x020fe2000f8e00ff */
[----:B----4-:R-:W-:Y:S01]  /*1320*/  MOV R18, UR16 ;  /* 0x0000001000127c02 */ /* 0x010fe20008000f00 */
[----:B------:R-:W-:Y:S01]  /*1330*/  USHF.L.U32 UR48, UR8, 0x5, URZ ;  /* 0x0000000508307899 */ /* 0x000fe200080006ff */
[----:B------:R-:W-:Y:S01]  /*1340*/  IADD3.X R25, PT, PT, R19, UR49, R14, P0, !PT ;  /* 0x0000003113197c10 */ /* 0x000fe200087fe40e */
[----:B------:R-:W-:Y:S01]  /*1350*/  IMAD.U32 R14, RZ, RZ, UR17 ;  /* 0x00000011ff0e7e24 */ /* 0x000fe2000f8e00ff */
[----:B------:R-:W1:Y:S01]  /*1360*/  LDCU.64 UR16, c[0x0][0x570] ;  /* 0x0000ae00ff1077ac */ /* 0x000e620008000a00 */
[----:B------:R-:W-:Y:S01]  /*1370*/  SEL R12, R20, RZ, P3 ;  /* 0x000000ff140c7207 */ /* 0x000fe20001800000 */
[----:B------:R-:W-:Y:S02]  /*1380*/  IMAD R13, R13, UR22, R21 ;  /* 0x000000160d0d7c24 */ /* 0x000fe4000f8e0215 */
[----:B------:R-:W-:Y:S01]  /*1390*/  IMAD.WIDE.U32 R18, R18, UR24, R24 ;  /* 0x0000001812127c25 */ /* 0x000fe2000f8e0018 */
[----:B------:R-:W2:Y:S01]  /*13a0*/  LDCU.64 UR8, c[0x0][0x380] ;  /* 0x00007000ff0877ac */ /* 0x000ea20008000a00 */
[----:B------:R-:W-:-:S02]  /*13b0*/  IADD3 R12, P1, P0, R11, UR55, R12 ;  /* 0x000000370b0c7c10 */ /* 0x000fc4000f83e00c */
[----:B------:R-:W-:Y:S01]  /*13c0*/  IMAD R19, R14, UR24, R19 ;  /* 0x000000180e137c24 */ /* 0x000fe2000f8e0213 */
[----:B------:R-:W-:Y:S01]  /*13d0*/  USHF.L.U32 UR49, UR46, 0x6, URZ ;  /* 0x000000062e317899 */ /* 0x000fe200080006ff */
[----:B------:R-:W-:Y:S01]  /*13e0*/  SHF.R.S32.HI R11, RZ, 0x1f, R11 ;  /* 0x0000001fff0b7819 */ /* 0x000fe2000001140b */
[----:B------:R-:W3:Y:S01]  /*13f0*/  LDCU.64 UR54, c[0x0][0x420] ;  /* 0x00008400ff3677ac */ /* 0x000ee20008000a00 */
[----:B------:R-:W-:Y:S01]  /*1400*/  SEL R14, R13, RZ, P3 ;  /* 0x000000ff0d0e7207 */ /* 0x000fe20001800000 */
[----:B------:R-:W-:Y:S01]  /*1410*/  IMAD.WIDE.U32 R16, R0, R2, R18 ;  /* 0x0000000200107225 */ /* 0x000fe200078e0012 */
[----:B------:R-:W-:Y:S02]  /*1420*/  LOP3.LUT R18, R22, 0x40, RZ, 0xfc, !PT ;  /* 0x0000004016127812 */ /* 0x000fe400078efcff */
[----:B------:R-:W-:Y:S01]  /*1430*/  IADD3.X R14, PT, PT, R11, UR53, R14, P1, P0 ;  /* 0x000000350b0e7c10 */ /* 0x000fe20008fe040e */
[----:B------:R-:W-:Y:S01]  /*1440*/  IMAD.U32 R11, RZ, RZ, UR49 ;  /* 0x00000031ff0b7e24 */ /* 0x000fe2000f8e00ff */
[----:B------:R-:W-:Y:S01]  /*1450*/  IADD3 R12, P0, PT, R12, UR49, RZ ;  /* 0x000000310c0c7c10 */ /* 0x000fe2000ff1e0ff */
[----:B------:R-:W-:Y:S01]  /*1460*/  IMAD R4, R0, R3, R17 ;  /* 0x0000000300047224 */ /* 0x000fe200078e0211 */
[----:B------:R-:W-:Y:S01]  /*1470*/  LOP3.LUT R17, R22, 0xc0, RZ, 0xfc, !PT ;  /* 0x000000c016117812 */ /* 0x000fe200078efcff */
[----:B------:R-:W-:Y:S01]  /*1480*/  IMAD.SHL.U32 R13, R2, 0x20, RZ ;  /* 0x00000020020d7824 */ /* 0x000fe200078e00ff */
[----:B------:R-:W-:-:S02]  /*1490*/  LEA.HI.X.SX32 R11, R11, R14, 0x1, P0 ;  /* 0x0000000e0b0b7211 */ /* 0x000fc400000f0eff */
[----:B-1----:R-:W-:Y:S01]  /*14a0*/  LEA R236, P0, R12, UR16, 0x2 ;  /* 0x000000100cec7c11 */ /* 0x002fe2000f8010ff */
[----:B------:R-:W-:Y:S01]  /*14b0*/  UMOV UR16, UR60 ;  /* 0x0000003c00107c82 */ /* 0x000fe20008000000 */
[----:B--2---:R-:W-:Y:S02]  /*14c0*/  LEA R240, P1, R16, UR8, 0x1 ;  /* 0x0000000810f07c11 */ /* 0x004fe4000f8208ff */
[----:B------:R-:W-:Y:S01]  /*14d0*/  LEA.HI.X R237, R12, UR17, R11, 0x2, P0 ;  /* 0x000000110ced7c11 */ /* 0x000fe200080f140b */
[----:B---3--:R-:W-:Y:S01]  /*14e0*/  UIMAD.WIDE UR54, UR57, 0x4, UR54 ;  /* 0x00000004393678a5 */ /* 0x008fe2000f8e0236 */
        /* <DEDUP_REMOVED lines=20> */
.L_x_2213:
[----:B------:R-:W1:Y:S01]  /*1630*/  LDCU.64 UR10, c[0x0][0x5c0] ;  /* 0x0000b800ff0a77ac */ /* 0x000e620008000a00 */
[----:B------:R-:W-:-:S04]  /*1640*/  UIADD3 UR5, UPT, UPT, UR38, UR40, URZ ;  /* 0x0000002826057290 */ /* 0x000fc8000fffe0ff */
[----:B-1----:R-:W-:Y:S02]  /*1650*/  UIMAD.WIDE.U32 UR16, UR5, UR10, URZ ;  /* 0x0000000a051072a5 */ /* 0x002fe4000f8e00ff */
[----:B------:R-:W-:-:S04]  /*1660*/  UIMAD UR5, UR5, UR11, URZ ;  /* 0x0000000b050572a4 */ /* 0x000fc8000f8e02ff */
[----:B------:R-:W-:-:S06]  /*1670*/  UIADD3 UR5, UPT, UPT, UR17, UR5, URZ ;  /* 0x0000000511057290 */ /* 0x000fcc000fffe0ff */
[----:B------:R-:W-:Y:S02]  /*1680*/  MOV R4, UR5 ;  /* 0x0000000500047c02 */ /* 0x000fe40008000f00 */
.L_x_2214:
        /* <DEDUP_REMOVED lines=12> */
.L_x_2215:
[----:B------:R-:W1:Y:S01]  /*1750*/  LDCU.64 UR8, c[0x0][0x5c8] ;  /* 0x0000b900ff0877ac */ /* 0x000e620008000a00 */
[----:B------:R-:W-:-:S04]  /*1760*/  UIADD3 UR38, UPT, UPT, UR38, UR40, URZ ;  /* 0x0000002826267290 */ /* 0x000fc8000fffe0ff */
[----:B-1----:R-:W-:Y:S02]  /*1770*/  UIMAD.WIDE.U32 UR14, UR38, UR8, URZ ;  /* 0x00000008260e72a5 */ /* 0x002fe4000f8e00ff */
[----:B------:R-:W-:-:S04]  /*1780*/  UIMAD UR38, UR38, UR9, URZ ;  /* 0x00000009262672a4 */ /* 0x000fc8000f8e02ff */
[----:B------:R-:W-:-:S06]  /*1790*/  UIADD3 UR38, UPT, UPT, UR15, UR38, URZ ;  /* 0x000000260f267290 */ /* 0x000fcc000fffe0ff */
[----:B------:R-:W-:Y:S02]  /*17a0*/  MOV R3, UR38 ;  /* 0x0000002600037c02 */ /* 0x000fe40008000f00 */
.L_x_2216:
        /* <DEDUP_REMOVED lines=31> */
.L_x_2218:
[----:B------:R-:W-:Y:S05]  /*19a0*/  BSYNC.RECONVERGENT B0 ;  /* 0x0000000000007941 */ /* 0x000fea0003800200 */
.L_x_2217:
        /* <DEDUP_REMOVED lines=19> */
.L_x_2220:
[----:B------:R-:W-:Y:S05]  /*1ae0*/  BSYNC.RECONVERGENT B0 ;  /* 0x0000000000007941 */ /* 0x000fea0003800200 */
.L_x_2219:
        /* <DEDUP_REMOVED lines=29> */
.L_x_2222:
[----:B------:R-:W-:Y:S05]  /*1cc0*/  BSYNC.RECONVERGENT B0 ;  /* 0x0000000000007941 */ /* 0x000fea0003800200 */
.L_x_2221:
        /* <DEDUP_REMOVED lines=20> */
.L_x_2212:
        /* <DEDUP_REMOVED lines=38> */
.L_x_2225:
[----:B------:R2:W-:Y:S04]  /*2070*/  STS.128 [R15+0x10000], RZ ;  /* 0x010000ff0f007388 */ /* 0x0005e80000000c00 */
[----:B------:R2:W-:Y:S04]  /*2080*/  STS.128 [R15+0x12000], RZ ;  /* 0x012000ff0f007388 */ /* 0x0005e80000000c00 */
[----:B------:R2:W-:Y:S04]  /*2090*/  STS.128 [R15+0x14000], RZ ;  /* 0x014000ff0f007388 */ /* 0x0005e80000000c00 */
[----:B------:R2:W-:Y:S02]  /*20a0*/  STS.128 [R15+0x16000], RZ ;  /* 0x016000ff0f007388 */ /* 0x0005e40000000c00 */
.L_x_2226:
[----:B------:R-:W-:Y:S05]  /*20b0*/  BSYNC.RECONVERGENT B0 ;  /* 0x0000000000007941 */ /* 0x000fea0003800200 */
.L_x_2224:
        /* <DEDUP_REMOVED lines=37> */
.L_x_2228:
[----:B------:R-:W-:Y:S05]  /*2310*/  BSYNC.RECONVERGENT B0 ;  /* 0x0000000000007941 */ /* 0x000fea0003800200 */
.L_x_2227:
        /* <DEDUP_REMOVED lines=29> */
.L_x_2230:
[----:B------:R1:W-:Y:S04]  /*24f0*/  STS.128 [R232], RZ ;  /* 0x000000ffe8007388 */ /* 0x0003e80000000c00 */
[----:B------:R1:W-:Y:S04]  /*2500*/  STS.128 [R232+0x2000], RZ ;  /* 0x002000ffe8007388 */ /* 0x0003e80000000c00 */
[----:B------:R1:W-:Y:S04]  /*2510*/  STS.128 [R232+0x4000], RZ ;  /* 0x004000ffe8007388 */ /* 0x0003e80000000c00 */
[----:B------:R1:W-:Y:S02]  /*2520*/  STS.128 [R232+0x6000], RZ ;  /* 0x006000ffe8007388 */ /* 0x0003e40000000c00 */
.L_x_2231:
[----:B------:R-:W-:Y:S05]  /*2530*/  BSYNC.RECONVERGENT B0 ;  /* 0x0000000000007941 */ /* 0x000fea0003800200 */
.L_x_2229:
        /* <DEDUP_REMOVED lines=46> */
.L_x_2233:
[----:B------:R-:W-:Y:S05]  /*2820*/  BSYNC.RECONVERGENT B0 ;  /* 0x0000000000007941 */ /* 0x000fea0003800200 */
.L_x_2232:
        /* <DEDUP_REMOVED lines=48> */
.L_x_2235:
[----:B------:R2:W-:Y:S04]  /*2b30*/  STS.128 [R15+0x18000], RZ ;  /* 0x018000ff0f007388 */ /* 0x0005e80000000c00 */
[----:B------:R2:W-:Y:S04]  /*2b40*/  STS.128 [R15+0x1a000], RZ ;  /* 0x01a000ff0f007388 */ /* 0x0005e80000000c00 */
[----:B------:R2:W-:Y:S04]  /*2b50*/  STS.128 [R15+0x1c000], RZ ;  /* 0x01c000ff0f007388 */ /* 0x0005e80000000c00 */
[----:B------:R2:W-:Y:S02]  /*2b60*/  STS.128 [R15+0x1e000], RZ ;  /* 0x01e000ff0f007388 */ /* 0x0005e40000000c00 */
.L_x_2236:
[----:B------:R-:W-:Y:S05]  /*2b70*/  BSYNC.RECONVERGENT B0 ;  /* 0x0000000000007941 */ /* 0x000fea0003800200 */
.L_x_2234:
        /* <DEDUP_REMOVED lines=40> */
.L_x_2238:
[----:B------:R-:W-:Y:S05]  /*2e00*/  BSYNC.RECONVERGENT B0 ;  /* 0x0000000000007941 */ /* 0x000fea0003800200 */
.L_x_2237:
        /* <DEDUP_REMOVED lines=46> */
.L_x_2240:
[----:B------:R2:W-:Y:S04]  /*30f0*/  STS.128 [R15+0x20000], RZ ;  /* 0x020000ff0f007388 */ /* 0x0005e80000000c00 */
[----:B------:R2:W-:Y:S04]  /*3100*/  STS.128 [R15+0x22000], RZ ;  /* 0x022000ff0f007388 */ /* 0x0005e80000000c00 */
[----:B------:R2:W-:Y:S04]  /*3110*/  STS.128 [R15+0x24000], RZ ;  /* 0x024000ff0f007388 */ /* 0x0005e80000000c00 */
[----:B------:R2:W-:Y:S02]  /*3120*/  STS.128 [R15+0x26000], RZ ;  /* 0x026000ff0f007388 */ /* 0x0005e40000000c00 */
.L_x_2241:
[----:B------:R-:W-:Y:S05]  /*3130*/  BSYNC.RECONVERGENT B0 ;  /* 0x0000000000007941 */ /* 0x000fea0003800200 */
.L_x_2239:
        /* <DEDUP_REMOVED lines=40> */
.L_x_2243:
[----:B------:R-:W-:Y:S05]  /*33c0*/  BSYNC.RECONVERGENT B0 ;  /* 0x0000000000007941 */ /* 0x000fea0003800200 */
.L_x_2242:
[----:B------:R-:W2:Y:S01]  /*33d0*/  LDCU.64 UR10, c[0x0][0x538] ;  /* 0x0000a700ff0a77ac */ /* 0x000ea20008000a00 */
[----:B------:R-:W3:Y:S01]  /*33e0*/  S2R R214, SR_TID.X ;  /* 0x0000000000d67919 */ /* 0x000ee20000002100 */
[----:B------:R-:W-:Y:S01]  /*33f0*/  IMAD.SHL.U32 R11, R10, 0x20, RZ ;  /* 0x000000200a0b7824 */ /* 0x000fe200078e00ff */
[----:B------:R-:W1:Y:S01]  /*3400*/  LDC R244, c[0x0][0x44c] ;  /* 0x00011300fff47b82 */ /* 0x000e620000000800 */
[----:B------:R-:W-:Y:S01]  /*3410*/  VIADD R5, R231, UR35 ;  /* 0x00000023e7057c36 */ /* 0x000fe20008000000 */
        /* <DEDUP_REMOVED lines=8> */
[----:B------:R-:W-:Y:S01]  /*34a0*/  IMAD.U32 R234, RZ, RZ, UR5 ;  /* 0x00000005ffea7e24 */ /* 0x000fe2000f8e00ff */
[----:B------:R-:W2:Y:S02]  /*34b0*/  @UP0 LDCU UR5, c[0x0][0x458] ;  /* 0x00008b00ff0507ac */ /* 0x000ea40008000800 */
[----:B------:R-:W-:Y:S02]  /*34c0*/  @UP0 UIMAD UR9, UR25, UR9, UR13 ;  /* 0x00000009190902a4 */ /* 0x000fe4000f8e020d */
[----:B------:R-:W-:Y:S01]  /*34d0*/  @UP0 ULEA UR10, UP1, UR12, UR10, 0x2 ;  /* 0x0000000a0c0a0291 */ /* 0x000fe2000f8210ff */
[C---:B-1----:R-:W-:Y:S01]  /*34e0*/  IMAD.SHL.U32 R9, R10.reuse, 0x2, RZ ;  /* 0x000000020a097824 */ /* 0x042fe200078e00ff */
[----:B------:R-:W-:Y:S01]  /*34f0*/  LOP3.LUT R8, R11, 0x200, RZ, 0xc0, !PT ;  /* 0x000002000b087812 */ /* 0x000fe200078ec0ff */
[----:B------:R-:W-:Y:S01]  /*3500*/  IMAD.SHL.U32 R225, R10, 0x10, RZ ;  /* 0x000000100ae17824 */ /* 0x000fe200078e00ff */
[----:B------:R-:W-:-:S02]  /*3510*/  @UP0 ULEA.HI.X UR11, UR12, UR11, UR9, 0x2, UP1 ;  /* 0x0000000b0c0b0291 */ /* 0x000fc400088f1409 */
[----:B------:R-:W-:Y:S02]  /*3520*/  IMAD.U32 R12, RZ, RZ, UR10 ;  /* 0x0000000aff0c7e24 */ /* 0x000fe4000f8e00ff */
[----:B------:R-:W-:Y:S01]  /*3530*/  IMAD.SHL.U32 R2, R10, 0x40, RZ ;  /* 0x000000400a027824 */ /* 0x000fe200078e00ff */
[--C-:B---3--:R-:W-:Y:S01]  /*3540*/  SHF.R.U32.HI R233, RZ, 0x2, R214.reuse ;  /* 0x00000002ffe97819 */ /* 0x108fe200000116d6 */
[----:B------:R-:W-:Y:S02]  /*3550*/  IMAD.U32 R13, RZ, RZ, UR11 ;  /* 0x0000000bff0d7e24 */ /* 0x000fe4000f8e00ff */
[----:B------:R-:W-:Y:S01]  /*3560*/  IMAD.MOV.U32 R220, RZ, RZ, 0x40 ;  /* 0x00000040ffdc7424 */ /* 0x000fe200078e00ff */
[----:B------:R-:W-:Y:S01]  /*3570*/  SHF.R.U32.HI R216, RZ, 0x1, R214 ;  /* 0x00000001ffd87819 */ /* 0x000fe200000116d6 */
[----:B------:R-:W-:Y:S01]  /*3580*/  IMAD R234, R234, 0x40, R5 ;  /* 0x00000040eaea7824 */ /* 0x000fe200078e0205 */
[----:B------:R1:W3:Y:S01]  /*3590*/  @P6 LDG.E R6, desc[UR36][R12.64] ;  /* 0x000000240c066981 */ /* 0x0002e2000c1e1900 */
[----:B------:R-:W-:Y:S01]  /*35a0*/  LOP3.LUT R5, R9, 0x6, RZ, 0xc0, !PT ;  /* 0x0000000609057812 */ /* 0x000fe200078ec0ff */
[----:B------:R-:W-:Y:S01]  /*35b0*/  IMAD.SHL.U32 R208, R214, 0x40, RZ ;  /* 0x00000040d6d07824 */ /* 0x000fe200078e00ff */
[----:B------:R-:W-:Y:S01]  /*35c0*/  LOP3.LUT R225, R8, 0x3800, R225, 0xf8, !PT ;  /* 0x0000380008e17812 */ /* 0x000fe200078ef8e1 */
[----:B------:R-:W-:Y:S01]  /*35d0*/  IMAD.U32 R8, RZ, RZ, UR29 ;  /* 0x0000001dff087e24 */ /* 0x000fe2000f8e00ff */
[----:B------:R-:W-:Y:S01]  /*35e0*/  LOP3.LUT R5, R5, 0xe0, R4, 0xf8, !PT ;  /* 0x000000e005057812 */ /* 0x000fe200078ef804 */
[C---:B------:R-:W-:Y:S01]  /*35f0*/  IMAD.SHL.U32 R212, R214.reuse, 0x2, RZ ;  /* 0x00000002d6d47824 */ /* 0x040fe200078e00ff */
[----:B------:R-:W-:Y:S01]  /*3600*/  LOP3.LUT R9, R9, 0x20, RZ, 0xc0, !PT ;  /* 0x0000002009097812 */ /* 0x000fe200078ec0ff */
[C---:B------:R-:W-:Y:S01]  /*3610*/  IMAD.SHL.U32 R209, R214.reuse, 0x20, RZ ;  /* 0x00000020d6d17824 */ /* 0x040fe200078e00ff */
[----:B------:R-:W-:Y:S01]  /*3620*/  IADD3 R5, PT, PT, R5, UR39, R8 ;  /* 0x0000002705057c10 */ /* 0x000fe2000fffe008 */
[----:B------:R-:W-:Y:S01]  /*3630*/  IMAD.SHL.U32 R211, R214, 0x8, RZ ;  /* 0x00000008d6d37824 */ /* 0x000fe200078e00ff */
[----:B------:R-:W-:Y:S01]  /*3640*/  LOP3.LUT R9, R9, 0x18, R0, 0xf8, !PT ;  /* 0x0000001809097812 */ /* 0x000fe200078ef800 */
[----:B------:R-:W4:Y:S01]  /*3650*/  LDCU UR11, c[0x0][0x590] ;  /* 0x0000b200ff0b77ac */ /* 0x000f220008000800 */
[----:B------:R-:W-:Y:S01]  /*3660*/  IADD3 R234, PT, PT, R234, -0x59, -R5 ;  /* 0xffffffa7eaea7810 */ /* 0x000fe20007ffe805 */
[C---:B------:R-:W-:Y:S01]  /*3670*/  IMAD.SHL.U32 R248, R214.reuse, 0x10, RZ ;  /* 0x00000010d6f87824 */ /* 0x040fe200078e00ff */
[----:B--2---:R-:W3:Y:S01]  /*3680*/  @P6 MUFU.RCP R5, UR5 ;  /* 0x0000000500056d08 */ /* 0x004ee20008001000 */
[----:B------:R-:W-:Y:S01]  /*3690*/  LOP3.LUT P4, R0, R214, 0x4, RZ, 0xc0, !PT ;  /* 0x00000004d6007812 */ /* 0x000fe2000788c0ff */
[----:B------:R-:W-:Y:S01]  /*36a0*/  IMAD.MOV.U32 R222, RZ, RZ, 0x20 ;  /* 0x00000020ffde7424 */ /* 0x000fe200078e00ff */
[----:B------:R-:W-:Y:S01]  /*36b0*/  LOP3.LUT R8, R212, 0x38, RZ, 0xc0, !PT ;  /* 0x00000038d4087812 */ /* 0x000fe200078ec0ff */
[----:B------:R-:W-:Y:S01]  /*36c0*/  IMAD.MOV.U32 R217, RZ, RZ, 0x20 ;  /* 0x00000020ffd97424 */ /* 0x000fe200078e00ff */
[----:B------:R-:W-:Y:S01]  /*36d0*/  ISETP.NE.AND P3, PT, R0, RZ, PT ;  /* 0x000000ff0000720c */ /* 0x000fe20003f65270 */
[----:B------:R-:W-:Y:S01]  /*36e0*/  IMAD.MOV.U32 R210, RZ, RZ, 0x40 ;  /* 0x00000040ffd27424 */ /* 0x000fe200078e00ff */
[----:B------:R-:W-:Y:S01]  /*36f0*/  LOP3.LUT R0, R9, 0x1c0, R2, 0xf8, !PT ;  /* 0x000001c009007812 */ /* 0x000fe200078ef802 */
[----:B------:R-:W-:Y:S01]  /*3700*/  IMAD.MOV.U32 R245, RZ, RZ, 0x10 ;  /* 0x00000010fff57424 */ /* 0x000fe200078e00ff */
[----:B------:R-:W-:Y:S01]  /*3710*/  LOP3.LUT R9, R209, 0x200, RZ, 0xc0, !PT ;  /* 0x00000200d1097812 */ /* 0x000fe200078ec0ff */
[----:B------:R-:W-:Y:S01]  /*3720*/  UIADD3 UR29, UPT, UPT, UR29, 0x40, URZ ;  /* 0x000000401d1d7890 */ /* 0x000fe2000fffe0ff */
[----:B-1----:R-:W-:Y:S01]  /*3730*/  LOP3.LUT R12, R2, 0x200, RZ, 0xc0, !PT ;  /* 0x00000200020c7812 */ /* 0x002fe200078ec0ff */
[----:B------:R-:W-:Y:S01]  /*3740*/  IMAD.MOV.U32 R249, RZ, RZ, R232 ;  /* 0x000000fffff97224 */ /* 0x000fe200078e00e8 */
[----:B------:R-:W-:Y:S01]  /*3750*/  LOP3.LUT R246, R211, 0x38, RZ, 0xc0, !PT ;  /* 0x00000038d3f67812 */ /* 0x000fe200078ec0ff */
[----:B------:R-:W-:Y:S01]  /*3760*/  IMAD.MOV.U32 R242, RZ, RZ, 0x4 ;  /* 0x00000004fff27424 */ /* 0x000fe200078e00ff */
[----:B------:R-:W-:-:S02]  /*3770*/  LOP3.LUT R4, R12, 0xc00, R11, 0xf8, !PT ;  /* 0x00000c000c047812 */ /* 0x000fc400078ef80b */
[----:B------:R-:W-:Y:S02]  /*3780*/  CS2R R190, SRZ ;  /* 0x0000000000be7805 */ /* 0x000fe4000001ff00 */
[----:B------:R-:W-:Y:S02]  /*3790*/  LOP3.LUT P5, R11, R214, 0x2, RZ, 0xc0, !PT ;  /* 0x00000002d60b7812 */ /* 0x000fe400078ac0ff */
[----:B------:R-:W-:Y:S02]  /*37a0*/  CS2R R188, SRZ ;  /* 0x0000000000bc7805 */ /* 0x000fe4000001ff00 */
[----:B------:R-:W-:Y:S02]  /*37b0*/  LOP3.LUT R12, R2, 0x1c0, RZ, 0xc0, !PT ;  /* 0x000001c0020c7812 */ /* 0x000fe400078ec0ff */
[----:B------:R-:W-:Y:S02]  /*37c0*/  CS2R R194, SRZ ;  /* 0x0000000000c27805 */ /* 0x000fe4000001ff00 */
[----:B------:R-:W-:-:S02]  /*37d0*/  ISETP.NE.AND P0, PT, R11, RZ, PT ;  /* 0x000000ff0b00720c */ /* 0x000fc40003f05270 */
        /* <DEDUP_REMOVED lines=13> */
[----:B------:R-:W-:Y:S02]  /*38b0*/  LOP3.LUT R225, R225, R10, RZ, 0xfc, !PT ;  /* 0x0000000ae1e17212 */ /* 0x000fe400078efcff */
        /* <DEDUP_REMOVED lines=13> */
[----:B------:R-:W-:Y:S02]  /*3990*/  SEL R220, R220, 0xffffffc0, !P2 ;  /* 0xffffffc0dcdc7807 */ /* 0x000fe40005000000 */
[----:B------:R-:W-:Y:S02]  /*39a0*/  CS2R R156, SRZ ;  /* 0x00000000009c7805 */ /* 0x000fe4000001ff00 */
[----:B------:R-:W-:-:S02]  /*39b0*/  LEA R225, R225, UR26, 0x1 ;  /* 0x0000001ae1e17c11 */ /* 0x000fc4000f8e08ff */
[----:B------:R-:W-:Y:S02]  /*39c0*/  CS2R R162, SRZ ;  /* 0x0000000000a27805 */ /* 0x000fe4000001ff00 */
[----:B------:R-:W-:Y:S02]  /*39d0*/  LOP3.LUT R9, R209, 0xc00, RZ, 0xc0, !PT ;  /* 0x00000c00d1097812 */ /* 0x000fe400078ec0ff */
[----:B------:R-:W-:Y:S02]  /*39e0*/  CS2R R160, SRZ ;  /* 0x0000000000a07805 */ /* 0x000fe4000001ff00 */
[----:B------:R-:W-:Y:S01]  /*39f0*/  LEA R0, R0, UR26, 0x1 ;  /* 0x0000001a00007c11 */ /* 0x000fe2000f8e08ff */
[----:B------:R-:W-:Y:S01]  /*3a00*/  IMAD.IADD R213, R220, 0x1, R225 ;  /* 0x00000001dcd57824 */ /* 0x000fe200078e02e1 */
[----:B------:R-:W-:Y:S02]  /*3a10*/  LOP3.LUT R7, R2, 0xc00, R209, 0xf8, !PT ;  /* 0x00000c0002077812 */ /* 0x000fe400078ef8d1 */
[----:B------:R-:W-:-:S02]  /*3a20*/  CS2R R154, SRZ ;  /* 0x00000000009a7805 */ /* 0x000fc4000001ff00 */
[C---:B------:R-:W-:Y:S01]  /*3a30*/  LOP3.LUT R216, R3.reuse, 0x8, R216, 0x78, !PT ;  /* 0x0000000803d87812 */ /* 0x040fe200078e78d8 */
[----:B------:R-:W-:Y:S01]  /*3a40*/  VIADD R221, R0, UR49 ;  /* 0x0000003100dd7c36 */ /* 0x000fe20008000000 */
        /* <DEDUP_REMOVED lines=12> */
[----:B------:R-:W-:Y:S02]  /*3b10*/  LOP3.LUT R235, R8, R235, RZ, 0xfc, !PT ;  /* 0x000000eb08eb7212 */ /* 0x000fe400078efcff */
        /* <DEDUP_REMOVED lines=38> */
[----:B------:R-:W-:Y:S01]  /*3d80*/  SHF.R.U32.HI R243, RZ, 0x2, R214 ;  /* 0x00000002fff37819 */ /* 0x000fe200000116d6 */
[----:B------:R-:W-:Y:S01]  /*3d90*/  VIADD R223, R4, UR49 ;  /* 0x0000003104df7c36 */ /* 0x000fe20008000000 */
[----:B------:R-:W-:Y:S01]  /*3da0*/  SEL R218, R210, 0xffffffc0, !P4 ;  /* 0xffffffc0d2da7807 */ /* 0x000fe20006000000 */
[C---:B------:R-:W-:Y:S01]  /*3db0*/  IMAD.IADD R215, R222.reuse, 0x1, R225 ;  /* 0x00000001ded77824 */ /* 0x040fe200078e02e1 */
[----:B------:R-:W-:Y:S01]  /*3dc0*/  SEL R247, R245, 0xfffffff0, !P4 ;  /* 0xfffffff0f5f77807 */ /* 0x000fe20006000000 */
[----:B------:R-:W-:Y:S01]  /*3dd0*/  IMAD.IADD R0, R222, 0x1, R213 ;  /* 0x00000001de007824 */ /* 0x000fe200078e02d5 */
[----:B------:R-:W-:Y:S01]  /*3de0*/  SEL R217, R217, 0xffffffe0, !P0 ;  /* 0xffffffe0d9d97807 */ /* 0x000fe20004000000 */
[----:B------:R-:W-:Y:S01]  /*3df0*/  UMOV UR13, URZ ;  /* 0x000000ff000d7c82 */ /* 0x000fe20008000000 */
[C---:B------:R-:W-:Y:S01]  /*3e00*/  LOP3.LUT R252, R246.reuse, 0x40, RZ, 0xfc, !PT ;  /* 0x00000040f6fc7812 */ /* 0x040fe200078efcff */
[----:B------:R-:W1:Y:S01]  /*3e10*/  LDCU UR5, c[0x0][0x440] ;  /* 0x00008800ff0577ac */ /* 0x000e620008000800 */
[----:B------:R-:W-:-:S02]  /*3e20*/  LOP3.LUT R251, R246, 0xc0, RZ, 0xfc, !PT ;  /* 0x000000c0f6fb7812 */ /* 0x000fc400078efcff */
[----:B------:R-:W-:Y:S01]  /*3e30*/  LOP3.LUT R250, R246, 0x80, RZ, 0xfc, !PT ;  /* 0x00000080f6fa7812 */ /* 0x000fe200078efcff */
[----:B------:R-:W2:Y:S01]  /*3e40*/  LDCU UR8, c[0x0][0x3e0] ;  /* 0x00007c00ff0877ac */ /* 0x000ea20008000800 */
[----:B------:R-:W1:Y:S01]  /*3e50*/  LDCU UR10, c[0x0][0x50c] ;  /* 0x0000a180ff0a77ac */ /* 0x000e620008000800 */
[----:B------:R-:W1:Y:S01]  /*3e60*/  LDCU UR9, c[0x0][0x45c] ;  /* 0x00008b80ff0977ac */ /* 0x000e620008000800 */
[----:B----4-:R-:W-:Y:S02]  /*3e70*/  USHF.L.U32 UR11, UR11, 0x6, URZ ;  /* 0x000000060b0b7899 */ /* 0x010fe400080006ff */
[----:B------:R-:W-:Y:S02]  /*3e80*/  USHF.L.U32 UR46, UR46, 0x3, URZ ;  /* 0x000000032e2e7899 */ /* 0x000fe400080006ff */
[----:B------:R-:W-:Y:S01]  /*3e90*/  UISETP.GE.AND UP1, UPT, UR29, UR35, UPT ;  /* 0x000000231d00728c */ /* 0x000fe2000bf26270 */
[----:B---3--:R-:W-:Y:S01]  /*3ea0*/  @P6 FMUL.FTZ R6, R6, R5 ;  /* 0x0000000506066220 */ /* 0x008fe20000410000 */
[----:B------:R-:W-:-:S02]  /*3eb0*/  LOP3.LUT R5, R2, 0x400, R209, 0xf8, !PT ;  /* 0x0000040002057812 */ /* 0x000fc400078ef8d1 */
[-C--:B------:R-:W-:Y:S02]  /*3ec0*/  LOP3.LUT R2, R7, R216.reuse, RZ, 0xfc, !PT ;  /* 0x000000d807027212 */ /* 0x080fe400078efcff */
[----:B------:R-:W-:Y:S02]  /*3ed0*/  @P6 R2UR UR12, R6 ;  /* 0x00000000060c62ca */ /* 0x000fe400000e0000 */
[----:B------:R-:W-:Y:S02]  /*3ee0*/  LOP3.LUT R216, R5, R216, RZ, 0xfc, !PT ;  /* 0x000000d805d87212 */ /* 0x000fe400078efcff */
[----:B------:R-:W-:-:S09]  /*3ef0*/  LOP3.LUT P6, RZ, R214, 0x8, RZ, 0xc0, !PT ;  /* 0x00000008d6ff7812 */ /* 0x000fd200078cc0ff */
[----:B-12---:R-:W-:-:S05]  /*3f00*/  @UP0 UMOV UR13, UR12 ;  /* 0x0000000c000d0c82 */ /* 0x006fca0008000000 */
.L_x_2246:
[----:B------:R-:W0:Y:S01]  /*3f10*/  LDGDEPBAR ;  /* 0x00000000000079af */ /* 0x000e220000000000 */
[C---:B------:R-:W-:Y:S02]  /*3f20*/  IMAD.IADD R118, R223.reuse, 0x1, R222 ;  /* 0x00000001df767824 */ /* 0x040fe400078e02de */
[----:B-----5:R-:W-:Y:S01]  /*3f30*/  FMUL.FTZ R196, R230, 1.4426950216293334961 ;  /* 0x3fb8aa3be6c47820 */ /* 0x020fe20000410000 */
[----:B------:R-:W-:Y:S01]  /*3f40*/  IMAD.IADD R117, R223, 0x1, R220 ;  /* 0x00000001df757824 */ /* 0x000fe200078e02dc */
[----:B------:R-:W-:Y:S01]  /*3f50*/  PLOP3.LUT P2, PT, PT, PT, UP1, 0x80, 0x8 ;  /* 0x000000000008781c */ /* 0x000fe20003f4f018 */
[----:B------:R-:W-:Y:S01]  /*3f60*/  VIADD R197, R234, 0x9 ;  /* 0x00000009eac57836 */ /* 0x000fe20000000000 */
[----:B------:R-:W-:Y:S01]  /*3f70*/  PLOP3.LUT P0, PT, PT, PT, UP1, 0x80, 0x8 ;  /* 0x000000000008781c */ /* 0x000fe20003f0f018 */
[----:B------:R-:W-:Y:S01]  /*3f80*/  IMAD.U32 R128, RZ, RZ, UR41 ;  /* 0x00000029ff807e24 */ /* 0x000fe2000f8e00ff */
[----:B------:R-:W-:Y:S01]  /*3f90*/  IADD3 R116, PT, PT, R222, R117, RZ ;  /* 0x00000075de747210 */ /* 0x000fe20007ffe0ff */
[C---:B------:R-:W-:Y:S01]  /*3fa0*/  VIADD R126, R234.reuse, 0x20 ;  /* 0x00000020ea7e7836 */ /* 0x040fe20000000000 */
[----:B------:R-:W-:Y:S01]  /*3fb0*/  IABS R197, R197 ;  /* 0x000000c500c57213 */ /* 0x000fe20000000000 */
[C---:B------:R-:W-:Y:S01]  /*3fc0*/  VIADD R125, R234.reuse, 0x11 ;  /* 0x00000011ea7d7836 */ /* 0x040fe20000000000 */
[----:B------:R-:W-:Y:S01]  /*3fd0*/  PLOP3.LUT P4, PT, PT, PT, UP1, 0x80, 0x8 ;  /* 0x000000000008781c */ /* 0x000fe20003f8f018 */
[----:B------:R-:W-:Y:S01]  /*3fe0*/  VIADD R207, R234, 0x10 ;  /* 0x00000010eacf7836 */ /* 0x000fe20000000000 */
[----:B------:R-:W-:Y:S01]  /*3ff0*/  PLOP3.LUT P5, PT, PT, PT, UP1, 0x80, 0x8 ;  /* 0x000000000008781c */ /* 0x000fe20003faf018 */
[----:B------:R-:W-:Y:S01]  /*4000*/  UISETP.NE.AND UP2, UPT, UR45, URZ, UPT ;  /* 0x000000ff2d00728c */ /* 0x000fe2000bf45270 */
[----:B------:R-:W-:Y:S02]  /*4010*/  PLOP3.LUT P1, PT, PT, PT, UP1, 0x80, 0x8 ;  /* 0x000000000008781c */ /* 0x000fe40003f2f018 */
[----:B------:R-:W-:Y:S02]  /*4020*/  @P2 LOP3.LUT R120, R212, 0x6, RZ, 0xc0, !PT ;  /* 0x00000006d4782812 */ /* 0x000fe400078ec0ff */
[----:B------:R-:W-:Y:S02]  /*4030*/  PLOP3.LUT P2, PT, PT, PT, UP1, 0x80, 0x8 ;  /* 0x000000000008781c */ /* 0x000fe40003f4f018 */
[----:B------:R-:W-:Y:S01]  /*4040*/  @P0 LOP3.LUT R121, R120, 0xe0, R233, 0xf8, !PT ;  /* 0x000000e078790812 */ /* 0x000fe200078ef8e9 */
[----:B------:R-:W-:Y:S04]  /*4050*/  DEPBAR.LE SB0, 0x0 ;  /* 0x000080000000791a */ /* 0x000fe80000000000 */
[----:B------:R-:W-:Y:S02]  /*4060*/  BAR.SYNC.DEFER_BLOCKING 0x0 ;  /* 0x0000000000007b1d */ /* 0x000fe40000010000 */
[----:B------:R-:W-:Y:S01]  /*4070*/  @P1 IMAD R128, R128, 0x40, R121 ;  /* 0x0000004080801824 */ /* 0x000fe200078e0279 */
[----:B------:R-:W-:Y:S01]  /*4080*/  PLOP3.LUT P0, PT, PT, PT, UP1, 0x80, 0x8 ;  /* 0x000000000008781c */ /* 0x000fe20003f0f018 */
[----:B------:R-:W-:Y:S01]  /*4090*/  VIADD R121, R234, 0x21 ;  /* 0x00000021ea797836 */ /* 0x000fe20000000000 */
[----:B------:R-:W-:Y:S02]  /*40a0*/  IABS R126, R126 ;  /* 0x0000007e007e7213 */ /* 0x000fe40000000000 */
[C---:B------:R-:W-:Y:S02]  /*40b0*/  @P5 IADD3 R127, PT, PT, R128.reuse, 0x8, RZ ;  /* 0x00000008807f5810 */ /* 0x040fe40007ffe0ff */
[----:B------:R-:W-:Y:S02]  /*40c0*/  IABS R121, R121 ;  /* 0x0000007900797213 */ /* 0x000fe40000000000 */
[----:B------:R-:W-:Y:S02]  /*40d0*/  I2FP.F32.S32 R199, R126 ;  /* 0x0000007e00c77245 */ /* 0x000fe40000201400 */
[----:B------:R-:W-:Y:S02]  /*40e0*/  I2FP.F32.S32 R123, R121 ;  /* 0x00000079007b7245 */ /* 0x000fe40000201400 */
[----:B------:R-:W-:Y:S01]  /*40f0*/  IABS R125, R125 ;  /* 0x0000007d007d7213 */ /* 0x000fe20000000000 */
[----:B------:R-:W-:Y:S01]  /*4100*/  @P0 VIADD R122, R128, 0x1 ;  /* 0x00000001807a0836 */ /* 0x000fe20000000000 */
[----:B------:R-:W-:Y:S02]  /*4110*/  PLOP3.LUT P0, PT, PT, PT, UP1, 0x80, 0x8 ;  /* 0x000000000008781c */ /* 0x000fe40003f0f018 */
[----:B------:R-:W-:Y:S02]  /*4120*/  PLOP3.LUT P5, PT, PT, PT, UP1, 0x80, 0x8 ;  /* 0x000000000008781c */ /* 0x000fe40003faf018 */
[----:B------:R-:W-:Y:S02]  /*4130*/  @P4 ISETP.GE.AND P4, PT, R122, UR35, PT ;  /* 0x000000237a004c0c */ /* 0x000fe4000bf86270 */
[----:B------:R-:W-:Y:S01]  /*4140*/  I2FP.F32.S32 R202, R125 ;  /* 0x0000007d00ca7245 */ /* 0x000fe20000201400 */
[----:B------:R-:W-:Y:S01]  /*4150*/  LDSM.16.M88.4 R84, [R223] ;  /* 0x00000000df54783b */ /* 0x000fe20000000200 */
[----:B------:R-:W-:Y:S02]  /*4160*/  PLOP3.LUT P1, PT, PT, PT, UP1, 0x80, 0x8 ;  /* 0x000000000008781c */ /* 0x000fe40003f2f018 */
[C---:B------:R-:W-:Y:S02]  /*4170*/  IADD3 R130, PT, PT, R234.reuse, 0x18, RZ ;  /* 0x00000018ea827810 */ /* 0x040fe40007ffe0ff */
[----:B------:R-:W-:Y:S01]  /*4180*/  IABS R207, R207 ;  /* 0x000000cf00cf7213 */ /* 0x000fe20000000000 */
[----:B------:R-:W1:Y:S01]  /*4190*/  LDSM.16.M88.4 R88, [R225+0x18000] ;  /* 0x01800000e158783b */ /* 0x000e620000000200 */
[----:B------:R-:W-:Y:S02]  /*41a0*/  IABS R130, R130 ;  /* 0x0000008200827213 */ /* 0x000fe40000000000 */
[----:B------:R-:W-:Y:S02]  /*41b0*/  I2FP.F32.S32 R207, R207 ;  /* 0x000000cf00cf7245 */ /* 0x000fe40000201400 */
[----:B------:R-:W-:Y:S01]  /*41c0*/  I2FP.F32.S32 R130, R130 ;  /* 0x0000008200827245 */ /* 0x000fe20000201400 */
[----:B------:R-:W2:Y:S01]  /*41d0*/  LDSM.16.M88.4 R92, [R225+0x18800] ;  /* 0x01880000e15c783b */ /* 0x000ea20000000200 */
[----:B------:R-:W-:Y:S02]  /*41e0*/  IADD3 R203, PT, PT, R234, 0x19, RZ ;  /* 0x00000019eacb7810 */ /* 0x000fe40007ffe0ff */
[----:B------:R-:W-:Y:S02]  /*41f0*/  @P1 ISETP.GE.AND P1, PT, R128, UR35, PT ;  /* 0x0000002380001c0c */ /* 0x000fe4000bf26270 */
[----:B------:R-:W-:Y:S01]  /*4200*/  IABS R203, R203 ;  /* 0x000000cb00cb7213 */ /* 0x000fe20000000000 */
[----:B------:R-:W-:Y:S03]  /*4210*/  LDSM.16.M88.4 R96, [R118] ;  /* 0x000000007660783b */ /* 0x000fe60000000200 */
[----:B------:R-:W-:Y:S03]  /*4220*/  I2FP.F32.S32 R203, R203 ;  /* 0x000000cb00cb7245 */ /* 0x000fe60000201400 */
        /* <DEDUP_REMOVED lines=96> */
[C---:B------:R-:W-:Y:S08]  /*4830*/  HMMA.16816.F32 R8, R100.reuse, R106, R8 ;  /* 0x0000006a6408723c */ /* 0x040ff00000001808 */
[C---:B--2---:R-:W-:Y:S08]  /*4840*/  HMMA.16816.F32 R12, R100.reuse, R88, R12 ;  /* 0x00000058640c723c */ /* 0x044ff0000000180c */
[----:B------:R-:W-:Y:S08]  /*4850*/  HMMA.16816.F32 R16, R100, R90, R16 ;  /* 0x0000005a6410723c */ /* 0x000ff00000001810 */
[C---:B------:R-:W-:Y:S08]  /*4860*/  HMMA.16816.F32 R4, R108.reuse, R112, R4 ;  /* 0x000000706c04723c */ /* 0x040ff00000001804 */
[C---:B------:R-:W-:Y:S08]  /*4870*/  HMMA.16816.F32 R8, R108.reuse, R114, R8 ;  /* 0x000000726c08723c */ /* 0x040ff00000001808 */
[C---:B-1----:R-:W-:Y:S08]  /*4880*/  HMMA.16816.F32 R12, R108.reuse, R84, R12 ;  /* 0x000000546c0c723c */ /* 0x042ff0000000180c */
[----:B------:R-:W-:Y:S01]  /*4890*/  HMMA.16816.F32 R16, R108, R86, R16 ;  /* 0x000000566c10723c */ /* 0x000fe20000001810 */
[----:B------:R-:W1:Y:S07]  /*48a0*/  LDSM.16.M88.4 R84, [R0+0x1e800] ;  /* 0x01e800000054783b */ /* 0x000e6e0000000200 */
[C---:B---3--:R-:W-:Y:S08]  /*48b0*/  HMMA.16816.F32 R4, R92.reuse, R96, R4 ;  /* 0x000000605c04723c */ /* 0x048ff00000001804 */
        /* <DEDUP_REMOVED lines=8> */
[C---:B-1----:R-:W-:Y:S06]  /*4940*/  HMMA.16816.F32 R12, R92.reuse, R84, R12 ;  /* 0x000000545c0c723c */ /* 0x042fec000000180c */
[----:B------:R-:W1:Y:S02]  /*4950*/  MUFU.TANH R119, R119 ;  /* 0x0000007700777308 */ /* 0x000e640000002400 */
[----:B------:R-:W-:Y:S08]  /*4960*/  HMMA.16816.F32 R16, R92, R86, R16 ;  /* 0x000000565c10723c */ /* 0x000ff00000001810 */
[----:B------:R3:W4:Y:S01]  /*4970*/  MUFU.TANH R121, R124 ;  /* 0x0000007c00797308 */ /* 0x0007220000002400 */
[----:B--2---:R-:W-:Y:S01]  /*4980*/  FFMA.FTZ R198, R123, -UR13, R120 ;  /* 0x8000000d7bc67c23 */ /* 0x004fe20008010078 */
[----:B------:R-:W-:Y:S04]  /*4990*/  FMUL.FTZ R123, R8, UR10 ;  /* 0x0000000a087b7c20 */ /* 0x000fe80008410000 */
[----:B------:R-:W-:Y:S04]  /*49a0*/  @P0 FSEL R198, R198, -INF , !P1 ;  /* 0xff800000c6c60808 */ /* 0x000fe80004800000 */
[----:B------:R-:W2:Y:S01]  /*49b0*/  MUFU.TANH R122, R122 ;  /* 0x0000007a007a7308 */ /* 0x000ea20000002400 */
[----:B------:R-:W-:Y:S01]  /*49c0*/  PLOP3.LUT P0, PT, PT, PT, UP1, 0x80, 0x8 ;  /* 0x000000000008781c */ /* 0x000fe20003f0f018 */
[----:B-1----:R-:W-:Y:S01]  /*49d0*/  FFMA.FTZ R200, R203, -UR13, R119 ;  /* 0x8000000dcbc87c23 */ /* 0x002fe20008010077 */
[----:B------:R-:W-:Y:S04]  /*49e0*/  FFMA.FTZ R119, -R119, R119, 1 ;  /* 0x3f80000077777423 */ /* 0x000fe80000010177 */
[----:B------:R-:W-:Y:S03]  /*49f0*/  @P2 FSEL R200, R200, -INF , !P1 ;  /* 0xff800000c8c82808 */ /* 0x000fe60004800000 */
[----:B------:R-:W1:Y:S01]  /*4a00*/  MUFU.TANH R123, R123 ;  /* 0x0000007b007b7308 */ /* 0x000e620000002400 */
[----:B------:R-:W-:Y:S01]  /*4a10*/  PLOP3.LUT P1, PT, PT, PT, UP1, 0x80, 0x8 ;  /* 0x000000000008781c */ /* 0x000fe20003f2f018 */
[----:B---3--:R-:W-:Y:S01]  /*4a20*/  FMUL.FTZ R124, R10, UR10 ;  /* 0x0000000a0a7c7c20 */ /* 0x008fe20008410000 */
[----:B------:R-:W-:Y:S01]  /*4a30*/  PLOP3.LUT P2, PT, PT, PT, UP1, 0x80, 0x8 ;  /* 0x000000000008781c */ /* 0x000fe20003f4f018 */
[----:B----4-:R-:W-:Y:S01]  /*4a40*/  FFMA.FTZ R201, R130, -UR13, R121 ;  /* 0x8000000d82c97c23 */ /* 0x010fe20008010079 */
[----:B------:R-:W-:Y:S01]  /*4a50*/  I2FP.F32.S32 R10, R197 ;  /* 0x000000c5000a7245 */ /* 0x000fe20000201400 */
[----:B------:R-:W-:Y:S01]  /*4a60*/  FMUL.FTZ R197, R17, UR10 ;  /* 0x0000000a11c57c20 */ /* 0x000fe20008410000 */
[----:B------:R-:W-:Y:S03]  /*4a70*/  FMUL.FTZ R19, R19, UR10 ;  /* 0x0000000a13137c20 */ /* 0x000fe60008410000 */
[----:B------:R-:W3:Y:S01]  /*4a80*/  MUFU.TANH R124, R124 ;  /* 0x0000007c007c7308 */ /* 0x000ee20000002400 */
[----:B------:R-:W-:Y:S01]  /*4a90*/  FMUL.FTZ R119, R119, UR10 ;  /* 0x0000000a77777c20 */ /* 0x000fe20008410000 */
[----:B--2---:R-:W-:Y:S01]  /*4aa0*/  FFMA.FTZ R199, R199, -UR13, R122 ;  /* 0x8000000dc7c77c23 */ /* 0x004fe2000801007a */
[----:B------:R-:W-:Y:S01]  /*4ab0*/  FFMA.FTZ R121, -R121, R121, 1 ;  /* 0x3f80000079797423 */ /* 0x000fe20000010179 */
[----:B------:R-:W-:Y:S03]  /*4ac0*/  @P1 FSEL R201, R201, -INF , !P4 ;  /* 0xff800000c9c91808 */ /* 0x000fe60006000000 */
[----:B------:R-:W-:Y:S01]  /*4ad0*/  FMUL.FTZ R121, R121, UR10 ;  /* 0x0000000a79797c20 */ /* 0x000fe20008410000 */
[----:B------:R-:W-:Y:S02]  /*4ae0*/  @P0 FSEL R199, R199, -INF , !P4 ;  /* 0xff800000c7c70808 */ /* 0x000fe40006000000 */
[----:B------:R-:W2:Y:S01]  /*4af0*/  MUFU.TANH R125, R125 ;  /* 0x0000007d007d7308 */ /* 0x000ea20000002400 */
[----:B------:R-:W-:Y:S01]  /*4b00*/  PLOP3.LUT P4, PT, PT, PT, UP1, 0x80, 0x8 ;  /* 0x000000000008781c */ /* 0x000fe20003f8f018 */
[----:B-1----:R-:W-:Y:S01]  /*4b10*/  FFMA.FTZ R204, R202, -UR13, R123 ;  /* 0x8000000dcacc7c23 */ /* 0x002fe2000801007b */
[----:B------:R-:W-:Y:S01]  /*4b20*/  @P2 ISETP.GE.AND P2, PT, R127, UR35, PT ;  /* 0x000000237f002c0c */ /* 0x000fe2000bf46270 */
[----:B------:R-:W-:Y:S01]  /*4b30*/  FMUL.FTZ R127, R12, UR10 ;  /* 0x0000000a0c7f7c20 */ /* 0x000fe20008410000 */
[----:B------:R-:W-:Y:S01]  /*4b40*/  PLOP3.LUT P1, PT, PT, PT, UP1, 0x80, 0x8 ;  /* 0x000000000008781c */ /* 0x000fe20003f2f018 */
[----:B------:R-:W-:Y:S01]  /*4b50*/  FFMA.FTZ R123, -R123, R123, 1 ;  /* 0x3f8000007b7b7423 */ /* 0x000fe2000001017b */
[----:B------:R-:W-:Y:S03]  /*4b60*/  @P5 FSEL R204, R204, -INF , !P2 ;  /* 0xff800000cccc5808 */ /* 0x000fe60005000000 */
[----:B------:R-:W1:Y:S01]  /*4b70*/  MUFU.TANH R126, R126 ;  /* 0x0000007e007e7308 */ /* 0x000e620000002400 */
[----:B------:R-:W-:Y:S01]  /*4b80*/  PLOP3.LUT P5, PT, PT, PT, UP1, 0x80, 0x8 ;  /* 0x000000000008781c */ /* 0x000fe20003faf018 */
[----:B---3--:R-:W-:Y:S01]  /*4b90*/  FFMA.FTZ R203, R203, -UR13, R124 ;  /* 0x8000000dcbcb7c23 */ /* 0x008fe2000801007c */
[----:B------:R-:W-:Y:S01]  /*4ba0*/  PLOP3.LUT P0, PT, PT, PT, UP1, 0x80, 0x8 ;  /* 0x000000000008781c */ /* 0x000fe20003f0f018 */
[----:B------:R-:W-:Y:S01]  /*4bb0*/  FMUL.FTZ R123, R123, UR10 ;  /* 0x0000000a7b7b7c20 */ /* 0x000fe20008410000 */
[----:B------:R-:W-:Y:S01]  /*4bc0*/  @P4 VIADD R129, R128, 0x9 ;  /* 0x0000000980814836 */ /* 0x000fe20000000000 */
[----:B------:R-:W-:Y:S04]  /*4bd0*/  PLOP3.LUT P4, PT, PT, PT, UP1, 0x80, 0x8 ;  /* 0x000000000008781c */ /* 0x000fe80003f8f018 */
[----:B------:R-:W3:Y:S01]  /*4be0*/  MUFU.TANH R127, R127 ;  /* 0x0000007f007f7308 */ /* 0x000ee20000002400 */
[----:B------:R-:W-:Y:S01]  /*4bf0*/  @P1 FSEL R203, R203, -INF , !P2 ;  /* 0xff800000cbcb1808 */ /* 0x000fe20005000000 */
[----:B--2---:R-:W-:Y:S01]  /*4c00*/  FFMA.FTZ R227, R130, -UR13, R125 ;  /* 0x8000000d82e37c23 */ /* 0x004fe2000801007d */
[----:B------:R-:W-:Y:S01]  /*4c10*/  PLOP3.LUT P2, PT, PT, PT, UP1, 0x80, 0x8 ;  /* 0x000000000008781c */ /* 0x000fe20003f4f018 */
[----:B------:R-:W-:Y:S01]  /*4c20*/  FMUL.FTZ R130, R13, UR10 ;  /* 0x0000000a0d827c20 */ /* 0x000fe20008410000 */
[----:B------:R-:W-:Y:S01]  /*4c30*/  @P5 ISETP.GE.AND P5, PT, R129, UR35, PT ;  /* 0x0000002381005c0c */ /* 0x000fe2000bfa6270 */
[----:B------:R-:W-:Y:S01]  /*4c40*/  FMUL.FTZ R129, R14, UR10 ;  /* 0x0000000a0e817c20 */ /* 0x000fe20008410000 */
[----:B------:R-:W-:Y:S03]  /*4c50*/  @P0 IADD3 R131, PT, PT, R128, 0x10, RZ ;  /* 0x0000001080830810 */ /* 0x000fe60007ffe0ff */
[----:B------:R-:W-:Y:S01]  /*4c60*/  MUFU.TANH R197, R197 ;  /* 0x000000c500c57308 */ /* 0x000fe20000002400 */
[----:B-1----:R-:W-:Y:S01]  /*4c70*/  FFMA.FTZ R224, R207, -UR13, R126 ;  /* 0x8000000dcfe07c23 */ /* 0x002fe2000801007e */
[----:B------:R-:W-:Y:S01]  /*4c80*/  FSETP.NEU.FTZ.AND P0, PT, R230, -INF , PT ;  /* 0xff800000e600780b */ /* 0x000fe20003f1d000 */
[----:B------:R-:W-:Y:S01]  /*4c90*/  FFMA.FTZ R126, -R126, R126, 1 ;  /* 0x3f8000007e7e7423 */ /* 0x000fe2000001017e */
[----:B------:R-:W-:Y:S02]  /*4ca0*/  @P4 FSEL R227, R227, -INF , !P5 ;  /* 0xff800000e3e34808 */ /* 0x000fe40006800000 */
[----:B------:R-:W-:Y:S01]  /*4cb0*/  PLOP3.LUT P4, PT, PT, PT, UP1, 0x80, 0x8 ;  /* 0x000000000008781c */ /* 0x000fe20003f8f018 */
[----:B------:R-:W-:Y:S01]  /*4cc0*/  FMUL.FTZ R126, R126, UR10 ;  /* 0x0000000a7e7e7c20 */ /* 0x000fe20008410000 */
[----:B------:R-:W-:Y:S02]  /*4cd0*/  @P2 FSEL R224, R224, -INF , !P5 ;  /* 0xff800000e0e02808 */ /* 0x000fe40006800000 */
[----:B------:R-:W1:Y:S01]  /*4ce0*/  MUFU.TANH R129, R129 ;  /* 0x0000008100817308 */ /* 0x000e620000002400 */
[----:B------:R-:W-:Y:S01]  /*4cf0*/  PLOP3.LUT P2, PT, PT, PT, UP1, 0x80, 0x8 ;  /* 0x000000000008781c */ /* 0x000fe20003f4f018 */
[----:B---3--:R-:W-:Y:S01]  /*4d00*/  FFMA.FTZ R226, R10, -UR13, R127 ;  /* 0x8000000d0ae27c23 */ /* 0x008fe2000801007f */
[----:B------:R-:W-:Y:S01]  /*4d10*/  PLOP3.LUT P1, PT, PT, PT, UP1, 0x80, 0x8 ;  /* 0x000000000008781c */ /* 0x000fe20003f2f018 */
[----:B------:R-:W-:Y:S01]  /*4d20*/  FFMA.FTZ R127, -R127, R127, 1 ;  /* 0x3f8000007f7f7423 */ /* 0x000fe2000001017f */
[----:B------:R-:W-:Y:S02]  /*4d30*/  PLOP3.LUT P5, PT, PT, PT, UP1, 0x80, 0x8 ;  /* 0x000000000008781c */ /* 0x000fe40003faf018 */
[----:B------:R-:W-:Y:S03]  /*4d40*/  FSEL R9, R196, RZ, P0 ;  /* 0x000000ffc4097208 */ /* 0x000fe60000000000 */
[----:B------:R-:W-:Y:S01]  /*4d50*/  MUFU.TANH R130, R130 ;  /* 0x0000008200827308 */ /* 0x000fe20000002400 */
[----:B------:R-:W-:Y:S01]  /*4d60*/  PLOP3.LUT P0, PT, PT, PT, UP1, 0x80, 0x8 ;  /* 0x000000000008781c */ /* 0x000fe20003f0f018 */
[----:B------:R-:W-:Y:S01]  /*4d70*/  FMUL.FTZ R196, R16, UR10 ;  /* 0x0000000a10c47c20 */ /* 0x000fe20008410000 */
[----:B------:R-:W-:Y:S01]  /*4d80*/  @P4 IADD3 R206, PT, PT, R128, 0x18, RZ ;  /* 0x0000001880ce4810 */ /* 0x000fe20007ffe0ff */
[--C-:B------:R-:W-:Y:S01]  /*4d90*/  FFMA.FTZ R11, R200, UR9, -R9.reuse ;  /* 0x00000009c80b7c23 */ /* 0x100fe20008010809 */
[----:B------:R-:W-:Y:S01]  /*4da0*/  PLOP3.LUT P4, PT, PT, PT, UP1, 0x80, 0x8 ;  /* 0x000000000008781c */ /* 0x000fe20003f8f018 */
[C---:B------:R-:W-:Y:S01]  /*4db0*/  @P2 VIADD R205, R128.reuse, 0x11 ;  /* 0x0000001180cd2836 */ /* 0x040fe20000000000 */
[----:B------:R-:W-:Y:S01]  /*4dc0*/  PLOP3.LUT P2, PT, PT, PT, UP1, 0x80, 0x8 ;  /* 0x000000000008781c */ /* 0x000fe20003f4f018 */
[----:B------:R-:W-:Y:S01]  /*4dd0*/  FFMA.FTZ R228, R201, UR9, -R9 ;  /* 0x00000009c9e47c23 */ /* 0x000fe20008010809 */
[----:B------:R-:W-:Y:S01]  /*4de0*/  @P1 ISETP.GE.AND P1, PT, R131, UR35, PT ;  /* 0x0000002383001c0c */ /* 0x000fe2000bf26270 */
[----:B------:R-:W-:Y:S01]  /*4df0*/  @P5 VIADD R128, R128, 0x19 ;  /* 0x0000001980805836 */ /* 0x000fe20000000000 */
[----:B------:R-:W-:Y:S01]  /*4e00*/  PLOP3.LUT P5, PT, PT, PT, UP1, 0x80, 0x8 ;  /* 0x000000000008781c */ /* 0x000fe20003faf018 */
[----:B-1----:R-:W-:Y:S01]  /*4e10*/  FFMA.FTZ R202, R202, -UR13, R129 ;  /* 0x8000000dcaca7c23 */ /* 0x002fe20008010081 */
[----:B------:R-:W-:Y:S01]  /*4e20*/  FMUL.FTZ R131, R15, UR10 ;  /* 0x0000000a0f837c20 */ /* 0x000fe20008410000 */
[----:B------:R-:W-:Y:S01]  /*4e30*/  @P0 FSEL R226, R226, -INF , !P1 ;  /* 0xff800000e2e20808 */ /* 0x000fe20004800000 */
[----:B------:R1:W-:Y:S01]  /*4e40*/  MUFU.EX2 R113, R11 ;  /* 0x0000000b00717308 */ /* 0x0003e20000000800 */
[----:B------:R-:W-:Y:S02]  /*4e50*/  PLOP3.LUT P0, PT, PT, PT, UP1, 0x80, 0x8 ;  /* 0x000000000008781c */ /* 0x000fe40003f0f018 */
[----:B------:R-:W-:Y:S01]  /*4e60*/  @P4 ISETP.GE.AND P4, PT, R206, UR35, PT ;  /* 0x00000023ce004c0c */ /* 0x000fe2000bf86270 */
[----:B------:R-:W-:Y:S01]  /*4e70*/  FMUL.FTZ R206, R18, UR10 ;  /* 0x0000000a12ce7c20 */ /* 0x000fe20008410000 */
[----:B------:R-:W-:Y:S01]  /*4e80*/  @P2 ISETP.GE.AND P2, PT, R205, UR35, PT ;  /* 0x00000023cd002c0c */ /* 0x000fe2000bf46270 */
[C---:B------:R-:W-:Y:S04]  /*4e90*/  VIADD R205, R234.reuse, 0x8 ;  /* 0x00000008eacd7836 */ /* 0x040fe80000000000 */
[----:B------:R-:W2:Y:S01]  /*4ea0*/  MUFU.TANH R131, R131 ;  /* 0x0000008300837308 */ /* 0x000ea20000002400 */
[----:B------:R-:W-:Y:S02]  /*4eb0*/  IADD3 R201, PT, PT, R234, 0x1, RZ ;  /* 0x00000001eac97810 */ /* 0x000fe40007ffe0ff */
[----:B------:R-:W-:Y:S02]  /*4ec0*/  @P5 ISETP.GE.AND P5, PT, R128, UR35, PT ;  /* 0x0000002380005c0c */ /* 0x000fe4000bfa6270 */
[----:B------:R-:W-:Y:S01]  /*4ed0*/  IABS R128, R205 ;  /* 0x000000cd00807213 */ /* 0x000fe20000000000 */
[C---:B------:R-:W-:Y:S01]  /*4ee0*/  FMUL.FTZ R205, R229.reuse, 1.4426950216293334961 ;  /* 0x3fb8aa3be5cd7820 */ /* 0x040fe20000410000 */
[----:B------:R-:W-:Y:S03]  /*4ef0*/  @P0 FSEL R202, R202, -INF , !P1 ;  /* 0xff800000caca0808 */ /* 0x000fe60004800000 */
[----:B------:R3:W4:Y:S01]  /*4f00*/  MUFU.TANH R118, R206 ;  /* 0x000000ce00767308 */ /* 0x0007220000002400 */
[----:B------:R-:W-:Y:S01]  /*4f10*/  FSETP.NEU.FTZ.AND P0, PT, R229, -INF , PT ;  /* 0xff800000e500780b */ /* 0x000fe20003f1d000 */
[----:B-1----:R-:W-:Y:S01]  /*4f20*/  FFMA.FTZ R11, R204, UR9, -R9 ;  /* 0x00000009cc0b7c23 */ /* 0x002fe20008010809 */
[----:B------:R-:W-:Y:S02]  /*4f30*/  PLOP3.LUT P1, PT, PT, PT, UP1, 0x80, 0x8 ;  /* 0x000000000008781c */ /* 0x000fe40003f2f018 */
[----:B------:R-:W-:Y:S02]  /*4f40*/  FSEL R200, R205, RZ, P0 ;  /* 0x000000ffcdc87208 */ /* 0x000fe40000000000 */
[----:B------:R-:W-:Y:S03]  /*4f50*/  I2FP.F32.S32 R128, R128 ;  /* 0x0000008000807245 */ /* 0x000fe60000201400 */
[----:B------:R-:W1:Y:S01]  /*4f60*/  MUFU.TANH R196, R196 ;  /* 0x000000c400c47308 */ /* 0x000e620000002400 */
[----:B------:R-:W-:Y:S01]  /*4f70*/  PLOP3.LUT P0, PT, PT, PT, UP1, 0x80, 0x8 ;  /* 0x000000000008781c */ /* 0x000fe20003f0f018 */
[----:B--2---:R-:W-:Y:S01]  /*4f80*/  FFMA.FTZ R207, R207, -UR13, R131 ;  /* 0x8000000dcfcf7c23 */ /* 0x004fe20008010083 */
[----:B------:R-:W-:Y:S01]  /*4f90*/  IABS R201, R201 ;  /* 0x000000c900c97213 */ /* 0x000fe20000000000 */
[--C-:B------:R-:W-:Y:S01]  /*4fa0*/  FFMA.FTZ R205, R199, UR9, -R200.reuse ;  /* 0x00000009c7cd7c23 */ /* 0x100fe200080108c8 */
[----:B------:R-:W-:Y:S01]  /*4fb0*/  IABS R199, R234 ;  /* 0x000000ea00c77213 */ /* 0x000fe20000000000 */
[--C-:B------:R-:W-:Y:S01]  /*4fc0*/  FFMA.FTZ R204, R203, UR9, -R200.reuse ;  /* 0x00000009cbcc7c23 */ /* 0x100fe200080108c8 */
[----:B------:R-:W-:Y:S03]  /*4fd0*/  I2FP.F32.S32 R201, R201 ;  /* 0x000000c900c97245 */ /* 0x000fe60000201400 */
[----:B------:R2:W1:Y:S01]  /*4fe0*/  MUFU.EX2 R114, R228 ;  /* 0x000000e400727308 */ /* 0x0004620000000800 */
[----:B------:R-:W-:Y:S01]  /*4ff0*/  I2FP.F32.S32 R199, R199 ;  /* 0x000000c700c77245 */ /* 0x000fe20000201400 */
[----:B---3--:R-:W-:Y:S01]  /*5000*/  FFMA.FTZ R206, R198, UR9, -R200 ;  /* 0x00000009c6ce7c23 */ /* 0x008fe200080108c8 */
[----:B------:R-:W-:Y:S07]  /*5010*/  FFMA.FTZ R198, R128, -UR13, R130 ;  /* 0x8000000d80c67c23 */ /* 0x000fee0008010082 */
[----:B------:R-:W3:Y:S01]  /*5020*/  MUFU.TANH R225, R19 ;  /* 0x0000001300e17308 */ /* 0x000ee20000002400 */
[----:B------:R-:W-:Y:S01]  /*5030*/  FFMA.FTZ R203, R227, UR9, -R200 ;  /* 0x00000009e3cb7c23 */ /* 0x000fe200080108c8 */
[----:B------:R-:W-:Y:S01]  /*5040*/  @P0 FSEL R207, R207, -INF , !P2 ;  /* 0xff800000cfcf0808 */ /* 0x000fe20005000000 */
[----:B------:R-:W-:Y:S01]  /*5050*/  FFMA.FTZ R199, R199, -UR13, R197 ;  /* 0x8000000dc7c77c23 */ /* 0x000fe200080100c5 */
[----:B------:R-:W-:Y:S01]  /*5060*/  @P1 FSEL R198, R198, -INF , !P2 ;  /* 0xff800000c6c61808 */ /* 0x000fe20005000000 */
[--C-:B------:R-:W-:Y:S01]  /*5070*/  FFMA.FTZ R227, R226, UR9, -R9.reuse ;  /* 0x00000009e2e37c23 */ /* 0x100fe20008010809 */
[----:B------:R-:W-:Y:S01]  /*5080*/  PLOP3.LUT P1, PT, PT, PT, UP1, 0x80, 0x8 ;  /* 0x000000000008781c */ /* 0x000fe20003f2f018 */
[----:B----4-:R4:W-:Y:S03]  /*5090*/  STL [R1+0x4], R118 ;  /* 0x0000047601007387 */ /* 0x0109e60000100800 */
[----:B------:R3:W-:Y:S01]  /*50a0*/  MUFU.EX2 R208, R11 ;  /* 0x0000000b00d07308 */ /* 0x0007e20000000800 */
[----:B------:R-:W-:Y:S01]  /*50b0*/  PLOP3.LUT P0, PT, PT, PT, UP1, 0x80, 0x8 ;  /* 0x000000000008781c */ /* 0x000fe20003f0f018 */
[--C-:B--2---:R-:W-:Y:S01]  /*50c0*/  FFMA.FTZ R228, R224, UR9, -R9.reuse ;  /* 0x00000009e0e47c23 */ /* 0x104fe20008010809 */
[----:B-1----:R-:W-:Y:S01]  /*50d0*/  FFMA.FTZ R224, R201, -UR13, R196 ;  /* 0x8000000dc9e07c23 */ /* 0x002fe200080100c4 */
[----:B------:R-:W-:Y:S01]  /*50e0*/  PLOP3.LUT P2, PT, PT, PT, UP1, 0x80, 0x8 ;  /* 0x000000000008781c */ /* 0x000fe20003f4f018 */
[----:B------:R-:W-:Y:S01]  /*50f0*/  FFMA.FTZ R201, R207, UR9, -R200 ;  /* 0x00000009cfc97c23 */ /* 0x000fe200080108c8 */
[----:B------:R-:W-:Y:S01]  /*5100*/  FFMA.FTZ R207, R10, -UR13, R118 ;  /* 0x8000000d0acf7c23 */ /* 0x000fe20008010076 */
[----:B------:R-:W-:Y:S01]  /*5110*/  FFMA.FTZ R226, R198, UR9, -R9 ;  /* 0x00000009c6e27c23 */ /* 0x000fe20008010809 */
[----:B------:R-:W-:Y:S02]  /*5120*/  LEA R198, R248, UR4, 0x1 ;  /* 0x00000004f8c67c11 */ /* 0x000fe4000f8e08ff */
[----:B------:R-:W-:Y:S01]  /*5130*/  MUFU.EX2 R206, R206 ;  /* 0x000000ce00ce7308 */ /* 0x000fe20000000800 */
[--C-:B------:R-:W-:Y:S01]  /*5140*/  FFMA.FTZ R202, R202, UR9, -R200.reuse ;  /* 0x00000009caca7c23 */ /* 0x100fe200080108c8 */
[----:B------:R-:W-:Y:S01]  /*5150*/  @P1 FSEL R224, R224, -INF , !P4 ;  /* 0xff800000e0e01808 */ /* 0x000fe20006000000 */
[----:B---3--:R1:W-:Y:S01]  /*5160*/  STL [R1], R225 ;  /* 0x000000e101007387 */ /* 0x0083e20000100800 */
[----:B------:R-:W-:Y:S01]  /*5170*/  PLOP3.LUT P1, PT, PT, PT, UP1, 0x80, 0x8 ;  /* 0x000000000008781c */ /* 0x000fe20003f2f018 */
[----:B------:R-:W-:Y:S01]  /*5180*/  FFMA.FTZ R11, R128, -UR13, R225 ;  /* 0x8000000d800b7c23 */ /* 0x000fe200080100e1 */
[----:B------:R-:W-:Y:S04]  /*5190*/  @P0 FSEL R199, R199, -INF , !P5 ;  /* 0xff800000c7c70808 */ /* 0x000fe80006800000 */
[----:B------:R-:W2:Y:S01]  /*51a0*/  MUFU.EX2 R205, R205 ;  /* 0x000000cd00cd7308 */ /* 0x000ea20000000800 */
[----:B------:R-:W-:Y:S01]  /*51b0*/  @P2 FSEL R207, R207, -INF , !P4 ;  /* 0xff800000cfcf2808 */ /* 0x000fe20006000000 */
[--C-:B------:R-:W-:Y:S01]  /*51c0*/  FFMA.FTZ R224, R224, UR9, -R9.reuse ;  /* 0x00000009e0e07c23 */ /* 0x100fe20008010809 */
[C---:B------:R-:W-:Y:S07]  /*51d0*/  VIADD R128, R198.reuse, 0x2a020 ;  /* 0x0002a020c6807836 */ /* 0x040fee0000000000 */
[----:B------:R-:W3:Y:S01]  /*51e0*/  MUFU.EX2 R228, R228 ;  /* 0x000000e400e47308 */ /* 0x000ee20000000800 */
[----:B------:R-:W-:Y:S01]  /*51f0*/  FFMA.FTZ R9, R199, UR9, -R9 ;  /* 0x00000009c7097c23 */ /* 0x000fe20008010809 */
[----:B------:R-:W-:Y:S02]  /*5200*/  VIADD R199, R198, 0x2a000 ;  /* 0x0002a000c6c77836 */ /* 0x000fe40000000000 */
[--C-:B------:R-:W-:Y:S06]  /*5210*/  FFMA.FTZ R13, R207, UR9, -R200.reuse ;  /* 0x00000009cf0d7c23 */ /* 0x100fec00080108c8 */
[----:B------:R-:W-:Y:S01]  /*5220*/  MUFU.EX2 R204, R204 ;  /* 0x000000cc00cc7308 */ /* 0x000fe20000000800 */
[----:B------:R-:W-:Y:S01]  /*5230*/  F2FP.F16.F32.PACK_AB R19, R114, R113 ;  /* 0x000000717213723e */ /* 0x000fe200000000ff */
[----:B------:R-:W-:Y:S01]  /*5240*/  FFMA.FTZ R130, -R130, R130, 1 ;  /* 0x3f80000082827423 */ /* 0x000fe20000010182 */
[----:B------:R-:W-:Y:S07]  /*5250*/  @P1 FSEL R11, R11, -INF , !P5 ;  /* 0xff8000000b0b1808 */ /* 0x000fee0006800000 */
[----:B------:R-:W1:Y:S01]  /*5260*/  MUFU.EX2 R203, R203 ;  /* 0x000000cb00cb7308 */ /* 0x000e620000000800 */
[----:B------:R-:W-:Y:S01]  /*5270*/  @P6 IADD3 R128, PT, PT, R199, -0x20, RZ ;  /* 0xffffffe0c7806810 */ /* 0x000fe20007ffe0ff */
[----:B------:R-:W-:Y:S01]  /*5280*/  STS [R198+0x2a000], R19 ;  /* 0x02a00013c6007388 */ /* 0x000fe20000000800 */
[----:B--2---:R-:W-:Y:S01]  /*5290*/  F2FP.F16.F32.PACK_AB R17, R205, R206 ;  /* 0x000000cecd11723e */ /* 0x004fe200000000ff */
[----:B------:R-:W-:Y:S06]  /*52a0*/  FFMA.FTZ R10, R11, UR9, -R200 ;  /* 0x000000090b0a7c23 */ /* 0x000fec00080108c8 */
[----:B------:R-:W-:Y:S01]  /*52b0*/  MUFU.EX2 R227, R227 ;  /* 0x000000e300e37308 */ /* 0x000fe20000000800 */
[----:B------:R-:W-:Y:S01]  /*52c0*/  IMAD.IADD R11, R198, 0x1, R247 ;  /* 0x00000001c60b7824 */ /* 0x000fe200078e02f7 */
[----:B---3--:R-:W-:Y:S01]  /*52d0*/  F2FP.F16.F32.PACK_AB R102, R228, R208 ;  /* 0x000000d0e466723e */ /* 0x008fe200000000ff */
[----:B------:R-:W-:Y:S07]  /*52e0*/  STS [R198+0x2a400], R17 ;  /* 0x02a40011c6007388 */ /* 0x000fee0000000800 */
[----:B------:R-:W2:Y:S01]  /*52f0*/  MUFU.EX2 R226, R226 ;  /* 0x000000e200e27308 */ /* 0x000ea20000000800 */
[----:B----4-:R-:W-:Y:S01]  /*5300*/  LEA R118, R2, UR4, 0x1 ;  /* 0x0000000402767c11 */ /* 0x010fe2000f8e08ff */
[----:B------:R-:W-:Y:S01]  /*5310*/  FFMA.FTZ R196, -R196, R196, 1 ;  /* 0x3f800000c4c47423 */ /* 0x000fe200000101c4 */
[----:B------:R-:W-:Y:S07]  /*5320*/  STS [R11+0x2a000], R102 ;  /* 0x02a000660b007388 */ /* 0x000fee0000000800 */
[----:B------:R-:W-:Y:S01]  /*5330*/  MUFU.EX2 R202, R202 ;  /* 0x000000ca00ca7308 */ /* 0x000fe20000000800 */
[----:B-1----:R-:W-:Y:S01]  /*5340*/  F2FP.F16.F32.PACK_AB R18, R203, R204 ;  /* 0x000000cccb12723e */ /* 0x002fe200000000ff */
[----:B------:R-:W-:Y:S01]  /*5350*/  FFMA.FTZ R197, -R197, R197, 1 ;  /* 0x3f800000c5c57423 */ /* 0x000fe200000101c5 */
[----:B------:R-:W-:Y:S07]  /*5360*/  LEA R225, R235, UR4, 0x1 ;  /* 0x00000004ebe17c11 */ /* 0x000fee000f8e08ff */
[----:B------:R-:W1:Y:S01]  /*5370*/  MUFU.EX2 R201, R201 ;  /* 0x000000c900c97308 */ /* 0x000e620000000800 */
[C---:B------:R-:W-:Y:S01]  /*5380*/  IADD3 R117, PT, PT, R118.reuse, R219, RZ ;  /* 0x000000db76757210 */ /* 0x040fe20007ffe0ff */
[----:B------:R-:W-:Y:S01]  /*5390*/  STS [R11+0x2a400], R18 ;  /* 0x02a400120b007388 */ /* 0x000fe20000000800 */
[----:B------:R-:W-:Y:S07]  /*53a0*/  IADD3 R116, PT, PT, R118, R218, RZ ;  /* 0x000000da76747210 */ /* 0x000fee0007ffe0ff */
[----:B------:R1:W-:Y:S01]  /*53b0*/  MUFU.EX2 R207, R9 ;  /* 0x0000000900cf7308 */ /* 0x0003e20000000800 */
[C---:B------:R-:W-:Y:S01]  /*53c0*/  IMAD.IADD R115, R225.reuse, 0x1, R219 ;  /* 0x00000001e1737824 */ /* 0x040fe200078e02db */
[----:B--2---:R-:W-:Y:S01]  /*53d0*/  F2FP.F16.F32.PACK_AB R15, R226, R227 ;  /* 0x000000e3e20f723e */ /* 0x004fe200000000ff */
[----:B------:R-:W-:Y:S07]  /*53e0*/  IMAD.IADD R112, R225, 0x1, R218 ;  /* 0x00000001e1707824 */ /* 0x000fee00078e02da */
[----:B------:R-:W2:Y:S01]  /*53f0*/  MUFU.EX2 R224, R224 ;  /* 0x000000e000e07308 */ /* 0x000ea20000000800 */
[----:B------:R-:W-:Y:S09]  /*5400*/  STS [R128], R15 ;  /* 0x0000000f80007388 */ /* 0x000ff20000000800 */
[----:B------:R3:W-:Y:S10]  /*5410*/  MUFU.EX2 R200, R13 ;  /* 0x0000000d00c87308 */ /* 0x0007f40000000800 */
[----:B------:R2:W4:Y:S01]  /*5420*/  MUFU.EX2 R199, R10 ;  /* 0x0000000a00c77308 */ /* 0x0005220000000800 */
[----:B-1----:R-:W-:Y:S05]  /*5430*/  F2FP.F16.F32.PACK_AB R9, R201, R202 ;  /* 0x000000cac909723e */ /* 0x002fea00000000ff */
[----:B------:R-:W-:Y:S01]  /*5440*/  STS [R128+0x400], R9 ;  /* 0x0004000980007388 */ /* 0x000fe20000000800 */
[----:B---3--:R-:W-:Y:S01]  /*5450*/  IMAD.IADD R13, R247, 0x1, R128 ;  /* 0x00000001f70d7824 */ /* 0x008fe200078e0280 */
[----:B--2---:R-:W-:Y:S02]  /*5460*/  F2FP.F16.F32.PACK_AB R10, R207, R224 ;  /* 0x000000e0cf0a723e */ /* 0x004fe400000000ff */
[----:B----4-:R-:W-:Y:S03]  /*5470*/  F2FP.F16.F32.PACK_AB R14, R199, R200 ;  /* 0x000000c8c70e723e */ /* 0x010fe600000000ff */
        /* <DEDUP_REMOVED lines=10> */
[C---:B------:R-:W-:Y:S01]  /*5520*/  HMMA.16816.F32 R8, R84.reuse, R90, RZ ;  /* 0x0000005a5408723c */ /* 0x040fe200000018ff */
[----:B------:R-:W1:Y:S07]  /*5530*/  LDSM.16.M88.4 R88, [R116+0x10000] ;  /* 0x010000007458783b */ /* 0x000e6e0000000200 */
[C---:B--2---:R-:W-:Y:S08]  /*5540*/  HMMA.16816.F32 R12, R84.reuse, R92, RZ ;  /* 0x0000005c540c723c */ /* 0x044ff000000018ff */
[----:B------:R-:W-:Y:S01]  /*5550*/  HMMA.16816.F32 R16, R84, R94, RZ ;  /* 0x0000005e5410723c */ /* 0x000fe200000018ff */
[----:B------:R-:W2:Y:S07]  /*5560*/  LDSM.16.M88.4 R84, [R112+0x20800] ;  /* 0x020800007054783b */ /* 0x000eae0000000200 */
[C---:B---3--:R-:W-:Y:S05]  /*5570*/  HMMA.16816.F32 R4, R96.reuse, R100, R4 ;  /* 0x000000646004723c */ /* 0x048fea0000001804 */
[----:B------:R-:W-:Y:S01]  /*5580*/  MOV R100, R114 ;  /* 0x0000007200647202 */ /* 0x000fe20000000f00 */
[----:B------:R-:W-:Y:S01]  /*5590*/  IMAD.MOV.U32 R101, RZ, RZ, R113 ;  /* 0x000000ffff657224 */ /* 0x000fe200078e0071 */
[C---:B------:R-:W-:Y:S01]  /*55a0*/  IADD3 R114, PT, PT, R219.reuse, R116, RZ ;  /* 0x00000074db727210 */ /* 0x040fe20007ffe0ff */
[C---:B------:R-:W-:Y:S03]  /*55b0*/  HMMA.16816.F32 R8, R96.reuse, R102, R8 ;  /* 0x000000666008723c */ /* 0x040fe60000001808 */
[----:B------:R-:W-:Y:S01]  /*55c0*/  IMAD.IADD R113, R219, 0x1, R112 ;  /* 0x00000001db717824 */ /* 0x000fe200078e0270 */
[----:B------:R-:W-:Y:S04]  /*55d0*/  LDSM.16.M88.4 R92, [R114+0x10000] ;  /* 0x01000000725c783b */ /* 0x000fe80000000200 */
[C---:B----4-:R-:W-:Y:S08]  /*55e0*/  HMMA.16816.F32 R12, R96.reuse, R104, R12 ;  /* 0x00000068600c723c */ /* 0x050ff0000000180c */
[----:B------:R-:W-:Y:S01]  /*55f0*/  HMMA.16816.F32 R16, R96, R106, R16 ;  /* 0x0000006a6010723c */ /* 0x000fe20000001810 */
[----:B------:R-:W3:Y:S01]  /*5600*/  LDSM.16.M88.4 R96, [R113+0x20000] ;  /* 0x020000007160783b */ /* 0x000ee20000000200 */
[----:B------:R-:W-:Y:S01]  /*5610*/  MOV R106, UR16 ;  /* 0x00000010006a7c02 */ /* 0x000fe20008000f00 */
[----:B------:R-:W-:Y:S05]  /*5620*/  IMAD.U32 R107, RZ, RZ, UR17 ;  /* 0x00000011ff6b7e24 */ /* 0x000fea000f8e00ff */
[C---:B-1----:R-:W-:Y:S05]  /*5630*/  HMMA.16816.F32 R4, R88.reuse, R108, R4 ;  /* 0x0000006c5804723c */ /* 0x042fea0000001804 */
[----:B------:R-:W-:Y:S03]  /*5640*/  MOV R108, R100 ;  /* 0x00000064006c7202 */ /* 0x000fe60000000f00 */
[C---:B------:R-:W-:Y:S03]  /*5650*/  HMMA.16816.F32 R8, R88.reuse, R110, R8 ;  /* 0x0000006e5808723c */ /* 0x040fe60000001808 */
[----:B------:R-:W-:Y:S02]  /*5660*/  IMAD.MOV.U32 R111, RZ, RZ, R101 ;  /* 0x000000ffff6f7224 */ /* 0x000fe400078e0065 */
[----:B------:R-:W-:Y:S03]  /*5670*/  LDSM.16.M88.4 R100, [R225+0x22000] ;  /* 0x02200000e164783b */ /* 0x000fe60000000200 */
[C---:B--2---:R-:W-:Y:S08]  /*5680*/  HMMA.16816.F32 R12, R88.reuse, R84, R12 ;  /* 0x00000054580c723c */ /* 0x044ff0000000180c */
[----:B------:R-:W-:Y:S01]  /*5690*/  HMMA.16816.F32 R16, R88, R86, R16 ;  /* 0x000000565810723c */ /* 0x000fe20000001810 */
[----:B------:R-:W1:Y:S06]  /*56a0*/  LDSM.16.M88.4 R84, [R113+0x20800] ;  /* 0x020800007154783b */ /* 0x000e6c0000000200 */
[----:B------:R-:W2:Y:S01]  /*56b0*/  LDSM.16.M88.4 R88, [R118+0x12000] ;  /* 0x012000007658783b */ /* 0x000ea20000000200 */
[C---:B---3--:R-:W-:Y:S08]  /*56c0*/  HMMA.16816.F32 R4, R92.reuse, R96, R4 ;  /* 0x000000605c04723c */ /* 0x048ff00000001804 */
[C---:B------:R-:W-:Y:S01]  /*56d0*/  HMMA.16816.F32 R8, R92.reuse, R98, R8 ;  /* 0x000000625c08723c */ /* 0x040fe20000001808 */
[----:B------:R-:W3:Y:S07]  /*56e0*/  LDSM.16.M88.4 R96, [R225+0x22800] ;  /* 0x02280000e160783b */ /* 0x000eee0000000200 */
        /* <DEDUP_REMOVED lines=26> */
[C---:B------:R-:W-:Y:S03]  /*5890*/  HMMA.16816.F32 R8, R84.reuse, R102, R8 ;  /* 0x000000665408723c */ /* 0x040fe60000001808 */
[C---:B------:R-:W-:Y:S04]  /*58a0*/  LEA R102, P0, R231.reuse, R106, 0x2 ;  /* 0x0000006ae7667211 */ /* 0x040fe800078010ff */
[----:B------:R-:W-:Y:S01]  /*58b0*/  LEA.HI.X R103, R231, R107, RZ, 0x2, P0 ;  /* 0x0000006be7677211 */ /* 0x000fe200000f14ff */
[C---:B---3--:R-:W-:Y:S01]  /*58c0*/  HMMA.16816.F32 R12, R84.reuse, R96, R12 ;  /* 0x00000060540c723c */ /* 0x048fe2000000180c */
[----:B------:R-:W-:Y:S06]  /*58d0*/  LDSM.16.M88.4 R104, [R113+0x26800] ;  /* 0x026800007168783b */ /* 0x000fec0000000200 */
[----:B------:R-:W2:Y:S01]  /*58e0*/  LDG.E R109, desc[UR36][R102.64] ;  /* 0x00000024666d7981 */ /* 0x000ea2000c1e1900 */
[----:B------:R-:W-:Y:S05]  /*58f0*/  HMMA.16816.F32 R16, R84, R98, R16 ;  /* 0x000000625410723c */ /* 0x000fea0000001810 */
[----:B------:R-:W1:Y:S06]  /*5900*/  LDSM.16.M88.4 R84, [R225+0x24000] ;  /* 0x02400000e154783b */ /* 0x000e6c0000000200 */
[----:B------:R3:W4:Y:S06]  /*5910*/  LDG.E R110, desc[UR36][R102.64+0x20] ;  /* 0x00002024666e7981 */ /* 0x00072c000c1e1900 */
[----:B------:R-:W-:Y:S06]  /*5920*/  LDSM.16.M88.4 R96, [R115+0x24000] ;  /* 0x024000007360783b */ /* 0x000fec0000000200 */
[----:B---3--:R-:W-:Y:S01]  /*5930*/  LDSM.16.M88.4 R100, [R225+0x26000] ;  /* 0x02600000e164783b */ /* 0x008fe20000000200 */
[C---:B-1----:R-:W-:Y:S08]  /*5940*/  HMMA.16816.F32 R4, R88.reuse, R84, R4 ;  /* 0x000000545804723c */ /* 0x042ff00000001804 */
[C---:B------:R-:W-:Y:S01]  /*5950*/  HMMA.16816.F32 R8, R88.reuse, R86, R8 ;  /* 0x000000565808723c */ /* 0x040fe20000001808 */
[----:B------:R-:W1:Y:S07]  /*5960*/  LDSM.16.M88.4 R84, [R117+0x14000] ;  /* 0x014000007554783b */ /* 0x000e6e0000000200 */
[C---:B------:R-:W-:Y:S08]  /*5970*/  HMMA.16816.F32 R12, R88.reuse, R92, R12 ;  /* 0x0000005c580c723c */ /* 0x040ff0000000180c */
[----:B------:R-:W-:Y:S01]  /*5980*/  HMMA.16816.F32 R16, R88, R94, R16 ;  /* 0x0000005e5810723c */ /* 0x000fe20000001810 */
[----:B------:R-:W3:Y:S06]  /*5990*/  LDSM.16.M88.4 R88, [R115+0x24800] ;  /* 0x024800007358783b */ /* 0x000eec0000000200 */
[----:B------:R-:W-:Y:S01]  /*59a0*/  LDSM.16.M88.4 R92, [R116+0x14000] ;  /* 0x01400000745c783b */ /* 0x000fe20000000200 */
[C---:B-1----:R-:W-:Y:S08]  /*59b0*/  HMMA.16816.F32 R4, R84.reuse, R96, R4 ;  /* 0x000000605404723c */ /* 0x042ff00000001804 */
[C---:B------:R-:W-:Y:S01]  /*59c0*/  HMMA.16816.F32 R8, R84.reuse, R98, R8 ;  /* 0x000000625408723c */ /* 0x040fe20000001808 */
[----:B------:R-:W1:Y:S07]  /*59d0*/  LDSM.16.M88.4 R96, [R112+0x24000] ;  /* 0x024000007060783b */ /* 0x000e6e0000000200 */
[C---:B---3--:R-:W-:Y:S08]  /*59e0*/  HMMA.16816.F32 R12, R84.reuse, R88, R12 ;  /* 0x00000058540c723c */ /* 0x048ff0000000180c */
        /* <DEDUP_REMOVED lines=9> */
[----:B------:R-:W3:Y:S01]  /*5a80*/  LDSM.16.M88.4 R92, [R118+0x16000] ;  /* 0x01600000765c783b */ /* 0x000ee20000000200 */
[C---:B-1----:R-:W-:Y:S08]  /*5a90*/  HMMA.16816.F32 R4, R88.reuse, R96, R4 ;  /* 0x000000605804723c */ /* 0x042ff00000001804 */
[C---:B------:R-:W-:Y:S01]  /*5aa0*/  HMMA.16816.F32 R8, R88.reuse, R98, R8 ;  /* 0x000000625808723c */ /* 0x040fe20000001808 */
[----:B------:R-:W1:Y:S07]  /*5ab0*/  LDSM.16.M88.4 R96, [R225+0x26800] ;  /* 0x02680000e160783b */ /* 0x000e6e0000000200 */
[C---:B---3--:R-:W-:Y:S08]  /*5ac0*/  HMMA.16816.F32 R12, R88.reuse, R84, R12 ;  /* 0x00000054580c723c */ /* 0x048ff0000000180c */
[----:B------:R-:W-:Y:S01]  /*5ad0*/  HMMA.16816.F32 R16, R88, R86, R16 ;  /* 0x000000565810723c */ /* 0x000fe20000001810 */
[----:B------:R-:W-:Y:S06]  /*5ae0*/  LDSM.16.M88.4 R84, [R117+0x16000] ;  /* 0x016000007554783b */ /* 0x000fec0000000200 */
[----:B------:R-:W3:Y:S01]  /*5af0*/  LDSM.16.M88.4 R88, [R115+0x26000] ;  /* 0x026000007358783b */ /* 0x000ee20000000200 */
[C---:B------:R-:W-:Y:S08]  /*5b00*/  HMMA.16816.F32 R4, R92.reuse, R100, R4 ;  /* 0x000000645c04723c */ /* 0x040ff00000001804 */
[C---:B------:R-:W-:Y:S01]  /*5b10*/  HMMA.16816.F32 R8, R92.reuse, R102, R8 ;  /* 0x000000665c08723c */ /* 0x040fe20000001808 */
[----:B------:R-:W3:Y:S07]  /*5b20*/  LDSM.16.M88.4 R100, [R115+0x26800] ;  /* 0x026800007364783b */ /* 0x000eee0000000200 */
[C---:B-1----:R-:W-:Y:S08]  /*5b30*/  HMMA.16816.F32 R12, R92.reuse, R96, R12 ;  /* 0x000000605c0c723c */ /* 0x042ff0000000180c */
[----:B------:R-:W-:Y:S01]  /*5b40*/  HMMA.16816.F32 R16, R92, R98, R16 ;  /* 0x000000625c10723c */ /* 0x000fe20000001810 */
[----:B------:R-:W-:Y:S06]  /*5b50*/  LDSM.16.M88.4 R92, [R116+0x16000] ;  /* 0x01600000745c783b */ /* 0x000fec0000000200 */
[----:B------:R-:W1:Y:S01]  /*5b60*/  LDSM.16.M88.4 R96, [R112+0x26000] ;  /* 0x026000007060783b */ /* 0x000e620000000200 */
[C---:B---3--:R-:W-:Y:S08]  /*5b70*/  HMMA.16816.F32 R4, R84.reuse, R88, R4 ;  /* 0x000000585404723c */ /* 0x048ff00000001804 */
[C---:B------:R-:W-:Y:S01]  /*5b80*/  HMMA.16816.F32 R8, R84.reuse, R90, R8 ;  /* 0x0000005a5408723c */ /* 0x040fe20000001808 */
[----:B------:R-:W3:Y:S07]  /*5b90*/  LDSM.16.M88.4 R88, [R112+0x26800] ;  /* 0x026800007058783b */ /* 0x000eee0000000200 */
[C---:B------:R-:W-:Y:S08]  /*5ba0*/  HMMA.16816.F32 R12, R84.reuse, R100, R12 ;  /* 0x00000064540c723c */ /* 0x040ff0000000180c */
[----:B------:R-:W-:Y:S01]  /*5bb0*/  HMMA.16816.F32 R16, R84, R102, R16 ;  /* 0x000000665410723c */ /* 0x000fe20000001810 */
[----:B------:R-:W-:Y:S06]  /*5bc0*/  LDSM.16.M88.4 R84, [R114+0x16000] ;  /* 0x016000007254783b */ /* 0x000fec0000000200 */
[----:B------:R-:W2:Y:S01]  /*5bd0*/  LDSM.16.M88.4 R100, [R113+0x26000] ;  /* 0x026000007164783b */ /* 0x000ea20000000200 */
[C---:B-1----:R-:W-:Y:S08]  /*5be0*/  HMMA.16816.F32 R4, R92.reuse, R96, R4 ;  /* 0x000000605c04723c */ /* 0x042ff00000001804 */
[C---:B------:R-:W-:Y:S08]  /*5bf0*/  HMMA.16816.F32 R8, R92.reuse, R98, R8 ;  /* 0x000000625c08723c */ /* 0x040ff00000001808 */
[C---:B---3--:R-:W-:Y:S08]  /*5c00*/  HMMA.16816.F32 R12, R92.reuse, R88, R12 ;  /* 0x000000585c0c723c */ /* 0x048ff0000000180c */
[----:B------:R-:W-:Y:S08]  /*5c10*/  HMMA.16816.F32 R16, R92, R90, R16 ;  /* 0x0000005a5c10723c */ /* 0x000ff00000001810 */
[C---:B--2---:R-:W-:Y:S08]  /*5c20*/  HMMA.16816.F32 R4, R84.reuse, R100, R4 ;  /* 0x000000645404723c */ /* 0x044ff00000001804 */
[C---:B------:R-:W-:Y:S08]  /*5c30*/  HMMA.16816.F32 R8, R84.reuse, R102, R8 ;  /* 0x000000665408723c */ /* 0x040ff00000001808 */
[C---:B------:R-:W-:Y:S03]  /*5c40*/  HMMA.16816.F32 R12, R84.reuse, R104, R12 ;  /* 0x00000068540c723c */ /* 0x040fe6000000180c */
[C---:B------:R-:W-:Y:S01]  /*5c50*/  FADD.FTZ R102, -R109.reuse, R4 ;  /* 0x000000046d667221 */ /* 0x040fe20000010100 */
[----:B------:R-:W-:Y:S03]  /*5c60*/  FADD.FTZ R103, -R109, R5 ;  /* 0x000000056d677221 */ /* 0x000fe60000010100 */
        /* <DEDUP_REMOVED lines=8> */
[----:B------:R-:W-:Y:S01]  /*5cf0*/  LOP3.LUT R85, R212, 0x20, RZ, 0xc0, !PT ;  /* 0x00000020d4557812 */ /* 0x000fe200078ec0ff */
[----:B------:R-:W-:Y:S01]  /*5d00*/  FMUL.FTZ R121, R121, R103 ;  /* 0x0000006779797220 */ /* 0x000fe20000410000 */
[C---:B------:R-:W-:Y:S01]  /*5d10*/  FADD.FTZ R102, -R109.reuse, R12 ;  /* 0x0000000c6d667221 */ /* 0x040fe20000010100 */
[----:B------:R-:W-:Y:S01]  /*5d20*/  FADD.FTZ R13, -R109, R13 ;  /* 0x0000000d6d0d7221 */ /* 0x000fe20000010100 */
[----:B------:R-:W-:Y:S01]  /*5d30*/  FMUL.FTZ R126, R126, R228 ;  /* 0x000000e47e7e7220 */ /* 0x000fe20000410000 */
[----:B------:R-:W-:Y:S01]  /*5d40*/  FMUL.FTZ R228, R127, UR10 ;  /* 0x0000000a7fe47c20 */ /* 0x000fe20008410000 */
[----:B------:R-:W-:Y:S01]  /*5d50*/  FMUL.FTZ R227, R227, R102 ;  /* 0x00000066e3e37220 */ /* 0x000fe20000410000 */
[----:B------:R-:W-:Y:S01]  /*5d60*/  FMUL.FTZ R226, R226, R13 ;  /* 0x0000000de2e27220 */ /* 0x000fe20000410000 */
[----:B------:R-:W-:Y:S01]  /*5d70*/  FMUL.FTZ R127, R130, UR10 ;  /* 0x0000000a827f7c20 */ /* 0x000fe20008410000 */
[----:B------:R-:W-:Y:S01]  /*5d80*/  FMUL.FTZ R123, R123, R105 ;  /* 0x000000697b7b7220 */ /* 0x000fe20000410000 */
[C---:B------:R-:W-:Y:S01]  /*5d90*/  FADD.FTZ R9, -R109.reuse, R16 ;  /* 0x000000106d097221 */ /* 0x040fe20000010100 */
[----:B------:R-:W-:Y:S01]  /*5da0*/  SHF.R.U32.HI R84, RZ, 0x3, R214 ;  /* 0x00000003ff547819 */ /* 0x000fe200000116d6 */
[----:B------:R-:W-:Y:S01]  /*5db0*/  FADD.FTZ R106, -R109, R17 ;  /* 0x000000116d6a7221 */ /* 0x000fe20000010100 */
[----:B------:R-:W-:Y:S01]  /*5dc0*/  FMUL.FTZ R227, R228, R227 ;  /* 0x000000e3e4e37220 */ /* 0x000fe20000410000 */
[----:B------:R-:W-:Y:S01]  /*5dd0*/  F2FP.F16.F32.PACK_AB R119, R121, R119 ;  /* 0x000000777977723e */ /* 0x000fe200000000ff */
[----:B------:R-:W-:Y:S01]  /*5de0*/  FMUL.FTZ R226, R127, R226 ;  /* 0x000000e27fe27220 */ /* 0x000fe20000410000 */
[----:B------:R-:W-:Y:S01]  /*5df0*/  FMUL.FTZ R224, R224, R9 ;  /* 0x00000009e0e07220 */ /* 0x000fe20000410000 */
[----:B------:R-:W-:Y:S01]  /*5e00*/  F2FP.F16.F32.PACK_AB R123, R126, R123 ;  /* 0x0000007b7e7b723e */ /* 0x000fe200000000ff */
[----:B------:R-:W-:Y:S01]  /*5e10*/  FMUL.FTZ R207, R207, R106 ;  /* 0x0000006acfcf7220 */ /* 0x000fe20000410000 */
[----:B------:R-:W-:Y:S01]  /*5e20*/  FMUL.FTZ R127, R196, UR10 ;  /* 0x0000000ac47f7c20 */ /* 0x000fe20008410000 */
[----:B------:R-:W-:Y:S01]  /*5e30*/  LOP3.LUT R85, R85, 0x18, R84, 0xf8, !PT ;  /* 0x0000001855557812 */ /* 0x000fe200078ef854 */
[----:B------:R-:W-:Y:S01]  /*5e40*/  FMUL.FTZ R130, R197, UR10 ;  /* 0x0000000ac5827c20 */ /* 0x000fe20008410000 */
[----:B------:R-:W-:Y:S01]  /*5e50*/  SHF.L.U32 R208, R214, 0x6, RZ ;  /* 0x00000006d6d07819 */ /* 0x000fe200000006ff */
[----:B------:R-:W-:Y:S01]  /*5e60*/  FMUL.FTZ R127, R127, R224 ;  /* 0x000000e07f7f7220 */ /* 0x000fe20000410000 */
[----:B------:R-:W-:Y:S01]  /*5e70*/  F2FP.F16.F32.PACK_AB R227, R226, R227 ;  /* 0x000000e3e2e3723e */ /* 0x000fe200000000ff */
[----:B------:R-:W-:Y:S01]  /*5e80*/  FMUL.FTZ R130, R130, R207 ;  /* 0x000000cf82827220 */ /* 0x000fe20000410000 */
[C---:B----4-:R-:W-:Y:S01]  /*5e90*/  FADD.FTZ R121, -R110.reuse, R6 ;  /* 0x000000066e797221 */ /* 0x050fe20000010100 */
        /* <DEDUP_REMOVED lines=71> */
.L_x_2244:
[----:B------:R-:W2:Y:S01]  /*6310*/  LDL.LU R13, [R1+0x4] ;  /* 0x00000400010d7983 */ /* 0x000ea20000300800 */
[C---:B-1----:R-:W-:Y:S01]  /*6320*/  FADD.FTZ R5, -R110.reuse, R10 ;  /* 0x0000000a6e057221 */ /* 0x042fe20000010100 */
[----:B------:R-:W-:Y:S01]  /*6330*/  FADD.FTZ R4, -R110, R11 ;  /* 0x0000000b6e047221 */ /* 0x000fe20000010100 */
[----:B------:R-:W-:Y:S01]  /*6340*/  FFMA.FTZ R124, -R124, R124, 1 ;  /* 0x3f8000007c7c7423 */ /* 0x000fe2000001017c */
[----:B------:R-:W3:Y:S01]  /*6350*/  LDL.LU R12, [R1] ;  /* 0x00000000010c7983 */ /* 0x000ee20000300800 */
[----:B------:R-:W-:Y:S01]  /*6360*/  FFMA.FTZ R125, -R125, R125, 1 ;  /* 0x3f8000007d7d7423 */ /* 0x000fe2000001017d */
[----:B------:R-:W-:Y:S01]  /*6370*/  FFMA.FTZ R120, -R120, R120, 1 ;  /* 0x3f80000078787423 */ /* 0x000fe20000010178 */
[----:B------:R-:W-:Y:S01]  /*6380*/  FFMA.FTZ R122, -R122, R122, 1 ;  /* 0x3f8000007a7a7423 */ /* 0x000fe2000001017a */
[----:B------:R-:W-:Y:S01]  /*6390*/  FADD.FTZ R9, -R110, R14 ;  /* 0x0000000e6e097221 */ /* 0x000fe20000010100 */
[----:B------:R-:W-:Y:S01]  /*63a0*/  FMUL.FTZ R5, R204, R5 ;  /* 0x00000005cc057220 */ /* 0x000fe20000410000 */
[----:B------:R-:W-:Y:S01]  /*63b0*/  FMUL.FTZ R4, R203, R4 ;  /* 0x00000004cb047220 */ /* 0x000fe20000410000 */
[----:B------:R-:W-:Y:S01]  /*63c0*/  FMUL.FTZ R124, R124, UR10 ;  /* 0x0000000a7c7c7c20 */ /* 0x000fe20008410000 */
[----:B------:R-:W-:Y:S01]  /*63d0*/  FMUL.FTZ R125, R125, UR10 ;  /* 0x0000000a7d7d7c20 */ /* 0x000fe20008410000 */
[----:B------:R-:W-:Y:S01]  /*63e0*/  FFMA.FTZ R129, -R129, R129, 1 ;  /* 0x3f80000081817423 */ /* 0x000fe20000010181 */
[----:B------:R-:W-:Y:S01]  /*63f0*/  FMUL.FTZ R121, R206, R121 ;  /* 0x00000079ce797220 */ /* 0x000fe20000410000 */
[----:B------:R-:W-:Y:S01]  /*6400*/  FMUL.FTZ R126, R205, R126 ;  /* 0x0000007ecd7e7220 */ /* 0x000fe20000410000 */
[----:B------:R-:W-:Y:S01]  /*6410*/  FMUL.FTZ R120, R120, UR10 ;  /* 0x0000000a78787c20 */ /* 0x000fe20008410000 */
[----:B------:R-:W-:Y:S01]  /*6420*/  FMUL.FTZ R7, R122, UR10 ;  /* 0x0000000a7a077c20 */ /* 0x000fe20008410000 */
[----:B------:R-:W-:Y:S01]  /*6430*/  FMUL.FTZ R9, R202, R9 ;  /* 0x00000009ca097220 */ /* 0x000fe20000410000 */
[----:B------:R-:W-:Y:S01]  /*6440*/  FMUL.FTZ R5, R124, R5 ;  /* 0x000000057c057220 */ /* 0x000fe20000410000 */
[----:B------:R-:W-:Y:S01]  /*6450*/  FMUL.FTZ R4, R125, R4 ;  /* 0x000000047d047220 */ /* 0x000fe20000410000 */
[----:B------:R-:W-:Y:S01]  /*6460*/  FMUL.FTZ R8, R129, UR10 ;  /* 0x0000000a81087c20 */ /* 0x000fe20008410000 */
[----:B------:R-:W-:Y:S01]  /*6470*/  FMUL.FTZ R120, R120, R121 ;  /* 0x0000007978787220 */ /* 0x000fe20000410000 */
[----:B------:R-:W-:Y:S01]  /*6480*/  FMUL.FTZ R7, R7, R126 ;  /* 0x0000007e07077220 */ /* 0x000fe20000410000 */
[----:B------:R-:W-:Y:S01]  /*6490*/  FADD.FTZ R6, -R110, R15 ;  /* 0x0000000f6e067221 */ /* 0x000fe20000010100 */
[----:B------:R-:W-:Y:S01]  /*64a0*/  FFMA.FTZ R131, -R131, R131, 1 ;  /* 0x3f80000083837423 */ /* 0x000fe20000010183 */
[----:B------:R-:W-:Y:S01]  /*64b0*/  FMUL.FTZ R8, R8, R9 ;  /* 0x0000000908087220 */ /* 0x000fe20000410000 */
[----:B------:R-:W-:Y:S01]  /*64c0*/  FADD.FTZ R11, -R110, R18 ;  /* 0x000000126e0b7221 */ /* 0x000fe20000010100 */
[----:B------:R-:W-:Y:S01]  /*64d0*/  F2FP.F16.F32.PACK_AB R9, R4, R5 ;  /* 0x000000050409723e */ /* 0x000fe200000000ff */
[----:B------:R-:W-:Y:S01]  /*64e0*/  FADD.FTZ R110, -R110, R19 ;  /* 0x000000136e6e7221 */ /* 0x000fe20000010100 */
[----:B------:R-:W-:Y:S01]  /*64f0*/  FMUL.FTZ R6, R201, R6 ;  /* 0x00000006c9067220 */ /* 0x000fe20000410000 */
[----:B------:R-:W-:Y:S01]  /*6500*/  FMUL.FTZ R131, R131, UR10 ;  /* 0x0000000a83837c20 */ /* 0x000fe20008410000 */
[----:B------:R-:W-:Y:S01]  /*6510*/  F2FP.F16.F32.PACK_AB R7, R7, R120 ;  /* 0x000000780707723e */ /* 0x000fe200000000ff */
[----:B------:R-:W-:Y:S01]  /*6520*/  FMUL.FTZ R11, R200, R11 ;  /* 0x0000000bc80b7220 */ /* 0x000fe20000410000 */
[----:B------:R-:W-:Y:S01]  /*6530*/  FMUL.FTZ R110, R199, R110 ;  /* 0x0000006ec76e7220 */ /* 0x000fe20000410000 */
[----:B------:R-:W-:Y:S01]  /*6540*/  FMUL.FTZ R131, R131, R6 ;  /* 0x0000000683837220 */ /* 0x000fe20000410000 */
[----:B------:R-:W-:Y:S01]  /*6550*/  STS [R198+0x28000], R119 ;  /* 0x02800077c6007388 */ /* 0x000fe20000000800 */
[----:B------:R-:W-:Y:S01]  /*6560*/  F2FP.F16.F32.PACK_AB R84, R130, R127 ;  /* 0x0000007f8254723e */ /* 0x000fe200000000ff */
[----:B------:R-:W-:Y:S01]  /*6570*/  IMAD R122, R244, UR8, RZ ;  /* 0x00000008f47a7c24 */ /* 0x000fe2000f8e02ff */
[----:B------:R-:W-:Y:S01]  /*6580*/  SHF.R.U32.HI R120, RZ, 0x1, R214 ;  /* 0x00000001ff787819 */ /* 0x000fe200000116d6 */
[----:B------:R1:W-:Y:S01]  /*6590*/  STS [R198+0x28400], R7 ;  /* 0x02840007c6007388 */ /* 0x0003e20000000800 */
[----:B------:R-:W-:Y:S02]  /*65a0*/  F2FP.F16.F32.PACK_AB R131, R131, R8 ;  /* 0x000000088383723e */ /* 0x000fe400000000ff */
[----:B------:R-:W-:Y:S02]  /*65b0*/  LOP3.LUT R5, R120, 0x10, RZ, 0xc0, !PT ;  /* 0x0000001078057812 */ /* 0x000fe400078ec0ff */
[----:B------:R-:W-:Y:S02]  /*65c0*/  LOP3.LUT R6, R85, 0x1c0, R208, 0xf8, !PT ;  /* 0x000001c055067812 */ /* 0x000fe400078ef8d0 */
[----:B------:R-:W-:Y:S02]  /*65d0*/  SEL R201, R210, 0xffffffc0, !P3 ;  /* 0xffffffc0d2c97807 */ /* 0x000fe40005800000 */
[----:B-1----:R-:W-:Y:S01]  /*65e0*/  LOP3.LUT R7, R6, 0x38, R211, 0x78, !PT ;  /* 0x0000003806077812 */ /* 0x002fe200078e78d3 */
[----:B---3--:R-:W-:Y:S01]  /*65f0*/  FFMA.FTZ R15, -R12, R12, 1 ;  /* 0x3f8000000c0f7423 */ /* 0x008fe2000001010c */
[----:B--2---:R-:W-:Y:S01]  /*6600*/  FFMA.FTZ R4, -R13, R13, 1 ;  /* 0x3f8000000d047423 */ /* 0x004fe2000001010d */
[----:B------:R-:W-:Y:S02]  /*6610*/  SEL R13, R245, 0xfffffff0, !P3 ;  /* 0xfffffff0f50d7807 */ /* 0x000fe40005800000 */
[----:B------:R-:W-:Y:S01]  /*6620*/  FMUL.FTZ R15, R15, UR10 ;  /* 0x0000000a0f0f7c20 */ /* 0x000fe20008410000 */
[----:B------:R-:W-:Y:S01]  /*6630*/  FMUL.FTZ R4, R4, UR10 ;  /* 0x0000000a04047c20 */ /* 0x000fe20008410000 */
[----:B------:R-:W-:Y:S02]  /*6640*/  IADD3 R10, PT, PT, R198, R13, RZ ;  /* 0x0000000dc60a7210 */ /* 0x000fe40007ffe0ff */
[----:B------:R-:W-:Y:S01]  /*6650*/  FMUL.FTZ R110, R15, R110 ;  /* 0x0000006e0f6e7220 */ /* 0x000fe20000410000 */
[----:B------:R-:W-:Y:S01]  /*6660*/  FMUL.FTZ R11, R4, R11 ;  /* 0x0000000b040b7220 */ /* 0x000fe20000410000 */
[----:B------:R-:W-:Y:S01]  /*6670*/  IADD3 R97, PT, PT, R128, R13, RZ ;  /* 0x0000000d80617210 */ /* 0x000fe20007ffe0ff */
[----:B------:R-:W-:Y:S01]  /*6680*/  STS [R10+0x28000], R123 ;  /* 0x0280007b0a007388 */ /* 0x000fe20000000800 */
[----:B------:R-:W-:Y:S02]  /*6690*/  LOP3.LUT R4, R5, 0x8, R214, 0xf8, !PT ;  /* 0x0000000805047812 */ /* 0x000fe400078ef8d6 */
[----:B------:R-:W-:Y:S01]  /*66a0*/  F2FP.F16.F32.PACK_AB R110, R110, R11 ;  /* 0x0000000b6e6e723e */ /* 0x000fe200000000ff */
[----:B------:R-:W-:Y:S01]  /*66b0*/  STS [R10+0x28400], R9 ;  /* 0x028400090a007388 */ /* 0x000fe20000000800 */
[----:B------:R-:W-:Y:S03]  /*66c0*/  LOP3.LUT R4, R4, R3, RZ, 0x3c, !PT ;  /* 0x0000000304047212 */ /* 0x000fe600078e3cff */
[----:B------:R-:W-:Y:S01]  /*66d0*/  STS [R128+-0x2000], R227 ;  /* 0xffe000e380007388 */ /* 0x000fe20000000800 */
[----:B------:R-:W-:Y:S02]  /*66e0*/  LOP3.LUT R5, R4, 0x200, R209, 0xf8, !PT ;  /* 0x0000020004057812 */ /* 0x000fe400078ef8d1 */
[----:B------:R-:W-:Y:S01]  /*66f0*/  LOP3.LUT R4, R7, 0x200, R208, 0xf8, !PT ;  /* 0x0000020007047812 */ /* 0x000fe200078ef8d0 */
[----:B------:R-:W-:Y:S01]  /*6700*/  STS [R128+-0x1c00], R131 ;  /* 0xffe4008380007388 */ /* 0x000fe20000000800 */
[----:B------:R-:W-:Y:S02]  /*6710*/  LEA R224, R5, UR4, 0x1 ;  /* 0x0000000405e07c11 */ /* 0x000fe4000f8e08ff */
[----:B------:R-:W-:Y:S01]  /*6720*/  LEA R226, R4, UR4, 0x1 ;  /* 0x0000000404e27c11 */ /* 0x000fe2000f8e08ff */
[----:B------:R-:W-:Y:S01]  /*6730*/  STS [R97+-0x2000], R84 ;  /* 0xffe0005461007388 */ /* 0x000fe20000000800 */
[----:B------:R-:W-:Y:S03]  /*6740*/  IADD3 R121, PT, PT, R201, R224, RZ ;  /* 0x000000e0c9797210 */ /* 0x000fe60007ffe0ff */
[----:B------:R-:W-:Y:S01]  /*6750*/  STS [R97+-0x1c00], R110 ;  /* 0xffe4006e61007388 */ /* 0x000fe20000000800 */
[----:B------:R-:W-:Y:S06]  /*6760*/  BAR.SYNC.DEFER_BLOCKING 0x0 ;  /* 0x0000000000007b1d */ /* 0x000fec0000010000 */
        /* <DEDUP_REMOVED lines=95> */
[----:B------:R-:W-:Y:S02]  /*6d60*/  ISETP.GE.AND P5, PT, R246, UR5, PT ;  /* 0x00000005f6007c0c */ /* 0x000fe4000bfa6270 */
[----:B------:R-:W-:Y:S01]  /*6d70*/  ISETP.GE.AND P4, PT, R252, UR5, PT ;  /* 0x00000005fc007c0c */ /* 0x000fe2000bf86270 */
[----:B------:R-:W-:Y:S01]  /*6d80*/  IMAD.X R7, RZ, RZ, ~UR11, P0 ;  /* 0x8000000bff077e24 */ /* 0x000fe200080e06ff */
[----:B------:R-:W-:Y:S02]  /*6d90*/  ISETP.GE.AND P2, PT, R250, UR5, PT ;  /* 0x00000005fa007c0c */ /* 0x000fe4000bf46270 */
[----:B------:R-:W-:Y:S02]  /*6da0*/  ISETP.GE.AND P1, PT, R251, UR5, PT ;  /* 0x00000005fb007c0c */ /* 0x000fe4000bf26270 */
[----:B------:R-:W-:Y:S01]  /*6db0*/  SHF.R.S64 R5, R4, 0x1f, R7 ;  /* 0x0000001f04057819 */ /* 0x000fe20000001007 */
[----:B------:R-:W-:Y:S03]  /*6dc0*/  IMAD.U32 R4, RZ, RZ, UR48 ;  /* 0x00000030ff047e24 */ /* 0x000fe6000f8e00ff */
[----:B------:R-:W-:Y:S02]  /*6dd0*/  IADD3 R238, P0, PT, R238, R5, RZ ;  /* 0x00000005eeee7210 */ /* 0x000fe40007f1e0ff */
[----:B------:R-:W-:Y:S02]  /*6de0*/  LOP3.LUT R5, R211, 0x1f8, RZ, 0xc0, !PT ;  /* 0x000001f8d3057812 */ /* 0x000fe400078ec0ff */
[----:B------:R-:W-:Y:S01]  /*6df0*/  LEA.HI.X.SX32 R239, R7, R239, 0x1, P0 ;  /* 0x000000ef07ef7211 */ /* 0x000fe200000f0eff */
[----:B------:R-:W-:Y:S01]  /*6e00*/  IMAD.U32 R7, RZ, RZ, UR48 ;  /* 0x00000030ff077e24 */ /* 0x000fe2000f8e00ff */
[----:B------:R-:W-:Y:S01]  /*6e10*/  LOP3.LUT R6, R5, 0x38, R214, 0x78, !PT ;  /* 0x0000003805067812 */ /* 0x000fe200078e78d6 */
[----:B------:R-:W-:Y:S03]  /*6e20*/  IMAD.U32 R5, RZ, RZ, UR47 ;  /* 0x0000002fff057e24 */ /* 0x000fe6000f8e00ff */
[----:B------:R-:W-:Y:S02]  /*6e30*/  LOP3.LUT R6, R6, 0x1e00, R211, 0xf8, !PT ;  /* 0x00001e0006067812 */ /* 0x000fe400078ef8d3 */
[----:B------:R-:W-:Y:S02]  /*6e40*/  LEA R10, P0, R7, R238, 0x1 ;  /* 0x000000ee070a7211 */ /* 0x000fe400078008ff */
[----:B------:R-:W-:Y:S02]  /*6e50*/  LEA R9, R6, UR4, 0x1 ;  /* 0x0000000406097c11 */ /* 0x000fe4000f8e08ff */
        /* <DEDUP_REMOVED lines=42> */
.L_x_2245:
[----:B------:R-:W-:Y:S01]  /*7100*/  LEA R200, R216, UR4, 0x1 ;  /* 0x00000004d8c87c11 */ /* 0x000fe2000f8e08ff */
[----:B------:R-:W-:Y:S01]  /*7110*/  LDSM.16.MT88.4 R16, [R226+0x18000] ;  /* 0x01800000e210783b */ /* 0x000fe20000004200 */
[----:B------:R-:W-:Y:S01]  /*7120*/  PLOP3.LUT P0, PT, PT, PT, UP2, 0x80, 0x8 ;  /* 0x000000000008781c */ /* 0x000fe20003f0f028 */
[----:B------:R-:W-:Y:S01]  /*7130*/  @UP2 UIADD3 UR15, UP0, UPT, UR54, -0x100, URZ ;  /* 0xffffff00360f2890 */ /* 0x000fe2000ff1e0ff */
[----:B------:R-:W-:Y:S01]  /*7140*/  PLOP3.LUT P4, PT, PT, PT, UP2, 0x80, 0x8 ;  /* 0x000000000008781c */ /* 0x000fe20003f8f028 */
[----:B------:R-:W2:Y:S01]  /*7150*/  LDSM.16.M88.4 R128, [R200+0x28000] ;  /* 0x02800000c880783b */ /* 0x000ea20000000200 */
[--C-:B------:R-:W-:Y:S01]  /*7160*/  IMAD.IADD R227, R217, 0x1, R200.reuse ;  /* 0x00000001d9e37824 */ /* 0x100fe200078e02c8 */
[----:B------:R-:W-:Y:S01]  /*7170*/  PLOP3.LUT P1, PT, PT, PT, UP2, 0x80, 0x8 ;  /* 0x000000000008781c */ /* 0x000fe20003f2f028 */
[----:B------:R-:W-:Y:S01]  /*7180*/  IMAD.IADD R228, R201, 0x1, R200 ;  /* 0x00000001c9e47824 */ /* 0x000fe200078e02c8 */
[----:B------:R-:W1:Y:S01]  /*7190*/  LDSM.16.M88.4 R124, [R200+0x29000] ;  /* 0x02900000c87c783b */ /* 0x000e620000000200 */
        /* <DEDUP_REMOVED lines=14> */
[----:B------:R-:W-:Y:S04]  /*7280*/  LDSM.16.MT88.4 R200, [R226+0x18800] ;  /* 0x01880000e2c8783b */ /* 0x000fe80000004200 */
[----:B------:R-:W-:Y:S01]  /*7290*/  LDSM.16.M88.4 R204, [R227+0x29000] ;  /* 0x02900000e3cc783b */ /* 0x000fe20000000200 */
        /* <DEDUP_REMOVED lines=14> */
[----:B------:R-:W-:Y:S01]  /*7380*/  @P2 IMAD.WIDE.U32 R196, R231, R242, UR54 ;  /* 0x00000036e7c42e25 */ /* 0x000fe2000f8e00f2 */
[----:B------:R-:W-:Y:S01]  /*7390*/  @UP2 UMOV UR54, UR15 ;  /* 0x0000000f00362c82 */ /* 0x000fe20008000000 */
[----:B------:R-:W-:Y:S03]  /*73a0*/  @UP2 UMOV UR55, UR14 ;  /* 0x0000000e00372c82 */ /* 0x000fe60008000000 */
[----:B------:R-:W5:Y:S01]  /*73b0*/  @P1 LDG.E R230, desc[UR36][R196.64+-0x100] ;  /* 0xffff0024c4e61981 */ /* 0x000f62000c1e1900 */
[-C--:B------:R-:W-:Y:S01]  /*73c0*/  HMMA.16816.F32 R124, R124, R198.reuse, RZ ;  /* 0x000000c67c7c723c */ /* 0x080fe200000018ff */
[----:B------:R-:W-:Y:S01]  /*73d0*/  PLOP3.LUT P1, PT, PT, PT, UP0, 0x80, 0x8 ;  /* 0x000000000008781c */ /* 0x000fe20003f2f008 */
[----:B------:R-:W-:Y:S01]  /*73e0*/  UISETP.GT.AND UP0, UPT, UR45, URZ, UPT ;  /* 0x000000ff2d00728c */ /* 0x000fe2000bf04270 */
[----:B------:R1:W5:Y:S02]  /*73f0*/  @P0 LDG.E R229, desc[UR36][R196.64+-0xe0] ;  /* 0xffff2024c4e50981 */ /* 0x000364000c1e1900 */
[----:B------:R-:W-:Y:S03]  /*7400*/  UMOV UR45, UR12 ;  /* 0x0000000c002d7c82 */ /* 0x000fe60008000000 */
[----:B------:R-:W-:Y:S01]  /*7410*/  HMMA.16816.F32 R128, R128, R198, RZ ;  /* 0x000000c68080723c */ /* 0x000fe200000018ff */
[----:B-1----:R1:W2:Y:S02]  /*7420*/  LDSM.16.M88.4 R196, [R227+0x28000] ;  /* 0x02800000e3c4783b */ /* 0x0022a40000000200 */
[----:B-1----:R-:W-:Y:S05]  /*7430*/  IMAD.U32 R227, RZ, RZ, UR46 ;  /* 0x0000002effe37e24 */ /* 0x002fea000f8e00ff */
        /* <DEDUP_REMOVED lines=21> */
[----:B------:R1:W2:Y:S02]  /*7590*/  LDSM.16.M88.4 R196, [R228+0x28000] ;  /* 0x02800000e4c4783b */ /* 0x0002a40000000200 */
        /* <DEDUP_REMOVED lines=23> */
[----:B-1----:R-:W-:Y:S01]  /*7710*/  IMAD R228, R244, UR8, RZ ;  /* 0x00000008f4e47c24 */ /* 0x002fe2000f8e02ff */
        /* <DEDUP_REMOVED lines=18> */
[----:B------:R-:W-:Y:S03]  /*7840*/  IMAD.U32 R201, RZ, RZ, UR46 ;  /* 0x0000002effc97e24 */ /* 0x000fe6000f8e00ff */
[----:B------:R-:W-:Y:S04]  /*7850*/  LEA R200, P0, R227, R236, 0x2 ;  /* 0x000000ece3c87211 */ /* 0x000fe800078010ff */
        /* <DEDUP_REMOVED lines=115> */
[----:B------:R-:W-:Y:S03]  /*7f90*/  LDSM.16.MT88.4 R8, [R221] ;  /* 0x00000000dd08783b */ /* 0x000fe60000004200 */
        /* <DEDUP_REMOVED lines=33> */
[C---:B-1----:R-:W-:Y:S03]  /*81b0*/  LEA R12, P0, R228.reuse, R6, 0x5 ;  /* 0x00000006e40c7211 */ /* 0x042fe600078028ff */
[----:B------:R-:W-:Y:S01]  /*81c0*/  REDG.E.ADD.F32.FTZ.RN.STRONG.GPU desc[UR36][R6.64+0x300], R122 ;  /* 0x0003007a060079a6 */ /* 0x000fe2000c12f324 */
[C---:B------:R-:W-:Y:S03]  /*81d0*/  LEA.HI.X.SX32 R13, R228.reuse, R7, 0x5, P0 ;  /* 0x00000007e40d7211 */ /* 0x040fe600000f2eff */
[----:B------:R-:W1:Y:S01]  /*81e0*/  LDSM.16.MT88.4 R4, [R224+0x28000] ;  /* 0x02800000e004783b */ /* 0x000e620000004200 */
[C---:B------:R-:W-:Y:S03]  /*81f0*/  IMAD.WIDE R92, R228.reuse, -0xc0, R12 ;  /* 0xffffff40e45c7825 */ /* 0x040fe600078e020c */
[----:B------:R-:W-:Y:S01]  /*8200*/  REDG.E.ADD.F32.FTZ.RN.STRONG.GPU desc[UR36][R12.64+0x300], R123 ;  /* 0x0003007b0c0079a6 */ /* 0x000fe2000c12f324 */
[----:B------:R-:W-:Y:S03]  /*8210*/  LEA R196, P0, R228, R92, 0x5 ;  /* 0x0000005ce4c47211 */ /* 0x000fe600078028ff */
[----:B------:R-:W-:Y:S01]  /*8220*/  LDSM.16.MT88.4 R96, [R221+0x800] ;  /* 0x00080000dd60783b */ /* 0x000fe20000004200 */
[C---:B--2---:R-:W-:Y:S03]  /*8230*/  VIADD R120, R224.reuse, 0x40 ;  /* 0x00000040e0787836 */ /* 0x044fe60000000000 */
[----:B------:R-:W-:Y:S01]  /*8240*/  LDSM.16.MT88.4 R116, [R221+0x5800] ;  /* 0x00580000dd74783b */ /* 0x000fe20000004200 */
[----:B------:R-:W-:Y:S01]  /*8250*/  @P3 VIADD R120, R224, 0xffffffc0 ;  /* 0xffffffc0e0783836 */ /* 0x000fe20000000000 */
[C---:B------:R-:W-:Y:S02]  /*8260*/  LEA.HI.X.SX32 R197, R228.reuse, R93, 0x5, P0 ;  /* 0x0000005de4c57211 */ /* 0x040fe400000f2eff */
[----:B------:R-:W-:Y:S01]  /*8270*/  REDG.E.ADD.F32.FTZ.RN.STRONG.GPU desc[UR36][R236.64+0x380], R128 ;  /* 0x00038080ec0079a6 */ /* 0x000fe2000c12f324 */
[C---:B------:R-:W-:Y:S03]  /*8280*/  LEA R94, P0, R228.reuse, R196, 0x5 ;  /* 0x000000c4e45e7211 */ /* 0x040fe600078028ff */
[----:B------:R-:W2:Y:S01]  /*8290*/  LDSM.16.MT88.4 R12, [R120+0x28000] ;  /* 0x02800000780c783b */ /* 0x000ea20000004200 */
        /* <DEDUP_REMOVED lines=11> */
[-C--:B-1----:R-:W-:Y:S01]  /*8350*/  HMMA.16816.F32 R132, R4, R8.reuse, R132 ;  /* 0x000000080484723c */ /* 0x082fe20000001884 */
[----:B------:R-:W1:Y:S04]  /*8360*/  LDSM.16.MT88.4 R92, [R224+0x28800] ;  /* 0x02880000e05c783b */ /* 0x000e680000004200 */
[----:B------:R-:W-:Y:S01]  /*8370*/  REDG.E.ADD.F32.FTZ.RN.STRONG.GPU desc[UR36][R100.64+0x380], R124 ;  /* 0x0003807c640079a6 */ /* 0x000fe2000c12f324 */
[C---:B------:R-:W-:Y:S03]  /*8380*/  LEA R106, P0, R228.reuse, R104, 0x5 ;  /* 0x00000068e46a7211 */ /* 0x040fe600078028ff */
[----:B------:R-:W-:Y:S01]  /*8390*/  REDG.E.ADD.F32.FTZ.RN.STRONG.GPU desc[UR36][R102.64+0x380], R125 ;  /* 0x0003807d660079a6 */ /* 0x000fe2000c12f324 */
[----:B------:R-:W-:Y:S03]  /*83a0*/  LEA.HI.X.SX32 R107, R228, R105, 0x5, P0 ;  /* 0x00000069e46b7211 */ /* 0x000fe600000f2eff */
[----:B------:R-:W3:Y:S04]  /*83b0*/  LDSM.16.MT88.4 R100, [R120+0x28800] ;  /* 0x028800007864783b */ /* 0x000ee80000004200 */
[----:B------:R-:W-:Y:S01]  /*83c0*/  REDG.E.ADD.F32.FTZ.RN.STRONG.GPU desc[UR36][R104.64+0x380], R126 ;  /* 0x0003807e680079a6 */ /* 0x000fe2000c12f324 */
[C---:B--2---:R-:W-:Y:S03]  /*83d0*/  HMMA.16816.F32 R136, R12.reuse, R8, R136 ;  /* 0x000000080c88723c */ /* 0x044fe60000001888 */
[----:B------:R-:W-:Y:S04]  /*83e0*/  REDG.E.ADD.F32.FTZ.RN.STRONG.GPU desc[UR36][R106.64+0x380], R127 ;  /* 0x0003807f6a0079a6 */ /* 0x000fe8000c12f324 */
[----:B------:R-:W2:Y:S01]  /*83f0*/  LDSM.16.MT88.4 R104, [R221+0x2800] ;  /* 0x00280000dd68783b */ /* 0x000ea20000004200 */
        /* <DEDUP_REMOVED lines=20> */
[-C--:B-1----:R-:W-:Y:S08]  /*8540*/  HMMA.16816.F32 R132, R92, R96.reuse, R132 ;  /* 0x000000605c84723c */ /* 0x082ff00000001884 */
[C---:B---3--:R-:W-:Y:S08]  /*8550*/  HMMA.16816.F32 R136, R100.reuse, R96, R136 ;  /* 0x000000606488723c */ /* 0x048ff00000001888 */
        /* <DEDUP_REMOVED lines=18> */
[----:B------:R4:W3:Y:S07]  /*8680*/  LDSM.16.MT88.4 R8, [R221+0x7800] ;  /* 0x00780000dd08783b */ /* 0x0008ee0000004200 */
        /* <DEDUP_REMOVED lines=19> */
[----:B----4-:R-:W-:Y:S03]  /*87c0*/  IMAD.MOV.U32 R221, RZ, RZ, R4 ;  /* 0x000000ffffdd7224 */ /* 0x010fe600078e0004 */
        /* <DEDUP_REMOVED lines=21> */
[----:B------:R-:W-:Y:S02]  /*8920*/  LOP3.LUT P0, RZ, R214, 0x10, RZ, 0xc0, !PT ;  /* 0x00000010d6ff7812 */ /* 0x000fe4000780c0ff */
[----:B------:R-:W-:Y:S01]  /*8930*/  LOP3.LUT R2, R2, 0x1c0, RZ, 0xc0, !PT ;  /* 0x000001c002027812 */ /* 0x000fe200078ec0ff */
[----:B------:R-:W-:Y:S01]  /*8940*/  UISETP.NE.AND UP0, UPT, UR40, -0x1, UPT ;  /* 0xffffffff2800788c */ /* 0x000fe2000bf05270 */
[----:B------:R-:W-:Y:S01]  /*8950*/  LOP3.LUT R3, R3, 0x400, RZ, 0xc0, !PT ;  /* 0x0000040003037812 */ /* 0x000fe200078ec0ff */
[----:B------:R-:W-:Y:S01]  /*8960*/  UMOV UR25, UR18 ;  /* 0x0000001200197c82 */ /* 0x000fe20008000000 */
[----:B------:R-:W-:-:S02]  /*8970*/  F2FP.F16.F32.PACK_AB R20, R21, R20 ;  /* 0x000000141514723e */ /* 0x000fc400000000ff */
[----:B------:R-:W-:Y:S02]  /*8980*/  F2FP.F16.F32.PACK_AB R22, R23, R22 ;  /* 0x000000161716723e */ /* 0x000fe400000000ff */
        /* <DEDUP_REMOVED lines=16> */
[----:B------:R-:W-:-:S02]  /*8a90*/  IMAD.SHL.U32 R0, R214, 0x2, RZ ;  /* 0x00000002d6007824 */ /* 0x000fc400078e00ff */
[----:B------:R-:W-:Y:S01]  /*8aa0*/  FMUL.FTZ R140, R140, UR5 ;  /* 0x000000058c8c7c20 */ /* 0x000fe20008410000 */
        /* <DEDUP_REMOVED lines=18> */
[----:B------:R-:W-:Y:S01]  /*8bd0*/  VIADD R0, R3, 0x18000 ;  /* 0x0001800003007836 */ /* 0x000fe20000000000 */
        /* <DEDUP_REMOVED lines=176> */
.L_x_2247:
[----:B------:R-:W2:Y:S01]  /*96e0*/  LDCU.64 UR10, c[0x0][0x5c0] ;  /* 0x0000b800ff0a77ac */ /* 0x000ea20008000a00 */
[----:B------:R-:W-:-:S04]  /*96f0*/  UIADD3 UR5, UPT, UPT, UR38, UR40, URZ ;  /* 0x0000002826057290 */ /* 0x000fc8000fffe0ff */
[----:B--2---:R-:W-:Y:S02]  /*9700*/  UIMAD.WIDE.U32 UR16, UR5, UR10, URZ ;  /* 0x0000000a051072a5 */ /* 0x004fe4000f8e00ff */
[----:B------:R-:W-:-:S04]  /*9710*/  UIMAD UR5, UR5, UR11, URZ ;  /* 0x0000000b050572a4 */ /* 0x000fc8000f8e02ff */
[----:B------:R-:W-:-:S06]  /*9720*/  UIADD3 UR5, UPT, UPT, UR17, UR5, URZ ;  /* 0x0000000511057290 */ /* 0x000fcc000fffe0ff */
[----:B-1----:R-:W-:Y:S02]  /*9730*/  MOV R52, UR5 ;  /* 0x0000000500347c02 */ /* 0x002fe40008000f00 */
.L_x_2248:
        /* <DEDUP_REMOVED lines=12> */
.L_x_2249:
[----:B------:R-:W1:Y:S01]  /*9800*/  LDCU.64 UR8, c[0x0][0x5c8] ;  /* 0x0000b900ff0877ac */ /* 0x000e620008000a00 */
[----:B------:R-:W-:-:S04]  /*9810*/  UIADD3 UR5, UPT, UPT, UR38, UR40, URZ ;  /* 0x0000002826057290 */ /* 0x000fc8000fffe0ff */
[----:B-1----:R-:W-:Y:S02]  /*9820*/  UIMAD.WIDE.U32 UR38, UR5, UR8, URZ ;  /* 0x00000008052672a5 */ /* 0x002fe4000f8e00ff */
[----:B------:R-:W-:-:S04]  /*9830*/  UIMAD UR5, UR5, UR9, URZ ;  /* 0x00000009050572a4 */ /* 0x000fc8000f8e02ff */
[----:B------:R-:W-:-:S06]  /*9840*/  UIADD3 UR5, UPT, UPT, UR39, UR5, URZ ;  /* 0x0000000527057290 */ /* 0x000fcc000fffe0ff */
[----:B------:R-:W-:-:S07]  /*9850*/  MOV R0, UR5 ;  /* 0x0000000500007c02 */ /* 0x000fce0008000f00 */
.L_x_2250:
[----:B------:R-:W-:Y:S01]  /*9860*/  BAR.SYNC.DEFER_BLOCKING 0x0 ;  /* 0x0000000000007b1d */ /* 0x000fe20000010000 */
[----:B------:R-:W-:Y:S01]  /*9870*/  LOP3.LUT R3, R211, 0x1f8, RZ, 0xc0, !PT ;  /* 0x000001f8d3037812 */ /* 0x000fe200078ec0ff */
[----:B------:R-:W-:Y:S01]  /*9880*/  USHF.L.U32 UR5, UR41, 0x6, URZ ;  /* 0x0000000629057899 */ /* 0x000fe200080006ff */
[----:B------:R-:W-:Y:S01]  /*9890*/  VIADD R54, R5, 0x20 ;  /* 0x0000002005367836 */ /* 0x000fe20000000000 */
[----:B------:R-:W-:Y:S01]  /*98a0*/  USHF.L.U32 UR13, UR41, 0x6, URZ ;  /* 0x00000006290d7899 */ /* 0x000fe200080006ff */
[----:B------:R-:W-:Y:S01]  /*98b0*/  LOP3.LUT R4, R3, 0x38, R214, 0x78, !PT ;  /* 0x0000003803047812 */ /* 0x000fe200078e78d6 */
[----:B------:R-:W-:Y:S02]  /*98c0*/  UIMAD.WIDE.U32 UR44, UR5, UR10, URZ ;  /* 0x0000000a052c72a5 */ /* 0x000fe4000f8e00ff */
[----:B------:R-:W1:Y:S01]  /*98d0*/  LDC.64 R2, c[0x0][0x5d8] ;  /* 0x00017600ff027b82 */ /* 0x000e620000000a00 */
[----:B------:R-:W-:Y:S01]  /*98e0*/  USHF.R.S32.HI UR14, URZ, 0x1f, UR5 ;  /* 0x0000001fff0e7899 */ /* 0x000fe20008011405 */
[----:B------:R-:W-:Y:S01]  /*98f0*/  LOP3.LUT R4, R4, 0x1e00, R211, 0xf8, !PT ;  /* 0x00001e0004047812 */ /* 0x000fe200078ef8d3 */
[----:B------:R-:W-:Y:S01]  /*9900*/  UIADD3 UR35, UPT, UPT, -UR13, UR35, URZ ;  /* 0x000000230d237290 */ /* 0x000fe2000fffe1ff */
[----:B------:R-:W-:Y:S01]  /*9910*/  BSSY.RECONVERGENT B0, `(.L_x_2251) ;  /* 0x0000032000007945 */ /* 0x000fe20003800200 */
        /* <DEDUP_REMOVED lines=11> */
[----:B------:R-:W-:-:S03]  /*99d0*/  IMAD.U32 R53, RZ, RZ, UR12 ;  /* 0x0000000cff357e24 */ /* 0x000fc6000f8e00ff */
[----:B------:R3:W2:Y:S02]  /*99e0*/  LDS.128 R44, [R4+0x1b000] ;  /* 0x01b00000042c7984 */ /* 0x0006a40000000c00 */
[----:B------:R-:W-:Y:S02]  /*99f0*/  IADD3.X R73, PT, PT, R52, UR45, R53, P0, !PT ;  /* 0x0000002d34497c10 */ /* 0x000fe400087fe435 */
[----:B------:R3:W2:Y:S01]  /*9a00*/  LDS.128 R40, [R4+0x1d000] ;  /* 0x01d0000004287984 */ /* 0x0006a20000000c00 */
[----:B------:R-:W-:Y:S01]  /*9a10*/  IADD3 R68, P0, PT, R5, 0x20, RZ ;  /* 0x0000002005447810 */ /* 0x000fe20007f1e0ff */
[----:B-1----:R-:W-:Y:S02]  /*9a20*/  IMAD.WIDE.U32 R72, R2, UR21, R72 ;  /* 0x0000001502487c25 */ /* 0x002fe4000f8e0048 */
[----:B------:R3:W1:Y:S02]  /*9a30*/  LDS.128 R36, [R4+0x20000] ;  /* 0x0200000004247984 */ /* 0x0006640000000c00 */
[----:B------:R-:W-:-:S02]  /*9a40*/  IMAD.U32 R2, RZ, RZ, UR8 ;  /* 0x00000008ff027e24 */ /* 0x000fc4000f8e00ff */
        /* <DEDUP_REMOVED lines=30> */
.L_x_2252:
[----:B------:R-:W-:Y:S05]  /*9c30*/  BSYNC.RECONVERGENT B0 ;  /* 0x0000000000007941 */ /* 0x000fea0003800200 */
.L_x_2251:
        /* <DEDUP_REMOVED lines=21> */
.L_x_2254:
[----:B------:R-:W-:Y:S05]  /*9d90*/  BSYNC.RECONVERGENT B0 ;  /* 0x0000000000007941 */ /* 0x000fea0003800200 */
.L_x_2253:
        /* <DEDUP_REMOVED lines=25> */
.L_x_2256:
[----:B------:R-:W-:Y:S05]  /*9f30*/  BSYNC.RECONVERGENT B0 ;  /* 0x0000000000007941 */ /* 0x000fea0003800200 */
.L_x_2255:
        /* <DEDUP_REMOVED lines=12> */
[----:B-1-3--:R-:W-:-:S04]  /*a000*/  LEA R4, P4, R2, UR10, 0x1 ;  /* 0x0000000a02047c11 */ /* 0x00afc8000f8808ff */
[----:B------:R-:W-:-:S05]  /*a010*/  LEA.HI.X R5, R2, UR11, R69, 0x1, P4 ;  /* 0x0000000b02057c11 */ /* 0x000fca000a0f0c45 */
[----:B------:R1:W-:Y:S04]  /*a020*/  @!P3 STG.E.128 desc[UR36][R4.64], R32 ;  /* 0x000000200400b986 */ /* 0x0003e8000c101d24 */
[----:B------:R1:W-:Y:S04]  /*a030*/  @!P2 STG.E.128 desc[UR36][R4.64+0x80], R24 ;  /* 0x000080180400a986 */ /* 0x0003e8000c101d24 */
[----:B------:R1:W-:Y:S04]  /*a040*/  @!P1 STG.E.128 desc[UR36][R4.64+0x100], R16 ;  /* 0x0001001004009986 */ /* 0x0003e8000c101d24 */
[----:B------:R1:W-:Y:S02]  /*a050*/  @!P0 STG.E.128 desc[UR36][R4.64+0x180], R8 ;  /* 0x0001800804008986 */ /* 0x0003e4000c101d24 */
.L_x_2223:
[----:B------:R-:W-:Y:S05]  /*a060*/  BSYNC.RECONVERGENT B1 ;  /* 0x0000000000017941 */ /* 0x000fea0003800200 */
.L_x_2201:
[----:B------:R-:W3:Y:S01]  /*a070*/  LDCU UR8, c[0x0][0x438] ;  /* 0x00008700ff0877ac */ /* 0x000ee20008000800 */
[----:B------:R-:W2:Y:S01]  /*a080*/  LDCU UR9, c[0x0][0x370] ;  /* 0x00006e00ff0977ac */ /* 0x000ea20008000800 */
[----:B------:R-:W-:Y:S01]  /*a090*/  UMOV UR10, UR20 ;  /* 0x00000014000a7c82 */ /* 0x000fe20008000000 */
[----:B---3--:R-:W-:-:S04]  /*a0a0*/  UIADD3 UR8, UPT, UPT, UR8, 0x3f, URZ ;  /* 0x0000003f08087890 */ /* 0x008fc8000fffe0ff */
[----:B------:R-:W-:Y:S02]  /*a0b0*/  USHF.R.S32.HI UR5, URZ, 0x1f, UR8 ;  /* 0x0000001fff057899 */ /* 0x000fe40008011408 */
[----:B--2---:R-:W-:Y:S02]  /*a0c0*/  UIADD3 UR41, UPT, UPT, UR9, UR41, URZ ;  /* 0x0000002909297290 */ /* 0x004fe4000fffe0ff */
[----:B------:R-:W-:-:S04]  /*a0d0*/  ULEA.HI UR5, UR5, UR8, URZ, 0x6 ;  /* 0x0000000805057291 */ /* 0x000fc8000f8f30ff */
[----:B------:R-:W-:-:S04]  /*a0e0*/  USHF.R.S32.HI UR5, URZ, 0x6, UR5 ;  /* 0x00000006ff057899 */ /* 0x000fc80008011405 */
[----:B------:R-:W-:-:S09]  /*a0f0*/  UISETP.GE.AND UP0, UPT, UR41, UR5, UPT ;  /* 0x000000052900728c */ /* 0x000fd2000bf06270 */
[----:B------:R-:W-:Y:S05]  /*a100*/  BRA.U !UP0, `(.L_x_2257) ;  /* 0xffffff6108847547 */ /* 0x000fea000b83ffff */
[----:B------:R-:W-:Y:S05]  /*a110*/  EXIT ;  /* 0x000000000000794d */ /* 0x000fea0003800000 */
.L_x_2258:
        /* <DEDUP_REMOVED lines=14> */
.L_x_2533:


//--------------------- .text._ZN5flash44flash_bwd_dq_dk_dv_loop_seqk_parallel_kernelI23Flash_bwd_kernel_traitsILi256ELi64ELi64ELi8ELi4ELi2ELi2ELb0ELb0EN7cutlass6half_tE19Flash_kernel_traitsILi256ELi64ELi64ELi8ES3_EELb1ELb0ELb1ELb0ELb0ELb1ELb0EEEvNS_16Flash_bwd_paramsE --------------------------
	.section	.text._ZN5flash44flash_bwd_dq_dk_dv_loop_seqk_parallel_kernelI23Flash_bwd_kernel_traitsILi256ELi64ELi64ELi8ELi4ELi2ELi2ELb0ELb0EN7cutlass6half_tE19Flash_kernel_traitsILi256ELi64ELi64ELi8ES3_EELb1ELb0ELb1ELb0ELb0ELb1ELb0EEEvNS_16Flash_bwd_paramsE,"ax",@progbits
	.align	128
        .global         _ZN5flash44flash_bwd_dq_dk_dv_loop_seqk_parallel_kernelI23Flash_bwd_kernel_traitsILi256ELi64ELi64ELi8ELi4ELi2ELi2ELb0ELb0EN7cutlass6half_tE19Flash_kernel_traitsILi256ELi64ELi64ELi8ES3_EELb1ELb0ELb1ELb0ELb0ELb1ELb0EEEvNS_16Flash_bwd_paramsE
        .type           _ZN5flash44flash_bwd_dq_dk_dv_loop_seqk_parallel_kernelI23Flash_bwd_kernel_traitsILi256ELi64ELi64ELi8ELi4ELi2ELi2ELb0ELb0EN7cutlass6half_tE19Flash_kernel_traitsILi256ELi64ELi64ELi8ES3_EELb1ELb0ELb1ELb0ELb0ELb1ELb0EEEvNS_16Flash_bwd_paramsE,@function
        .size           _ZN5flash44flash_bwd_dq_dk_dv_loop_seqk_parallel_kernelI23Flash_bwd_kernel_traitsILi256ELi64ELi64ELi8ELi4ELi2ELi2ELb0ELb0EN7cutlass6half_tE19Flash_kernel_traitsILi256ELi64ELi64ELi8ES3_EELb1ELb0ELb1ELb0ELb0ELb1ELb0EEEvNS_16Flash_bwd_paramsE,(.L_x_2534 - _ZN5flash44flash_bwd_dq_dk_dv_loop_seqk_parallel_kernelI23Flash_bwd_kernel_traitsILi256ELi64ELi64ELi8ELi4ELi2ELi2ELb0ELb0EN7cutlass6half_tE19Flash_kernel_traitsILi256ELi64ELi64ELi8ES3_EELb1ELb0ELb1ELb0ELb0ELb1ELb0EEEvNS_16Flash_bwd_paramsE)
        .other          _ZN5flash44flash_bwd_dq_dk_dv_loop_seqk_parallel_kernelI23Flash_bwd_kernel_traitsILi256ELi64ELi64ELi8ELi4ELi2ELi2ELb0ELb0EN7cutlass6half_tE19Flash_kernel_traitsILi256ELi64ELi64ELi8ES3_EELb1ELb0ELb1ELb0ELb0ELb1ELb0EEEvNS_16Flash_bwd_paramsE,@"STO_CUDA_ENTRY STV_DEFAULT"
_ZN5flash44flash_bwd_dq_dk_dv_loop_seqk_parallel_kernelI23Flash_bwd_kernel_traitsILi256ELi64ELi64ELi8ELi4ELi2ELi2ELb0ELb0EN7cutlass6half_tE19Flash_kernel_traitsILi256ELi64ELi64ELi8ES3_EELb1ELb0ELb1ELb0ELb0ELb1ELb0EEEvNS_16Flash_bwd_paramsE:
.text._ZN5flash44flash_bwd_dq_dk_dv_loop_seqk_parallel_kernelI23Flash_bwd_kernel_traitsILi256ELi64ELi64ELi8ELi4ELi2ELi2ELb0ELb0EN7cutlass6half_tE19Flash_kernel_traitsILi256ELi64ELi64ELi8ES3_EELb1ELb0ELb1ELb0ELb0ELb1ELb0EEEvNS_16Flash_bwd_paramsE:
        /* <DEDUP_REMOVED lines=52> */
.L_x_2297:
        /* <DEDUP_REMOVED lines=52> */
.L_x_2259:
        /* <DEDUP_REMOVED lines=23> */
[----:B------:R-:W-:Y:S02]  /*07f0*/  ULEA UR53, UR45, 0xffffffc0, 0x6 ;  /* 0xffffffc02d357891 */ /* 0x000fe4000f8e30ff */
[----:B--2---:R-:W-:Y:S02]  /*0800*/  @!UP1 UIMAD.WIDE.U32 UR54, UR24, UR10, URZ ;  /* 0x0000000a183692a5 */ /* 0x004fe4000f8e00ff */
[----:B---3--:R-:W-:Y:S02]  /*0810*/  @UP1 UIMAD.WIDE.U32 UR12, UR16, UR8, URZ ;  /* 0x00000008100c12a5 */ /* 0x008fe4000f8e00ff */
[----:B------:R-:W-:-:S02]  /*0820*/  @!UP1 UIMAD UR49, UR24, UR11, UR55 ;  /* 0x0000000b183192a4 */ /* 0x000fc4000f8e0237 */
        /* <DEDUP_REMOVED lines=16> */
.L_x_2261:
[----:B------:R-:W2:Y:S01]  /*0930*/  LDCU.64 UR14, c[0x0][0x3b8] ;  /* 0x00007700ff0e77ac */ /* 0x000ea20008000a00 */
[----:B------:R-:W-:-:S04]  /*0940*/  UIADD3 UR8, UPT, UPT, UR39, UR42, URZ ;  /* 0x0000002a27087290 */ /* 0x000fc8000fffe0ff */
[----:B--2---:R-:W-:Y:S02]  /*0950*/  UIMAD.WIDE.U32 UR46, UR8, UR14, URZ ;  /* 0x0000000e082e72a5 */ /* 0x004fe4000f8e00ff */
[----:B------:R-:W-:-:S04]  /*0960*/  UIMAD UR8, UR8, UR15, URZ ;  /* 0x0000000f080872a4 */ /* 0x000fc8000f8e02ff */
[----:B------:R-:W-:-:S06]  /*0970*/  UIADD3 UR8, UPT, UPT, UR47, UR8, URZ ;  /* 0x000000082f087290 */ /* 0x000fcc000fffe0ff */
[----:B------:R-:W-:Y:S02]  /*0980*/  MOV R9, UR8 ;  /* 0x0000000800097c02 */ /* 0x000fe40008000f00 */
.L_x_2262:
        /* <DEDUP_REMOVED lines=42> */
.L_x_2263:
[----:B------:R-:W2:Y:S01]  /*0c30*/  LDCU.64 UR12, c[0x0][0x3c0] ;  /* 0x00007800ff0c77ac */ /* 0x000ea20008000a00 */
[----:B------:R-:W-:-:S04]  /*0c40*/  UIADD3 UR8, UPT, UPT, UR39, UR42, URZ ;  /* 0x0000002a27087290 */ /* 0x000fc8000fffe0ff */
[----:B--2---:R-:W-:Y:S02]  /*0c50*/  UIMAD.WIDE.U32 UR10, UR8, UR12, URZ ;  /* 0x0000000c080a72a5 */ /* 0x004fe4000f8e00ff */
[----:B------:R-:W-:-:S04]  /*0c60*/  UIMAD UR8, UR8, UR13, URZ ;  /* 0x0000000d080872a4 */ /* 0x000fc8000f8e02ff */
[----:B------:R-:W-:Y:S01]  /*0c70*/  UIADD3 UR8, UPT, UPT, UR11, UR8, URZ ;  /* 0x000000080b087290 */ /* 0x000fe2000fffe0ff */
[----:B------:R-:W-:-:S05]  /*0c80*/  UMOV UR48, UR10 ;  /* 0x0000000a00307c82 */ /* 0x000fca0008000000 */
[----:B------:R-:W-:-:S07]  /*0c90*/  MOV R12, UR8 ;  /* 0x00000008000c7c02 */ /* 0x000fce0008000f00 */
.L_x_2264:
        /* <DEDUP_REMOVED lines=28> */
.L_x_2265:
[----:B------:R-:W-:Y:S02]  /*0e60*/  UIMAD.WIDE.U32 UR10, UR58, UR16, URZ ;  /* 0x000000103a0a72a5 */ /* 0x000fe4000f8e00ff */
[----:B------:R-:W-:-:S04]  /*0e70*/  UIMAD UR8, UR59, UR16, URZ ;  /* 0x000000103b0872a4 */ /* 0x000fc8000f8e02ff */
[----:B------:R-:W-:-:S12]  /*0e80*/  UIADD3 UR8, UPT, UPT, UR11, UR8, URZ ;  /* 0x000000080b087290 */ /* 0x000fd8000fffe0ff */
.L_x_2266:
[----:B------:R-:W2:Y:S01]  /*0e90*/  LDCU.U8 UR9, c[0x0][0x548] ;  /* 0x0000a900ff0977ac */ /* 0x000ea20008000000 */
[----:B------:R-:W-:Y:S01]  /*0ea0*/  USHF.L.U32 UR50, UR24, 0x7, URZ ;  /* 0x0000000718327899 */ /* 0x000fe200080006ff */
[----:B------:R-:W3:Y:S03]  /*0eb0*/  LDCU.U8 UR60, c[0x0][0x5f0] ;  /* 0x0000be00ff3c77ac */ /* 0x000ee60008000000 */
[----:B------:R-:W-:Y:S02]  /*0ec0*/  USEL UR11, UR50, URZ, UP5 ;  /* 0x000000ff320b7287 */ /* 0x000fe4000a800000 */
[----:B------:R-:W-:Y:S02]  /*0ed0*/  UIMAD UR57, UR23, UR61, URZ ;  /* 0x0000003d173972a4 */ /* 0x000fe4000f8e02ff */
[----:B------:R-:W-:Y:S02]  /*0ee0*/  UIADD3 UR11, UP0, UPT, UR53, UR11, URZ ;  /* 0x0000000b350b7290 */ /* 0x000fe4000ff1e0ff */
[----:B--2---:R-:W-:-:S02]  /*0ef0*/  UISETP.NE.AND UP1, UPT, UR9, URZ, UPT ;  /* 0x000000ff0900728c */ /* 0x004fc4000bf25270 */
[----:B------:R-:W-:Y:S02]  /*0f00*/  UIADD3.X UR56, UPT, UPT, URZ, UR55, URZ, UP0, !UPT ;  /* 0x00000037ff387290 */ /* 0x000fe400087fe4ff */
[----:B------:R-:W-:Y:S02]  /*0f10*/  UIMAD.WIDE.U32 UR64, UR11, UR58, URZ ;  /* 0x0000003a0b4072a5 */ /* 0x000fe4000f8e00ff */
[----:B------:R-:W-:-:S04]  /*0f20*/  UIMAD UR56, UR56, UR58, URZ ;  /* 0x0000003a383872a4 */ /* 0x000fc8000f8e02ff */
[----:B------:R-:W-:-:S04]  /*0f30*/  UIMAD UR56, UR59, UR11, UR56 ;  /* 0x0000000b3b3872a4 */ /* 0x000fc8000f8e0238 */
        /* <DEDUP_REMOVED lines=9> */
.L_x_2267:
[----:B------:R-:W2:Y:S01]  /*0fd0*/  LDCU UR59, c[0x0][0x434] ;  /* 0x00008680ff3b77ac */ /* 0x000ea20008000800 */
[----:B------:R-:W-:-:S04]  /*0fe0*/  UIMAD UR9, UR24, UR47, UR23 ;  /* 0x0000002f180972a4 */ /* 0x000fc8000f8e0217 */
[----:B--2---:R-:W-:Y:S02]  /*0ff0*/  UIMAD UR59, UR9, UR59, URZ ;  /* 0x0000003b093b72a4 */ /* 0x004fe4000f8e02ff */
.L_x_2268:
        /* <DEDUP_REMOVED lines=11> */
.L_x_2269:
[----:B------:R-:W2:Y:S01]  /*10b0*/  LDCU UR58, c[0x0][0x444] ;  /* 0x00008880ff3a77ac */ /* 0x000ea20008000800 */
[----:B------:R-:W-:-:S04]  /*10c0*/  UIMAD UR9, UR24, UR47, UR23 ;  /* 0x0000002f180972a4 */ /* 0x000fc8000f8e0217 */
[----:B--2---:R-:W-:-:S12]  /*10d0*/  UIMAD UR58, UR9, UR58, URZ ;  /* 0x0000003a093a72a4 */ /* 0x004fd8000f8e02ff */
.L_x_2270:
[----:B------:R-:W2:Y:S01]  /*10e0*/  LDCU UR52, c[0x0][0x508] ;  /* 0x0000a100ff3477ac */ /* 0x000ea20008000800 */
[----:B------:R-:W3:Y:S01]  /*10f0*/  S2R R0, SR_TID.X ;  /* 0x0000000000007919 */ /* 0x000ee20000002100 */
[----:B------:R-:W4:Y:S01]  /*1100*/  LDC.64 R2, c[0x0][0x3b0] ;  /* 0x0000ec00ff027b82 */ /* 0x000f220000000a00 */
[----:B------:R-:W-:Y:S01]  /*1110*/  MOV R15, RZ ;  /* 0x000000ff000f7202 */ /* 0x000fe20000000f00 */
[----:B------:R-:W-:Y:S01]  /*1120*/  USHF.R.S32.HI UR9, URZ, 0x1f, UR57 ;  /* 0x0000001fff097899 */ /* 0x000fe20008011439 */
[----:B------:R-:W-:Y:S01]  /*1130*/  BSSY.RECONVERGENT B1, `(.L_x_2260) ;  /* 0x0000820000017945 */ /* 0x000fe20003800200 */
[----:B------:R-:W-:Y:S02]  /*1140*/  UIADD3 UR57, UP1, UP0, UR64, UR10, UR57 ;  /* 0x0000000a40397290 */ /* 0x000fe4000f83e039 */
[----:B------:R-:W-:Y:S02]  /*1150*/  ULEA UR58, UR51, UR58, 0x6 ;  /* 0x0000003a333a7291 */ /* 0x000fe4000f8e30ff */
[----:B------:R-:W-:-:S02]  /*1160*/  UIADD3.X UR56, UPT, UPT, UR56, UR8, UR9, UP1, UP0 ;  /* 0x0000000838387290 */ /* 0x000fc40008fe0409 */
[----:B------:R-:W-:Y:S02]  /*1170*/  ULEA UR59, UR51, UR59, 0x6 ;  /* 0x0000003b333b7291 */ /* 0x000fe4000f8e30ff */
[----:B--2---:R-:W-:-:S04]  /*1180*/  UIADD3 UR52, UPT, UPT, UR35, UR52, URZ ;  /* 0x0000003423347290 */ /* 0x004fc8000fffe0ff */
[----:B------:R-:W-:-:S04]  /*1190*/  UIADD3 UR9, UPT, UPT, UR43, -0x40, -UR52 ;  /* 0xffffffc02b097890 */ /* 0x000fc8000fffe834 */
[----:B------:R-:W-:Y:S01]  /*11a0*/  USHF.R.S32.HI UR8, URZ, 0x1f, UR9 ;  /* 0x0000001fff087899 */ /* 0x000fe20008011409 */
[----:B----4-:R-:W-:-:S03]  /*11b0*/  IMAD R11, R2, UR55, RZ ;  /* 0x00000037020b7c24 */ /* 0x010fc6000f8e02ff */
[----:B------:R-:W-:Y:S01]  /*11c0*/  ULEA.HI UR8, UR8, UR9, URZ, 0x6 ;  /* 0x0000000908087291 */ /* 0x000fe2000f8f30ff */
[----:B---3--:R-:W-:-:S03]  /*11d0*/  IMAD.SHL.U32 R10, R0, 0x8, RZ ;  /* 0x00000008000a7824 */ /* 0x008fc600078e00ff */
[----:B------:R-:W-:Y:S01]  /*11e0*/  USHF.R.S32.HI UR50, URZ, 0x6, UR8 ;  /* 0x00000006ff327899 */ /* 0x000fe20008011408 */
[----:B------:R-:W-:Y:S02]  /*11f0*/  LOP3.LUT R240, R0, 0x1f, RZ, 0xc0, !PT ;  /* 0x0000001f00f07812 */ /* 0x000fe400078ec0ff */
[----:B------:R-:W-:Y:S01]  /*1200*/  SHF.R.U32.HI R13, RZ, 0x5, R0 ;  /* 0x00000005ff0d7819 */ /* 0x000fe20000011600 */
[----:B------:R-:W-:Y:S01]  /*1210*/  UISETP.LT.AND UP0, UPT, URZ, UR50, UPT ;  /* 0x00000032ff00728c */ /* 0x000fe2000bf01270 */
[----:B------:R-:W-:Y:S02]  /*1220*/  LOP3.LUT R14, R10, 0x38, RZ, 0xc0, !PT ;  /* 0x000000380a0e7812 */ /* 0x000fe400078ec0ff */
[----:B------:R-:W2:Y:S02]  /*1230*/  LDCU.128 UR8, c[0x0][0x590] ;  /* 0x0000b200ff0877ac */ /* 0x000ea40008000c00 */
[----:B------:R-:W-:Y:S01]  /*1240*/  IADD3 R16, P0, PT, R14, UR62, RZ ;  /* 0x0000003e0e107c10 */ /* 0x000fe2000ff1e0ff */
[----:B------:R-:W3:Y:S04]  /*1250*/  LDCU.64 UR62, c[0x0][0x5e8] ;  /* 0x0000bd00ff3e77ac */ /* 0x000ee80008000a00 */
[----:B------:R-:W-:Y:S01]  /*1260*/  IMAD.X R17, RZ, RZ, UR17, P0 ;  /* 0x00000011ff117e24 */ /* 0x000fe200080e06ff */
[----:B------:R-:W-:-:S04]  /*1270*/  USEL UR50, URZ, UR50, !UP0 ;  /* 0x00000032ff327287 */ /* 0x000fc8000c000000 */
[----:B------:R-:W-:Y:S02]  /*1280*/  UISETP.GT.AND UP0, UPT, UR45, UR50, UPT ;  /* 0x000000322d00728c */ /* 0x000fe4000bf04270 */
[----:B--2---:R-:W-:Y:S01]  /*1290*/  UIMAD UR16, UR55, UR8, URZ ;  /* 0x00000008371072a4 */ /* 0x004fe2000f8e02ff */
[----:B------:R-:W-:Y:S01]  /*12a0*/  IMAD.U32 R4, RZ, RZ, UR8 ;  /* 0x00000008ff047e24 */ /* 0x000fe2000f8e00ff */
[----:B------:R-:W-:Y:S01]  /*12b0*/  UIMAD UR55, UR47, UR61, URZ ;  /* 0x0000003d2f3772a4 */ /* 0x000fe2000f8e02ff */
[----:B------:R-:W-:Y:S01]  /*12c0*/  IMAD.U32 R18, RZ, RZ, UR10 ;  /* 0x0000000aff127e24 */ /* 0x000fe2000f8e00ff */
[----:B------:R-:W-:Y:S01]  /*12d0*/  UIMAD UR16, UR53, UR9, UR16 ;  /* 0x00000009351072a4 */ /* 0x000fe2000f8e0210 */
[----:B------:R-:W-:Y:S01]  /*12e0*/  IMAD.WIDE.U32 R4, R4, UR53, R16 ;  /* 0x0000003504047c25 */ /* 0x000fe2000f8e0010 */
[----:B---3--:R-:W-:-:S03]  /*12f0*/  UIMAD.WIDE UR62, UR58, 0x4, UR62 ;  /* 0x000000043a3e78a5 */ /* 0x008fc6000f8e023e */
[----:B------:R-:W-:Y:S01]  /*1300*/  IMAD.U32 R6, RZ, RZ, UR11 ;  /* 0x0000000bff067e24 */ /* 0x000fe2000f8e00ff */
[----:B------:R-:W-:Y:S01]  /*1310*/  IADD3 R5, PT, PT, R5, UR16, RZ ;  /* 0x0000001005057c10 */ /* 0x000fe2000fffe0ff */
[----:B------:R-:W-:Y:S01]  /*1320*/  IMAD.WIDE.U32 R16, R2, UR53, R14 ;  /* 0x0000003502107c25 */ /* 0x000fe2000f8e000e */
[----:B------:R-:W2:Y:S03]  /*1330*/  LDCU.64 UR10, c[0x0][0x550] ;  /* 0x0000aa00ff0a77ac */ /* 0x000ea60008000a00 */
[----:B------:R-:W-:Y:S01]  /*1340*/  IMAD.WIDE.U32 R18, R18, UR23, R4 ;  /* 0x0000001712127c25 */ /* 0x000fe2000f8e0004 */
[----:B------:R-:W3:Y:S01]  /*1350*/  LDCU.64 UR16, c[0x0][0x3c8] ;  /* 0x00007900ff1077ac */ /* 0x000ee20008000a00 */
[----:B------:R-:W4:Y:S01]  /*1360*/  LDC.64 R4, c[0x0][0x5f8] ;  /* 0x00017e00ff047b82 */ /* 0x000f220000000a00 */
[----:B------:R-:W-:Y:S01]  /*1370*/  IADD3 R16, P0, PT, R16, UR54, RZ ;  /* 0x0000003610107c10 */ /* 0x000fe2000ff1e0ff */
[----:B------:R-:W-:Y:S01]  /*1380*/  IMAD R19, R6, UR23, R19 ;  /* 0x0000001706137c24 */ /* 0x000fe2000f8e0213 */
[----:B------:R-:W-:Y:S01]  /*1390*/  USHF.L.U32 UR54, UR55, 0x6, URZ ;  /* 0x0000000637367899 */ /* 0x000fe200080006ff */
[----:B------:R-:W-:Y:S01]  /*13a0*/  IMAD R6, R3, UR53, R11 ;  /* 0x0000003503067c24 */ /* 0x000fe2000f8e020b */
[----:B------:R-:W-:Y:S01]  /*13b0*/  SHF.R.U32.HI R11, RZ, 0x3, R0 ;  /* 0x00000003ff0b7819 */ /* 0x000fe20000011600 */
[----:B------:R-:W-:-:S03]  /*13c0*/  USHF.L.U32 UR53, UR8, 0x5, URZ ;  /* 0x0000000508357899 */ /* 0x000fc600080006ff */
[----:B------:R-:W-:Y:S01]  /*13d0*/  IADD3.X R17, PT, PT, R17, UR49, R6, P0, !PT ;  /* 0x0000003111117c10 */ /* 0x000fe200087fe406 */
[C---:B------:R-:W-:Y:S01]  /*13e0*/  IMAD.WIDE.U32 R18, R11.reuse, UR8, R18 ;  /* 0x000000080b127c25 */ /* 0x040fe2000f8e0012 */
[----:B------:R-:W-:Y:S01]  /*13f0*/  ISETP.NE.AND P0, PT, RZ, UR60, PT ;  /* 0x0000003cff007c0c */ /* 0x000fe2000bf05270 */
[----:B------:R-:W-:Y:S02]  /*1400*/  USHF.L.U64.HI UR49, UR8, 0x5, UR9 ;  /* 0x0000000508317899 */ /* 0x000fe40008010209 */
[----:B------:R-:W-:Y:S01]  /*1410*/  IMAD R6, R11, UR9, R19 ;  /* 0x000000090b067c24 */ /* 0x000fe2000f8e0213 */
[----:B------:R-:W5:Y:S01]  /*1420*/  LDCU.64 UR8, c[0x0][0x380] ;  /* 0x00007000ff0877ac */ /* 0x000f620008000a00 */
[C---:B--2---:R-:W-:Y:S01]  /*1430*/  LEA R248, P3, R18.reuse, UR10, 0x1 ;  /* 0x0000000a12f87c11 */ /* 0x044fe2000f8608ff */
[----:B---3--:R-:W-:Y:S01]  /*1440*/  IMAD.U32 R20, RZ, RZ, UR16 ;  /* 0x00000010ff147e24 */ /* 0x008fe2000f8e00ff */
[----:B------:R-:W2:Y:S02]  /*1450*/  LDCU.64 UR60, c[0x0][0x420] ;  /* 0x00008400ff3c77ac */ /* 0x000ea40008000a00 */
[----:B------:R-:W-:Y:S01]  /*1460*/  LEA.HI.X R249, R18, UR11, R6, 0x1, P3 ;  /* 0x0000000b12f97c11 */ /* 0x000fe200098f0c06 */
[----:B------:R-:W-:-:S04]  /*1470*/  IMAD.WIDE.U32 R20, R20, UR23, R16 ;  /* 0x0000001714147c25 */ /* 0x000fc8000f8e0010 */
[----:B----4-:R-:W-:-:S04]  /*1480*/  IMAD.WIDE.U32 R22, R4, UR21, RZ ;  /* 0x0000001504167c25 */ /* 0x010fc8000f8e00ff */
[----:B------:R-:W-:Y:S01]  /*1490*/  IMAD.U32 R16, RZ, RZ, UR17 ;  /* 0x00000011ff107e24 */ /* 0x000fe2000f8e00ff */
[----:B------:R-:W3:Y:S01]  /*14a0*/  LDCU.64 UR16, c[0x0][0x570] ;  /* 0x0000ae00ff1077ac */ /* 0x000ee20008000a00 */
[----:B------:R-:W-:Y:S01]  /*14b0*/  IMAD R4, R13, UR55, R240 ;  /* 0x000000370d047c24 */ /* 0x000fe2000f8e02f0 */
[----:B------:R-:W-:Y:S01]  /*14c0*/  SEL R13, R22, RZ, P0 ;  /* 0x000000ff160d7207 */ /* 0x000fe20000000000 */
[----:B------:R-:W-:Y:S02]  /*14d0*/  IMAD R5, R5, UR21, R23 ;  /* 0x0000001505057c24 */ /* 0x000fe4000f8e0217 */
[----:B------:R-:W-:Y:S01]  /*14e0*/  IMAD R17, R16, UR23, R21 ;  /* 0x0000001710117c24 */ /* 0x000fe2000f8e0215 */
[----:B------:R-:W-:Y:S02]  /*14f0*/  IADD3 R13, P2, P1, R4, UR57, R13 ;  /* 0x00000039040d7c10 */ /* 0x000fe4000f95e00d */
[----:B------:R-:W-:Y:S02]  /*1500*/  SHF.R.S32.HI R4, RZ, 0x1f, R4 ;  /* 0x0000001fff047819 */ /* 0x000fe40000011404 */
[----:B------:R-:W-:-:S02]  /*1510*/  SEL R5, R5, RZ, P0 ;  /* 0x000000ff05057207 */ /* 0x000fc40000000000 */
[----:B------:R-:W-:Y:S02]  /*1520*/  MOV R16, R20 ;  /* 0x0000001400107202 */ /* 0x000fe40000000f00 */
[----:B------:R-:W-:Y:S01]  /*1530*/  IADD3.X R6, PT, PT, R4, UR56, R5, P2, P1 ;  /* 0x0000003804067c10 */ /* 0x000fe200097e2405 */
[----:B------:R-:W-:Y:S01]  /*1540*/  IMAD.U32 R5, RZ, RZ, UR54 ;  /* 0x00000036ff057e24 */ /* 0x000fe2000f8e00ff */
[----:B------:R-:W-:Y:S01]  /*1550*/  IADD3 R13, P1, PT, R13, UR54, RZ ;  /* 0x000000360d0d7c10 */ /* 0x000fe2000ff3e0ff */
[----:B------:R-:W-:Y:S01]  /*1560*/  IMAD.WIDE.U32 R16, R11, R2, R16 ;  /* 0x000000020b107225 */ /* 0x000fe200078e0010 */
[----:B--2---:R-:W-:Y:S02]  /*1570*/  UIMAD.WIDE UR56, UR59, 0x4, UR60 ;  /* 0x000000043b3878a5 */ /* 0x004fe4000f8e023c */
[----:B------:R-:W-:Y:S01]  /*1580*/  LEA.HI.X.SX32 R5, R5, R6, 0x1, P1 ;  /* 0x0000000605057211 */ /* 0x000fe200008f0eff */
[----:B------:R-:W-:Y:S01]  /*1590*/  IMAD R4, R11, R3, R17 ;  /* 0x000000030b047224 */ /* 0x000fe200078e0211 */
[----:B-----5:R-:W-:Y:S01]  /*15a0*/  LEA R250, P2, R16, UR8, 0x1 ;  /* 0x0000000810fa7c11 */ /* 0x020fe2000f8408ff */
[----:B------:R-:W-:Y:S01]  /*15b0*/  IMAD.SHL.U32 R6, R2, 0x20, RZ ;  /* 0x0000002002067824 */ /* 0x000fe200078e00ff */
[----:B---3--:R-:W-:Y:S01]  /*15c0*/  LEA R246, P1, R13, UR16, 0x2 ;  /* 0x000000100df67c11 */ /* 0x008fe2000f8210ff */
[----:B------:R-:W-:Y:S01]  /*15d0*/  UMOV UR16, UR62 ;  /* 0x0000003e00107c82 */ /* 0x000fe20008000000 */
[----:B------:R-:W-:-:S02]  /*15e0*/  LEA.HI.X R251, R16, UR9, R4, 0x1, P2 ;  /* 0x0000000910fb7c11 */ /* 0x000fc400090f0c04 */
[----:B------:R-:W-:Y:S01]  /*15f0*/  LEA.HI.X R247, R13, UR17, R5, 0x2, P1 ;  /* 0x000000110df77c11 */ /* 0x000fe200088f1405 */
[----:B------:R-:W-:Y:S01]  /*1600*/  UMOV UR17, UR63 ;  /* 0x0000003f00117c82 */ /* 0x000fe20008000000 */
[C---:B------:R-:W-:Y:S02]  /*1610*/  IADD3 R16, P1, PT, R11.reuse, 0x20, RZ ;  /* 0x000000200b107810 */ /* 0x040fe40007f3e0ff */
[----:B------:R-:W-:Y:S02]  /*1620*/  SHF.L.U64.HI R4, R2, 0x5, R3 ;  /* 0x0000000502047819 */ /* 0x000fe40000010203 */
[----:B------:R-:W-:Y:S01]  /*1630*/  IADD3 R13, PT, PT, R11, 0x20, RZ ;  /* 0x000000200b0d7810 */ /* 0x000fe20007ffe0ff */
[----:B------:R-:W-:Y:S01]  /*1640*/  IMAD.X R5, RZ, RZ, RZ, P1 ;  /* 0x000000ffff057224 */ /* 0x000fe200008e06ff */
[----:B------:R-:W-:Y:S07]  /*1650*/  BRA.U UP0, `(.L_x_2271) ;  /* 0x0000000500e07547 */ /* 0x000fee000b800000 */
        /* <DEDUP_REMOVED lines=13> */
.L_x_2272:
[----:B------:R-:W2:Y:S01]  /*1730*/  LDCU.64 UR12, c[0x0][0x5c0] ;  /* 0x0000b800ff0c77ac */ /* 0x000ea20008000a00 */
[----:B------:R-:W-:-:S04]  /*1740*/  UIADD3 UR8, UPT, UPT, UR39, UR42, URZ ;  /* 0x0000002a27087290 */ /* 0x000fc8000fffe0ff */
[----:B--2---:R-:W-:Y:S02]  /*1750*/  UIMAD.WIDE.U32 UR16, UR8, UR12, URZ ;  /* 0x0000000c081072a5 */ /* 0x004fe4000f8e00ff */
[----:B------:R-:W-:-:S04]  /*1760*/  UIMAD UR8, UR8, UR13, URZ ;  /* 0x0000000d080872a4 */ /* 0x000fc8000f8e02ff */
[----:B------:R-:W-:-:S06]  /*1770*/  UIADD3 UR8, UPT, UPT, UR17, UR8, URZ ;  /* 0x0000000811087290 */ /* 0x000fcc000fffe0ff */
[----:B------:R-:W-:Y:S02]  /*1780*/  MOV R0, UR8 ;  /* 0x0000000800007c02 */ /* 0x000fe40008000f00 */
.L_x_2273:
        /* <DEDUP_REMOVED lines=13> */
.L_x_2274:
[----:B------:R-:W2:Y:S01]  /*1860*/  LDCU.64 UR10, c[0x0][0x5c8] ;  /* 0x0000b900ff0a77ac */ /* 0x000ea20008000a00 */
[----:B------:R-:W-:-:S04]  /*1870*/  UIADD3 UR39, UPT, UPT, UR39, UR42, URZ ;  /* 0x0000002a27277290 */ /* 0x000fc8000fffe0ff */
[----:B--2---:R-:W-:Y:S02]  /*1880*/  UIMAD.WIDE.U32 UR14, UR39, UR10, URZ ;  /* 0x0000000a270e72a5 */ /* 0x004fe4000f8e00ff */
[----:B------:R-:W-:-:S04]  /*1890*/  UIMAD UR39, UR39, UR11, URZ ;  /* 0x0000000b272772a4 */ /* 0x000fc8000f8e02ff */
[----:B------:R-:W-:-:S06]  /*18a0*/  UIADD3 UR39, UPT, UPT, UR15, UR39, URZ ;  /* 0x000000270f277290 */ /* 0x000fcc000fffe0ff */
[----:B------:R-:W-:-:S07]  /*18b0*/  MOV R2, UR39 ;  /* 0x0000002700027c02 */ /* 0x000fce0008000f00 */
.L_x_2275:
        /* <DEDUP_REMOVED lines=27> */
.L_x_2277:
[----:B-1----:R-:W-:Y:S05]  /*1a70*/  BSYNC.RECONVERGENT B0 ;  /* 0x0000000000007941 */ /* 0x002fea0003800200 */
.L_x_2276:
[----:B------:R-:W-:Y:S04]  /*1a80*/  BSSY.RECONVERGENT B0, `(.L_x_2278) ;  /* 0x000000e000007945 */ /* 0x000fe80003800200 */
[----:B------:R-:W-:Y:S05]  /*1a90*/  @P1 BRA `(.L_x_2279) ;  /* 0x0000000000301947 */ /* 0x000fea0003800000 */
[----:B------:R-:W1:Y:S01]  /*1aa0*/  LDCU.64 UR8, c[0x0][0x560] ;  /* 0x0000ac00ff0877ac */ /* 0x000e620008000a00 */
[----:B------:R-:W-:Y:S01]  /*1ab0*/  MOV R7, R3 ;  /* 0x0000000300077202 */ /* 0x000fe20000000f00 */
[----:B------:R-:W-:Y:S02]  /*1ac0*/  IMAD R0, R5, UR12, RZ ;  /* 0x0000000c05007c24 */ /* 0x000fe4000f8e02ff */
[----:B------:R-:W-:-:S04]  /*1ad0*/  IMAD.WIDE.U32 R6, R16, UR12, R6 ;  /* 0x0000000c10067c25 */ /* 0x000fc8000f8e0006 */
[----:B------:R-:W-:-:S05]  /*1ae0*/  IMAD R0, R16, UR13, R0 ;  /* 0x0000000d10007c24 */ /* 0x000fca000f8e0200 */
[----:B------:R-:W-:Y:S02]  /*1af0*/  IADD3 R0, PT, PT, R7, R0, RZ ;  /* 0x0000000007007210 */ /* 0x000fe40007ffe0ff */
[----:B-1----:R-:W-:-:S04]  /*1b00*/  LEA R8, P0, R6, UR8, 0x1 ;  /* 0x0000000806087c11 */ /* 0x002fc8000f8008ff */
[----:B------:R-:W-:-:S05]  /*1b10*/  LEA.HI.X R9, R6, UR9, R0, 0x1, P0 ;  /* 0x0000000906097c11 */ /* 0x000fca00080f0c00 */
[----:B------:R1:W-:Y:S04]  /*1b20*/  STG.E.128 desc[UR36][R8.64], RZ ;  /* 0x000000ff08007986 */ /* 0x0003e8000c101d24 */
[----:B------:R1:W-:Y:S04]  /*1b30*/  STG.E.128 desc[UR36][R8.64+0x80], RZ ;  /* 0x000080ff08007986 */ /* 0x0003e8000c101d24 */
[----:B------:R1:W-:Y:S04]  /*1b40*/  STG.E.128 desc[UR36][R8.64+0x100], RZ ;  /* 0x000100ff08007986 */ /* 0x0003e8000c101d24 */
[----:B------:R1:W-:Y:S02]  /*1b50*/  STG.E.128 desc[UR36][R8.64+0x180], RZ ;  /* 0x000180ff08007986 */ /* 0x0003e4000c101d24 */
.L_x_2279:
[----:B------:R-:W-:Y:S05]  /*1b60*/  BSYNC.RECONVERGENT B0 ;  /* 0x0000000000007941 */ /* 0x000fea0003800200 */
.L_x_2278:
        /* <DEDUP_REMOVED lines=24> */
.L_x_2281:
[----:B------:R-:W-:Y:S05]  /*1cf0*/  BSYNC.RECONVERGENT B0 ;  /* 0x0000000000007941 */ /* 0x000fea0003800200 */
.L_x_2280:
[----:B------:R-:W-:Y:S05]  /*1d00*/  @P1 BRA `(.L_x_2282) ;  /* 0x0000007400881947 */ /* 0x000fea0003800000 */
[----:B------:R-:W4:Y:S01]  /*1d10*/  LDCU.64 UR8, c[0x0][0x568] ;  /* 0x0000ad00ff0877ac */ /* 0x000f220008000a00 */
[----:B------:R-:W-:Y:S01]  /*1d20*/  MOV R3, R0 ;  /* 0x0000000000037202 */ /* 0x000fe20000000f00 */
[----:B------:R-:W-:Y:S02]  /*1d30*/  IMAD R5, R5, UR10, RZ ;  /* 0x0000000a05057c24 */ /* 0x000fe4000f8e02ff */
[----:B------:R-:W-:-:S04]  /*1d40*/  IMAD.WIDE.U32 R2, R16, UR10, R2 ;  /* 0x0000000a10027c25 */ /* 0x000fc8000f8e0002 */
[----:B------:R-:W-:-:S05]  /*1d50*/  IMAD R5, R16, UR11, R5 ;  /* 0x0000000b10057c24 */ /* 0x000fca000f8e0205 */
[----:B------:R-:W-:Y:S02]  /*1d60*/  IADD3 R5, PT, PT, R3, R5, RZ ;  /* 0x0000000503057210 */ /* 0x000fe40007ffe0ff */
[----:B----4-:R-:W-:-:S04]  /*1d70*/  LEA R4, P0, R2, UR8, 0x1 ;  /* 0x0000000802047c11 */ /* 0x010fc8000f8008ff */
[----:B------:R-:W-:-:S05]  /*1d80*/  LEA.HI.X R5, R2, UR9, R5, 0x1, P0 ;  /* 0x0000000902057c11 */ /* 0x000fca00080f0c05 */
[----:B------:R4:W-:Y:S04]  /*1d90*/  STG.E.128 desc[UR36][R4.64], RZ ;  /* 0x000000ff04007986 */ /* 0x0009e8000c101d24 */
[----:B------:R4:W-:Y:S04]  /*1da0*/  STG.E.128 desc[UR36][R4.64+0x80], RZ ;  /* 0x000080ff04007986 */ /* 0x0009e8000c101d24 */
[----:B------:R4:W-:Y:S04]  /*1db0*/  STG.E.128 desc[UR36][R4.64+0x100], RZ ;  /* 0x000100ff04007986 */ /* 0x0009e8000c101d24 */
[----:B------:R4:W-:Y:S01]  /*1dc0*/  STG.E.128 desc[UR36][R4.64+0x180], RZ ;  /* 0x000180ff04007986 */ /* 0x0009e2000c101d24 */
[----:B------:R-:W-:Y:S05]  /*1dd0*/  BRA `(.L_x_2282) ;  /* 0x0000007400547947 */ /* 0x000fea0003800000 */
.L_x_2271:
[----:B------:R-:W-:Y:S01]  /*1de0*/  IMAD.U32 R3, RZ, RZ, UR14 ;  /* 0x0000000eff037e24 */ /* 0x000fe2000f8e00ff */
[----:B------:R-:W2:Y:S01]  /*1df0*/  LDCU.64 UR10, c[0x0][0x3d0] ;  /* 0x00007a00ff0a77ac */ /* 0x000ea20008000a00 */
[----:B------:R-:W-:Y:S02]  /*1e00*/  IMAD.U32 R2, RZ, RZ, UR12 ;  /* 0x0000000cff027e24 */ /* 0x000fe4000f8e00ff */
[--C-:B------:R-:W-:Y:S01]  /*1e10*/  IMAD.WIDE.U32 R18, R3, UR31, R14.reuse ;  /* 0x0000001f03127c25 */ /* 0x100fe2000f8e000e */
[----:B------:R-:W3:Y:S03]  /*1e20*/  LDCU.64 UR8, c[0x0][0x3d8] ;  /* 0x00007b00ff0877ac */ /* 0x000ee60008000a00 */
[----:B------:R-:W-:Y:S01]  /*1e30*/  IMAD.WIDE.U32 R2, R2, UR31, R14 ;  /* 0x0000001f02027c25 */ /* 0x000fe2000f8e000e */
[----:B------:R-:W-:Y:S01]  /*1e40*/  UIMAD UR54, UR30, UR14, URZ ;  /* 0x0000000e1e3672a4 */ /* 0x000fe2000f8e02ff */
[----:B------:R-:W-:Y:S01]  /*1e50*/  IADD3 R20, P1, PT, R18, UR46, RZ ;  /* 0x0000002e12147c10 */ /* 0x000fe2000ff3e0ff */
[----:B------:R-:W-:-:S02]  /*1e60*/  UIMAD UR45, UR51, -0x40, UR44 ;  /* 0xffffffc0332d78a4 */ /* 0x000fc4000f8e022c */
[----:B------:R-:W-:Y:S02]  /*1e70*/  UIMAD UR54, UR31, UR15, UR54 ;  /* 0x0000000f1f3672a4 */ /* 0x000fe4000f8e0236 */
[----:B------:R-:W-:Y:S02]  /*1e80*/  UIMAD UR30, UR30, UR12, URZ ;  /* 0x0000000c1e1e72a4 */ /* 0x000fe4000f8e02ff */
[----:B------:R-:W-:Y:S01]  /*1e90*/  UIADD3 UR46, UPT, UPT, -UR31, UR35, URZ ;  /* 0x000000231f2e7290 */ /* 0x000fe2000fffe1ff */
[----:B------:R-:W-:Y:S01]  /*1ea0*/  ISETP.GE.AND P4, PT, R13, UR45, PT ;  /* 0x0000002d0d007c0c */ /* 0x000fe2000bf86270 */
[----:B------:R-:W-:Y:S01]  /*1eb0*/  UIMAD UR30, UR31, UR13, UR30 ;  /* 0x0000000d1f1e72a4 */ /* 0x000fe2000f8e021e */
[----:B------:R-:W-:Y:S01]  /*1ec0*/  IADD3.X R21, PT, PT, R9, UR54, R19, P1, !PT ;  /* 0x0000003609157c10 */ /* 0x000fe20008ffe413 */
[----:B--2---:R-:W-:Y:S01]  /*1ed0*/  IMAD R22, R8, UR10, RZ ;  /* 0x0000000a08167c24 */ /* 0x004fe2000f8e02ff */
[----:B------:R-:W-:Y:S01]  /*1ee0*/  IADD3 R14, P1, PT, R2, UR48, RZ ;  /* 0x00000030020e7c10 */ /* 0x000fe2000ff3e0ff */
[----:B---3--:R-:W-:Y:S01]  /*1ef0*/  IMAD R18, R8, UR8, RZ ;  /* 0x0000000808127c24 */ /* 0x008fe2000f8e02ff */
[----:B------:R-:W-:Y:S01]  /*1f00*/  ISETP.GE.AND P2, PT, R13, UR46, PT ;  /* 0x0000002e0d007c0c */ /* 0x000fe2000bf46270 */
[----:B------:R-:W-:Y:S01]  /*1f10*/  IMAD.U32 R2, RZ, RZ, UR53 ;  /* 0x00000035ff027e24 */ /* 0x000fe2000f8e00ff */
[----:B------:R-:W-:Y:S01]  /*1f20*/  IADD3.X R15, PT, PT, R12, UR30, R3, P1, !PT ;  /* 0x0000001e0c0f7c10 */ /* 0x000fe20008ffe403 */
[----:B------:R-:W-:Y:S01]  /*1f30*/  IMAD R22, R7, UR11, R22 ;  /* 0x0000000b07167c24 */ /* 0x000fe2000f8e0216 */
[----:B------:R-:W-:Y:S01]  /*1f40*/  ISETP.GE.AND P3, PT, R11, UR46, PT ;  /* 0x0000002e0b007c0c */ /* 0x000fe2000bf66270 */
[----:B------:R-:W-:Y:S01]  /*1f50*/  IMAD.WIDE.U32 R20, R7, UR10, R20 ;  /* 0x0000000a07147c25 */ /* 0x000fe2000f8e0014 */
[----:B------:R-:W-:Y:S01]  /*1f60*/  @P0 BAR.SYNC.DEFER_BLOCKING 0x0 ;  /* 0x0000000000000b1d */ /* 0x000fe20000010000 */
[----:B------:R-:W-:-:S02]  /*1f70*/  @!P4 LEA R2, P5, R2, R248, 0x1 ;  /* 0x000000f80202c211 */ /* 0x000fc400078a08ff */
[C---:B------:R-:W-:Y:S01]  /*1f80*/  IMAD R18, R7.reuse, UR9, R18 ;  /* 0x0000000907127c24 */ /* 0x040fe2000f8e0212 */
[----:B------:R-:W-:Y:S01]  /*1f90*/  @!P4 LEA R24, P1, R6, R250, 0x1 ;  /* 0x000000fa0618c211 */ /* 0x000fe200078208ff */
[----:B------:R-:W-:Y:S01]  /*1fa0*/  IMAD.WIDE.U32 R8, R7, UR8, R14 ;  /* 0x0000000807087c25 */ /* 0x000fe2000f8e000e */
[----:B------:R-:W-:Y:S01]  /*1fb0*/  LOP3.LUT R15, R10, 0x1f8, RZ, 0xc0, !PT ;  /* 0x000001f80a0f7812 */ /* 0x000fe200078ec0ff */
[----:B------:R-:W-:Y:S01]  /*1fc0*/  ULOP3.LUT UR8, UR51, 0x80000001, URZ, 0xc0, !UPT ;  /* 0x8000000133087892 */ /* 0x000fe2000f8ec0ff */
        /* <DEDUP_REMOVED lines=11> */
[--C-:B------:R-:W-:Y:S01]  /*2080*/  @!P3 IMAD.MOV.U32 R18, RZ, RZ, R8.reuse ;  /* 0x000000ffff12b224 */ /* 0x100fe200078e0008 */
[----:B------:R-:W-:Y:S01]  /*2090*/  LEA R15, R15, UR25, 0x1 ;  /* 0x000000190f0f7c11 */ /* 0x000fe2000f8e08ff */
[----:B------:R-:W-:Y:S01]  /*20a0*/  @!P2 IMAD.MOV.U32 R6, RZ, RZ, R8 ;  /* 0x000000ffff06a224 */ /* 0x000fe200078e0008 */
[----:B------:R-:W-:Y:S01]  /*20b0*/  USEL UR8, URZ, 0x8000, UP0 ;  /* 0x00008000ff087887 */ /* 0x000fe20008000000 */
[----:B------:R-:W-:Y:S01]  /*20c0*/  @!P2 IMAD.MOV.U32 R7, RZ, RZ, R19 ;  /* 0x000000ffff07a224 */ /* 0x000fe200078e0013 */
[----:B------:R-:W2:Y:S01]  /*20d0*/  @!P3 LDC.64 R8, c[0x0][0x388] ;  /* 0x0000e200ff08bb82 */ /* 0x000ea20000000a00 */
[C---:B------:R-:W-:Y:S01]  /*20e0*/  @!P2 IMAD R13, R5.reuse, UR14, RZ ;  /* 0x0000000e050dac24 */ /* 0x040fe2000f8e02ff */
[----:B------:R-:W-:Y:S01]  /*20f0*/  SHF.R.U32.HI R243, RZ, 0x2, R0 ;  /* 0x00000002fff37819 */ /* 0x000fe20000011600 */
[----:B------:R-:W-:Y:S01]  /*2100*/  @!P2 IMAD R12, R5, UR12, RZ ;  /* 0x0000000c050cac24 */ /* 0x000fe2000f8e02ff */
[----:B------:R-:W-:Y:S01]  /*2110*/  UIMAD UR47, UR24, UR47, UR23 ;  /* 0x0000002f182f72a4 */ /* 0x000fe2000f8e0217 */
[----:B------:R-:W-:Y:S01]  /*2120*/  @!P3 IMAD.MOV.U32 R22, RZ, RZ, R20 ;  /* 0x000000ffff16b224 */ /* 0x000fe200078e0014 */
[----:B------:R-:W3:Y:S01]  /*2130*/  S2R R238, SR_TID.X ;  /* 0x0000000000ee7919 */ /* 0x000ee20000002100 */
[C---:B------:R-:W-:Y:S01]  /*2140*/  @!P2 IMAD R13, R16.reuse, UR15, R13 ;  /* 0x0000000f100dac24 */ /* 0x040fe2000f8e020d */
[----:B------:R-:W4:Y:S01]  /*2150*/  @!P2 LDC.64 R4, c[0x0][0x388] ;  /* 0x0000e200ff04ab82 */ /* 0x000f220000000a00 */
        /* <DEDUP_REMOVED lines=10> */
[----:B------:R-:W1:Y:S01]  /*2200*/  @!P3 LDC.64 R6, c[0x0][0x390] ;  /* 0x0000e400ff06bb82 */ /* 0x000e620000000a00 */
[C---:B------:R-:W-:Y:S01]  /*2210*/  @!P3 IMAD.WIDE.U32 R22, R11.reuse, UR14, R22 ;  /* 0x0000000e0b16bc25 */ /* 0x040fe2000f8e0016 */
[----:B------:R-:W-:Y:S03]  /*2220*/  @!P5 LDGSTS.E.BYPASS.LTC128B.128 [R15+0x14000], desc[UR36][R248.64+0x100] ;  /* 0x14000100f80fdfae */ /* 0x000fe6000b981a24 */
[----:B------:R-:W-:Y:S01]  /*2230*/  IMAD.SHL.U32 R230, R0, 0x10, RZ ;  /* 0x0000001000e67824 */ /* 0x000fe200078e00ff */
[----:B--2---:R-:W-:Y:S01]  /*2240*/  @!P3 LEA R8, P1, R22, R8, 0x1 ;  /* 0x000000081608b211 */ /* 0x004fe200078208ff */
[C---:B------:R-:W-:Y:S01]  /*2250*/  @!P3 IMAD R14, R11.reuse, UR15, R23 ;  /* 0x0000000f0b0ebc24 */ /* 0x040fe2000f8e0217 */
[----:B------:R-:W-:Y:S01]  /*2260*/  @!P5 LDGSTS.E.BYPASS.LTC128B.128 [R15+0x16000], desc[UR36][R248.64+0x180] ;  /* 0x16000180f80fdfae */ /* 0x000fe2000b981a24 */
[----:B------:R-:W-:Y:S01]  /*2270*/  @!P3 IMAD.WIDE.U32 R18, R11, UR12, R18 ;  /* 0x0000000c0b12bc25 */ /* 0x000fe2000f8e0012 */
[----:B----4-:R-:W-:-:S03]  /*2280*/  @!P2 LEA R26, P0, R20, R4, 0x1 ;  /* 0x00000004141aa211 */ /* 0x010fc600078008ff */
[----:B------:R-:W-:Y:S01]  /*2290*/  IMAD.MOV.U32 R232, RZ, RZ, 0x40 ;  /* 0x00000040ffe87424 */ /* 0x000fe200078e00ff */
[----:B------:R-:W-:Y:S01]  /*22a0*/  @!P3 LEA.HI.X R9, R22, R9, R14, 0x1, P1 ;  /* 0x000000091609b211 */ /* 0x000fe200008f0c0e */
[----:B------:R-:W-:Y:S01]  /*22b0*/  @!P2 IMAD.IADD R13, R21, 0x1, R13 ;  /* 0x00000001150da824 */ /* 0x000fe200078e020d */
[----:B------:R2:W-:Y:S01]  /*22c0*/  @P5 STS.128 [R15+0x10000], RZ ;  /* 0x010000ff0f005388 */ /* 0x0005e20000000c00 */
[----:B------:R-:W-:Y:S02]  /*22d0*/  @!P3 IMAD R4, R11, UR13, R19 ;  /* 0x0000000d0b04bc24 */ /* 0x000fe4000f8e0213 */
[----:B------:R-:W-:Y:S01]  /*22e0*/  IMAD.MOV.U32 R231, RZ, RZ, 0x20 ;  /* 0x00000020ffe77424 */ /* 0x000fe200078e00ff */
[----:B------:R2:W-:Y:S01]  /*22f0*/  @P5 STS.128 [R15+0x12000], RZ ;  /* 0x012000ff0f005388 */ /* 0x0005e20000000c00 */
[----:B------:R-:W-:Y:S01]  /*2300*/  VIADD R244, R15, UR8 ;  /* 0x000000080ff47c36 */ /* 0x000fe20008000000 */
[----:B------:R-:W-:Y:S01]  /*2310*/  @!P2 LEA.HI.X R27, R20, R5, R13, 0x1, P0 ;  /* 0x00000005141ba211 */ /* 0x000fe200000f0c0d */
[----:B------:R-:W-:Y:S01]  /*2320*/  @!P2 IMAD.IADD R12, R17, 0x1, R12 ;  /* 0x00000001110ca824 */ /* 0x000fe200078e020c */
[----:B-1----:R-:W-:Y:S01]  /*2330*/  @!P3 LEA R6, P1, R18, R6, 0x1 ;  /* 0x000000061206b211 */ /* 0x002fe200078208ff */
[----:B------:R2:W-:Y:S01]  /*2340*/  @P5 STS.128 [R15+0x14000], RZ ;  /* 0x014000ff0f005388 */ /* 0x0005e20000000c00 */
[----:B------:R-:W-:Y:S01]  /*2350*/  IMAD.MOV.U32 R236, RZ, RZ, 0x4 ;  /* 0x00000004ffec7424 */ /* 0x000fe200078e00ff */
[----:B------:R-:W-:-:S02]  /*2360*/  CS2R R190, SRZ ;  /* 0x0000000000be7805 */ /* 0x000fc4000001ff00 */
[----:B------:R-:W-:Y:S01]  /*2370*/  @!P3 LEA.HI.X R7, R18, R7, R4, 0x1, P1 ;  /* 0x000000071207b211 */ /* 0x000fe200008f0c04 */
[----:B------:R2:W-:Y:S01]  /*2380*/  @P5 STS.128 [R15+0x16000], RZ ;  /* 0x016000ff0f005388 */ /* 0x0005e20000000c00 */
[----:B------:R-:W1:Y:S01]  /*2390*/  LDC.64 R4, c[0x0][0x528] ;  /* 0x00014a00ff047b82 */ /* 0x000e620000000a00 */
        /* <DEDUP_REMOVED lines=15> */
[----:B------:R-:W-:Y:S01]  /*2490*/  USHF.L.U32 UR47, UR47, 0x5, URZ ;  /* 0x000000052f2f7899 */ /* 0x000fe200080006ff */
        /* <DEDUP_REMOVED lines=43> */
[----:B------:R-:W-:Y:S01]  /*2750*/  CS2R R66, SRZ ;  /* 0x0000000000427805 */ /* 0x000fe2000001ff00 */
[----:B----4-:R-:W4:Y:S01]  /*2760*/  @!P2 LDC.64 R2, c[0x0][0x390] ;  /* 0x0000e400ff02ab82 */ /* 0x010f220000000a00 */
        /* <DEDUP_REMOVED lines=23> */
[----:B----4-:R-:W-:Y:S01]  /*28e0*/  @!P2 LEA R2, P0, R16, R2, 0x1 ;  /* 0x000000021002a211 */ /* 0x010fe200078008ff */
[----:B------:R-:W-:Y:S01]  /*28f0*/  @!PT LDS RZ, [RZ] ;  /* 0x00000000fffff984 */ /* 0x000fe20000000800 */
[----:B------:R-:W-:Y:S01]  /*2900*/  @!PT LDS RZ, [RZ] ;  /* 0x00000000fffff984 */ /* 0x000fe20000000800 */
[----:B------:R-:W-:Y:S01]  /*2910*/  @!PT LDS RZ, [RZ] ;  /* 0x00000000fffff984 */ /* 0x000fe20000000800 */
[----:B------:R-:W-:Y:S01]  /*2920*/  @!P4 LDGSTS.E.BYPASS.LTC128B.128 [R244+0x1000], desc[UR36][R24.64] ;  /* 0x0100000018f4cfae */ /* 0x000fe2000b981a24 */
[----:B------:R-:W-:-:S02]  /*2930*/  CS2R R22, SRZ ;  /* 0x0000000000167805 */ /* 0x000fc4000001ff00 */
[----:B---3--:R-:W-:Y:S01]  /*2940*/  SHF.R.U32.HI R237, RZ, 0x2, R238 ;  /* 0x00000002ffed7819 */ /* 0x008fe200000116ee */
[----:B------:R-:W-:Y:S01]  /*2950*/  UIADD3 UR52, UPT, UPT, -UR52, UR43, URZ ;  /* 0x0000002b34347290 */ /* 0x000fe2000fffe1ff */
[----:B------:R-:W-:Y:S01]  /*2960*/  @!P4 LDGSTS.E.BYPASS.LTC128B.128 [R244+0x3000], desc[UR36][R24.64+0x80] ;  /* 0x0300008018f4cfae */ /* 0x000fe2000b981a24 */
[----:B------:R-:W-:Y:S01]  /*2970*/  @!P2 LEA.HI.X R3, R16, R3, R12, 0x1, P0 ;  /* 0x000000031003a211 */ /* 0x000fe200000f0c0c */
[----:B------:R-:W-:Y:S02]  /*2980*/  USHF.L.U32 UR55, UR55, 0x3, URZ ;  /* 0x0000000337377899 */ /* 0x000fe400080006ff */
[----:B------:R-:W-:Y:S01]  /*2990*/  @!P4 LDGSTS.E.BYPASS.LTC128B.128 [R244+0x5000], desc[UR36][R24.64+0x100] ;  /* 0x0500010018f4cfae */ /* 0x000fe2000b981a24 */
[----:B------:R-:W3:Y:S03]  /*29a0*/  LDCU UR11, c[0x0][0x504] ;  /* 0x0000a080ff0b77ac */ /* 0x000ee60008000800 */
[----:B------:R-:W-:Y:S01]  /*29b0*/  @!P4 LDGSTS.E.BYPASS.LTC128B.128 [R244+0x7000], desc[UR36][R24.64+0x180] ;  /* 0x0700018018f4cfae */ /* 0x000fe2000b981a24 */
[----:B------:R-:W4:Y:S03]  /*29c0*/  LDCU UR10, c[0x0][0x508] ;  /* 0x0000a100ff0a77ac */ /* 0x000f260008000800 */
        /* <DEDUP_REMOVED lines=42> */
[----:B-1----:R-:W4:Y:S04]  /*2c70*/  LDG.E.64 R6, desc[UR36][R4.64+0x8] ;  /* 0x0000082404067981 */ /* 0x002f28000c1e1b00 */
[----:B------:R-:W2:Y:S01]  /*2c80*/  LDG.E.64 R4, desc[UR36][R4.64] ;  /* 0x0000002404047981 */ /* 0x000ea2000c1e1b00 */
[----:B---3--:R-:W-:-:S04]  /*2c90*/  SHF.R.U32.HI R2, RZ, 0x1, R0 ;  /* 0x00000001ff027819 */ /* 0x008fc80000011600 */
[----:B------:R-:W-:-:S04]  /*2ca0*/  LOP3.LUT R3, R2, 0x30, RZ, 0xc0, !PT ;  /* 0x0000003002037812 */ /* 0x000fc800078ec0ff */
[----:B------:R-:W-:-:S04]  /*2cb0*/  LOP3.LUT R243, R3, 0x7, R243, 0xf8, !PT ;  /* 0x0000000703f37812 */ /* 0x000fc800078ef8f3 */
[C---:B------:R-:W-:Y:S01]  /*2cc0*/  ISETP.GE.AND P1, PT, R243.reuse, UR45, PT ;  /* 0x0000002df3007c0c */ /* 0x040fe2000bf26270 */
[----:B------:R-:W-:-:S05]  /*2cd0*/  VIADD R3, R243, 0x8 ;  /* 0x00000008f3037836 */ /* 0x000fca0000000000 */
[----:B------:R-:W-:Y:S01]  /*2ce0*/  ISETP.GE.AND P0, PT, R3, UR45, PT ;  /* 0x0000002d03007c0c */ /* 0x000fe2000bf06270 */
[----:B------:R-:W-:-:S04]  /*2cf0*/  IMAD.MOV.U32 R3, RZ, RZ, 0x4 ;  /* 0x00000004ff037424 */ /* 0x000fc800078e00ff */
[----:B------:R-:W-:-:S04]  /*2d00*/  IMAD.WIDE.U32 R8, R243, R3, UR56 ;  /* 0x00000038f3087e25 */ /* 0x000fc8000f8e0003 */
[C---:B------:R-:W-:Y:S01]  /*2d10*/  IMAD.SHL.U32 R3, R0.reuse, 0x2, RZ ;  /* 0x0000000200037824 */ /* 0x040fe200078e00ff */
[----:B------:R-:W5:Y:S04]  /*2d20*/  @!P1 LDG.E R242, desc[UR36][R8.64] ;  /* 0x0000002408f29981 */ /* 0x000f68000c1e1900 */
[----:B------:R-:W-:Y:S01]  /*2d30*/  LOP3.LUT R3, R3, 0x20, RZ, 0xc0, !PT ;  /* 0x0000002003037812 */ /* 0x000fe200078ec0ff */
[----:B------:R1:W5:Y:S01]  /*2d40*/  @!P0 LDG.E R241, desc[UR36][R8.64+0x20] ;  /* 0x0000202408f18981 */ /* 0x000362000c1e1900 */
[----:B------:R-:W-:Y:S01]  /*2d50*/  USHF.R.S32.HI UR14, URZ, 0x1f, UR47 ;  /* 0x0000001fff0e7899 */ /* 0x000fe2000801142f */
[----:B------:R-:W-:Y:S02]  /*2d60*/  R2P PR, R0, 0x6 ;  /* 0x0000000600007804 */ /* 0x000fe40000000000 */
[----:B------:R-:W-:-:S02]  /*2d70*/  CS2R R26, SRZ ;  /* 0x00000000001a7805 */ /* 0x000fc4000001ff00 */
[----:B------:R-:W-:Y:S01]  /*2d80*/  LOP3.LUT R11, R3, 0x18, R11, 0xf8, !PT ;  /* 0x00000018030b7812 */ /* 0x000fe200078ef80b */
[----:B------:R-:W-:Y:S01]  /*2d90*/  IMAD.SHL.U32 R3, R0, 0x40, RZ ;  /* 0x0000004000037824 */ /* 0x000fe200078e00ff */
[----:B------:R-:W-:Y:S02]  /*2da0*/  CS2R R24, SRZ ;  /* 0x0000000000187805 */ /* 0x000fe4000001ff00 */
[----:B------:R-:W-:Y:S02]  /*2db0*/  SEL R232, R232, 0xffffffc0, !P2 ;  /* 0xffffffc0e8e87807 */ /* 0x000fe40005000000 */
[----:B------:R-:W-:Y:S02]  /*2dc0*/  CS2R R20, SRZ ;  /* 0x0000000000147805 */ /* 0x000fe4000001ff00 */
[----:B------:R-:W-:Y:S02]  /*2dd0*/  SEL R231, R231, 0xffffffe0, !P1 ;  /* 0xffffffe0e7e77807 */ /* 0x000fe40004800000 */
[----:B------:R-:W-:-:S02]  /*2de0*/  LOP3.LUT R13, R3, 0x200, RZ, 0xc0, !PT ;  /* 0x00000200030d7812 */ /* 0x000fc400078ec0ff */
[----:B------:R-:W-:-:S04]  /*2df0*/  LOP3.LUT R11, R11, 0x1c0, R3, 0xf8, !PT ;  /* 0x000001c00b0b7812 */ /* 0x000fc800078ef803 */
[----:B------:R-:W-:Y:S01]  /*2e00*/  LOP3.LUT R11, R11, 0x38, R10, 0x78, !PT ;  /* 0x000000380b0b7812 */ /* 0x000fe200078e780a */
[----:B-1----:R-:W-:Y:S01]  /*2e10*/  IMAD.SHL.U32 R9, R0, 0x20, RZ ;  /* 0x0000002000097824 */ /* 0x002fe200078e00ff */
[----:B------:R-:W-:-:S04]  /*2e20*/  LOP3.LUT R8, R3, 0x1c0, RZ, 0xc0, !PT ;  /* 0x000001c003087812 */ /* 0x000fc800078ec0ff */
[----:B------:R-:W-:Y:S02]  /*2e30*/  LOP3.LUT R12, R9, 0x200, RZ, 0xc0, !PT ;  /* 0x00000200090c7812 */ /* 0x000fe400078ec0ff */
[----:B------:R-:W-:Y:S02]  /*2e40*/  LOP3.LUT R8, R8, 0x38, R10, 0xf8, !PT ;  /* 0x0000003808087812 */ /* 0x000fe400078ef80a */
[----:B------:R-:W-:Y:S02]  /*2e50*/  LOP3.LUT R230, R12, 0x3800, R230, 0xf8, !PT ;  /* 0x000038000ce67812 */ /* 0x000fe400078ef8e6 */
[C---:B------:R-:W-:Y:S02]  /*2e60*/  LOP3.LUT R0, R8.reuse, 0x8, R0, 0x78, !PT ;  /* 0x0000000808007812 */ /* 0x040fe400078e7800 */
[----:B------:R-:W-:Y:S02]  /*2e70*/  LOP3.LUT R9, R13, 0xc00, R9, 0xf8, !PT ;  /* 0x00000c000d097812 */ /* 0x000fe400078ef809 */
[----:B------:R-:W-:-:S02]  /*2e80*/  LOP3.LUT R2, R8, 0x8, R2, 0x78, !PT ;  /* 0x0000000808027812 */ /* 0x000fc400078e7802 */
[----:B------:R-:W-:Y:S02]  /*2e90*/  LOP3.LUT R230, R230, R0, RZ, 0xfc, !PT ;  /* 0x00000000e6e67212 */ /* 0x000fe400078efcff */
[----:B------:R-:W-:Y:S02]  /*2ea0*/  LOP3.LUT R2, R9, R2, RZ, 0xfc, !PT ;  /* 0x0000000209027212 */ /* 0x000fe400078efcff */
[----:B------:R-:W-:Y:S02]  /*2eb0*/  LOP3.LUT R0, R11, 0x200, R3, 0xf8, !PT ;  /* 0x000002000b007812 */ /* 0x000fe400078ef803 */
[----:B------:R-:W-:Y:S02]  /*2ec0*/  LEA R230, R230, UR25, 0x1 ;  /* 0x00000019e6e67c11 */ /* 0x000fe4000f8e08ff */
[----:B------:R-:W-:Y:S02]  /*2ed0*/  LEA R2, R2, UR25, 0x1 ;  /* 0x0000001902027c11 */ /* 0x000fe4000f8e08ff */
[----:B------:R-:W-:Y:S01]  /*2ee0*/  LEA R0, R0, UR25, 0x1 ;  /* 0x0000001900007c11 */ /* 0x000fe2000f8e08ff */
[----:B------:R-:W-:-:S02]  /*2ef0*/  IMAD.IADD R228, R232, 0x1, R230 ;  /* 0x00000001e8e47824 */ /* 0x000fc400078e02e6 */
[----:B------:R-:W-:Y:S02]  /*2f00*/  VIADD R2, R2, UR8 ;  /* 0x0000000802027c36 */ /* 0x000fe40008000000 */
[C---:B------:R-:W-:Y:S02]  /*2f10*/  IMAD.IADD R229, R231.reuse, 0x1, R230 ;  /* 0x00000001e7e57824 */ /* 0x040fe400078e02e6 */
[----:B------:R-:W-:Y:S02]  /*2f20*/  VIADD R0, R0, UR8 ;  /* 0x0000000800007c36 */ /* 0x000fe40008000000 */
[----:B------:R-:W-:Y:S01]  /*2f30*/  IMAD.IADD R3, R231, 0x1, R228 ;  /* 0x00000001e7037824 */ /* 0x000fe200078e02e4 */
[----:B----4-:R-:W-:-:S04]  /*2f40*/  IADD3 R240, P3, P0, R6, UR47, R240 ;  /* 0x0000002f06f07c10 */ /* 0x010fc8000f87e0f0 */
[----:B------:R-:W-:Y:S01]  /*2f50*/  IADD3.X R239, PT, PT, R7, UR14, RZ, P3, P0 ;  /* 0x0000000e07ef7c10 */ /* 0x000fe20009fe04ff */
[----:B------:R-:W1:Y:S02]  /*2f60*/  LDCU UR14, c[0x0][0x590] ;  /* 0x0000b200ff0e77ac */ /* 0x000e640008000800 */
[----:B-1----:R-:W-:Y:S01]  /*2f70*/  USHF.L.U32 UR14, UR14, 0x6, URZ ;  /* 0x000000060e0e7899 */ /* 0x002fe200080006ff */
[----:B--2---:R-:W-:Y:S02]  /*2f80*/  R2UR UR61, R5 ;  /* 0x00000000053d72ca */ /* 0x004fe400000e0000 */
[----:B------:R-:W-:-:S11]  /*2f90*/  R2UR UR62, R4 ;  /* 0x00000000043e72ca */ /* 0x000fd600000e0000 */
[----:B------:R-:W-:Y:S02]  /*2fa0*/  UIADD3 UR59, UPT, UPT, UR61, -0x4498517b, URZ ;  /* 0xbb67ae853d3b7890 */ /* 0x000fe4000fffe0ff */
[----:B------:R-:W-:Y:S02]  /*2fb0*/  UIADD3 UR60, UPT, UPT, UR62, -0x61c88647, URZ ;  /* 0x9e3779b93e3c7890 */ /* 0x000fe4000fffe0ff */
[----:B------:R-:W-:Y:S02]  /*2fc0*/  UIADD3 UR58, UPT, UPT, UR62, 0x3c6ef372, URZ ;  /* 0x3c6ef3723e3a7890 */ /* 0x000fe4000fffe0ff */
[----:B------:R-:W-:Y:S02]  /*2fd0*/  UIADD3 UR54, UPT, UPT, UR61, 0x76cf5d0a, URZ ;  /* 0x76cf5d0a3d367890 */ /* 0x000fe4000fffe0ff */
[----:B------:R-:W-:Y:S02]  /*2fe0*/  UIADD3 UR48, UPT, UPT, UR62, -0x255992d5, URZ ;  /* 0xdaa66d2b3e307890 */ /* 0x000fe4000fffe0ff */
[----:B------:R-:W-:-:S02]  /*2ff0*/  UIADD3 UR47, UPT, UPT, UR61, 0x32370b8f, URZ ;  /* 0x32370b8f3d2f7890 */ /* 0x000fc4000fffe0ff */
[----:B------:R-:W-:Y:S02]  /*3000*/  UIADD3 UR46, UPT, UPT, UR62, 0x78dde6e4, URZ ;  /* 0x78dde6e43e2e7890 */ /* 0x000fe4000fffe0ff */
[----:B------:R-:W-:Y:S02]  /*3010*/  UIADD3 UR45, UPT, UPT, UR61, -0x126145ec, URZ ;  /* 0xed9eba143d2d7890 */ /* 0x000fe4000fffe0ff */
[----:B------:R-:W-:Y:S02]  /*3020*/  UIADD3 UR31, UPT, UPT, UR62, 0x1715609d, URZ ;  /* 0x1715609d3e1f7890 */ /* 0x000fe4000fffe0ff */
[----:B------:R-:W-:Y:S02]  /*3030*/  UIADD3 UR30, UPT, UPT, UR61, -0x56f99767, URZ ;  /* 0xa90668993d1e7890 */ /* 0x000fe4000fffe0ff */
[----:B------:R-:W-:Y:S02]  /*3040*/  UIADD3 UR24, UPT, UPT, UR62, -0x4ab325aa, URZ ;  /* 0xb54cda563e187890 */ /* 0x000fe4000fffe0ff */
[----:B------:R-:W-:-:S12]  /*3050*/  UIADD3 UR15, UPT, UPT, UR61, 0x646e171e, URZ ;  /* 0x646e171e3d0f7890 */ /* 0x000fd8000fffe0ff */
.L_x_2287:
[----:B------:R-:W0:Y:S01]  /*3060*/  LDGDEPBAR ;  /* 0x00000000000079af */ /* 0x000e220000000000 */
[C---:B-----5:R-:W-:Y:S01]  /*3070*/  IMAD.IADD R116, R2.reuse, 0x1, R231 ;  /* 0x0000000102747824 */ /* 0x060fe200078e02e7 */
        /* <DEDUP_REMOVED lines=137> */
.L_x_2283:
        /* <DEDUP_REMOVED lines=89> */
.L_x_2284:
[----:B------:R-:W1:Y:S01]  /*3ea0*/  S2R R116, SR_TID.X ;  /* 0x0000000000747919 */ /* 0x000e620000002100 */
[----:B------:R-:W-:Y:S01]  /*3eb0*/  IMAD.U32 R88, RZ, RZ, UR38 ;  /* 0x00000026ff587e24 */ /* 0x000fe2000f8e00ff */
[----:B------:R-:W-:Y:S01]  /*3ec0*/  FSETP.NEU.FTZ.AND P1, PT, R242, -INF , PT ;  /* 0xff800000f200780b */ /* 0x000fe20003f3d000 */
[----:B------:R-:W-:Y:S01]  /*3ed0*/  IMAD.U32 R84, RZ, RZ, UR51 ;  /* 0x00000033ff547e24 */ /* 0x000fe2000f8e00ff */
[----:B------:R-:W-:Y:S01]  /*3ee0*/  FSETP.NEU.FTZ.AND P0, PT, R241, -INF , PT ;  /* 0xff800000f100780b */ /* 0x000fe20003f1d000 */
[----:B------:R-:W-:Y:S01]  /*3ef0*/  IMAD.WIDE.U32 R86, R240, -0x2daee0ad, RZ ;  /* 0xd2511f53f0567825 */ /* 0x000fe200078e00ff */
[----:B------:R-:W-:Y:S03]  /*3f00*/  UISETP.GT.AND UP0, UPT, UR51, UR50, UPT ;  /* 0x000000323300728c */ /* 0x000fe6000bf04270 */
[----:B------:R-:W-:Y:S02]  /*3f10*/  IMAD.MOV.U32 R197, RZ, RZ, 0x10 ;  /* 0x00000010ffc57424 */ /* 0x000fe400078e00ff */
[----:B------:R-:W-:Y:S02]  /*3f20*/  IMAD.MOV.U32 R231, RZ, RZ, 0x20 ;  /* 0x00000020ffe77424 */ /* 0x000fe400078e00ff */
[----:B------:R-:W-:Y:S01]  /*3f30*/  IMAD.MOV.U32 R232, RZ, RZ, 0x40 ;  /* 0x00000040ffe87424 */ /* 0x000fe200078e00ff */
[--C-:B-1----:R-:W-:Y:S01]  /*3f40*/  SHF.R.U32.HI R85, RZ, 0x5, R116.reuse ;  /* 0x00000005ff557819 */ /* 0x102fe20000011674 */
[C---:B------:R-:W-:Y:S01]  /*3f50*/  IMAD.SHL.U32 R122, R116.reuse, 0x2, RZ ;  /* 0x00000002747a7824 */ /* 0x040fe200078e00ff */
[--C-:B------:R-:W-:Y:S01]  /*3f60*/  SHF.R.U32.HI R3, RZ, 0x7, R116.reuse ;  /* 0x00000007ff037819 */ /* 0x100fe20000011674 */
[C---:B------:R-:W-:Y:S01]  /*3f70*/  IMAD.SHL.U32 R118, R116.reuse, 0x20, RZ ;  /* 0x0000002074767824 */ /* 0x040fe200078e00ff */
[----:B------:R-:W-:Y:S01]  /*3f80*/  LOP3.LUT R85, R85, 0x3, RZ, 0xc0, !PT ;  /* 0x0000000355557812 */ /* 0x000fe200078ec0ff */
[----:B------:R-:W-:Y:S01]  /*3f90*/  IMAD.SHL.U32 R230, R116, 0x10, RZ ;  /* 0x0000001074e67824 */ /* 0x000fe200078e00ff */
[--C-:B------:R-:W-:Y:S01]  /*3fa0*/  SHF.R.U32.HI R130, RZ, 0x2, R116.reuse ;  /* 0x00000002ff827819 */ /* 0x100fe20000011674 */
[----:B------:R-:W-:Y:S02]  /*3fb0*/  IMAD R88, R88, 0x2, R3 ;  /* 0x0000000258587824 */ /* 0x000fe400078e0203 */
[----:B------:R-:W-:Y:S01]  /*3fc0*/  FMUL.FTZ R3, R241, 1.4426950216293334961 ;  /* 0x3fb8aa3bf1037820 */ /* 0x000fe20000410000 */
[----:B------:R-:W-:Y:S01]  /*3fd0*/  IMAD R84, R84, 0x4, R85 ;  /* 0x0000000454547824 */ /* 0x000fe200078e0255 */
[----:B------:R-:W-:Y:S01]  /*3fe0*/  SHF.R.U32.HI R233, RZ, 0x1, R116 ;  /* 0x00000001ffe97819 */ /* 0x000fe20000011674 */
[----:B------:R-:W-:Y:S01]  /*3ff0*/  IMAD.SHL.U32 R121, R116, 0x40, RZ ;  /* 0x0000004074797824 */ /* 0x000fe200078e00ff */
[----:B------:R-:W-:Y:S01]  /*4000*/  LOP3.LUT R88, R88, UR61, R87, 0x96, !PT ;  /* 0x0000003d58587c12 */ /* 0x000fe2000f8e9657 */
[----:B------:R-:W-:Y:S04]  /*4010*/  IMAD.WIDE.U32 R84, R84, -0x326172a9, RZ ;  /* 0xcd9e8d5754547825 */ /* 0x000fe800078e00ff */
[----:B------:R-:W-:Y:S01]  /*4020*/  FMUL.FTZ R87, R242, 1.4426950216293334961 ;  /* 0x3fb8aa3bf2577820 */ /* 0x000fe20000410000 */
[----:B------:R-:W-:Y:S01]  /*4030*/  FSEL R3, R3, RZ, P0 ;  /* 0x000000ff03037208 */ /* 0x000fe20000000000 */
[----:B------:R-:W-:Y:S01]  /*4040*/  IMAD.WIDE.U32 R88, R88, -0x326172a9, RZ ;  /* 0xcd9e8d5758587825 */ /* 0x000fe200078e00ff */
[----:B------:R-:W-:Y:S02]  /*4050*/  LOP3.LUT R90, R239, UR62, R85, 0x96, !PT ;  /* 0x0000003eef5a7c12 */ /* 0x000fe4000f8e9655 */
[----:B------:R-:W-:Y:S01]  /*4060*/  FSEL R87, R87, RZ, P1 ;  /* 0x000000ff57577208 */ /* 0x000fe20000800000 */
[----:B------:R-:W-:Y:S01]  /*4070*/  FFMA.FTZ R10, R10, UR13, -R3 ;  /* 0x0000000d0a0a7c23 */ /* 0x000fe20008010803 */
[----:B------:R-:W-:Y:S01]  /*4080*/  LOP3.LUT R84, R84, UR60, R89, 0x96, !PT ;  /* 0x0000003c54547c12 */ /* 0x000fe2000f8e9659 */
[----:B------:R-:W-:Y:S01]  /*4090*/  IMAD.WIDE.U32 R90, R90, -0x2daee0ad, RZ ;  /* 0xd2511f535a5a7825 */ /* 0x000fe200078e00ff */
[----:B------:R-:W-:Y:S01]  /*40a0*/  LOP3.LUT P0, RZ, R116, 0x8, RZ, 0xc0, !PT ;  /* 0x0000000874ff7812 */ /* 0x000fe2000780c0ff */
[----:B------:R-:W-:Y:S02]  /*40b0*/  MUFU.EX2 R203, R10 ;  /* 0x0000000a00cb7308 */ /* 0x000fe40000000800 */
[----:B------:R-:W-:Y:S01]  /*40c0*/  FFMA.FTZ R16, R16, UR13, -R87 ;  /* 0x0000000d10107c23 */ /* 0x000fe20008010857 */
[----:B------:R-:W-:Y:S01]  /*40d0*/  IMAD.WIDE.U32 R84, R84, -0x2daee0ad, RZ ;  /* 0xd2511f5354547825 */ /* 0x000fe200078e00ff */
[----:B------:R-:W-:Y:S03]  /*40e0*/  LOP3.LUT R86, R86, UR59, R91, 0x96, !PT ;  /* 0x0000003b56567c12 */ /* 0x000fe6000f8e965b */
[--C-:B------:R-:W-:Y:S01]  /*40f0*/  FFMA.FTZ R17, R17, UR13, -R87.reuse ;  /* 0x0000000d11117c23 */ /* 0x100fe20008010857 */
[----:B------:R-:W-:Y:S01]  /*4100*/  FFMA.FTZ R12, R12, UR13, -R87 ;  /* 0x0000000d0c0c7c23 */ /* 0x000fe20008010857 */
[----:B------:R-:W-:Y:S01]  /*4110*/  LOP3.LUT R89, R90, UR54, R85, 0x96, !PT ;  /* 0x000000365a597c12 */ /* 0x000fe2000f8e9655 */
[----:B------:R-:W-:Y:S01]  /*4120*/  IMAD.WIDE.U32 R92, R86, -0x326172a9, RZ ;  /* 0xcd9e8d57565c7825 */ /* 0x000fe200078e00ff */
[----:B------:R-:W-:Y:S01]  /*4130*/  LOP3.LUT R86, R122, 0x38, RZ, 0xc0, !PT ;  /* 0x000000387a567812 */ /* 0x000fe200078ec0ff */
[----:B------:R1:W2:Y:S02]  /*4140*/  MUFU.EX2 R209, R12 ;  /* 0x0000000c00d17308 */ /* 0x0002a40000000800 */
[--C-:B------:R-:W-:Y:S01]  /*4150*/  FFMA.FTZ R8, R8, UR13, -R87.reuse ;  /* 0x0000000d08087c23 */ /* 0x100fe20008010857 */
[----:B------:R-:W-:Y:S01]  /*4160*/  FFMA.FTZ R9, R9, UR13, -R87 ;  /* 0x0000000d09097c23 */ /* 0x000fe20008010857 */
[----:B------:R-:W-:Y:S01]  /*4170*/  LOP3.LUT R85, R88, UR58, R93, 0x96, !PT ;  /* 0x0000003a58557c12 */ /* 0x000fe2000f8e965d */
[----:B------:R-:W-:Y:S01]  /*4180*/  IMAD.WIDE.U32 R88, R89, -0x326172a9, RZ ;  /* 0xcd9e8d5759587825 */ /* 0x000fe200078e00ff */
[----:B------:R-:W-:Y:S04]  /*4190*/  LOP3.LUT R130, R86, 0x20, R130, 0x78, !PT ;  /* 0x0000002056827812 */ /* 0x000fe800078e7882 */
[----:B------:R3:W-:Y:S01]  /*41a0*/  MUFU.EX2 R210, R9 ;  /* 0x0000000900d27308 */ /* 0x0007e20000000800 */
[----:B------:R-:W-:Y:S01]  /*41b0*/  LOP3.LUT R86, R118, 0x200, RZ, 0xc0, !PT ;  /* 0x0000020076567812 */ /* 0x000fe200078ec0ff */
[----:B------:R-:W-:Y:S01]  /*41c0*/  FFMA.FTZ R4, R4, UR13, -R87 ;  /* 0x0000000d04047c23 */ /* 0x000fe20008010857 */
[----:B------:R-:W-:Y:S01]  /*41d0*/  LOP3.LUT R90, R92, UR48, R89, 0x96, !PT ;  /* 0x000000305c5a7c12 */ /* 0x000fe2000f8e9659 */
[----:B------:R-:W-:Y:S01]  /*41e0*/  IMAD.WIDE.U32 R92, R85, -0x2daee0ad, RZ ;  /* 0xd2511f53555c7825 */ /* 0x000fe200078e00ff */
[----:B------:R-:W-:Y:S05]  /*41f0*/  LOP3.LUT R85, R118, 0xc00, RZ, 0xc0, !PT ;  /* 0x00000c0076557812 */ /* 0x000fea00078ec0ff */
[----:B------:R4:W2:Y:S01]  /*4200*/  MUFU.EX2 R211, R8 ;  /* 0x0000000800d37308 */ /* 0x0008a20000000800 */
[----:B------:R-:W-:Y:S01]  /*4210*/  LOP3.LUT R130, R130, 0x1c0, R230, 0xf8, !PT ;  /* 0x000001c082827812 */ /* 0x000fe200078ef8e6 */
[----:B------:R-:W-:Y:S01]  /*4220*/  IMAD.WIDE.U32 R90, R90, -0x2daee0ad, RZ ;  /* 0xd2511f535a5a7825 */ /* 0x000fe200078e00ff */
[----:B------:R-:W-:Y:S07]  /*4230*/  LOP3.LUT R84, R84, UR47, R93, 0x96, !PT ;  /* 0x0000002f54547c12 */ /* 0x000fee000f8e965d */
[----:B------:R2:W-:Y:S01]  /*4240*/  MUFU.EX2 R213, R4 ;  /* 0x0000000400d57308 */ /* 0x0005e20000000800 */
[----:B------:R-:W-:Y:S01]  /*4250*/  LOP3.LUT R85, R85, 0x6, R122, 0xf8, !PT ;  /* 0x0000000655557812 */ /* 0x000fe200078ef87a */
[--C-:B------:R-:W-:Y:S01]  /*4260*/  FFMA.FTZ R13, R13, UR13, -R87.reuse ;  /* 0x0000000d0d0d7c23 */ /* 0x100fe20008010857 */
[----:B------:R-:W-:Y:S01]  /*4270*/  LOP3.LUT R230, R86, 0x3800, R230, 0xf8, !PT ;  /* 0x0000380056e67812 */ /* 0x000fe200078ef8e6 */
[----:B------:R-:W-:Y:S01]  /*4280*/  FFMA.FTZ R5, R5, UR13, -R87 ;  /* 0x0000000d05057c23 */ /* 0x000fe20008010857 */
[----:B------:R-:W-:Y:S01]  /*4290*/  LOP3.LUT R86, R92, UR45, R91, 0x96, !PT ;  /* 0x0000002d5c567c12 */ /* 0x000fe2000f8e965b */
[--C-:B------:R-:W-:Y:S01]  /*42a0*/  FFMA.FTZ R11, R11, UR13, -R3.reuse ;  /* 0x0000000d0b0b7c23 */ /* 0x100fe20008010803 */
[----:B------:R-:W-:Y:S01]  /*42b0*/  LOP3.LUT R130, R85, R130, RZ, 0xfc, !PT ;  /* 0x0000008255827212 */ /* 0x000fe200078efcff */
[----:B------:R-:W-:Y:S04]  /*42c0*/  IMAD.WIDE.U32 R84, R84, -0x326172a9, RZ ;  /* 0xcd9e8d5754547825 */ /* 0x000fe800078e00ff */
[----:B------:R-:W-:Y:S01]  /*42d0*/  FFMA.FTZ R18, R18, UR13, -R3 ;  /* 0x0000000d12127c23 */ /* 0x000fe20008010803 */
[----:B------:R-:W2:Y:S01]  /*42e0*/  MUFU.EX2 R202, R11 ;  /* 0x0000000b00ca7308 */ /* 0x000ea20000000800 */
[----:B------:R-:W-:Y:S01]  /*42f0*/  LEA R130, R130, UR4, 0x1 ;  /* 0x0000000482827c11 */ /* 0x000fe2000f8e08ff */
[----:B------:R-:W-:Y:S01]  /*4300*/  IMAD.WIDE.U32 R86, R86, -0x326172a9, RZ ;  /* 0xcd9e8d5756567825 */ /* 0x000fe200078e00ff */
[----:B------:R-:W-:Y:S07]  /*4310*/  LOP3.LUT R88, R88, UR46, R85, 0x96, !PT ;  /* 0x0000002e58587c12 */ /* 0x000fee000f8e9655 */
[----:B------:R-:W-:Y:S01]  /*4320*/  MUFU.EX2 R208, R13 ;  /* 0x0000000d00d07308 */ /* 0x000fe20000000800 */
[--C-:B------:R-:W-:Y:S01]  /*4330*/  FFMA.FTZ R19, R19, UR13, -R3.reuse ;  /* 0x0000000d13137c23 */ /* 0x100fe20008010803 */
[----:B------:R-:W-:Y:S01]  /*4340*/  FFMA.FTZ R7, R7, UR13, -R3 ;  /* 0x0000000d07077c23 */ /* 0x000fe20008010803 */
[----:B------:R-:W-:Y:S01]  /*4350*/  LOP3.LUT R92, R84, UR31, R87, 0x96, !PT ;  /* 0x0000001f545c7c12 */ /* 0x000fe2000f8e9657 */
[----:B------:R-:W-:Y:S04]  /*4360*/  IMAD.WIDE.U32 R88, R88, -0x2daee0ad, RZ ;  /* 0xd2511f5358587825 */ /* 0x000fe800078e00ff */
[--C-:B------:R-:W-:Y:S02]  /*4370*/  FFMA.FTZ R6, R6, UR13, -R3.reuse ;  /* 0x0000000d06067c23 */ /* 0x100fe40008010803 */
[----:B------:R2:W2:Y:S01]  /*4380*/  MUFU.EX2 R204, R7 ;  /* 0x0000000700cc7308 */ /* 0x0004a20000000800 */
[----:B------:R-:W-:Y:S01]  /*4390*/  FFMA.FTZ R15, R15, UR13, -R3 ;  /* 0x0000000d0f0f7c23 */ /* 0x000fe20008010803 */
[----:B------:R-:W-:Y:S01]  /*43a0*/  IMAD.WIDE.U32 R92, R92, -0x2daee0ad, RZ ;  /* 0xd2511f535c5c7825 */ /* 0x000fe200078e00ff */
[----:B------:R-:W-:Y:S07]  /*43b0*/  LOP3.LUT R90, R90, UR30, R89, 0x96, !PT ;  /* 0x0000001e5a5a7c12 */ /* 0x000fee000f8e9659 */
[----:B------:R-:W2:Y:S01]  /*43c0*/  MUFU.EX2 R205, R6 ;  /* 0x0000000600cd7308 */ /* 0x000ea20000000800 */
[----:B------:R-:W-:Y:S01]  /*43d0*/  FFMA.FTZ R14, R14, UR13, -R3 ;  /* 0x0000000d0e0e7c23 */ /* 0x000fe20008010803 */
[----:B------:R-:W-:Y:S01]  /*43e0*/  VIADD R84, R130, 0x2a000 ;  /* 0x0002a00082547836 */ /* 0x000fe20000000000 */
[----:B------:R-:W-:Y:S01]  /*43f0*/  LOP3.LUT R3, R88, UR15, R93, 0x96, !PT ;  /* 0x0000000f58037c12 */ /* 0x000fe2000f8e965d */
[----:B------:R-:W-:Y:S06]  /*4400*/  IMAD.WIDE.U32 R90, R90, -0x326172a9, RZ ;  /* 0xcd9e8d575a5a7825 */ /* 0x000fec00078e00ff */
[----:B------:R-:W2:Y:S01]  /*4410*/  MUFU.EX2 R212, R5 ;  /* 0x0000000500d47308 */ /* 0x000ea20000000800 */
[----:B-1----:R-:W-:Y:S01]  /*4420*/  LOP3.LUT R12, R3, 0xff, RZ, 0xc0, !PT ;  /* 0x000000ff030c7812 */ /* 0x002fe200078ec0ff */
[----:B------:R-:W-:Y:S01]  /*4430*/  VIADD R131, R130, 0x2a020 ;  /* 0x0002a02082837836 */ /* 0x000fe20000000000 */
[----:B---3--:R-:W-:Y:S01]  /*4440*/  PRMT R9, R90, 0x7772, RZ ;  /* 0x000077725a097816 */ /* 0x008fe200000000ff */
[----:B------:R-:W-:Y:S01]  /*4450*/  @P0 VIADD R131, R84, 0xffffffe0 ;  /* 0xffffffe054830836 */ /* 0x000fe20000000000 */
[----:B------:R-:W-:Y:S01]  /*4460*/  ISETP.LE.U32.AND P0, PT, R12, UR12, PT ;  /* 0x0000000c0c007c0c */ /* 0x000fe2000bf03070 */
[----:B------:R-:W-:Y:S01]  /*4470*/  IMAD.SHL.U32 R117, R116, 0x8, RZ ;  /* 0x0000000874757824 */ /* 0x000fe200078e00ff */
[----:B------:R-:W-:Y:S03]  /*4480*/  PRMT R12, R90, 0x7770, RZ ;  /* 0x000077705a0c7816 */ /* 0x000fe600000000ff */
[----:B------:R-:W1:Y:S01]  /*4490*/  MUFU.EX2 R200, R15 ;  /* 0x0000000f00c87308 */ /* 0x000e620000000800 */
[----:B----4-:R-:W-:Y:S02]  /*44a0*/  LOP3.LUT R8, R86, UR24, R91, 0x96, !PT ;  /* 0x0000001856087c12 */ /* 0x010fe4000f8e965b */
[----:B------:R-:W-:Y:S07]  /*44b0*/  ISETP.LE.U32.AND P3, PT, R12, UR12, PT ;  /* 0x0000000c0c007c0c */ /* 0x000fee000bf63070 */
[----:B------:R-:W3:Y:S01]  /*44c0*/  MUFU.EX2 R201, R14 ;  /* 0x0000000e00c97308 */ /* 0x000ee20000000800 */
[C---:B------:R-:W-:Y:S02]  /*44d0*/  PRMT R12, R90.reuse, 0x7771, RZ ;  /* 0x000077715a0c7816 */ /* 0x040fe400000000ff */
[----:B------:R-:W-:Y:S07]  /*44e0*/  PRMT R90, R90, 0x7773, RZ ;  /* 0x000077735a5a7816 */ /* 0x000fee00000000ff */
[----:B------:R-:W4:Y:S01]  /*44f0*/  MUFU.EX2 R207, R16 ;  /* 0x0000001000cf7308 */ /* 0x000f220000000800 */
[----:B------:R-:W-:Y:S01]  /*4500*/  ISETP.GT.U32.AND P2, PT, R9, UR12, PT ;  /* 0x0000000c09007c0c */ /* 0x000fe2000bf44070 */
[----:B--2---:R-:W-:Y:S01]  /*4510*/  @!P0 FADD.FTZ R209, -R209, -RZ ;  /* 0x800000ffd1d18221 */ /* 0x004fe20000010100 */
[----:B------:R-:W-:Y:S07]  /*4520*/  ISETP.GT.U32.AND P0, PT, R90, UR12, PT ;  /* 0x0000000c5a007c0c */ /* 0x000fee000bf04070 */
[----:B------:R-:W2:Y:S01]  /*4530*/  MUFU.EX2 R206, R17 ;  /* 0x0000001100ce7308 */ /* 0x000ea20000000800 */
[--C-:B------:R-:W-:Y:S02]  /*4540*/  SHF.R.U32.HI R9, RZ, 0x18, R8.reuse ;  /* 0x00000018ff097819 */ /* 0x100fe40000011608 */
[----:B------:R-:W-:Y:S01]  /*4550*/  ISETP.GT.U32.AND P4, PT, R12, UR12, PT ;  /* 0x0000000c0c007c0c */ /* 0x000fe2000bf84070 */
[----:B------:R-:W-:Y:S01]  /*4560*/  @!P3 FADD.FTZ R211, -R211, -RZ ;  /* 0x800000ffd3d3b221 */ /* 0x000fe20000010100 */
[----:B------:R-:W-:Y:S05]  /*4570*/  ISETP.LE.U32.AND P3, PT, R9, UR12, PT ;  /* 0x0000000c09007c0c */ /* 0x000fea000bf63070 */
[----:B------:R-:W2:Y:S01]  /*4580*/  MUFU.EX2 R199, R18 ;  /* 0x0000001200c77308 */ /* 0x000ea20000000800 */
[C---:B------:R-:W-:Y:S02]  /*4590*/  LOP3.LUT R9, R8.reuse, 0xff, RZ, 0xc0, !PT ;  /* 0x000000ff08097812 */ /* 0x040fe400078ec0ff */
[----:B------:R-:W-:Y:S01]  /*45a0*/  LOP3.LUT R4, R8, 0xffff, RZ, 0xc0, !PT ;  /* 0x0000ffff08047812 */ /* 0x000fe200078ec0ff */
[----:B------:R-:W-:Y:S01]  /*45b0*/  @P2 FADD.FTZ R203, -R203, -RZ ;  /* 0x800000ffcbcb2221 */ /* 0x000fe20000010100 */
[----:B------:R-:W-:Y:S01]  /*45c0*/  LOP3.LUT R7, R3, 0xffff, RZ, 0xc0, !PT ;  /* 0x0000ffff03077812 */ /* 0x000fe200078ec0ff */
[----:B------:R-:W-:Y:S01]  /*45d0*/  @P0 FADD.FTZ R202, -R202, -RZ ;  /* 0x800000ffcaca0221 */ /* 0x000fe20000010100 */
[----:B------:R-:W-:Y:S03]  /*45e0*/  PRMT R8, R8, 0x7632, R8 ;  /* 0x0000763208087816 */ /* 0x000fe60000000008 */
[----:B------:R-:W2:Y:S01]  /*45f0*/  MUFU.EX2 R198, R19 ;  /* 0x0000001300c67308 */ /* 0x000ea20000000800 */
[----:B------:R-:W-:Y:S01]  /*4600*/  SHF.R.U32.HI R7, RZ, 0x8, R7 ;  /* 0x00000008ff077819 */ /* 0x000fe20000011607 */
[----:B------:R-:W-:Y:S01]  /*4610*/  @P4 FADD.FTZ R210, -R210, -RZ ;  /* 0x800000ffd2d24221 */ /* 0x000fe20000010100 */
[----:B------:R-:W-:Y:S01]  /*4620*/  LOP3.LUT R8, R8, 0xff, RZ, 0xc0, !PT ;  /* 0x000000ff08087812 */ /* 0x000fe200078ec0ff */
[----:B------:R-:W-:Y:S01]  /*4630*/  @!P3 FADD.FTZ R204, -R204, -RZ ;  /* 0x800000ffccccb221 */ /* 0x000fe20000010100 */
[----:B------:R-:W-:Y:S02]  /*4640*/  SHF.R.U32.HI R4, RZ, 0x8, R4 ;  /* 0x00000008ff047819 */ /* 0x000fe40000011604 */
[----:B------:R-:W-:Y:S02]  /*4650*/  LOP3.LUT R7, R7, 0xffff, RZ, 0xc0, !PT ;  /* 0x0000ffff07077812 */ /* 0x000fe400078ec0ff */
[----:B------:R-:W-:Y:S02]  /*4660*/  ISETP.LE.U32.AND P0, PT, R8, UR12, PT ;  /* 0x0000000c08007c0c */ /* 0x000fe4000bf03070 */
[----:B------:R-:W-:Y:S02]  /*4670*/  LOP3.LUT R4, R4, 0xffff, RZ, 0xc0, !PT ;  /* 0x0000ffff04047812 */ /* 0x000fe400078ec0ff */
[----:B------:R-:W-:Y:S02]  /*4680*/  ISETP.LE.U32.AND P2, PT, R7, UR12, PT ;  /* 0x0000000c07007c0c */ /* 0x000fe4000bf43070 */
[----:B------:R-:W-:Y:S02]  /*4690*/  ISETP.LE.U32.AND P4, PT, R9, UR12, PT ;  /* 0x0000000c09007c0c */ /* 0x000fe4000bf83070 */
[----:B------:R-:W-:Y:S02]  /*46a0*/  ISETP.LE.U32.AND P3, PT, R4, UR12, PT ;  /* 0x0000000c04007c0c */ /* 0x000fe4000bf63070 */
[--C-:B------:R-:W-:Y:S02]  /*46b0*/  SHF.R.U32.HI R4, RZ, 0x18, R3.reuse ;  /* 0x00000018ff047819 */ /* 0x100fe40000011603 */
[----:B------:R-:W-:Y:S01]  /*46c0*/  PRMT R3, R3, 0x7632, R3 ;  /* 0x0000763203037816 */ /* 0x000fe20000000003 */
[----:B------:R-:W-:Y:S01]  /*46d0*/  @!P0 FADD.FTZ R205, -R205, -RZ ;  /* 0x800000ffcdcd8221 */ /* 0x000fe20000010100 */
[----:B------:R-:W-:Y:S02]  /*46e0*/  LOP3.LUT P0, RZ, R116, 0x4, RZ, 0xc0, !PT ;  /* 0x0000000474ff7812 */ /* 0x000fe4000780c0ff */
[----:B------:R-:W-:Y:S01]  /*46f0*/  LOP3.LUT R3, R3, 0xff, RZ, 0xc0, !PT ;  /* 0x000000ff03037812 */ /* 0x000fe200078ec0ff */
[----:B------:R-:W-:Y:S01]  /*4700*/  @!P2 FADD.FTZ R208, -R208, -RZ ;  /* 0x800000ffd0d0a221 */ /* 0x000fe20000010100 */
[----:B------:R-:W-:Y:S01]  /*4710*/  ISETP.LE.U32.AND P2, PT, R4, UR12, PT ;  /* 0x0000000c04007c0c */ /* 0x000fe2000bf43070 */
[----:B------:R-:W-:Y:S01]  /*4720*/  @!P4 FADD.FTZ R213, -R213, -RZ ;  /* 0x800000ffd5d5c221 */ /* 0x000fe20000010100 */
[----:B------:R-:W-:Y:S01]  /*4730*/  F2FP.RELU.F16.F32.PACK_AB R4, R204, R205 ;  /* 0x000000cdcc04723e */ /* 0x000fe200000008ff */
[----:B------:R-:W-:Y:S01]  /*4740*/  @!P3 FADD.FTZ R212, -R212, -RZ ;  /* 0x800000ffd4d4b221 */ /* 0x000fe20000010100 */
[----:B------:R-:W-:Y:S02]  /*4750*/  ISETP.LE.U32.AND P3, PT, R3, UR12, PT ;  /* 0x0000000c03007c0c */ /* 0x000fe4000bf63070 */
[----:B------:R-:W-:Y:S01]  /*4760*/  SEL R197, R197, 0xfffffff0, !P0 ;  /* 0xfffffff0c5c57807 */ /* 0x000fe20004000000 */
[----:B------:R4:W-:Y:S01]  /*4770*/  STS [R130+0x2a400], R4 ;  /* 0x02a4000482007388 */ /* 0x0009e20000000800 */
[----:B------:R-:W-:Y:S02]  /*4780*/  F2FP.RELU.F16.F32.PACK_AB R3, R212, R213 ;  /* 0x000000d5d403723e */ /* 0x000fe400000008ff */
[----:B------:R-:W-:Y:S01]  /*4790*/  LOP3.LUT R123, R121, 0x1c0, RZ, 0xc0, !PT ;  /* 0x000001c0797b7812 */ /* 0x000fe200078ec0ff */
[----:B------:R-:W-:Y:S01]  /*47a0*/  IMAD.IADD R196, R130, 0x1, R197 ;  /* 0x0000000182c47824 */ /* 0x000fe200078e02c5 */
[----:B------:R-:W-:Y:S01]  /*47b0*/  F2FP.RELU.F16.F32.PACK_AB R5, R210, R211 ;  /* 0x000000d3d205723e */ /* 0x000fe200000008ff */
[----:B------:R2:W-:Y:S01]  /*47c0*/  STS [R130+0x2a000], R3 ;  /* 0x02a0000382007388 */ /* 0x0005e20000000800 */
[----:B------:R-:W-:Y:S01]  /*47d0*/  LOP3.LUT R123, R123, 0x38, R117, 0xf8, !PT ;  /* 0x000000387b7b7812 */ /* 0x000fe200078ef875 */
[----:B-1----:R-:W-:Y:S01]  /*47e0*/  @!P2 FADD.FTZ R200, -R200, -RZ ;  /* 0x800000ffc8c8a221 */ /* 0x002fe20000010100 */
[C---:B------:R-:W-:Y:S01]  /*47f0*/  PRMT R88, R92.reuse, 0x7770, RZ ;  /* 0x000077705c587816 */ /* 0x040fe200000000ff */
[----:B------:R1:W-:Y:S01]  /*4800*/  STS [R196+0x2a000], R5 ;  /* 0x02a00005c4007388 */ /* 0x0003e20000000800 */
[----:B------:R-:W-:Y:S01]  /*4810*/  LOP3.LUT R85, R123, 0x8, R116, 0x78, !PT ;  /* 0x000000087b557812 */ /* 0x000fe200078e7874 */
[----:B---3--:R-:W-:Y:S01]  /*4820*/  @!P3 FADD.FTZ R201, -R201, -RZ ;  /* 0x800000ffc9c9b221 */ /* 0x008fe20000010100 */
[----:B------:R-:W-:Y:S02]  /*4830*/  PRMT R87, R92, 0x7771, RZ ;  /* 0x000077715c577816 */ /* 0x000fe400000000ff */
[----:B------:R-:W-:Y:S02]  /*4840*/  LOP3.LUT R230, R230, R85, RZ, 0xfc, !PT ;  /* 0x00000055e6e67212 */ /* 0x000fe400078efcff */
[C---:B------:R-:W-:Y:S02]  /*4850*/  PRMT R85, R92.reuse, 0x7772, RZ ;  /* 0x000077725c557816 */ /* 0x040fe400000000ff */
[----:B------:R-:W-:Y:S02]  /*4860*/  PRMT R84, R92, 0x7773, RZ ;  /* 0x000077735c547816 */ /* 0x000fe400000000ff */
[----:B------:R-:W-:Y:S02]  /*4870*/  ISETP.LE.U32.AND P1, PT, R88, UR12, PT ;  /* 0x0000000c58007c0c */ /* 0x000fe4000bf23070 */
[----:B------:R-:W-:Y:S02]  /*4880*/  ISETP.GT.U32.AND P6, PT, R87, UR12, PT ;  /* 0x0000000c57007c0c */ /* 0x000fe4000bfc4070 */
[----:B----4-:R-:W-:Y:S02]  /*4890*/  F2FP.RELU.F16.F32.PACK_AB R4, R202, R203 ;  /* 0x000000cbca04723e */ /* 0x010fe400000008ff */
[----:B------:R-:W-:Y:S02]  /*48a0*/  ISETP.GT.U32.AND P5, PT, R85, UR12, PT ;  /* 0x0000000c55007c0c */ /* 0x000fe4000bfa4070 */
[----:B------:R-:W-:Y:S01]  /*48b0*/  ISETP.GT.U32.AND P4, PT, R84, UR12, PT ;  /* 0x0000000c54007c0c */ /* 0x000fe2000bf84070 */
[----:B------:R3:W-:Y:S01]  /*48c0*/  STS [R196+0x2a400], R4 ;  /* 0x02a40004c4007388 */ /* 0x0007e20000000800 */
[----:B--2---:R-:W-:Y:S02]  /*48d0*/  F2FP.RELU.F16.F32.PACK_AB R3, R208, R209 ;  /* 0x000000d1d003723e */ /* 0x004fe400000008ff */
[----:B------:R-:W-:Y:S01]  /*48e0*/  LOP3.LUT R120, R121, 0x200, RZ, 0xc0, !PT ;  /* 0x0000020079787812 */ /* 0x000fe200078ec0ff */
[----:B------:R-:W-:Y:S01]  /*48f0*/  @!P1 FADD.FTZ R207, -R207, -RZ ;  /* 0x800000ffcfcf9221 */ /* 0x000fe20000010100 */
[----:B------:R-:W-:Y:S01]  /*4900*/  F2FP.RELU.F16.F32.PACK_AB R6, R200, R201 ;  /* 0x000000c9c806723e */ /* 0x000fe200000008ff */
[----:B------:R2:W-:Y:S01]  /*4910*/  STS [R131], R3 ;  /* 0x0000000383007388 */ /* 0x0005e20000000800 */
[----:B------:R-:W-:Y:S01]  /*4920*/  @P6 FADD.FTZ R206, -R206, -RZ ;  /* 0x800000ffcece6221 */ /* 0x000fe20000010100 */
[----:B------:R-:W-:Y:S02]  /*4930*/  LOP3.LUT R127, R120, 0xc00, R118, 0xf8, !PT ;  /* 0x00000c00787f7812 */ /* 0x000fe400078ef876 */
[----:B------:R-:W-:Y:S01]  /*4940*/  @P5 FADD.FTZ R199, -R199, -RZ ;  /* 0x800000ffc7c75221 */ /* 0x000fe20000010100 */
[----:B------:R-:W-:Y:S01]  /*4950*/  LOP3.LUT R119, R123, 0x8, R233, 0x78, !PT ;  /* 0x000000087b777812 */ /* 0x000fe200078e78e9 */
[----:B------:R-:W-:Y:S01]  /*4960*/  @P4 FADD.FTZ R198, -R198, -RZ ;  /* 0x800000ffc6c64221 */ /* 0x000fe20000010100 */
[----:B-1----:R-:W-:Y:S01]  /*4970*/  F2FP.RELU.F16.F32.PACK_AB R5, R206, R207 ;  /* 0x000000cfce05723e */ /* 0x002fe200000008ff */
[----:B------:R-:W-:Y:S01]  /*4980*/  STS [R131+0x400], R6 ;  /* 0x0004000683007388 */ /* 0x000fe20000000800 */
[----:B------:R-:W-:Y:S02]  /*4990*/  LOP3.LUT R127, R127, R119, RZ, 0xfc, !PT ;  /* 0x000000777f7f7212 */ /* 0x000fe400078efcff */
[----:B------:R-:W-:Y:S02]  /*49a0*/  LEA R230, R230, UR4, 0x1 ;  /* 0x00000004e6e67c11 */ /* 0x000fe4000f8e08ff */
[----:B------:R-:W-:Y:S02]  /*49b0*/  LEA R127, R127, UR4, 0x1 ;  /* 0x000000047f7f7c11 */ /* 0x000fe4000f8e08ff */
[----:B------:R-:W-:Y:S02]  /*49c0*/  LOP3.LUT P1, RZ, R116, 0x2, RZ, 0xc0, !PT ;  /* 0x0000000274ff7812 */ /* 0x000fe4000782c0ff */
[----:B------:R-:W-:Y:S02]  /*49d0*/  SEL R232, R232, 0xffffffc0, !P0 ;  /* 0xffffffc0e8e87807 */ /* 0x000fe40004000000 */
[----:B---3--:R-:W-:Y:S02]  /*49e0*/  F2FP.RELU.F16.F32.PACK_AB R4, R198, R199 ;  /* 0x000000c7c604723e */ /* 0x008fe400000008ff */
[----:B------:R-:W-:Y:S01]  /*49f0*/  SEL R231, R231, 0xffffffe0, !P1 ;  /* 0xffffffe0e7e77807 */ /* 0x000fe20004800000 */
[----:B------:R-:W-:Y:S01]  /*4a00*/  IMAD.IADD R125, R127, 0x1, R232 ;  /* 0x000000017f7d7824 */ /* 0x000fe200078e02e8 */
[----:B------:R-:W-:Y:S01]  /*4a10*/  FSETP.GE.FTZ.AND P1, PT, R204, RZ, PT ;  /* 0x000000ffcc00720b */ /* 0x000fe20003f36000 */
[--C-:B------:R-:W-:Y:S01]  /*4a20*/  IMAD.IADD R228, R232, 0x1, R230.reuse ;  /* 0x00000001e8e47824 */ /* 0x100fe200078e02e6 */
[----:B------:R-:W-:Y:S01]  /*4a30*/  FSETP.GE.FTZ.AND P4, PT, R213, RZ, PT ;  /* 0x000000ffd500720b */ /* 0x000fe20003f96000 */
[----:B--2---:R-:W-:Y:S01]  /*4a40*/  IMAD.IADD R3, R197, 0x1, R131 ;  /* 0x00000001c5037824 */ /* 0x004fe200078e0283 */
[----:B------:R-:W-:Y:S01]  /*4a50*/  FSETP.GE.FTZ.AND P3, PT, R212, RZ, PT ;  /* 0x000000ffd400720b */ /* 0x000fe20003f76000 */
[----:B------:R-:W-:Y:S01]  /*4a60*/  IMAD.IADD R126, R127, 0x1, R231 ;  /* 0x000000017f7e7824 */ /* 0x000fe200078e02e7 */
[----:B------:R-:W-:Y:S01]  /*4a70*/  FSETP.GE.FTZ.AND P2, PT, R205, RZ, PT ;  /* 0x000000ffcd00720b */ /* 0x000fe20003f56000 */
[C---:B------:R-:W-:Y:S01]  /*4a80*/  IMAD.IADD R229, R231.reuse, 0x1, R230 ;  /* 0x00000001e7e57824 */ /* 0x040fe200078e02e6 */
[----:B------:R-:W-:Y:S01]  /*4a90*/  STS [R3], R5 ;  /* 0x0000000503007388 */ /* 0x000fe20000000800 */
[----:B------:R-:W-:Y:S01]  /*4aa0*/  IMAD.IADD R124, R231, 0x1, R125 ;  /* 0x00000001e77c7824 */ /* 0x000fe200078e027d */
[----:B------:R-:W-:Y:S02]  /*4ab0*/  LOP3.LUT R122, R122, 0x20, RZ, 0xc0, !PT ;  /* 0x000000207a7a7812 */ /* 0x000fe400078ec0ff */
[----:B------:R1:W-:Y:S01]  /*4ac0*/  STS [R3+0x400], R4 ;  /* 0x0004000403007388 */ /* 0x0003e20000000800 */
[----:B------:R-:W-:Y:S03]  /*4ad0*/  FSETP.GE.FTZ.AND P5, PT, R207, RZ, PT ;  /* 0x000000ffcf00720b */ /* 0x000fe60003fb6000 */
[----:B------:R-:W-:Y:S08]  /*4ae0*/  LDSM.16.M88.4 R16, [R127+0x10000] ;  /* 0x010000007f10783b */ /* 0x000ff00000000200 */
[----:B------:R-:W2:Y:S08]  /*4af0*/  LDSM.16.M88.4 R8, [R230+0x20000] ;  /* 0x02000000e608783b */ /* 0x000eb00000000200 */
[----:B------:R-:W3:Y:S01]  /*4b00*/  LDSM.16.M88.4 R84, [R230+0x20800] ;  /* 0x02080000e654783b */ /* 0x000ee20000000200 */
[----:B-1----:R-:W-:Y:S07]  /*4b10*/  IMAD.IADD R3, R231, 0x1, R228 ;  /* 0x00000001e7037824 */ /* 0x002fee00078e02e4 */
[----:B------:R-:W-:Y:S08]  /*4b20*/  LDSM.16.M88.4 R88, [R126+0x10000] ;  /* 0x010000007e58783b */ /* 0x000ff00000000200 */
[----:B------:R-:W1:Y:S08]  /*4b30*/  LDSM.16.M88.4 R92, [R229+0x20000] ;  /* 0x02000000e55c783b */ /* 0x000e700000000200 */
[----:B------:R-:W4:Y:S01]  /*4b40*/  LDSM.16.M88.4 R96, [R229+0x20800] ;  /* 0x02080000e560783b */ /* 0x000f220000000200 */
[C---:B--2---:R-:W-:Y:S07]  /*4b50*/  HMMA.16816.F32 R4, R16.reuse, R8, RZ ;  /* 0x000000081004723c */ /* 0x044fee00000018ff */
[----:B------:R-:W-:Y:S01]  /*4b60*/  LDSM.16.M88.4 R100, [R125+0x10000] ;  /* 0x010000007d64783b */ /* 0x000fe20000000200 */
[C---:B------:R-:W-:Y:S07]  /*4b70*/  HMMA.16816.F32 R8, R16.reuse, R10, RZ ;  /* 0x0000000a1008723c */ /* 0x040fee00000018ff */
[----:B------:R-:W2:Y:S01]  /*4b80*/  LDSM.16.M88.4 R104, [R228+0x20000] ;  /* 0x02000000e468783b */ /* 0x000ea20000000200 */
[C---:B---3--:R-:W-:Y:S07]  /*4b90*/  HMMA.16816.F32 R12, R16.reuse, R84, RZ ;  /* 0x00000054100c723c */ /* 0x048fee00000018ff */
[----:B------:R-:W-:Y:S01]  /*4ba0*/  LDSM.16.M88.4 R108, [R124+0x10000] ;  /* 0x010000007c6c783b */ /* 0x000fe20000000200 */
[----:B------:R-:W-:Y:S07]  /*4bb0*/  HMMA.16816.F32 R16, R16, R86, RZ ;  /* 0x000000561010723c */ /* 0x000fee00000018ff */
[----:B------:R-:W3:Y:S01]  /*4bc0*/  LDSM.16.M88.4 R84, [R228+0x20800] ;  /* 0x02080000e454783b */ /* 0x000ee20000000200 */
[C---:B-1----:R-:W-:Y:S07]  /*4bd0*/  HMMA.16816.F32 R4, R88.reuse, R92, R4 ;  /* 0x0000005c5804723c */ /* 0x042fee0000001804 */
[----:B------:R-:W1:Y:S01]  /*4be0*/  LDSM.16.M88.4 R112, [R3+0x20000] ;  /* 0x020000000370783b */ /* 0x000e620000000200 */
[C---:B------:R-:W-:Y:S07]  /*4bf0*/  HMMA.16816.F32 R8, R88.reuse, R94, R8 ;  /* 0x0000005e5808723c */ /* 0x040fee0000001808 */
[----:B------:R-:W-:Y:S01]  /*4c00*/  LDSM.16.M88.4 R92, [R127+0x12000] ;  /* 0x012000007f5c783b */ /* 0x000fe20000000200 */
[C---:B----4-:R-:W-:Y:S08]  /*4c10*/  HMMA.16816.F32 R12, R88.reuse, R96, R12 ;  /* 0x00000060580c723c */ /* 0x050ff0000000180c */
[----:B------:R-:W-:Y:S01]  /*4c20*/  HMMA.16816.F32 R16, R88, R98, R16 ;  /* 0x000000625810723c */ /* 0x000fe20000001810 */
[----:B------:R-:W4:Y:S07]  /*4c30*/  LDSM.16.M88.4 R88, [R3+0x20800] ;  /* 0x020800000358783b */ /* 0x000f2e0000000200 */
[C---:B--2---:R-:W-:Y:S01]  /*4c40*/  HMMA.16816.F32 R4, R100.reuse, R104, R4 ;  /* 0x000000686404723c */ /* 0x044fe20000001804 */
[----:B------:R-:W2:Y:S07]  /*4c50*/  LDSM.16.M88.4 R96, [R230+0x22000] ;  /* 0x02200000e660783b */ /* 0x000eae0000000200 */
[C---:B------:R-:W-:Y:S01]  /*4c60*/  HMMA.16816.F32 R8, R100.reuse, R106, R8 ;  /* 0x0000006a6408723c */ /* 0x040fe20000001808 */
[----:B------:R-:W-:Y:S07]  /*4c70*/  LDSM.16.M88.4 R104, [R229+0x22000] ;  /* 0x02200000e568783b */ /* 0x000fee0000000200 */
[C---:B---3--:R-:W-:Y:S08]  /*4c80*/  HMMA.16816.F32 R12, R100.reuse, R84, R12 ;  /* 0x00000054640c723c */ /* 0x048ff0000000180c */
[----:B------:R-:W-:Y:S01]  /*4c90*/  HMMA.16816.F32 R16, R100, R86, R16 ;  /* 0x000000566410723c */ /* 0x000fe20000001810 */
[----:B------:R-:W3:Y:S07]  /*4ca0*/  LDSM.16.M88.4 R84, [R230+0x22800] ;  /* 0x02280000e654783b */ /* 0x000eee0000000200 */
[C---:B-1----:R-:W-:Y:S01]  /*4cb0*/  HMMA.16816.F32 R4, R108.reuse, R112, R4 ;  /* 0x000000706c04723c */ /* 0x042fe20000001804 */
[----:B------:R-:W1:Y:S07]  /*4cc0*/  LDSM.16.M88.4 R100, [R126+0x12000] ;  /* 0x012000007e64783b */ /* 0x000e6e0000000200 */
[C---:B------:R-:W-:Y:S01]  /*4cd0*/  HMMA.16816.F32 R8, R108.reuse, R114, R8 ;  /* 0x000000726c08723c */ /* 0x040fe20000001808 */
[----:B------:R-:W-:Y:S07]  /*4ce0*/  LDSM.16.M88.4 R112, [R228+0x22000] ;  /* 0x02200000e470783b */ /* 0x000fee0000000200 */
        /* <DEDUP_REMOVED lines=68> */
[C---:B------:R-:W-:Y:S08]  /*5130*/  HMMA.16816.F32 R8, R92.reuse, R98, R8 ;  /* 0x000000625c08723c */ /* 0x040ff00000001808 */
[C---:B----4-:R-:W-:Y:S08]  /*5140*/  HMMA.16816.F32 R12, R92.reuse, R88, R12 ;  /* 0x000000585c0c723c */ /* 0x050ff0000000180c */
[----:B------:R-:W-:Y:S01]  /*5150*/  HMMA.16816.F32 R16, R92, R90, R16 ;  /* 0x0000005a5c10723c */ /* 0x000fe20000001810 */
[----:B------:R-:W4:Y:S07]  /*5160*/  LDSM.16.M88.4 R88, [R3+0x26800] ;  /* 0x026800000358783b */ /* 0x000f2e0000000200 */
[C---:B--2---:R-:W-:Y:S08]  /*5170*/  HMMA.16816.F32 R4, R100.reuse, R104, R4 ;  /* 0x000000686404723c */ /* 0x044ff00000001804 */
[C---:B------:R-:W-:Y:S08]  /*5180*/  HMMA.16816.F32 R8, R100.reuse, R106, R8 ;  /* 0x0000006a6408723c */ /* 0x040ff00000001808 */
[C---:B---3--:R-:W-:Y:S03]  /*5190*/  HMMA.16816.F32 R12, R100.reuse, R84, R12 ;  /* 0x00000054640c723c */ /* 0x048fe6000000180c */
[----:B------:R-:W-:Y:S04]  /*51a0*/  LOP3.LUT R84, R233, 0x10, RZ, 0xc0, !PT ;  /* 0x00000010e9547812 */ /* 0x000fe800078ec0ff */
[--C-:B------:R-:W-:Y:S01]  /*51b0*/  LOP3.LUT R85, R84, 0x8, R116.reuse, 0xf8, !PT ;  /* 0x0000000854557812 */ /* 0x100fe200078ef874 */
[----:B------:R-:W-:Y:S03]  /*51c0*/  HMMA.16816.F32 R16, R100, R86, R16 ;  /* 0x000000566410723c */ /* 0x000fe60000001810 */
[----:B------:R-:W-:Y:S02]  /*51d0*/  SHF.R.U32.HI R84, RZ, 0x3, R116 ;  /* 0x00000003ff547819 */ /* 0x000fe40000011674 */
[----:B------:R-:W-:Y:S02]  /*51e0*/  LOP3.LUT R123, R85, R123, RZ, 0x3c, !PT ;  /* 0x0000007b557b7212 */ /* 0x000fe400078e3cff */
[----:B------:R-:W-:Y:S01]  /*51f0*/  LOP3.LUT R84, R122, 0x18, R84, 0xf8, !PT ;  /* 0x000000187a547812 */ /* 0x000fe200078ef854 */
[C---:B-1----:R-:W-:Y:S05]  /*5200*/  HMMA.16816.F32 R4, R108.reuse, R112, R4 ;  /* 0x000000706c04723c */ /* 0x042fea0000001804 */
[----:B------:R-:W-:Y:S02]  /*5210*/  LOP3.LUT R123, R123, 0x200, R118, 0xf8, !PT ;  /* 0x000002007b7b7812 */ /* 0x000fe400078ef876 */
[----:B------:R-:W-:Y:S01]  /*5220*/  LOP3.LUT R84, R84, 0x1c0, R121, 0xf8, !PT ;  /* 0x000001c054547812 */ /* 0x000fe200078ef879 */
[C---:B------:R-:W-:Y:S03]  /*5230*/  HMMA.16816.F32 R8, R108.reuse, R114, R8 ;  /* 0x000000726c08723c */ /* 0x040fe60000001808 */
[----:B------:R-:W-:Y:S02]  /*5240*/  LEA R234, R123, UR4, 0x1 ;  /* 0x000000047bea7c11 */ /* 0x000fe4000f8e08ff */
[----:B------:R-:W-:Y:S03]  /*5250*/  LOP3.LUT R235, R84, 0x38, R117, 0x78, !PT ;  /* 0x0000003854eb7812 */ /* 0x000fe600078e7875 */
[----:B------:R-:W-:Y:S01]  /*5260*/  VIADD R84, R234, 0x2a000 ;  /* 0x0002a000ea547836 */ /* 0x000fe20000000000 */
[----:B------:R-:W-:Y:S01]  /*5270*/  LOP3.LUT R235, R235, 0x200, R121, 0xf8, !PT ;  /* 0x00000200ebeb7812 */ /* 0x000fe200078ef879 */
[C---:B----4-:R-:W-:Y:S03]  /*5280*/  HMMA.16816.F32 R12, R108.reuse, R88, R12 ;  /* 0x000000586c0c723c */ /* 0x050fe6000000180c */
[C---:B-----5:R-:W-:Y:S01]  /*5290*/  FADD.FTZ R7, -R128.reuse, R7 ;  /* 0x0000000780077221 */ /* 0x060fe20000010100 */
[C---:B------:R-:W-:Y:S01]  /*52a0*/  FADD.FTZ R4, -R129.reuse, R4 ;  /* 0x0000000481047221 */ /* 0x040fe20000010100 */
[----:B------:R-:W-:Y:S01]  /*52b0*/  FADD.FTZ R5, -R129, R5 ;  /* 0x0000000581057221 */ /* 0x000fe20000010100 */
[----:B------:R-:W-:Y:S01]  /*52c0*/  FADD.FTZ R6, -R128, R6 ;  /* 0x0000000680067221 */ /* 0x000fe20000010100 */
[----:B------:R-:W-:Y:S01]  /*52d0*/  VIADD R112, R234, 0x2a040 ;  /* 0x0002a040ea707836 */ /* 0x000fe20000000000 */
[-C--:B------:R-:W-:Y:S01]  /*52e0*/  FSEL R7, R7, R128.reuse, P1 ;  /* 0x0000008007077208 */ /* 0x080fe20000800000 */
[----:B------:R-:W-:Y:S01]  /*52f0*/  FADD.FTZ R11, -R128, R11 ;  /* 0x0000000b800b7221 */ /* 0x000fe20000010100 */
[----:B------:R-:W-:Y:S01]  /*5300*/  FSETP.GE.FTZ.AND P1, PT, R202, RZ, PT ;  /* 0x000000ffca00720b */ /* 0x000fe20003f36000 */
[----:B------:R-:W-:Y:S03]  /*5310*/  HMMA.16816.F32 R16, R108, R90, R16 ;  /* 0x0000005a6c10723c */ /* 0x000fe60000001810 */
[-C--:B------:R-:W-:Y:S01]  /*5320*/  FSEL R4, R4, R129.reuse, P4 ;  /* 0x0000008104047208 */ /* 0x080fe20002000000 */
[----:B------:R-:W-:Y:S01]  /*5330*/  FADD.FTZ R8, -R129, R8 ;  /* 0x0000000881087221 */ /* 0x000fe20000010100 */
[-C--:B------:R-:W-:Y:S01]  /*5340*/  FSEL R5, R5, R129.reuse, P3 ;  /* 0x0000008105057208 */ /* 0x080fe20001800000 */
[----:B------:R-:W-:Y:S01]  /*5350*/  FADD.FTZ R9, -R129, R9 ;  /* 0x0000000981097221 */ /* 0x000fe20000010100 */
[-C--:B------:R-:W-:Y:S01]  /*5360*/  FSEL R6, R6, R128.reuse, P2 ;  /* 0x0000008006067208 */ /* 0x080fe20001000000 */
[C---:B------:R-:W-:Y:S01]  /*5370*/  FADD.FTZ R10, -R128.reuse, R10 ;  /* 0x0000000a800a7221 */ /* 0x040fe20000010100 */
[----:B------:R-:W-:Y:S01]  /*5380*/  FSEL R11, R11, R128, P1 ;  /* 0x000000800b0b7208 */ /* 0x000fe20000800000 */
[----:B------:R-:W-:Y:S01]  /*5390*/  FADD.FTZ R14, -R128, R14 ;  /* 0x0000000e800e7221 */ /* 0x000fe20000010100 */
[----:B------:R-:W-:Y:S01]  /*53a0*/  FSETP.GE.FTZ.AND P4, PT, R211, RZ, PT ;  /* 0x000000ffd300720b */ /* 0x000fe20003f96000 */
[C---:B------:R-:W-:Y:S01]  /*53b0*/  FADD.FTZ R12, -R129.reuse, R12 ;  /* 0x0000000c810c7221 */ /* 0x040fe20000010100 */
        /* <DEDUP_REMOVED lines=18> */
[----:B------:R-:W-:Y:S01]  /*54e0*/  FSETP.GE.FTZ.AND P1, PT, R200, RZ, PT ;  /* 0x000000ffc800720b */ /* 0x000fe20003f36000 */
[----:B------:R-:W-:Y:S01]  /*54f0*/  FMUL.FTZ R11, R202, R11 ;  /* 0x0000000bca0b7220 */ /* 0x000fe20000410000 */
[-C--:B------:R-:W-:Y:S01]  /*5500*/  FSEL R12, R12, R129.reuse, P3 ;  /* 0x000000810c0c7208 */ /* 0x080fe20001800000 */
[----:B------:R-:W-:Y:S01]  /*5510*/  @P0 VIADD R112, R84, 0xffffffc0 ;  /* 0xffffffc054700836 */ /* 0x000fe20000000000 */
[----:B------:R-:W-:Y:S01]  /*5520*/  FSEL R13, R13, R129, P2 ;  /* 0x000000810d0d7208 */ /* 0x000fe20001000000 */
[----:B------:R-:W-:Y:S01]  /*5530*/  FMUL.FTZ R14, R201, R14 ;  /* 0x0000000ec90e7220 */ /* 0x000fe20000410000 */
[----:B------:R-:W-:Y:S01]  /*5540*/  FSEL R15, R15, R128, P1 ;  /* 0x000000800f0f7208 */ /* 0x000fe20000800000 */
[----:B------:R-:W-:Y:S01]  /*5550*/  FMUL.FTZ R12, R209, R12 ;  /* 0x0000000cd10c7220 */ /* 0x000fe20000410000 */
[----:B------:R-:W-:Y:S01]  /*5560*/  F2FP.F16.F32.PACK_AB R4, R5, R4 ;  /* 0x000000040504723e */ /* 0x000fe200000000ff */
[----:B------:R-:W-:Y:S01]  /*5570*/  FMUL.FTZ R13, R208, R13 ;  /* 0x0000000dd00d7220 */ /* 0x000fe20000410000 */
[----:B------:R-:W-:Y:S01]  /*5580*/  F2FP.F16.F32.PACK_AB R6, R7, R6 ;  /* 0x000000060706723e */ /* 0x000fe200000000ff */
[----:B------:R-:W-:Y:S01]  /*5590*/  FMUL.FTZ R200, R200, R15 ;  /* 0x0000000fc8c87220 */ /* 0x000fe20000410000 */
[----:B------:R-:W-:Y:S01]  /*55a0*/  FSETP.GE.FTZ.AND P3, PT, R199, RZ, PT ;  /* 0x000000ffc700720b */ /* 0x000fe20003f76000 */
[----:B------:R-:W-:Y:S01]  /*55b0*/  FADD.FTZ R16, -R129, R16 ;  /* 0x0000001081107221 */ /* 0x000fe20000010100 */
[----:B------:R-:W-:Y:S01]  /*55c0*/  FSETP.GE.FTZ.AND P4, PT, R206, RZ, PT ;  /* 0x000000ffce00720b */ /* 0x000fe20003f96000 */
[----:B------:R-:W-:Y:S01]  /*55d0*/  FADD.FTZ R18, -R128, R18 ;  /* 0x0000001280127221 */ /* 0x000fe20000010100 */
[----:B------:R-:W-:Y:S02]  /*55e0*/  FSETP.GE.FTZ.AND P2, PT, R198, RZ, PT ;  /* 0x000000ffc600720b */ /* 0x000fe40003f56000 */
[----:B------:R-:W-:Y:S02]  /*55f0*/  F2FP.F16.F32.PACK_AB R8, R9, R8 ;  /* 0x000000080908723e */ /* 0x000fe400000000ff */
[----:B------:R-:W-:Y:S01]  /*5600*/  F2FP.F16.F32.PACK_AB R10, R11, R10 ;  /* 0x0000000a0b0a723e */ /* 0x000fe200000000ff */
[----:B------:R-:W-:Y:S08]  /*5610*/  BRA.U !UP0, `(.L_x_2285) ;  /* 0x00000001086c7547 */ /* 0x000ff0000b800000 */
        /* <DEDUP_REMOVED lines=27> */
.L_x_2285:
[----:B------:R-:W-:Y:S01]  /*57d0*/  FSEL R16, R16, R129, P5 ;  /* 0x0000008110107208 */ /* 0x000fe20002800000 */
[----:B------:R-:W-:Y:S01]  /*57e0*/  @P4 FADD.FTZ R129, -R129, R17 ;  /* 0x0000001181814221 */ /* 0x000fe20000010100 */
[----:B------:R-:W-:Y:S01]  /*57f0*/  FSEL R18, R18, R128, P3 ;  /* 0x0000008012127208 */ /* 0x000fe20001800000 */
[----:B------:R-:W-:Y:S01]  /*5800*/  @P2 FADD.FTZ R128, -R128, R19 ;  /* 0x0000001380802221 */ /* 0x000fe20000010100 */
        /* <DEDUP_REMOVED lines=141> */
.L_x_2286:
        /* <DEDUP_REMOVED lines=383> */
[----:B-----5:R-:W-:Y:S02]  /*78d0*/  SHF.L.U32 R2, R238, 0x5, RZ ;  /* 0x00000005ee027819 */ /* 0x020fe400000006ff */
[----:B------:R-:W-:Y:S01]  /*78e0*/  SHF.R.U32.HI R3, RZ, 0x3, R238 ;  /* 0x00000003ff037819 */ /* 0x000fe200000116ee */
[----:B------:R-:W2:Y:S01]  /*78f0*/  LDCU UR9, c[0x0][0x4fc] ;  /* 0x00009f80ff0977ac */ /* 0x000ea20008000800 */
[----:B------:R-:W-:Y:S02]  /*7900*/  LOP3.LUT R0, R0, 0x1c0, RZ, 0xc0, !PT ;  /* 0x000001c000007812 */ /* 0x000fe400078ec0ff */
[----:B------:R-:W-:Y:S01]  /*7910*/  SHF.L.U32 R4, R238, 0x1, RZ ;  /* 0x00000001ee047819 */ /* 0x000fe200000006ff */
[----:B------:R-:W-:Y:S01]  /*7920*/  UISETP.NE.AND UP0, UPT, UR42, -0x1, UPT ;  /* 0xffffffff2a00788c */ /* 0x000fe2000bf05270 */
[----:B------:R-:W-:Y:S01]  /*7930*/  LOP3.LUT R2, R2, 0x400, RZ, 0xc0, !PT ;  /* 0x0000040002027812 */ /* 0x000fe200078ec0ff */
[----:B------:R-:W-:Y:S01]  /*7940*/  UMOV UR24, UR18 ;  /* 0x0000001200187c82 */ /* 0x000fe20008000000 */
[----:B------:R-:W-:Y:S01]  /*7950*/  LOP3.LUT R0, R0, 0x18, R3, 0xf8, !PT ;  /* 0x0000001800007812 */ /* 0x000fe200078ef803 */
[----:B------:R-:W-:Y:S01]  /*7960*/  UISETP.NE.AND UP1, UPT, UR42, -0x1, UPT ;  /* 0xffffffff2a00788c */ /* 0x000fe2000bf25270 */
[----:B------:R-:W-:-:S02]  /*7970*/  LOP3.LUT R2, R2, 0x6, R4, 0xf8, !PT ;  /* 0x0000000602027812 */ /* 0x000fc400078ef804 */
        /* <DEDUP_REMOVED lines=279> */
[----:B------:R-:W-:-:S12]  /*8af0*/  UIMAD UR16, UR24, UR9, UR31 ;  /* 0x00000009181072a4 */ /* 0x000fd8000f8e021f */
.L_x_2288:
        /* <DEDUP_REMOVED lines=12> */
.L_x_2289:
[----:B------:R-:W2:Y:S01]  /*8bc0*/  LDCU.64 UR8, c[0x0][0x5c8] ;  /* 0x0000b900ff0877ac */ /* 0x000ea20008000a00 */
[----:B------:R-:W-:-:S04]  /*8bd0*/  UIADD3 UR12, UPT, UPT, UR39, UR42, URZ ;  /* 0x0000002a270c7290 */ /* 0x000fc8000fffe0ff */
[----:B--2---:R-:W-:Y:S02]  /*8be0*/  UIMAD.WIDE.U32 UR42, UR12, UR8, URZ ;  /* 0x000000080c2a72a5 */ /* 0x004fe4000f8e00ff */
[----:B------:R-:W-:-:S04]  /*8bf0*/  UIMAD UR12, UR12, UR9, URZ ;  /* 0x000000090c0c72a4 */ /* 0x000fc8000f8e02ff */
[----:B------:R-:W-:-:S06]  /*8c00*/  UIADD3 UR12, UPT, UPT, UR43, UR12, URZ ;  /* 0x0000000c2b0c7290 */ /* 0x000fcc000fffe0ff */
[----:B-1----:R-:W-:-:S07]  /*8c10*/  MOV R0, UR12 ;  /* 0x0000000c00007c02 */ /* 0x002fce0008000f00 */
.L_x_2290:
        /* <DEDUP_REMOVED lines=60> */
.L_x_2292:
[----:B------:R-:W-:Y:S05]  /*8fe0*/  BSYNC.RECONVERGENT B0 ;  /* 0x0000000000007941 */ /* 0x000fea0003800200 */
.L_x_2291:
        /* <DEDUP_REMOVED lines=16> */
.L_x_2294:
[----:B------:R-:W-:Y:S05]  /*90f0*/  BSYNC.RECONVERGENT B0 ;  /* 0x0000000000007941 */ /* 0x000fea0003800200 */
.L_x_2293:
        /* <DEDUP_REMOVED lines=21> */
.L_x_2296:
[----:B------:R-:W-:Y:S05]  /*9250*/  BSYNC.RECONVERGENT B0 ;  /* 0x0000000000007941 */ /* 0x000fea0003800200 */
.L_x_2295:
[----:B------:R-:W-:Y:S05]  /*9260*/  @P2 BRA `(.L_x_2282) ;  /* 0x0000000000302947 */ /* 0x000fea0003800000 */
[----:B------:R-:W5:Y:S01]  /*9270*/  LDCU.64 UR10, c[0x0][0x568] ;  /* 0x0000ad00ff0a77ac */ /* 0x000f620008000a00 */
[----:B------:R-:W-:Y:S01]  /*9280*/  MOV R4, R6 ;  /* 0x0000000600047202 */ /* 0x000fe20000000f00 */
[----:B------:R-:W-:-:S04]  /*9290*/  IMAD R70, R70, UR8, RZ ;  /* 0x0000000846467c24 */ /* 0x000fc8000f8e02ff */
[----:B------:R-:W-:-:S04]  /*92a0*/  IMAD.WIDE.U32 R4, R2, UR8, R4 ;  /* 0x0000000802047c25 */ /* 0x000fc8000f8e0004 */
[----:B------:R-:W-:-:S05]  /*92b0*/  IMAD R70, R2, UR9, R70 ;  /* 0x0000000902467c24 */ /* 0x000fca000f8e0246 */
[----:B------:R-:W-:Y:S02]  /*92c0*/  IADD3 R70, PT, PT, R70, R5, RZ ;  /* 0x0000000546467210 */ /* 0x000fe40007ffe0ff */
[----:B-----5:R-:W-:-:S04]  /*92d0*/  LEA R2, P0, R4, UR10, 0x1 ;  /* 0x0000000a04027c11 */ /* 0x020fc8000f8008ff */
[----:B------:R-:W-:-:S05]  /*92e0*/  LEA.HI.X R3, R4, UR11, R70, 0x1, P0 ;  /* 0x0000000b04037c11 */ /* 0x000fca00080f0c46 */
[----:B------:R1:W-:Y:S04]  /*92f0*/  STG.E.128 desc[UR36][R2.64], R32 ;  /* 0x0000002002007986 */ /* 0x0003e8000c101d24 */
[----:B------:R1:W-:Y:S04]  /*9300*/  STG.E.128 desc[UR36][R2.64+0x80], R24 ;  /* 0x0000801802007986 */ /* 0x0003e8000c101d24 */
[----:B------:R1:W-:Y:S04]  /*9310*/  STG.E.128 desc[UR36][R2.64+0x100], R16 ;  /* 0x0001001002007986 */ /* 0x0003e8000c101d24 */
[----:B------:R1:W-:Y:S02]  /*9320*/  STG.E.128 desc[UR36][R2.64+0x180], R8 ;  /* 0x0001800802007986 */ /* 0x0003e4000c101d24 */
.L_x_2282:
[----:B------:R-:W-:Y:S05]  /*9330*/  BSYNC.RECONVERGENT B1 ;  /* 0x0000000000017941 */ /* 0x000fea0003800200 */
.L_x_2260:
        /* <DEDUP_REMOVED lines=11> */
.L_x_2298:
        /* <DEDUP_REMOVED lines=9> */
.L_x_2534:


//--------------------- .text._ZN5flash44flash_bwd_dq_dk_dv_loop_seqk_parallel_kernelI23Flash_bwd_kernel_traitsILi256ELi64ELi64ELi8ELi4ELi2ELi2ELb0ELb0EN7cutlass6half_tE19Flash_kernel_traitsILi256ELi64ELi64ELi8ES3_EELb0ELb0ELb1ELb0ELb0ELb1ELb1EEEvNS_16Flash_bwd_paramsE --------------------------
	.section	.text._ZN5flash44flash_bwd_dq_dk_dv_loop_seqk_parallel_kernelI23Flash_bwd_kernel_traitsILi256ELi64ELi64ELi8ELi4ELi2ELi2ELb0ELb0EN7cutlass6half_tE19Flash_kernel_traitsILi256ELi64ELi64ELi8ES3_EELb0ELb0ELb1ELb0ELb0ELb1ELb1EEEvNS_16Flash_bwd_paramsE,"ax",@progbits
	.align	128
        .global         _ZN5flash44flash_bwd_dq_dk_dv_loop_seqk_parallel_kernelI23Flash_bwd_kernel_traitsILi256ELi64ELi64ELi8ELi4ELi2ELi2ELb0ELb0EN7cutlass6half_tE19Flash_kernel_traitsILi256ELi64ELi64ELi8ES3_EELb0ELb0ELb1ELb0ELb0ELb1ELb1EEEvNS_16Flash_bwd_paramsE
        .type           _ZN5flash44flash_bwd_dq_dk_dv_loop_seqk_parallel_kernelI23Flash_bwd_kernel_traitsILi256ELi64ELi64ELi8ELi4ELi2ELi2ELb0ELb0EN7cutlass6half_tE19Flash_kernel_traitsILi256ELi64ELi64ELi8ES3_EELb0ELb0ELb1ELb0ELb0ELb1ELb1EEEvNS_16Flash_bwd_paramsE,@function
        .size           _ZN5flash44flash_bwd_dq_dk_dv_loop_seqk_parallel_kernelI23Flash_bwd_kernel_traitsILi256ELi64ELi64ELi8ELi4ELi2ELi2ELb0ELb0EN7cutlass6half_tE19Flash_kernel_traitsILi256ELi64ELi64ELi8ES3_EELb0ELb0ELb1ELb0ELb0ELb1ELb1EEEvNS_16Flash_bwd_paramsE,(.L_x_2535 - _ZN5flash44flash_bwd_dq_dk_dv_loop_seqk_parallel_kernelI23Flash_bwd_kernel_traitsILi256ELi64ELi64ELi8ELi4ELi2ELi2ELb0ELb0EN7cutlass6half_tE19Flash_kernel_traitsILi256ELi64ELi64ELi8ES3_EELb0ELb0ELb1ELb0ELb0ELb1ELb1EEEvNS_16Flash_bwd_paramsE)
        .other          _ZN5flash44flash_bwd_dq_dk_dv_loop_seqk_parallel_kernelI23Flash_bwd_kernel_traitsILi256ELi64ELi64ELi8ELi4ELi2ELi2ELb0ELb0EN7cutlass6half_tE19Flash_kernel_traitsILi256ELi64ELi64ELi8ES3_EELb0ELb0ELb1ELb0ELb0ELb1ELb1EEEvNS_16Flash_bwd_paramsE,@"STO_CUDA_ENTRY STV_DEFAULT"
_ZN5flash44flash_bwd_dq_dk_dv_loop_seqk_parallel_kernelI23Flash_bwd_kernel_traitsILi256ELi64ELi64ELi8ELi4ELi2ELi2ELb0ELb0EN7cutlass6half_tE19Flash_kernel_traitsILi256ELi64ELi64ELi8ES3_EELb0ELb0ELb1ELb0ELb0ELb1ELb1EEEvNS_16Flash_bwd_paramsE:
.text._ZN5flash44flash_bwd_dq_dk_dv_loop_seqk_parallel_kernelI23Flash_bwd_kernel_traitsILi256ELi64ELi64ELi8ELi4ELi2ELi2ELb0ELb0EN7cutlass6half_tE19Flash_kernel_traitsILi256ELi64ELi64ELi8ES3_EELb0ELb0ELb1ELb0ELb0ELb1ELb1EEEvNS_16Flash_bwd_paramsE:
        /* <DEDUP_REMOVED lines=49> */
.L_x_2337:
        /* <DEDUP_REMOVED lines=52> */
.L_x_2299:
        /* <DEDUP_REMOVED lines=43> */
.L_x_2301:
[----:B------:R-:W1:Y:S01]  /*0900*/  LDCU.64 UR14, c[0x0][0x3b8] ;  /* 0x00007700ff0e77ac */ /* 0x000e620008000a00 */
[----:B------:R-:W-:-:S04]  /*0910*/  UIADD3 UR5, UPT, UPT, UR40, UR41, URZ ;  /* 0x0000002928057290 */ /* 0x000fc8000fffe0ff */
[----:B-1----:R-:W-:Y:S02]  /*0920*/  UIMAD.WIDE.U32 UR8, UR5, UR14, URZ ;  /* 0x0000000e050872a5 */ /* 0x002fe4000f8e00ff */
[----:B------:R-:W-:-:S04]  /*0930*/  UIMAD UR5, UR5, UR15, URZ ;  /* 0x0000000f050572a4 */ /* 0x000fc8000f8e02ff */
[----:B------:R-:W-:Y:S01]  /*0940*/  UIADD3 UR5, UPT, UPT, UR9, UR5, URZ ;  /* 0x0000000509057290 */ /* 0x000fe2000fffe0ff */
[----:B------:R-:W-:-:S05]  /*0950*/  UMOV UR46, UR8 ;  /* 0x00000008002e7c82 */ /* 0x000fca0008000000 */
[----:B------:R-:W-:-:S07]  /*0960*/  MOV R4, UR5 ;  /* 0x0000000500047c02 */ /* 0x000fce0008000f00 */
.L_x_2302:
        /* <DEDUP_REMOVED lines=41> */
.L_x_2303:
[----:B------:R-:W1:Y:S01]  /*0c00*/  LDCU.64 UR12, c[0x0][0x3c0] ;  /* 0x00007800ff0c77ac */ /* 0x000e620008000a00 */
[----:B------:R-:W-:-:S04]  /*0c10*/  UIADD3 UR8, UPT, UPT, UR40, UR41, URZ ;  /* 0x0000002928087290 */ /* 0x000fc8000fffe0ff */
[----:B-1----:R-:W-:Y:S02]  /*0c20*/  UIMAD.WIDE.U32 UR48, UR8, UR12, URZ ;  /* 0x0000000c083072a5 */ /* 0x002fe4000f8e00ff */
[----:B------:R-:W-:-:S04]  /*0c30*/  UIMAD UR8, UR8, UR13, URZ ;  /* 0x0000000d080872a4 */ /* 0x000fc8000f8e02ff */
[----:B------:R-:W-:-:S06]  /*0c40*/  UIADD3 UR8, UPT, UPT, UR49, UR8, URZ ;  /* 0x0000000831087290 */ /* 0x000fcc000fffe0ff */
[----:B------:R-:W-:-:S07]  /*0c50*/  MOV R3, UR8 ;  /* 0x0000000800037c02 */ /* 0x000fce0008000f00 */
.L_x_2304:
        /* <DEDUP_REMOVED lines=28> */
.L_x_2305:
[----:B------:R-:W-:Y:S02]  /*0e20*/  UIMAD.WIDE.U32 UR10, UR52, UR17, URZ ;  /* 0x00000011340a72a5 */ /* 0x000fe4000f8e00ff */
[----:B------:R-:W-:-:S04]  /*0e30*/  UIMAD UR8, UR53, UR17, URZ ;  /* 0x00000011350872a4 */ /* 0x000fc8000f8e02ff */
[----:B------:R-:W-:-:S12]  /*0e40*/  UIADD3 UR8, UPT, UPT, UR11, UR8, URZ ;  /* 0x000000080b087290 */ /* 0x000fd8000fffe0ff */
.L_x_2306:
        /* <DEDUP_REMOVED lines=20> */
.L_x_2307:
[----:B------:R-:W1:Y:S01]  /*0f90*/  LDCU UR59, c[0x0][0x434] ;  /* 0x00008680ff3b77ac */ /* 0x000e620008000800 */
[----:B------:R-:W-:-:S04]  /*0fa0*/  UIMAD UR9, UR37, UR16, UR23 ;  /* 0x00000010250972a4 */ /* 0x000fc8000f8e0217 */
[----:B-1----:R-:W-:Y:S02]  /*0fb0*/  UIMAD UR59, UR9, UR59, URZ ;  /* 0x0000003b093b72a4 */ /* 0x002fe4000f8e02ff */
.L_x_2308:
        /* <DEDUP_REMOVED lines=11> */
.L_x_2309:
[----:B------:R-:W1:Y:S01]  /*1070*/  LDCU UR58, c[0x0][0x444] ;  /* 0x00008880ff3a77ac */ /* 0x000e620008000800 */
[----:B------:R-:W-:-:S04]  /*1080*/  UIMAD UR9, UR37, UR16, UR23 ;  /* 0x00000010250972a4 */ /* 0x000fc8000f8e0217 */
[----:B-1----:R-:W-:-:S12]  /*1090*/  UIMAD UR58, UR9, UR58, URZ ;  /* 0x0000003a093a72a4 */ /* 0x002fd8000f8e02ff */
.L_x_2310:
        /* <DEDUP_REMOVED lines=19> */
[--C-:B------:R-:W-:Y:S02]  /*11d0*/  SHF.R.U32.HI R11, RZ, 0x3, R0.reuse ;  /* 0x00000003ff0b7819 */ /* 0x100fe40000011600 */
[----:B------:R-:W-:Y:S01]  /*11e0*/  SHF.R.U32.HI R2, RZ, 0x5, R0 ;  /* 0x00000005ff027819 */ /* 0x000fe20000011600 */
[----:B------:R-:W-:Y:S01]  /*11f0*/  UISETP.LT.AND UP0, UPT, URZ, UR49, UPT ;  /* 0x00000031ff00728c */ /* 0x000fe2000bf01270 */
[----:B------:R-:W-:Y:S02]  /*1200*/  LOP3.LUT R14, R10, 0x38, RZ, 0xc0, !PT ;  /* 0x000000380a0e7812 */ /* 0x000fe400078ec0ff */
[----:B------:R-:W1:Y:S01]  /*1210*/  LDCU.128 UR8, c[0x0][0x590] ;  /* 0x0000b200ff0877ac */ /* 0x000e620008000c00 */
[----:B------:R-:W-:-:S02]  /*1220*/  LOP3.LUT R5, R0, 0x1f, RZ, 0xc0, !PT ;  /* 0x0000001f00057812 */ /* 0x000fc400078ec0ff */
[----:B------:R-:W-:Y:S01]  /*1230*/  IADD3 R6, P0, PT, R14, UR62, RZ ;  /* 0x0000003e0e067c10 */ /* 0x000fe2000ff1e0ff */
[----:B------:R-:W-:Y:S02]  /*1240*/  USEL UR49, URZ, UR49, !UP0 ;  /* 0x00000031ff317287 */ /* 0x000fe4000c000000 */
[----:B------:R-:W-:Y:S02]  /*1250*/  IMAD R5, R2, UR54, R5 ;  /* 0x0000003602057c24 */ /* 0x000fe4000f8e0205 */
[----:B------:R-:W-:Y:S01]  /*1260*/  IMAD.X R7, RZ, RZ, UR55, P0 ;  /* 0x00000037ff077e24 */ /* 0x000fe200080e06ff */
[----:B------:R-:W-:Y:S02]  /*1270*/  UISETP.GT.AND UP0, UPT, UR44, UR49, UPT ;  /* 0x000000312c00728c */ /* 0x000fe4000bf04270 */
[----:B-1----:R-:W-:Y:S01]  /*1280*/  UIMAD UR17, UR51, UR8, URZ ;  /* 0x00000008331172a4 */ /* 0x002fe2000f8e02ff */
[----:B------:R-:W-:Y:S01]  /*1290*/  IMAD.U32 R8, RZ, RZ, UR8 ;  /* 0x00000008ff087e24 */ /* 0x000fe2000f8e00ff */
[----:B------:R-:W-:Y:S01]  /*12a0*/  USHF.L.U64.HI UR55, UR8, 0x5, UR9 ;  /* 0x0000000508377899 */ /* 0x000fe20008010209 */
[----:B------:R-:W-:Y:S01]  /*12b0*/  IMAD.U32 R18, RZ, RZ, UR10 ;  /* 0x0000000aff127e24 */ /* 0x000fe2000f8e00ff */
[----:B------:R-:W-:Y:S01]  /*12c0*/  UIMAD UR17, UR45, UR9, UR17 ;  /* 0x000000092d1172a4 */ /* 0x000fe2000f8e0211 */
[----:B------:R-:W-:-:S02]  /*12d0*/  IMAD.WIDE.U32 R8, R8, UR45, R6 ;  /* 0x0000002d08087c25 */ /* 0x000fc4000f8e0006 */
[----:B------:R-:W1:Y:S02]  /*12e0*/  LDC.64 R6, c[0x0][0x3b0] ;  /* 0x0000ec00ff067b82 */ /* 0x000e640000000a00 */
[----:B------:R-:W-:Y:S01]  /*12f0*/  IMAD.U32 R16, RZ, RZ, UR11 ;  /* 0x0000000bff107e24 */ /* 0x000fe2000f8e00ff */
[----:B------:R-:W-:Y:S01]  /*1300*/  IADD3 R9, PT, PT, R9, UR17, RZ ;  /* 0x0000001109097c10 */ /* 0x000fe2000fffe0ff */
[----:B------:R-:W2:Y:S02]  /*1310*/  LDCU.64 UR10, c[0x0][0x550] ;  /* 0x0000aa00ff0a77ac */ /* 0x000ea40008000a00 */
[----:B------:R-:W-:Y:S02]  /*1320*/  IMAD.WIDE.U32 R18, R18, UR23, R8 ;  /* 0x0000001712127c25 */ /* 0x000fe4000f8e0008 */
[----:B------:R-:W3:Y:S01]  /*1330*/  LDCU.64 UR16, c[0x0][0x3c8] ;  /* 0x00007900ff1077ac */ /* 0x000ee20008000a00 */
[----:B------:R-:W4:Y:S01]  /*1340*/  LDC.64 R8, c[0x0][0x5f8] ;  /* 0x00017e00ff087b82 */ /* 0x000f220000000a00 */
[----:B------:R-:W-:Y:S01]  /*1350*/  IMAD R17, R16, UR23, R19 ;  /* 0x0000001710117c24 */ /* 0x000fe2000f8e0213 */
[----:B------:R-:W-:-:S05]  /*1360*/  MOV R16, R18 ;  /* 0x0000001200107202 */ /* 0x000fca0000000f00 */
[----:B------:R-:W-:-:S04]  /*1370*/  IMAD.WIDE.U32 R16, R11, UR8, R16 ;  /* 0x000000080b107c25 */ /* 0x000fc8000f8e0010 */
[----:B------:R-:W-:Y:S01]  /*1380*/  IMAD R2, R11, UR9, R17 ;  /* 0x000000090b027c24 */ /* 0x000fe2000f8e0211 */
[----:B--2---:R-:W-:Y:S01]  /*1390*/  LEA R246, P2, R16, UR10, 0x1 ;  /* 0x0000000a10f67c11 */ /* 0x004fe2000f8408ff */
[C---:B-1----:R-:W-:Y:S02]  /*13a0*/  IMAD R13, R6.reuse, UR51, RZ ;  /* 0x00000033060d7c24 */ /* 0x042fe4000f8e02ff */
[----:B------:R-:W-:Y:S01]  /*13b0*/  IMAD.WIDE.U32 R18, R6, UR45, R14 ;  /* 0x0000002d06127c25 */ /* 0x000fe2000f8e000e */
[----:B------:R-:W-:-:S03]  /*13c0*/  LEA.HI.X R247, R16, UR11, R2, 0x1, P2 ;  /* 0x0000000b10f77c11 */ /* 0x000fc600090f0c02 */
[----:B------:R-:W-:Y:S01]  /*13d0*/  IMAD R13, R7, UR45, R13 ;  /* 0x0000002d070d7c24 */ /* 0x000fe2000f8e020d */
[----:B------:R-:W-:Y:S01]  /*13e0*/  IADD3 R24, P0, PT, R18, UR50, RZ ;  /* 0x0000003212187c10 */ /* 0x000fe2000ff1e0ff */
[----:B------:R-:W-:Y:S01]  /*13f0*/  USHF.L.U32 UR45, UR8, 0x5, URZ ;  /* 0x00000005082d7899 */ /* 0x000fe200080006ff */
[----:B---3--:R-:W-:Y:S01]  /*1400*/  IMAD.U32 R18, RZ, RZ, UR16 ;  /* 0x00000010ff127e24 */ /* 0x008fe2000f8e00ff */
[----:B------:R-:W1:Y:S01]  /*1410*/  LDCU.64 UR8, c[0x0][0x380] ;  /* 0x00007000ff0877ac */ /* 0x000e620008000a00 */
[----:B----4-:R-:W-:Y:S01]  /*1420*/  IMAD.WIDE.U32 R20, R8, UR21, RZ ;  /* 0x0000001508147c25 */ /* 0x010fe2000f8e00ff */
[----:B------:R-:W-:Y:S02]  /*1430*/  IADD3.X R25, PT, PT, R19, UR47, R13, P0, !PT ;  /* 0x0000002f13197c10 */ /* 0x000fe400087fe40d */
[----:B------:R-:W-:Y:S01]  /*1440*/  MOV R13, UR17 ;  /* 0x00000011000d7c02 */ /* 0x000fe20008000f00 */
[----:B------:R-:W2:Y:S01]  /*1450*/  LDCU.64 UR16, c[0x0][0x570] ;  /* 0x0000ae00ff1077ac */ /* 0x000ea20008000a00 */
[----:B------:R-:W-:Y:S01]  /*1460*/  SEL R8, R20, RZ, P5 ;  /* 0x000000ff14087207 */ /* 0x000fe20002800000 */
[----:B------:R-:W-:Y:S01]  /*1470*/  IMAD R9, R9, UR21, R21 ;  /* 0x0000001509097c24 */ /* 0x000fe2000f8e0215 */
[----:B------:R-:W3:Y:S01]  /*1480*/  LDCU.64 UR50, c[0x0][0x5e8] ;  /* 0x0000bd00ff3277ac */ /* 0x000ee20008000a00 */
        /* <DEDUP_REMOVED lines=13> */
[----:B-1----:R-:W-:Y:S01]  /*1560*/  LEA R248, P1, R16, UR8, 0x1 ;  /* 0x0000000810f87c11 */ /* 0x002fe2000f8208ff */
[----:B---3--:R-:W-:Y:S01]  /*1570*/  UIMAD.WIDE UR50, UR58, 0x4, UR50 ;  /* 0x000000043a3278a5 */ /* 0x008fe2000f8e0232 */
[----:B--2---:R-:W-:Y:S02]  /*1580*/  LEA R244, P0, R8, UR16, 0x2 ;  /* 0x0000001008f47c11 */ /* 0x004fe4000f8010ff */
[----:B------:R-:W-:Y:S02]  /*1590*/  LEA.HI.X R249, R16, UR9, R2, 0x1, P1 ;  /* 0x0000000910f97c11 */ /* 0x000fe400088f0c02 */
[----:B------:R-:W-:Y:S01]  /*15a0*/  LEA.HI.X R245, R8, UR17, R5, 0x2, P0 ;  /* 0x0000001108f57c11 */ /* 0x000fe200080f1405 */
[C---:B------:R-:W-:Y:S01]  /*15b0*/  VIADD R8, R11.reuse, 0x20 ;  /* 0x000000200b087836 */ /* 0x040fe20000000000 */
        /* <DEDUP_REMOVED lines=20> */
.L_x_2312:
[----:B------:R-:W1:Y:S01]  /*1700*/  LDCU.64 UR12, c[0x0][0x5c0] ;  /* 0x0000b800ff0c77ac */ /* 0x000e620008000a00 */
[----:B------:R-:W-:-:S04]  /*1710*/  UIADD3 UR8, UPT, UPT, UR40, UR41, URZ ;  /* 0x0000002928087290 */ /* 0x000fc8000fffe0ff */
[----:B-1----:R-:W-:Y:S02]  /*1720*/  UIMAD.WIDE.U32 UR16, UR8, UR12, URZ ;  /* 0x0000000c081072a5 */ /* 0x002fe4000f8e00ff */
[----:B------:R-:W-:-:S04]  /*1730*/  UIMAD UR8, UR8, UR13, URZ ;  /* 0x0000000d080872a4 */ /* 0x000fc8000f8e02ff */
[----:B------:R-:W-:-:S06]  /*1740*/  UIADD3 UR8, UPT, UPT, UR17, UR8, URZ ;  /* 0x0000000811087290 */ /* 0x000fcc000fffe0ff */
[----:B------:R-:W-:Y:S02]  /*1750*/  MOV R0, UR8 ;  /* 0x0000000800007c02 */ /* 0x000fe40008000f00 */
.L_x_2313:
        /* <DEDUP_REMOVED lines=13> */
.L_x_2314:
[----:B------:R-:W1:Y:S01]  /*1830*/  LDCU.64 UR10, c[0x0][0x5c8] ;  /* 0x0000b900ff0a77ac */ /* 0x000e620008000a00 */
[----:B------:R-:W-:-:S04]  /*1840*/  UIADD3 UR40, UPT, UPT, UR40, UR41, URZ ;  /* 0x0000002928287290 */ /* 0x000fc8000fffe0ff */
[----:B-1----:R-:W-:Y:S02]  /*1850*/  UIMAD.WIDE.U32 UR14, UR40, UR10, URZ ;  /* 0x0000000a280e72a5 */ /* 0x002fe4000f8e00ff */
[----:B------:R-:W-:-:S04]  /*1860*/  UIMAD UR40, UR40, UR11, URZ ;  /* 0x0000000b282872a4 */ /* 0x000fc8000f8e02ff */
[----:B------:R-:W-:-:S06]  /*1870*/  UIADD3 UR40, UPT, UPT, UR15, UR40, URZ ;  /* 0x000000280f287290 */ /* 0x000fcc000fffe0ff */
[----:B------:R-:W-:-:S07]  /*1880*/  MOV R3, UR40 ;  /* 0x0000002800037c02 */ /* 0x000fce0008000f00 */
.L_x_2315:
        /* <DEDUP_REMOVED lines=27> */
.L_x_2317:
[----:B------:R-:W-:Y:S05]  /*1a40*/  BSYNC.RECONVERGENT B0 ;  /* 0x0000000000007941 */ /* 0x000fea0003800200 */
.L_x_2316:
        /* <DEDUP_REMOVED lines=15> */
.L_x_2319:
[----:B------:R-:W-:Y:S05]  /*1b40*/  BSYNC.RECONVERGENT B0 ;  /* 0x0000000000007941 */ /* 0x000fea0003800200 */
.L_x_2318:
        /* <DEDUP_REMOVED lines=24> */
.L_x_2321:
[----:B------:R-:W-:Y:S05]  /*1cd0*/  BSYNC.RECONVERGENT B0 ;  /* 0x0000000000007941 */ /* 0x000fea0003800200 */
.L_x_2320:
        /* <DEDUP_REMOVED lines=14> */
.L_x_2311:
        /* <DEDUP_REMOVED lines=29> */
[----:B------:R-:W-:-:S02]  /*1f90*/  IMAD R22, R12, UR9, R22 ;  /* 0x000000090c167c24 */ /* 0x000fc4000f8e0216 */
[----:B------:R-:W-:Y:S01]  /*1fa0*/  IMAD.MOV.U32 R240, RZ, RZ, 0x7f800000 ;  /* 0x7f800000fff07424 */ /* 0x000fe200078e00ff */
[----:B------:R-:W-:Y:S01]  /*1fb0*/  LOP3.LUT R242, R5, 0x7, R242, 0xf8, !PT ;  /* 0x0000000705f27812 */ /* 0x000fe200078ef8f2 */
[----:B------:R-:W-:Y:S01]  /*1fc0*/  IMAD.U32 R4, RZ, RZ, UR45 ;  /* 0x0000002dff047e24 */ /* 0x000fe2000f8e00ff */
[----:B------:R-:W-:Y:S01]  /*1fd0*/  UISETP.NE.AND UP0, UPT, UR5, 0x1, UPT ;  /* 0x000000010500788c */ /* 0x000fe2000bf05270 */
[----:B------:R-:W-:Y:S01]  /*1fe0*/  IMAD.WIDE.U32 R12, R12, UR8, R14 ;  /* 0x000000080c0c7c25 */ /* 0x000fe2000f8e000e */
[----:B------:R-:W-:-:S03]  /*1ff0*/  @!P4 LEA R14, P0, R9, R248, 0x1 ;  /* 0x000000f8090ec211 */ /* 0x000fc600078008ff */
[----:B------:R-:W-:Y:S01]  /*2000*/  IMAD.MOV.U32 R232, RZ, RZ, 0x40 ;  /* 0x00000040ffe87424 */ /* 0x000fe200078e00ff */
        /* <DEDUP_REMOVED lines=17> */
[----:B------:R-:W-:Y:S01]  /*2120*/  @P5 BAR.SYNC.DEFER_BLOCKING 0x0 ;  /* 0x0000000000005b1d */ /* 0x000fe20000010000 */
[----:B------:R-:W-:-:S02]  /*2130*/  @!P2 IMAD R12, R2, UR12, RZ ;  /* 0x0000000c020cac24 */ /* 0x000fc4000f8e02ff */
[----:B------:R-:W-:Y:S02]  /*2140*/  @!P3 IMAD.MOV.U32 R24, RZ, RZ, R18 ;  /* 0x000000ffff18b224 */ /* 0x000fe400078e0012 */
[C---:B------:R-:W-:Y:S02]  /*2150*/  @!P2 IMAD R13, R16.reuse, UR15, R13 ;  /* 0x0000000f100dac24 */ /* 0x040fe4000f8e020d */
        /* <DEDUP_REMOVED lines=10> */
[----:B------:R-:W1:Y:S01]  /*2200*/  @!P3 LDC.64 R6, c[0x0][0x388] ;  /* 0x0000e200ff06bb82 */ /* 0x000e620000000a00 */
[----:B------:R-:W-:Y:S01]  /*2210*/  CS2R R182, SRZ ;  /* 0x0000000000b67805 */ /* 0x000fe2000001ff00 */
[----:B------:R-:W-:Y:S01]  /*2220*/  VIADD R243, R9, UR5 ;  /* 0x0000000509f37c36 */ /* 0x000fe20008000000 */
[----:B------:R-:W-:Y:S01]  /*2230*/  CS2R R180, SRZ ;  /* 0x0000000000b47805 */ /* 0x000fe2000001ff00 */
[----:B------:R-:W-:Y:S01]  /*2240*/  VIADD R3, R242, 0x8 ;  /* 0x00000008f2037836 */ /* 0x000fe20000000000 */
[----:B------:R-:W-:Y:S01]  /*2250*/  CS2R R174, SRZ ;  /* 0x0000000000ae7805 */ /* 0x000fe2000001ff00 */
[----:B------:R-:W-:Y:S01]  /*2260*/  @!P3 IMAD.WIDE.U32 R24, R11, UR14, R24 ;  /* 0x0000000e0b18bc25 */ /* 0x000fe2000f8e0018 */
[----:B------:R-:W-:Y:S01]  /*2270*/  @!PT LDS RZ, [RZ] ;  /* 0x00000000fffff984 */ /* 0x000fe20000000800 */
[----:B------:R-:W-:Y:S01]  /*2280*/  @!PT LDS RZ, [RZ] ;  /* 0x00000000fffff984 */ /* 0x000fe20000000800 */
[----:B------:R-:W-:Y:S01]  /*2290*/  @!PT LDS RZ, [RZ] ;  /* 0x00000000fffff984 */ /* 0x000fe20000000800 */
[----:B------:R-:W-:Y:S01]  /*22a0*/  @!P1 LDGSTS.E.BYPASS.LTC128B.128 [R9+0x10000], desc[UR34][R246.64] ;  /* 0x10000000f6099fae */ /* 0x000fe2000b981a22 */
[----:B------:R-:W-:-:S02]  /*22b0*/  CS2R R172, SRZ ;  /* 0x0000000000ac7805 */ /* 0x000fc4000001ff00 */
[----:B------:R-:W-:Y:S01]  /*22c0*/  ISETP.GE.AND P0, PT, R3, UR44, PT ;  /* 0x0000002c03007c0c */ /* 0x000fe2000bf06270 */
[----:B------:R-:W-:Y:S01]  /*22d0*/  @!P2 IMAD.IADD R13, R19, 0x1, R13 ;  /* 0x00000001130da824 */ /* 0x000fe200078e020d */
[----:B------:R-:W-:Y:S01]  /*22e0*/  @!P1 LDGSTS.E.BYPASS.LTC128B.128 [R9+0x12000], desc[UR34][R246.64+0x80] ;  /* 0x12000080f6099fae */ /* 0x000fe2000b981a22 */
[----:B------:R-:W2:Y:S01]  /*22f0*/  @!P2 LDC.64 R2, c[0x0][0x388] ;  /* 0x0000e200ff02ab82 */ /* 0x000ea20000000a00 */
[----:B------:R-:W-:Y:S01]  /*2300*/  @!P3 IMAD.WIDE.U32 R22, R11, UR12, R22 ;  /* 0x0000000c0b16bc25 */ /* 0x000fe2000f8e0016 */
[----:B------:R-:W-:Y:S01]  /*2310*/  CS2R R178, SRZ ;  /* 0x0000000000b27805 */ /* 0x000fe2000001ff00 */
[----:B------:R-:W-:Y:S01]  /*2320*/  @!P1 LDGSTS.E.BYPASS.LTC128B.128 [R9+0x14000], desc[UR34][R246.64+0x100] ;  /* 0x14000100f6099fae */ /* 0x000fe2000b981a22 */
[----:B------:R-:W-:Y:S01]  /*2330*/  CS2R R176, SRZ ;  /* 0x0000000000b07805 */ /* 0x000fe2000001ff00 */
[----:B------:R-:W-:Y:S01]  /*2340*/  @!P2 IMAD.IADD R12, R17, 0x1, R12 ;  /* 0x00000001110ca824 */ /* 0x000fe200078e020c */
[----:B------:R-:W-:Y:S01]  /*2350*/  CS2R R170, SRZ ;  /* 0x0000000000aa7805 */ /* 0x000fe2000001ff00 */
[----:B------:R-:W-:Y:S01]  /*2360*/  @!P1 LDGSTS.E.BYPASS.LTC128B.128 [R9+0x16000], desc[UR34][R246.64+0x180] ;  /* 0x16000180f6099fae */ /* 0x000fe2000b981a22 */
[----:B------:R-:W-:Y:S01]  /*2370*/  IMAD.MOV.U32 R239, RZ, RZ, 0x4 ;  /* 0x00000004ffef7424 */ /* 0x000fe200078e00ff */
        /* <DEDUP_REMOVED lines=66> */
[----:B------:R-:W-:Y:S01]  /*27a0*/  CS2R R26, SRZ ;  /* 0x00000000001a7805 */ /* 0x000fe2000001ff00 */
[----:B------:R-:W-:Y:S02]  /*27b0*/  UIADD3 UR52, UPT, UPT, -UR52, UR42, URZ ;  /* 0x0000002a34347290 */ /* 0x000fe4000fffe1ff */
[----:B------:R3:W-:Y:S01]  /*27c0*/  @P1 STS.128 [R243], RZ ;  /* 0x000000fff3001388 */ /* 0x0007e20000000c00 */
[----:B------:R-:W-:Y:S01]  /*27d0*/  USHF.L.U32 UR54, UR54, 0x3, URZ ;  /* 0x0000000336367899 */ /* 0x000fe200080006ff */
[----:B------:R-:W1:Y:S02]  /*27e0*/  LDCU UR10, c[0x0][0x504] ;  /* 0x0000a080ff0a77ac */ /* 0x000e640008000800 */
[----:B------:R3:W-:Y:S01]  /*27f0*/  @P1 STS.128 [R243+0x2000], RZ ;  /* 0x002000fff3001388 */ /* 0x0007e20000000c00 */
[----:B----4-:R-:W4:Y:S03]  /*2800*/  @!P3 LDC.64 R4, c[0x0][0x390] ;  /* 0x0000e400ff04bb82 */ /* 0x010f260000000a00 */
[----:B------:R3:W-:Y:S01]  /*2810*/  @P1 STS.128 [R243+0x4000], RZ ;  /* 0x004000fff3001388 */ /* 0x0007e20000000c00 */
[----:B------:R-:W1:Y:S03]  /*2820*/  LDCU UR9, c[0x0][0x508] ;  /* 0x0000a100ff0977ac */ /* 0x000e660008000800 */
[----:B------:R3:W-:Y:S01]  /*2830*/  @P1 STS.128 [R243+0x6000], RZ ;  /* 0x006000fff3001388 */ /* 0x0007e20000000c00 */
[C---:B--2---:R-:W-:Y:S01]  /*2840*/  @!P2 LEA R2, P1, R18.reuse, R2, 0x1 ;  /* 0x000000021202a211 */ /* 0x044fe200078208ff */
[----:B------:R-:W2:Y:S02]  /*2850*/  LDCU UR8, c[0x0][0x3e0] ;  /* 0x00007c00ff0877ac */ /* 0x000ea40008000800 */
[----:B------:R3:W-:Y:S01]  /*2860*/  @P4 STS.128 [R243+0x1000], RZ ;  /* 0x001000fff3004388 */ /* 0x0007e20000000c00 */
[----:B------:R-:W-:Y:S01]  /*2870*/  @!P2 LEA.HI.X R3, R18, R3, R13, 0x1, P1 ;  /* 0x000000031203a211 */ /* 0x000fe200008f0c0d */
[----:B------:R-:W-:Y:S01]  /*2880*/  @!P3 IMAD R13, R11, UR13, R23 ;  /* 0x0000000d0b0dbc24 */ /* 0x000fe2000f8e0217 */
[----:B------:R-:W2:Y:S01]  /*2890*/  LDCU UR13, c[0x0][0x590] ;  /* 0x0000b200ff0d77ac */ /* 0x000ea20008000800 */
[----:B------:R3:W-:Y:S01]  /*28a0*/  @P4 STS.128 [R243+0x3000], RZ ;  /* 0x003000fff3004388 */ /* 0x0007e20000000c00 */
[----:B------:R-:W1:Y:S03]  /*28b0*/  LDCU UR12, c[0x0][0x50c] ;  /* 0x0000a180ff0c77ac */ /* 0x000e660008000800 */
[----:B------:R3:W-:Y:S01]  /*28c0*/  @P4 STS.128 [R243+0x5000], RZ ;  /* 0x005000fff3004388 */ /* 0x0007e20000000c00 */
[----:B------:R-:W1:Y:S03]  /*28d0*/  LDCU UR11, c[0x0][0x45c] ;  /* 0x00008b80ff0b77ac */ /* 0x000e660008000800 */
[----:B------:R3:W-:Y:S01]  /*28e0*/  @P4 STS.128 [R243+0x7000], RZ ;  /* 0x007000fff3004388 */ /* 0x0007e20000000c00 */
[----:B----4-:R-:W-:-:S03]  /*28f0*/  @!P3 LEA R4, P1, R22, R4, 0x1 ;  /* 0x000000041604b211 */ /* 0x010fc600078208ff */
        /* <DEDUP_REMOVED lines=8> */
[----:B-1----:R-:W-:Y:S01]  /*2980*/  @!P3 LEA R20, P4, R24, R6, 0x1 ;  /* 0x000000061814b211 */ /* 0x002fe200078808ff */
[----:B----4-:R-:W-:-:S05]  /*2990*/  @!P3 IMAD R14, R11, UR15, R25 ;  /* 0x0000000f0b0ebc24 */ /* 0x010fca000f8e0219 */
        /* <DEDUP_REMOVED lines=45> */
[----:B-1----:R-:W-:-:S02]  /*2c70*/  IMAD.SHL.U32 R2, R0, 0x2, RZ ;  /* 0x0000000200027824 */ /* 0x002fc400078e00ff */
        /* <DEDUP_REMOVED lines=12> */
[----:B-1----:R-:W-:Y:S01]  /*2d40*/  IMAD.SHL.U32 R6, R0, 0x20, RZ ;  /* 0x0000002000067824 */ /* 0x002fe200078e00ff */
        /* <DEDUP_REMOVED lines=11> */
[----:B------:R-:W-:Y:S02]  /*2e00*/  LEA R2, R2, UR24, 0x1 ;  /* 0x0000001802027c11 */ /* 0x000fe4000f8e08ff */
[----:B------:R-:W-:Y:S01]  /*2e10*/  SEL R231, R231, 0xffffffe0, !P1 ;  /* 0xffffffe0e7e77807 */ /* 0x000fe20004800000 */
        /* <DEDUP_REMOVED lines=9> */
[----:B--23--:R-:W-:-:S12]  /*2eb0*/  USHF.L.U32 UR13, UR13, 0x6, URZ ;  /* 0x000000060d0d7899 */ /* 0x00cfd800080006ff */
.L_x_2327:
[----:B------:R-:W0:Y:S01]  /*2ec0*/  LDGDEPBAR ;  /* 0x00000000000079af */ /* 0x000e220000000000 */
[C---:B-----5:R-:W-:Y:S01]  /*2ed0*/  IADD3 R116, PT, PT, R2.reuse, R231, RZ ;  /* 0x000000e702747210 */ /* 0x060fe20007ffe0ff */
[----:B------:R-:W-:Y:S01]  /*2ee0*/  USHF.L.U32 UR5, UR53, 0x6, URZ ;  /* 0x0000000635057899 */ /* 0x000fe200080006ff */
[----:B------:R-:W-:Y:S03]  /*2ef0*/  IADD3 R232, PT, PT, R2, R232, RZ ;  /* 0x000000e802e87210 */ /* 0x000fe60007ffe0ff */
[----:B------:R-:W-:Y:S01]  /*2f00*/  UISETP.GE.AND UP0, UPT, UR5, UR52, UPT ;  /* 0x000000340500728c */ /* 0x000fe2000bf06270 */
        /* <DEDUP_REMOVED lines=181> */
.L_x_2323:
[----:B--2---:R-:W2:Y:S01]  /*3a60*/  S2R R4, SR_TID.X ;  /* 0x0000000000047919 */ /* 0x004ea20000002100 */
[----:B------:R-:W-:Y:S01]  /*3a70*/  UIADD3 UR15, UPT, UPT, UR33, -UR10, -UR43 ;  /* 0x8000000a210f7290 */ /* 0x000fe2000fffe82b */
[----:B------:R-:W-:Y:S01]  /*3a80*/  VIADD R5, R242, UR5 ;  /* 0x00000005f2057c36 */ /* 0x000fe20008000000 */
[----:B------:R-:W-:Y:S01]  /*3a90*/  UIADD3 UR14, UPT, UPT, UR33, UR9, -UR43 ;  /* 0x00000009210e7290 */ /* 0x000fe2000fffe82b */
[----:B------:R-:W-:Y:S02]  /*3aa0*/  IMAD.U32 R84, RZ, RZ, UR36 ;  /* 0x00000024ff547e24 */ /* 0x000fe4000f8e00ff */
[----:B------:R-:W-:Y:S02]  /*3ab0*/  IMAD.MOV.U32 R91, RZ, RZ, 0x1 ;  /* 0x00000001ff5b7424 */ /* 0x000fe400078e00ff */
[----:B------:R-:W-:Y:S02]  /*3ac0*/  IMAD.MOV.U32 R19, RZ, RZ, 0x9 ;  /* 0x00000009ff137424 */ /* 0x000fe400078e00ff */
[----:B--2---:R-:W-:Y:S01]  /*3ad0*/  IMAD.SHL.U32 R3, R4, 0x2, RZ ;  /* 0x0000000204037824 */ /* 0x004fe200078e00ff */
[----:B------:R-:W-:Y:S04]  /*3ae0*/  SHF.R.U32.HI R4, RZ, 0x2, R4 ;  /* 0x00000002ff047819 */ /* 0x000fe80000011604 */
[----:B------:R-:W-:Y:S04]  /*3af0*/  LOP3.LUT R3, R3, 0x6, RZ, 0xc0, !PT ;  /* 0x0000000603037812 */ /* 0x000fe800078ec0ff */
[----:B------:R-:W-:Y:S01]  /*3b00*/  LOP3.LUT R4, R3, 0xe0, R4, 0xf8, !PT ;  /* 0x000000e003047812 */ /* 0x000fe200078ef804 */
[C---:B------:R-:W-:Y:S02]  /*3b10*/  VIADD R3, R5.reuse, UR15 ;  /* 0x0000000f05037c36 */ /* 0x040fe40008000000 */
[----:B------:R-:W-:Y:S02]  /*3b20*/  VIADD R5, R5, UR14 ;  /* 0x0000000e05057c36 */ /* 0x000fe40008000000 */
[----:B------:R-:W-:Y:S01]  /*3b30*/  IMAD R84, R84, 0x40, R4 ;  /* 0x0000004054547824 */ /* 0x000fe200078e0204 */
[----:B------:R-:W-:Y:S02]  /*3b40*/  VIMNMX R4, PT, PT, RZ, R3, !PT ;  /* 0x00000003ff047248 */ /* 0x000fe40007fe0100 */
[----:B------:R-:W-:Y:S01]  /*3b50*/  VIADDMNMX R3, R3, 0x8, RZ, !PT ;  /* 0x0000000803037846 */ /* 0x000fe200078001ff */
        /* <DEDUP_REMOVED lines=10> */
[C---:B------:R-:W-:Y:S01]  /*3c00*/  VIADD R85, R84.reuse, 0x18 ;  /* 0x0000001854557836 */ /* 0x040fe20000000000 */
[C---:B------:R-:W-:Y:S01]  /*3c10*/  ISETP.GE.AND P0, PT, R84.reuse, R19, PT ;  /* 0x000000135400720c */ /* 0x040fe20003f06270 */
[----:B------:R-:W-:Y:S01]  /*3c20*/  VIADD R84, R84, 0x19 ;  /* 0x0000001954547836 */ /* 0x000fe20000000000 */
[----:B------:R-:W-:Y:S02]  /*3c30*/  FSEL R17, R128, -INF , P3 ;  /* 0xff80000080117808 */ /* 0x000fe40001800000 */
[----:B-1----:R-:W-:Y:S02]  /*3c40*/  FSEL R16, R130, -INF , P2 ;  /* 0xff80000082107808 */ /* 0x002fe40001000000 */
        /* <DEDUP_REMOVED lines=58> */
.L_x_2324:
        /* <DEDUP_REMOVED lines=45> */
[----:B------:R-:W-:Y:S01]  /*42c0*/  MUFU.EX2 R209, R209 ;  /* 0x000000d100d17308 */ /* 0x000fe20000000800 */
[----:B------:R-:W-:Y:S01]  /*42d0*/  FMUL.FTZ R131, R131, UR12 ;  /* 0x0000000c83837c20 */ /* 0x000fe20008410000 */
[----:B------:R-:W-:Y:S01]  /*42e0*/  FMUL.FTZ R196, R196, UR12 ;  /* 0x0000000cc4c47c20 */ /* 0x000fe20008410000 */
[----:B------:R-:W-:Y:S07]  /*42f0*/  FMUL.FTZ R197, R197, UR12 ;  /* 0x0000000cc5c57c20 */ /* 0x000fee0008410000 */
[----:B------:R-:W-:Y:S01]  /*4300*/  MUFU.EX2 R212, R212 ;  /* 0x000000d400d47308 */ /* 0x000fe20000000800 */
[----:B------:R-:W-:Y:S01]  /*4310*/  FMUL.FTZ R198, R198, UR12 ;  /* 0x0000000cc6c67c20 */ /* 0x000fe20008410000 */
[----:B------:R-:W-:Y:S01]  /*4320*/  FMUL.FTZ R199, R199, UR12 ;  /* 0x0000000cc7c77c20 */ /* 0x000fe20008410000 */
[----:B------:R-:W-:Y:S07]  /*4330*/  FFMA.FTZ R200, -R200, R200, 1 ;  /* 0x3f800000c8c87423 */ /* 0x000fee00000101c8 */
[----:B------:R-:W-:Y:S01]  /*4340*/  MUFU.EX2 R211, R211 ;  /* 0x000000d300d37308 */ /* 0x000fe20000000800 */
[----:B------:R-:W-:Y:S01]  /*4350*/  FFMA.FTZ R201, -R201, R201, 1 ;  /* 0x3f800000c9c97423 */ /* 0x000fe200000101c9 */
[----:B------:R-:W-:Y:S01]  /*4360*/  FFMA.FTZ R202, -R202, R202, 1 ;  /* 0x3f800000caca7423 */ /* 0x000fe200000101ca */
[----:B------:R-:W-:Y:S07]  /*4370*/  FFMA.FTZ R203, -R203, R203, 1 ;  /* 0x3f800000cbcb7423 */ /* 0x000fee00000101cb */
[----:B------:R-:W-:Y:S01]  /*4380*/  MUFU.EX2 R208, R208 ;  /* 0x000000d000d07308 */ /* 0x000fe20000000800 */
[----:B------:R-:W-:Y:S01]  /*4390*/  FMUL.FTZ R200, R200, UR12 ;  /* 0x0000000cc8c87c20 */ /* 0x000fe20008410000 */
[----:B------:R-:W-:Y:S01]  /*43a0*/  FMUL.FTZ R201, R201, UR12 ;  /* 0x0000000cc9c97c20 */ /* 0x000fe20008410000 */
[----:B------:R-:W-:Y:S07]  /*43b0*/  FMUL.FTZ R202, R202, UR12 ;  /* 0x0000000ccaca7c20 */ /* 0x000fee0008410000 */
[----:B------:R-:W-:Y:S01]  /*43c0*/  MUFU.EX2 R221, R221 ;  /* 0x000000dd00dd7308 */ /* 0x000fe20000000800 */
[----:B------:R-:W-:Y:S09]  /*43d0*/  FMUL.FTZ R203, R203, UR12 ;  /* 0x0000000ccbcb7c20 */ /* 0x000ff20008410000 */
[----:B------:R-:W-:Y:S10]  /*43e0*/  MUFU.EX2 R223, R223 ;  /* 0x000000df00df7308 */ /* 0x000ff40000000800 */
[----:B------:R-:W4:Y:S10]  /*43f0*/  MUFU.EX2 R222, R222 ;  /* 0x000000de00de7308 */ /* 0x000f340000000800 */
        /* <DEDUP_REMOVED lines=16> */
[----:B------:R-:W-:Y:S02]  /*4500*/  LOP3.LUT R121, R121, 0x38, R233, 0xf8, !PT ;  /* 0x0000003879797812 */ /* 0x000fe400078ef8e9 */
        /* <DEDUP_REMOVED lines=8> */
[----:B------:R-:W-:Y:S03]  /*4590*/  LOP3.LUT P3, RZ, R234, 0x4, RZ, 0xc0, !PT ;  /* 0x00000004eaff7812 */ /* 0x000fe6000786c0ff */
[----:B------:R2:W-:Y:S01]  /*45a0*/  STS [R218+0x2a400], R4 ;  /* 0x02a40004da007388 */ /* 0x0005e20000000800 */
[----:B----4-:R-:W-:Y:S02]  /*45b0*/  F2FP.F16.F32.PACK_AB R5, R213, R214 ;  /* 0x000000d6d505723e */ /* 0x010fe400000000ff */
[----:B------:R-:W-:Y:S02]  /*45c0*/  SEL R217, R217, 0xfffffff0, !P3 ;  /* 0xfffffff0d9d97807 */ /* 0x000fe40005800000 */
[C---:B------:R-:W-:Y:S02]  /*45d0*/  IADD3 R216, PT, PT, R218.reuse, 0x2a020, RZ ;  /* 0x0002a020dad87810 */ /* 0x040fe40007ffe0ff */
[----:B------:R-:W-:Y:S02]  /*45e0*/  IADD3 R215, PT, PT, R218, R217, RZ ;  /* 0x000000d9dad77210 */ /* 0x000fe40007ffe0ff */
[----:B------:R-:W-:Y:S02]  /*45f0*/  SHF.R.U32.HI R235, RZ, 0x1, R234 ;  /* 0x00000001ffeb7819 */ /* 0x000fe400000116ea */
[----:B------:R-:W-:Y:S01]  /*4600*/  LOP3.LUT R117, R119, 0x200, RZ, 0xc0, !PT ;  /* 0x0000020077757812 */ /* 0x000fe200078ec0ff */
[----:B------:R3:W-:Y:S01]  /*4610*/  STS [R215+0x2a000], R5 ;  /* 0x02a00005d7007388 */ /* 0x0007e20000000800 */
[----:B------:R-:W-:Y:S02]  /*4620*/  LOP3.LUT R116, R121, 0x8, R235, 0x78, !PT ;  /* 0x0000000879747812 */ /* 0x000fe400078e78eb */
[----:B------:R-:W-:Y:S02]  /*4630*/  LOP3.LUT R125, R117, 0xc00, R118, 0xf8, !PT ;  /* 0x00000c00757d7812 */ /* 0x000fe400078ef876 */
[----:B------:R-:W-:Y:S02]  /*4640*/  F2FP.F16.F32.PACK_AB R6, R222, R223 ;  /* 0x000000dfde06723e */ /* 0x000fe400000000ff */
[----:B------:R-:W-:Y:S02]  /*4650*/  LOP3.LUT R125, R125, R116, RZ, 0xfc, !PT ;  /* 0x000000747d7d7212 */ /* 0x000fe400078efcff */
[----:B-1----:R-:W-:Y:S02]  /*4660*/  IADD3 R3, PT, PT, R218, 0x2a000, RZ ;  /* 0x0002a000da037810 */ /* 0x002fe40007ffe0ff */
[----:B------:R-:W-:Y:S02]  /*4670*/  LEA R125, R125, UR4, 0x1 ;  /* 0x000000047d7d7c11 */ /* 0x000fe4000f8e08ff */
[----:B--2---:R-:W-:Y:S02]  /*4680*/  F2FP.F16.F32.PACK_AB R4, R209, R210 ;  /* 0x000000d2d104723e */ /* 0x004fe400000000ff */
[----:B------:R-:W-:Y:S02]  /*4690*/  @P0 IADD3 R216, PT, PT, R3, -0x20, RZ ;  /* 0xffffffe003d80810 */ /* 0x000fe40007ffe0ff */
[----:B------:R-:W-:Y:S01]  /*46a0*/  F2FP.F16.F32.PACK_AB R3, R211, R212 ;  /* 0x000000d4d303723e */ /* 0x000fe200000000ff */
[----:B------:R1:W-:Y:S01]  /*46b0*/  STS [R215+0x2a400], R4 ;  /* 0x02a40004d7007388 */ /* 0x0003e20000000800 */
[----:B------:R-:W-:Y:S02]  /*46c0*/  LEA R230, R230, UR4, 0x1 ;  /* 0x00000004e6e67c11 */ /* 0x000fe4000f8e08ff */
[----:B------:R-:W-:Y:S03]  /*46d0*/  LOP3.LUT P0, RZ, R234, 0x2, RZ, 0xc0, !PT ;  /* 0x00000002eaff7812 */ /* 0x000fe6000780c0ff */
[----:B------:R2:W-:Y:S01]  /*46e0*/  STS [R216], R3 ;  /* 0x00000003d8007388 */ /* 0x0005e20000000800 */
[----:B------:R-:W-:Y:S02]  /*46f0*/  SEL R232, R232, 0xffffffc0, !P3 ;  /* 0xffffffc0e8e87807 */ /* 0x000fe40005800000 */
[----:B---3--:R-:W-:Y:S02]  /*4700*/  F2FP.F16.F32.PACK_AB R5, R219, R220 ;  /* 0x000000dcdb05723e */ /* 0x008fe400000000ff */
[----:B------:R-:W-:Y:S02]  /*4710*/  SEL R231, R231, 0xffffffe0, !P0 ;  /* 0xffffffe0e7e77807 */ /* 0x000fe40004000000 */
[C---:B------:R-:W-:Y:S02]  /*4720*/  IADD3 R123, PT, PT, R125.reuse, R232, RZ ;  /* 0x000000e87d7b7210 */ /* 0x040fe40007ffe0ff */
[----:B------:R-:W-:Y:S02]  /*4730*/  IADD3 R124, PT, PT, R125, R231, RZ ;  /* 0x000000e77d7c7210 */ /* 0x000fe40007ffe0ff */
[CC--:B------:R-:W-:Y:S02]  /*4740*/  IADD3 R229, PT, PT, R231.reuse, R230.reuse, RZ ;  /* 0x000000e6e7e57210 */ /* 0x0c0fe40007ffe0ff */
[----:B------:R-:W-:Y:S02]  /*4750*/  IADD3 R228, PT, PT, R232, R230, RZ ;  /* 0x000000e6e8e47210 */ /* 0x000fe40007ffe0ff */
[----:B------:R-:W-:Y:S02]  /*4760*/  IADD3 R122, PT, PT, R231, R123, RZ ;  /* 0x0000007be77a7210 */ /* 0x000fe40007ffe0ff */
[----:B------:R-:W-:Y:S02]  /*4770*/  LOP3.LUT R120, R120, 0x20, RZ, 0xc0, !PT ;  /* 0x0000002078787812 */ /* 0x000fe400078ec0ff */
[----:B-1----:R-:W-:Y:S02]  /*4780*/  IADD3 R4, PT, PT, R217, R216, RZ ;  /* 0x000000d8d9047210 */ /* 0x002fe40007ffe0ff */
[----:B--2---:R-:W-:Y:S05]  /*4790*/  F2FP.F16.F32.PACK_AB R3, R221, R208 ;  /* 0x000000d0dd03723e */ /* 0x004fea00000000ff */
        /* <DEDUP_REMOVED lines=122> */
[----:B------:R-:W-:Y:S02]  /*4f40*/  LOP3.LUT R237, R84, 0x38, R233, 0x78, !PT ;  /* 0x0000003854ed7812 */ /* 0x000fe400078e78e9 */
[C---:B------:R-:W-:Y:S02]  /*4f50*/  IADD3 R84, PT, PT, R236.reuse, 0x2a000, RZ ;  /* 0x0002a000ec547810 */ /* 0x040fe40007ffe0ff */
[----:B------:R-:W-:Y:S01]  /*4f60*/  IADD3 R112, PT, PT, R236, 0x2a040, RZ ;  /* 0x0002a040ec707810 */ /* 0x000fe20007ffe0ff */
[C---:B-1----:R-:W-:Y:S03]  /*4f70*/  HMMA.16816.F32 R12, R108.reuse, R88, R12 ;  /* 0x000000586c0c723c */ /* 0x042fe6000000180c */
        /* <DEDUP_REMOVED lines=34> */
[----:B------:R-:W-:Y:S01]  /*51a0*/  LOP3.LUT R237, R237, 0x200, R119, 0xf8, !PT ;  /* 0x00000200eded7812 */ /* 0x000fe200078ef877 */
[----:B------:R-:W-:Y:S01]  /*51b0*/  FMUL.FTZ R13, R211, R13 ;  /* 0x0000000dd30d7220 */ /* 0x000fe20000410000 */
[----:B------:R-:W-:Y:S01]  /*51c0*/  FMUL.FTZ R14, R208, R14 ;  /* 0x0000000ed00e7220 */ /* 0x000fe20000410000 */
[----:B------:R-:W-:Y:S01]  /*51d0*/  @P3 IADD3 R112, PT, PT, R84, -0x40, RZ ;  /* 0xffffffc054703810 */ /* 0x000fe20007ffe0ff */
        /* <DEDUP_REMOVED lines=41> */
.L_x_2325:
[----:B------:R-:W-:Y:S01]  /*5470*/  FFMA.FTZ R205, -R205, R205, 1 ;  /* 0x3f800000cdcd7423 */ /* 0x000fe200000101cd */
[----:B------:R-:W-:Y:S01]  /*5480*/  FFMA.FTZ R207, -R207, R207, 1 ;  /* 0x3f800000cfcf7423 */ /* 0x000fe200000101cf */
[----:B------:R-:W-:Y:S01]  /*5490*/  FFMA.FTZ R204, -R204, R204, 1 ;  /* 0x3f800000cccc7423 */ /* 0x000fe200000101cc */
[----:B------:R-:W-:Y:S01]  /*54a0*/  FFMA.FTZ R206, -R206, R206, 1 ;  /* 0x3f800000cece7423 */ /* 0x000fe200000101ce */
[----:B------:R-:W-:Y:S01]  /*54b0*/  FMUL.FTZ R205, R205, UR12 ;  /* 0x0000000ccdcd7c20 */ /* 0x000fe20008410000 */
[----:B------:R-:W-:Y:S01]  /*54c0*/  FMUL.FTZ R207, R207, UR12 ;  /* 0x0000000ccfcf7c20 */ /* 0x000fe20008410000 */
[----:B------:R-:W-:Y:S01]  /*54d0*/  FMUL.FTZ R204, R204, UR12 ;  /* 0x0000000ccccc7c20 */ /* 0x000fe20008410000 */
[----:B------:R-:W-:Y:S01]  /*54e0*/  FMUL.FTZ R206, R206, UR12 ;  /* 0x0000000ccece7c20 */ /* 0x000fe20008410000 */
[----:B------:R-:W-:Y:S01]  /*54f0*/  STS [R218+0x28000], R4 ;  /* 0x02800004da007388 */ /* 0x000fe20000000800 */
[----:B------:R-:W-:Y:S01]  /*5500*/  FMUL.FTZ R17, R17, R205 ;  /* 0x000000cd11117220 */ /* 0x000fe20000410000 */
[----:B------:R-:W-:Y:S01]  /*5510*/  FMUL.FTZ R19, R19, R207 ;  /* 0x000000cf13137220 */ /* 0x000fe20000410000 */
[----:B------:R-:W-:Y:S03]  /*5520*/  FMUL.FTZ R16, R16, R204 ;  /* 0x000000cc10107220 */ /* 0x000fe60000410000 */
[----:B------:R-:W-:Y:S01]  /*5530*/  STS [R218+0x28400], R6 ;  /* 0x02840006da007388 */ /* 0x000fe20000000800 */
[----:B------:R-:W-:Y:S01]  /*5540*/  FMUL.FTZ R18, R18, R206 ;  /* 0x000000ce12127220 */ /* 0x000fe20000410000 */
[----:B------:R-:W-:Y:S01]  /*5550*/  F2FP.F16.F32.PACK_AB R12, R13, R12 ;  /* 0x0000000c0d0c723e */ /* 0x000fe200000000ff */
[----:B------:R-:W2:Y:S01]  /*5560*/  LDC R250, c[0x0][0x44c] ;  /* 0x00011300fffa7b82 */ /* 0x000ea20000000800 */
[----:B------:R-:W-:Y:S02]  /*5570*/  F2FP.F16.F32.PACK_AB R14, R15, R14 ;  /* 0x0000000e0f0e723e */ /* 0x000fe400000000ff */
[----:B------:R-:W-:Y:S01]  /*5580*/  STS [R215+0x28000], R8 ;  /* 0x02800008d7007388 */ /* 0x000fe20000000800 */
[----:B------:R-:W-:Y:S02]  /*5590*/  F2FP.F16.F32.PACK_AB R16, R17, R16 ;  /* 0x000000101110723e */ /* 0x000fe400000000ff */
[----:B------:R-:W-:Y:S03]  /*55a0*/  F2FP.F16.F32.PACK_AB R18, R19, R18 ;  /* 0x000000121312723e */ /* 0x000fe600000000ff */
[----:B------:R-:W-:Y:S01]  /*55b0*/  STS [R215+0x28400], R10 ;  /* 0x0284000ad7007388 */ /* 0x000fe20000000800 */
[----:B------:R-:W-:Y:S02]  /*55c0*/  IADD3 R217, PT, PT, R217, R216, RZ ;  /* 0x000000d8d9d97210 */ /* 0x000fe40007ffe0ff */
[----:B------:R-:W-:Y:S03]  /*55d0*/  LEA R237, R237, UR4, 0x1 ;  /* 0x00000004eded7c11 */ /* 0x000fe6000f8e08ff */
        /* <DEDUP_REMOVED lines=126> */
.L_x_2326:
        /* <DEDUP_REMOVED lines=24> */
[----:B------:R-:W-:Y:S04]  /*5f40*/  LDSM.16.MT88.4 R220, [R237+0x19000] ;  /* 0x01900000eddc783b */ /* 0x000fe80000004200 */
[----:B------:R-:W-:Y:S01]  /*5f50*/  STL.64 [R1+0x8], R20 ;  /* 0x0000081401007387 */ /* 0x000fe20000100a00 */
[-C--:B-1----:R-:W-:Y:S03]  /*5f60*/  HMMA.16816.F32 R4, R128, R16.reuse, RZ ;  /* 0x000000108004723c */ /* 0x082fe600000018ff */
[----:B------:R-:W-:Y:S05]  /*5f70*/  STL.64 [R1], R2 ;  /* 0x0000000201007387 */ /* 0x000fea0000100a00 */
        /* <DEDUP_REMOVED lines=105> */
[----:B------:R-:W-:Y:S02]  /*6610*/  SHF.R.U32.HI R206, RZ, 0x2, R234 ;  /* 0x00000002ffce7819 */ /* 0x000fe400000116ea */
[C---:B------:R-:W-:Y:S02]  /*6620*/  LEA.HI.X.SX32 R223, R250.reuse, R205, 0x5, P0 ;  /* 0x000000cdfadf7211 */ /* 0x040fe400000f2eff */
        /* <DEDUP_REMOVED lines=51> */
[----:B------:R-:W-:Y:S01]  /*6960*/  REDG.E.ADD.F32.FTZ.RN.STRONG.GPU desc[UR34][R4.64+0x100], R88 ;  /* 0x00010058040079a6 */ /* 0x000fe2000c12f322 */
[C---:B------:R-:W-:Y:S02]  /*6970*/  LEA.HI.X.SX32 R197, R250.reuse, R225, 0x5, P0 ;  /* 0x000000e1fac57211 */ /* 0x040fe400000f2eff */
[C---:B------:R-:W-:Y:S01]  /*6980*/  LEA R10, P0, R250.reuse, R196, 0x5 ;  /* 0x000000c4fa0a7211 */ /* 0x040fe200078028ff */
[----:B------:R-:W-:Y:S03]  /*6990*/  REDG.E.ADD.F32.FTZ.RN.STRONG.GPU desc[UR34][R208.64+0x100], R89 ;  /* 0x00010059d00079a6 */ /* 0x000fe6000c12f322 */
[C---:B--2---:R-:W-:Y:S01]  /*69a0*/  LEA.HI.X.SX32 R11, R250.reuse, R197, 0x5, P0 ;  /* 0x000000c5fa0b7211 */ /* 0x044fe200000f2eff */
        /* <DEDUP_REMOVED lines=53> */
[----:B------:R-:W-:Y:S03]  /*6d00*/  IMAD.WIDE R206, R250, -0xc0, R214 ;  /* 0xffffff40face7825 */ /* 0x000fe600078e02d6 */
[----:B------:R-:W-:Y:S01]  /*6d10*/  REDG.E.ADD.F32.FTZ.RN.STRONG.GPU desc[UR34][R214.64+0x280], R111 ;  /* 0x0002806fd60079a6 */ /* 0x000fe2000c12f322 */
[----:B-1----:R-:W-:Y:S01]  /*6d20*/  VIADD R112, R236, 0x40 ;  /* 0x00000040ec707836 */ /* 0x002fe20000000000 */
[----:B------:R-:W-:Y:S02]  /*6d30*/  LEA R86, P0, R250, R206, 0x5 ;  /* 0x000000cefa567211 */ /* 0x000fe400078028ff */
        /* <DEDUP_REMOVED lines=53> */
[----:B------:R2:W5:Y:S04]  /*7090*/  LDL.LU.64 R20, [R1+0x8] ;  /* 0x0000080001147983 */ /* 0x0005680000300a00 */
        /* <DEDUP_REMOVED lines=310> */
.L_x_2328:
[----:B------:R-:W-:Y:S05]  /*8400*/  BRA.U UP1, `(.L_x_2329) ;  /* 0x0000000101307547 */ /* 0x000fea000b800000 */
[----:B------:R-:W2:Y:S01]  /*8410*/  LDCU.64 UR8, c[0x0][0x5c8] ;  /* 0x0000b900ff0877ac */ /* 0x000ea20008000a00 */
[----:B------:R-:W3:Y:S01]  /*8420*/  LDCU.64 UR12, c[0x0][0x5b0] ;  /* 0x0000b600ff0c77ac */ /* 0x000ee20008000a00 */
[----:B------:R-:W-:-:S04]  /*8430*/  USHF.R.S32.HI UR5, URZ, 0x1f, UR40 ;  /* 0x0000001fff057899 */ /* 0x000fc80008011428 */
[----:B--2---:R-:W-:Y:S02]  /*8440*/  UIMAD UR5, UR5, UR8, URZ ;  /* 0x00000008050572a4 */ /* 0x004fe4000f8e02ff */
[----:B------:R-:W-:Y:S02]  /*8450*/  UIMAD.WIDE.U32 UR42, UR40, UR8, URZ ;  /* 0x00000008282a72a5 */ /* 0x000fe4000f8e00ff */
[----:B------:R-:W-:-:S04]  /*8460*/  UIMAD UR5, UR40, UR9, UR5 ;  /* 0x00000009280572a4 */ /* 0x000fc8000f8e0205 */
[----:B------:R-:W-:Y:S01]  /*8470*/  UIADD3 UR41, UPT, UPT, UR43, UR5, URZ ;  /* 0x000000052b297290 */ /* 0x000fe2000fffe0ff */
[----:B------:R-:W-:-:S03]  /*8480*/  UMOV UR40, UR42 ;  /* 0x0000002a00287c82 */ /* 0x000fc60008000000 */
[----:B---3--:R-:W-:-:S04]  /*8490*/  UIMAD.WIDE.U32 UR40, UR37, UR12, UR40 ;  /* 0x0000000c252872a5 */ /* 0x008fc8000f8e0028 */
[----:B------:R-:W-:-:S06]  /*84a0*/  UIMAD UR13, UR37, UR13, UR41 ;  /* 0x0000000d250d72a4 */ /* 0x000fcc000f8e0229 */
[----:B------:R-:W-:Y:S01]  /*84b0*/  MOV R5, UR13 ;  /* 0x0000000d00057c02 */ /* 0x000fe20008000f00 */
[----:B------:R-:W-:Y:S06]  /*84c0*/  BRA `(.L_x_2330) ;  /* 0x0000000000187947 */ /* 0x000fec0003800000 */
.L_x_2329:
[----:B------:R-:W2:Y:S01]  /*84d0*/  LDCU.64 UR8, c[0x0][0x5c8] ;  /* 0x0000b900ff0877ac */ /* 0x000ea20008000a00 */
[----:B------:R-:W-:-:S04]  /*84e0*/  UIADD3 UR5, UPT, UPT, UR40, UR41, URZ ;  /* 0x0000002928057290 */ /* 0x000fc8000fffe0ff */
[----:B--2---:R-:W-:Y:S02]  /*84f0*/  UIMAD.WIDE.U32 UR40, UR5, UR8, URZ ;  /* 0x00000008052872a5 */ /* 0x004fe4000f8e00ff */
[----:B------:R-:W-:-:S04]  /*8500*/  UIMAD UR5, UR5, UR9, URZ ;  /* 0x00000009050572a4 */ /* 0x000fc8000f8e02ff */
[----:B------:R-:W-:-:S06]  /*8510*/  UIADD3 UR5, UPT, UPT, UR41, UR5, URZ ;  /* 0x0000000529057290 */ /* 0x000fcc000fffe0ff */
[----:B------:R-:W-:-:S07]  /*8520*/  MOV R5, UR5 ;  /* 0x0000000500057c02 */ /* 0x000fce0008000f00 */
.L_x_2330:
[----:B------:R-:W-:Y:S01]  /*8530*/  BAR.SYNC.DEFER_BLOCKING 0x0 ;  /* 0x0000000000007b1d */ /* 0x000fe20000010000 */
[----:B-1----:R-:W-:Y:S01]  /*8540*/  LOP3.LUT R2, R233, 0x1f8, RZ, 0xc0, !PT ;  /* 0x000001f8e9027812 */ /* 0x002fe200078ec0ff */
        /* <DEDUP_REMOVED lines=21> */
[----:B------:R-:W-:Y:S01]  /*86a0*/  BSSY.RECONVERGENT B0, `(.L_x_2331) ;  /* 0x0000025000007945 */ /* 0x000fe20003800200 */
[----:B------:R3:W4:Y:S01]  /*86b0*/  LDS.128 R48, [R68+0x19000] ;  /* 0x0190000044307984 */ /* 0x0007220000000c00 */
[----:B------:R-:W-:Y:S01]  /*86c0*/  IMAD.U32 R52, RZ, RZ, UR12 ;  /* 0x0000000cff347e24 */ /* 0x000fe2000f8e00ff */
[----:B------:R-:W-:-:S02]  /*86d0*/  ISETP.GE.AND P2, PT, R53, UR33, PT ;  /* 0x0000002135007c0c */ /* 0x000fc4000bf46270 */
[----:B------:R3:W2:Y:S01]  /*86e0*/  LDS.128 R44, [R68+0x1b000] ;  /* 0x01b00000442c7984 */ /* 0x0006a20000000c00 */
[----:B------:R-:W-:Y:S02]  /*86f0*/  LOP3.LUT R69, R69, 0x38, RZ, 0xc0, !PT ;  /* 0x0000003845457812 */ /* 0x000fe400078ec0ff */
        /* <DEDUP_REMOVED lines=31> */
.L_x_2332:
[----:B------:R-:W-:Y:S05]  /*88f0*/  BSYNC.RECONVERGENT B0 ;  /* 0x0000000000007941 */ /* 0x000fea0003800200 */
.L_x_2331:
        /* <DEDUP_REMOVED lines=16> */
.L_x_2334:
[----:B------:R-:W-:Y:S05]  /*8a00*/  BSYNC.RECONVERGENT B0 ;  /* 0x0000000000007941 */ /* 0x000fea0003800200 */
.L_x_2333:
        /* <DEDUP_REMOVED lines=21> */
.L_x_2336:
[----:B------:R-:W-:Y:S05]  /*8b60*/  BSYNC.RECONVERGENT B0 ;  /* 0x0000000000007941 */ /* 0x000fea0003800200 */
.L_x_2335:
[----:B------:R-:W-:Y:S05]  /*8b70*/  @P2 BRA `(.L_x_2322) ;  /* 0x0000000000302947 */ /* 0x000fea0003800000 */
[----:B------:R-:W5:Y:S01]  /*8b80*/  LDCU.64 UR10, c[0x0][0x568] ;  /* 0x0000ad00ff0a77ac */ /* 0x000f620008000a00 */
[----:B------:R-:W-:Y:S01]  /*8b90*/  MOV R3, R7 ;  /* 0x0000000700037202 */ /* 0x000fe20000000f00 */
[----:B------:R-:W-:Y:S02]  /*8ba0*/  IMAD R70, R70, UR8, RZ ;  /* 0x0000000846467c24 */ /* 0x000fe4000f8e02ff */
        /* <DEDUP_REMOVED lines=9> */
.L_x_2322:
[----:B------:R-:W-:Y:S05]  /*8c40*/  BSYNC.RECONVERGENT B1 ;  /* 0x0000000000017941 */ /* 0x000fea0003800200 */
.L_x_2300:
        /* <DEDUP_REMOVED lines=11> */
.L_x_2338:
        /* <DEDUP_REMOVED lines=16> */
.L_x_2535:


//--------------------- .text._ZN5flash44flash_bwd_dq_dk_dv_loop_seqk_parallel_kernelI23Flash_bwd_kernel_traitsILi256ELi64ELi64ELi8ELi4ELi2ELi2ELb0ELb0EN7cutlass6half_tE19Flash_kernel_traitsILi256ELi64ELi64ELi8ES3_EELb1ELb0ELb1ELb1ELb0ELb0ELb0EEEvNS_16Flash_bwd_paramsE --------------------------
	.section	.text._ZN5flash44flash_bwd_dq_dk_dv_loop_seqk_parallel_kernelI23Flash_bwd_kernel_traitsILi256ELi64ELi64ELi8ELi4ELi2ELi2ELb0ELb0EN7cutlass6half_tE19Flash_kernel_traitsILi256ELi64ELi64ELi8ES3_EELb1ELb0ELb1ELb1ELb0ELb0ELb0EEEvNS_16Flash_bwd_paramsE,"ax",@progbits
	.align	128
        .global         _ZN5flash44flash_bwd_dq_dk_dv_loop_seqk_parallel_kernelI23Flash_bwd_kernel_traitsILi256ELi64ELi64ELi8ELi4ELi2ELi2ELb0ELb0EN7cutlass6half_tE19Flash_kernel_traitsILi256ELi64ELi64ELi8ES3_EELb1ELb0ELb1ELb1ELb0ELb0ELb0EEEvNS_16Flash_bwd_paramsE
        .type           _ZN5flash44flash_bwd_dq_dk_dv_loop_seqk_parallel_kernelI23Flash_bwd_kernel_traitsILi256ELi64ELi64ELi8ELi4ELi2ELi2ELb0ELb0EN7cutlass6half_tE19Flash_kernel_traitsILi256ELi64ELi64ELi8ES3_EELb1ELb0ELb1ELb1ELb0ELb0ELb0EEEvNS_16Flash_bwd_paramsE,@function
        .size           _ZN5flash44flash_bwd_dq_dk_dv_loop_seqk_parallel_kernelI23Flash_bwd_kernel_traitsILi256ELi64ELi64ELi8ELi4ELi2ELi2ELb0ELb0EN7cutlass6half_tE19Flash_kernel_traitsILi256ELi64ELi64ELi8ES3_EELb1ELb0ELb1ELb1ELb0ELb0ELb0EEEvNS_16Flash_bwd_paramsE,(.L_x_2536 - _ZN5flash44flash_bwd_dq_dk_dv_loop_seqk_parallel_kernelI23Flash_bwd_kernel_traitsILi256ELi64ELi64ELi8ELi4ELi2ELi2ELb0ELb0EN7cutlass6half_tE19Flash_kernel_traitsILi256ELi64ELi64ELi8ES3_EELb1ELb0ELb1ELb1ELb0ELb0ELb0EEEvNS_16Flash_bwd_paramsE)
        .other          _ZN5flash44flash_bwd_dq_dk_dv_loop_seqk_parallel_kernelI23Flash_bwd_kernel_traitsILi256ELi64ELi64ELi8ELi4ELi2ELi2ELb0ELb0EN7cutlass6half_tE19Flash_kernel_traitsILi256ELi64ELi64ELi8ES3_EELb1ELb0ELb1ELb1ELb0ELb0ELb0EEEvNS_16Flash_bwd_paramsE,@"STO_CUDA_ENTRY STV_DEFAULT"
_ZN5flash44flash_bwd_dq_dk_dv_loop_seqk_parallel_kernelI23Flash_bwd_kernel_traitsILi256ELi64ELi64ELi8ELi4ELi2ELi2ELb0ELb0EN7cutlass6half_tE19Flash_kernel_traitsILi256ELi64ELi64ELi8ES3_EELb1ELb0ELb1ELb1ELb0ELb0ELb0EEEvNS_16Flash_bwd_paramsE:
.text._ZN5flash44flash_bwd_dq_dk_dv_loop_seqk_parallel_kernelI23Flash_bwd_kernel_traitsILi256ELi64ELi64ELi8ELi4ELi2ELi2ELb0ELb0EN7cutlass6half_tE19Flash_kernel_traitsILi256ELi64ELi64ELi8ES3_EELb1ELb0ELb1ELb1ELb0ELb0ELb0EEEvNS_16Flash_bwd_paramsE:
        /* <DEDUP_REMOVED lines=49> */
.L_x_2397:
        /* <DEDUP_REMOVED lines=54> */
.L_x_2339:
        /* <DEDUP_REMOVED lines=43> */
.L_x_2341:
[----:B------:R-:W1:Y:S01]  /*0920*/  LDCU.64 UR14, c[0x0][0x3b8] ;  /* 0x00007700ff0e77ac */ /* 0x000e620008000a00 */
[----:B------:R-:W-:-:S04]  /*0930*/  UIADD3 UR8, UPT, UPT, UR36, UR38, URZ ;  /* 0x0000002624087290 */ /* 0x000fc8000fffe0ff */
[----:B-1----:R-:W-:Y:S02]  /*0940*/  UIMAD.WIDE.U32 UR54, UR8, UR14, URZ ;  /* 0x0000000e083672a5 */ /* 0x002fe4000f8e00ff */
[----:B------:R-:W-:-:S04]  /*0950*/  UIMAD UR8, UR8, UR15, URZ ;  /* 0x0000000f080872a4 */ /* 0x000fc8000f8e02ff */
[----:B------:R-:W-:-:S06]  /*0960*/  UIADD3 UR8, UPT, UPT, UR55, UR8, URZ ;  /* 0x0000000837087290 */ /* 0x000fcc000fffe0ff */
[----:B------:R-:W-:Y:S02]  /*0970*/  MOV R6, UR8 ;  /* 0x0000000800067c02 */ /* 0x000fe40008000f00 */
.L_x_2342:
        /* <DEDUP_REMOVED lines=40> */
.L_x_2343:
[----:B------:R-:W1:Y:S01]  /*0c00*/  LDCU.64 UR12, c[0x0][0x3c0] ;  /* 0x00007800ff0c77ac */ /* 0x000e620008000a00 */
[----:B------:R-:W-:-:S04]  /*0c10*/  UIADD3 UR8, UPT, UPT, UR36, UR38, URZ ;  /* 0x0000002624087290 */ /* 0x000fc8000fffe0ff */
[----:B-1----:R-:W-:Y:S02]  /*0c20*/  UIMAD.WIDE.U32 UR52, UR8, UR12, URZ ;  /* 0x0000000c083472a5 */ /* 0x002fe4000f8e00ff */
[----:B------:R-:W-:-:S04]  /*0c30*/  UIMAD UR8, UR8, UR13, URZ ;  /* 0x0000000d080872a4 */ /* 0x000fc8000f8e02ff */
[----:B------:R-:W-:-:S06]  /*0c40*/  UIADD3 UR8, UPT, UPT, UR53, UR8, URZ ;  /* 0x0000000835087290 */ /* 0x000fcc000fffe0ff */
[----:B------:R-:W-:-:S07]  /*0c50*/  MOV R7, UR8 ;  /* 0x0000000800077c02 */ /* 0x000fce0008000f00 */
.L_x_2344:
        /* <DEDUP_REMOVED lines=28> */
.L_x_2345:
[----:B------:R-:W-:Y:S02]  /*0e20*/  UIMAD.WIDE.U32 UR10, UR44, UR16, URZ ;  /* 0x000000102c0a72a5 */ /* 0x000fe4000f8e00ff */
[----:B------:R-:W-:-:S04]  /*0e30*/  UIMAD UR8, UR45, UR16, URZ ;  /* 0x000000102d0872a4 */ /* 0x000fc8000f8e02ff */
[----:B------:R-:W-:-:S12]  /*0e40*/  UIADD3 UR8, UPT, UPT, UR11, UR8, URZ ;  /* 0x000000080b087290 */ /* 0x000fd8000fffe0ff */
.L_x_2346:
        /* <DEDUP_REMOVED lines=20> */
.L_x_2347:
[----:B------:R-:W1:Y:S01]  /*0f90*/  LDCU UR58, c[0x0][0x434] ;  /* 0x00008680ff3a77ac */ /* 0x000e620008000800 */
[----:B------:R-:W-:-:S04]  /*0fa0*/  UIMAD UR9, UR23, UR42, UR24 ;  /* 0x0000002a170972a4 */ /* 0x000fc8000f8e0218 */
[----:B-1----:R-:W-:Y:S02]  /*0fb0*/  UIMAD UR58, UR9, UR58, URZ ;  /* 0x0000003a093a72a4 */ /* 0x002fe4000f8e02ff */
.L_x_2348:
        /* <DEDUP_REMOVED lines=11> */
.L_x_2349:
[----:B------:R-:W1:Y:S01]  /*1070*/  LDCU UR57, c[0x0][0x444] ;  /* 0x00008880ff3977ac */ /* 0x000e620008000800 */
[----:B------:R-:W-:-:S04]  /*1080*/  UIMAD UR9, UR23, UR42, UR24 ;  /* 0x0000002a170972a4 */ /* 0x000fc8000f8e0218 */
[----:B-1----:R-:W-:-:S12]  /*1090*/  UIMAD UR57, UR9, UR57, URZ ;  /* 0x00000039093972a4 */ /* 0x002fd8000f8e02ff */
.L_x_2350:
        /* <DEDUP_REMOVED lines=34> */
[----:B------:R-:W-:Y:S01]  /*12c0*/  UIMAD UR49, UR42, UR60, URZ ;  /* 0x0000003c2a3172a4 */ /* 0x000fe2000f8e02ff */
[----:B------:R-:W-:Y:S01]  /*12d0*/  IMAD.U32 R16, RZ, RZ, UR10 ;  /* 0x0000000aff107e24 */ /* 0x000fe2000f8e00ff */
        /* <DEDUP_REMOVED lines=12> */
[----:B------:R-:W-:Y:S01]  /*13a0*/  SHF.R.U32.HI R9, RZ, 0x3, R8 ;  /* 0x00000003ff097819 */ /* 0x000fe20000011608 */
[----:B------:R-:W-:-:S04]  /*13b0*/  USHF.L.U32 UR56, UR49, 0x6, URZ ;  /* 0x0000000631387899 */ /* 0x000fc800080006ff */
        /* <DEDUP_REMOVED lines=9> */
[----:B------:R-:W-:-:S04]  /*1450*/  IMAD.WIDE.U32 R18, R18, UR24, R14 ;  /* 0x0000001812127c25 */ /* 0x000fc8000f8e000e */
[----:B----4-:R-:W-:-:S04]  /*1460*/  IMAD.WIDE.U32 R22, R10, UR21, RZ ;  /* 0x000000150a167c25 */ /* 0x010fc8000f8e00ff */
        /* <DEDUP_REMOVED lines=9> */
[----:B------:R-:W-:-:S02]  /*1500*/  SEL R11, R11, RZ, P3 ;  /* 0x000000ff0b0b7207 */ /* 0x000fc40001800000 */
[----:B------:R-:W-:Y:S02]  /*1510*/  LOP3.LUT R18, R20, 0x40, RZ, 0xfc, !PT ;  /* 0x0000004014127812 */ /* 0x000fe400078efcff */
[----:B------:R-:W-:Y:S01]  /*1520*/  IADD3.X R12, PT, PT, R10, UR53, R11, P1, P0 ;  /* 0x000000350a0c7c10 */ /* 0x000fe20008fe040b */
[----:B------:R-:W-:Y:S01]  /*1530*/  IMAD.U32 R11, RZ, RZ, UR56 ;  /* 0x00000038ff0b7e24 */ /* 0x000fe2000f8e00ff */
[----:B------:R-:W-:Y:S01]  /*1540*/  IADD3 R13, P0, PT, R13, UR56, RZ ;  /* 0x000000380d0d7c10 */ /* 0x000fe2000ff1e0ff */
[----:B------:R-:W-:Y:S01]  /*1550*/  IMAD R10, R9, R3, R15 ;  /* 0x00000003090a7224 */ /* 0x000fe200078e020f */
[C---:B--2---:R-:W-:Y:S01]  /*1560*/  LEA R244, P1, R14.reuse, UR8, 0x1 ;  /* 0x000000080ef47c11 */ /* 0x044fe2000f8208ff */
[----:B------:R-:W-:Y:S01]  /*1570*/  UIMAD.WIDE UR56, UR58, 0x4, UR62 ;  /* 0x000000043a3878a5 */ /* 0x000fe2000f8e023e */
[----:B------:R-:W-:Y:S02]  /*1580*/  LEA.HI.X.SX32 R12, R11, R12, 0x1, P0 ;  /* 0x0000000c0b0c7211 */ /* 0x000fe400000f0eff */
[----:B-1----:R-:W-:Y:S01]  /*1590*/  LEA R240, P0, R13, UR16, 0x2 ;  /* 0x000000100df07c11 */ /* 0x002fe2000f8010ff */
[----:B------:R-:W-:Y:S01]  /*15a0*/  UMOV UR16, UR60 ;  /* 0x0000003c00107c82 */ /* 0x000fe20008000000 */
[----:B------:R-:W-:Y:S01]  /*15b0*/  LEA.HI.X R245, R14, UR9, R10, 0x1, P1 ;  /* 0x000000090ef57c11 */ /* 0x000fe200088f0c0a */
[----:B------:R-:W-:Y:S01]  /*15c0*/  VIADD R14, R9, 0x20 ;  /* 0x00000020090e7836 */ /* 0x000fe20000000000 */
[----:B------:R-:W-:Y:S01]  /*15d0*/  LEA.HI.X R241, R13, UR17, R12, 0x2, P0 ;  /* 0x000000110df17c11 */ /* 0x000fe200080f140c */
[----:B------:R-:W-:Y:S01]  /*15e0*/  UMOV UR17, UR61 ;  /* 0x0000003d00117c82 */ /* 0x000fe20008000000 */
[----:B------:R-:W-:-:S02]  /*15f0*/  IADD3 R10, P0, PT, R9, 0x20, RZ ;  /* 0x00000020090a7810 */ /* 0x000fc40007f1e0ff */
[C---:B------:R-:W-:Y:S02]  /*1600*/  SHF.L.U64.HI R3, R2.reuse, 0x5, R3 ;  /* 0x0000000502037819 */ /* 0x040fe40000010203 */
[----:B------:R-:W-:Y:S01]  /*1610*/  SHF.L.U32 R11, R2, 0x5, RZ ;  /* 0x00000005020b7819 */ /* 0x000fe200000006ff */
        /* <DEDUP_REMOVED lines=14> */
.L_x_2352:
[----:B------:R-:W1:Y:S01]  /*1700*/  LDCU.64 UR10, c[0x0][0x5c0] ;  /* 0x0000b800ff0a77ac */ /* 0x000e620008000a00 */
[----:B------:R-:W-:-:S04]  /*1710*/  UIADD3 UR5, UPT, UPT, UR36, UR38, URZ ;  /* 0x0000002624057290 */ /* 0x000fc8000fffe0ff */
[----:B-1----:R-:W-:Y:S02]  /*1720*/  UIMAD.WIDE.U32 UR16, UR5, UR10, URZ ;  /* 0x0000000a051072a5 */ /* 0x002fe4000f8e00ff */
[----:B------:R-:W-:-:S04]  /*1730*/  UIMAD UR5, UR5, UR11, URZ ;  /* 0x0000000b050572a4 */ /* 0x000fc8000f8e02ff */
[----:B------:R-:W-:-:S06]  /*1740*/  UIADD3 UR5, UPT, UPT, UR17, UR5, URZ ;  /* 0x0000000511057290 */ /* 0x000fcc000fffe0ff */
[----:B------:R-:W-:Y:S02]  /*1750*/  MOV R3, UR5 ;  /* 0x0000000500037c02 */ /* 0x000fe40008000f00 */
.L_x_2353:
        /* <DEDUP_REMOVED lines=12> */
.L_x_2354:
[----:B------:R-:W1:Y:S01]  /*1820*/  LDCU.64 UR8, c[0x0][0x5c8] ;  /* 0x0000b900ff0877ac */ /* 0x000e620008000a00 */
[----:B------:R-:W-:-:S04]  /*1830*/  UIADD3 UR36, UPT, UPT, UR36, UR38, URZ ;  /* 0x0000002624247290 */ /* 0x000fc8000fffe0ff */
[----:B-1----:R-:W-:Y:S02]  /*1840*/  UIMAD.WIDE.U32 UR14, UR36, UR8, URZ ;  /* 0x00000008240e72a5 */ /* 0x002fe4000f8e00ff */
[----:B------:R-:W-:-:S04]  /*1850*/  UIMAD UR36, UR36, UR9, URZ ;  /* 0x00000009242472a4 */ /* 0x000fc8000f8e02ff */
[----:B------:R-:W-:-:S06]  /*1860*/  UIADD3 UR36, UPT, UPT, UR15, UR36, URZ ;  /* 0x000000240f247290 */ /* 0x000fcc000fffe0ff */
[----:B------:R-:W-:Y:S02]  /*1870*/  MOV R0, UR36 ;  /* 0x0000002400007c02 */ /* 0x000fe40008000f00 */
.L_x_2355:
        /* <DEDUP_REMOVED lines=32> */
.L_x_2357:
[----:B------:R-:W-:Y:S05]  /*1a80*/  BSYNC.RECONVERGENT B0 ;  /* 0x0000000000007941 */ /* 0x000fea0003800200 */
.L_x_2356:
        /* <DEDUP_REMOVED lines=19> */
.L_x_2359:
[----:B------:R-:W-:Y:S05]  /*1bc0*/  BSYNC.RECONVERGENT B0 ;  /* 0x0000000000007941 */ /* 0x000fea0003800200 */
.L_x_2358:
        /* <DEDUP_REMOVED lines=29> */
.L_x_2361:
[----:B------:R-:W-:Y:S05]  /*1da0*/  BSYNC.RECONVERGENT B0 ;  /* 0x0000000000007941 */ /* 0x000fea0003800200 */
.L_x_2360:
        /* <DEDUP_REMOVED lines=20> */
.L_x_2351:
        /* <DEDUP_REMOVED lines=38> */
.L_x_2364:
[----:B------:R2:W-:Y:S04]  /*2150*/  STS.128 [R15+0x10000], RZ ;  /* 0x010000ff0f007388 */ /* 0x0005e80000000c00 */
[----:B------:R2:W-:Y:S04]  /*2160*/  STS.128 [R15+0x12000], RZ ;  /* 0x012000ff0f007388 */ /* 0x0005e80000000c00 */
[----:B------:R2:W-:Y:S04]  /*2170*/  STS.128 [R15+0x14000], RZ ;  /* 0x014000ff0f007388 */ /* 0x0005e80000000c00 */
[----:B------:R2:W-:Y:S02]  /*2180*/  STS.128 [R15+0x16000], RZ ;  /* 0x016000ff0f007388 */ /* 0x0005e40000000c00 */
.L_x_2365:
[----:B------:R-:W-:Y:S05]  /*2190*/  BSYNC.RECONVERGENT B0 ;  /* 0x0000000000007941 */ /* 0x000fea0003800200 */
.L_x_2363:
        /* <DEDUP_REMOVED lines=37> */
.L_x_2367:
[----:B------:R-:W-:Y:S05]  /*23f0*/  BSYNC.RECONVERGENT B0 ;  /* 0x0000000000007941 */ /* 0x000fea0003800200 */
.L_x_2366:
        /* <DEDUP_REMOVED lines=29> */
.L_x_2369:
[----:B------:R1:W-:Y:S04]  /*25d0*/  STS.128 [R239], RZ ;  /* 0x000000ffef007388 */ /* 0x0003e80000000c00 */
[----:B------:R1:W-:Y:S04]  /*25e0*/  STS.128 [R239+0x2000], RZ ;  /* 0x002000ffef007388 */ /* 0x0003e80000000c00 */
[----:B------:R1:W-:Y:S04]  /*25f0*/  STS.128 [R239+0x4000], RZ ;  /* 0x004000ffef007388 */ /* 0x0003e80000000c00 */
[----:B------:R1:W-:Y:S02]  /*2600*/  STS.128 [R239+0x6000], RZ ;  /* 0x006000ffef007388 */ /* 0x0003e40000000c00 */
.L_x_2370:
[----:B------:R-:W-:Y:S05]  /*2610*/  BSYNC.RECONVERGENT B0 ;  /* 0x0000000000007941 */ /* 0x000fea0003800200 */
.L_x_2368:
        /* <DEDUP_REMOVED lines=46> */
.L_x_2372:
[----:B------:R-:W-:Y:S05]  /*2900*/  BSYNC.RECONVERGENT B0 ;  /* 0x0000000000007941 */ /* 0x000fea0003800200 */
.L_x_2371:
        /* <DEDUP_REMOVED lines=48> */
.L_x_2374:
[----:B------:R2:W-:Y:S04]  /*2c10*/  STS.128 [R15+0x18000], RZ ;  /* 0x018000ff0f007388 */ /* 0x0005e80000000c00 */
[----:B------:R2:W-:Y:S04]  /*2c20*/  STS.128 [R15+0x1a000], RZ ;  /* 0x01a000ff0f007388 */ /* 0x0005e80000000c00 */
[----:B------:R2:W-:Y:S04]  /*2c30*/  STS.128 [R15+0x1c000], RZ ;  /* 0x01c000ff0f007388 */ /* 0x0005e80000000c00 */
[----:B------:R2:W-:Y:S02]  /*2c40*/  STS.128 [R15+0x1e000], RZ ;  /* 0x01e000ff0f007388 */ /* 0x0005e40000000c00 */
.L_x_2375:
[----:B------:R-:W-:Y:S05]  /*2c50*/  BSYNC.RECONVERGENT B0 ;  /* 0x0000000000007941 */ /* 0x000fea0003800200 */
.L_x_2373:
        /* <DEDUP_REMOVED lines=40> */
.L_x_2377:
[----:B------:R-:W-:Y:S05]  /*2ee0*/  BSYNC.RECONVERGENT B0 ;  /* 0x0000000000007941 */ /* 0x000fea0003800200 */
.L_x_2376:
        /* <DEDUP_REMOVED lines=46> */
.L_x_2379:
[----:B------:R2:W-:Y:S04]  /*31d0*/  STS.128 [R15+0x20000], RZ ;  /* 0x020000ff0f007388 */ /* 0x0005e80000000c00 */
[----:B------:R2:W-:Y:S04]  /*31e0*/  STS.128 [R15+0x22000], RZ ;  /* 0x022000ff0f007388 */ /* 0x0005e80000000c00 */
[----:B------:R2:W-:Y:S04]  /*31f0*/  STS.128 [R15+0x24000], RZ ;  /* 0x024000ff0f007388 */ /* 0x0005e80000000c00 */
[----:B------:R2:W-:Y:S02]  /*3200*/  STS.128 [R15+0x26000], RZ ;  /* 0x026000ff0f007388 */ /* 0x0005e40000000c00 */
.L_x_2380:
[----:B------:R-:W-:Y:S05]  /*3210*/  BSYNC.RECONVERGENT B0 ;  /* 0x0000000000007941 */ /* 0x000fea0003800200 */
.L_x_2378:
        /* <DEDUP_REMOVED lines=39> */
.L_x_2382:
[----:B------:R-:W-:Y:S05]  /*3490*/  BSYNC.RECONVERGENT B0 ;  /* 0x0000000000007941 */ /* 0x000fea0003800200 */
.L_x_2381:
[----:B------:R-:W1:Y:S01]  /*34a0*/  LDCU.64 UR10, c[0x0][0x538] ;  /* 0x0000a700ff0a77ac */ /* 0x000e620008000a00 */
[----:B------:R-:W1:Y:S02]  /*34b0*/  LDC.64 R16, c[0x0][0x528] ;  /* 0x00014a00ff107b82 */ /* 0x000e640000000a00 */
[----:B-1234-:R-:W-:Y:S01]  /*34c0*/  IMAD.SHL.U32 R15, R8, 0x2, RZ ;  /* 0x00000002080f7824 */ /* 0x01efe200078e00ff */
[----:B------:R-:W0:Y:S01]  /*34d0*/  LDGDEPBAR ;  /* 0x00000000000079af */ /* 0x000e220000000000 */
[----:B------:R-:W-:-:S04]  /*34e0*/  UISETP.NE.U32.AND UP0, UPT, UR10, URZ, UPT ;  /* 0x000000ff0a00728c */ /* 0x000fc8000bf05070 */
[----:B------:R-:W-:Y:S01]  /*34f0*/  UISETP.NE.AND.EX UP0, UPT, UR11, URZ, UPT, UP0 ;  /* 0x000000ff0b00728c */ /* 0x000fe2000bf05300 */
[----:B------:R-:W2:Y:S05]  /*3500*/  LDG.E.64 R10, desc[UR34][R16.64+0x8] ;  /* 0x00000822100a7981 */ /* 0x000eaa000c1e1b00 */
[----:B------:R-:W-:Y:S01]  /*3510*/  PLOP3.LUT P0, PT, PT, PT, UP0, 0x80, 0x8 ;  /* 0x000000000008781c */ /* 0x000fe20003f0f008 */
[----:B------:R1:W3:Y:S04]  /*3520*/  LDG.E.64 R6, desc[UR34][R16.64] ;  /* 0x0000002210067981 */ /* 0x0002e8000c1e1b00 */
[----:B------:R-:W4:Y:S01]  /*3530*/  @UP0 LDCU.64 UR8, c[0x0][0x540] ;  /* 0x0000a800ff0807ac */ /* 0x000f220008000a00 */
[----:B------:R-:W-:Y:S01]  /*3540*/  @UP0 UMOV UR12, UR24 ;  /* 0x00000018000c0c82 */ /* 0x000fe20008000000 */
[----:B------:R-:W-:-:S02]  /*3550*/  @UP0 UMOV UR13, URZ ;  /* 0x000000ff000d0c82 */ /* 0x000fc40008000000 */
[----:B----4-:R-:W-:Y:S01]  /*3560*/  @UP0 UIMAD.WIDE.U32 UR12, UR23, UR8, UR12 ;  /* 0x00000008170c02a5 */ /* 0x010fe2000f8e000c */
[C---:B------:R-:W-:Y:S01]  /*3570*/  IMAD.SHL.U32 R3, R8.reuse, 0x40, RZ ;  /* 0x0000004008037824 */ /* 0x040fe200078e00ff */
[----:B------:R-:W-:Y:S01]  /*3580*/  LOP3.LUT R14, R15, 0x20, RZ, 0xc0, !PT ;  /* 0x000000200f0e7812 */ /* 0x000fe200078ec0ff */
[C---:B------:R-:W-:Y:S01]  /*3590*/  IMAD.SHL.U32 R5, R8.reuse, 0x20, RZ ;  /* 0x0000002008057824 */ /* 0x040fe200078e00ff */
[----:B------:R-:W-:Y:S02]  /*35a0*/  @UP0 UIMAD UR9, UR23, UR9, UR13 ;  /* 0x00000009170902a4 */ /* 0x000fe4000f8e020d */
[----:B------:R-:W-:Y:S01]  /*35b0*/  @UP0 ULEA UR10, UP1, UR12, UR10, 0x2 ;  /* 0x0000000a0c0a0291 */ /* 0x000fe2000f8210ff */
[C---:B------:R-:W-:Y:S01]  /*35c0*/  IMAD.SHL.U32 R222, R8.reuse, 0x10, RZ ;  /* 0x0000001008de7824 */ /* 0x040fe200078e00ff */
[----:B------:R-:W-:Y:S01]  /*35d0*/  R2P PR, R8, 0x6 ;  /* 0x0000000608007804 */ /* 0x000fe20000000000 */
[----:B------:R-:W-:Y:S01]  /*35e0*/  IMAD.MOV.U32 R225, RZ, RZ, 0x40 ;  /* 0x00000040ffe17424 */ /* 0x000fe200078e00ff */
[----:B------:R-:W-:-:S02]  /*35f0*/  @UP0 ULEA.HI.X UR11, UR12, UR11, UR9, 0x2, UP1 ;  /* 0x0000000b0c0b0291 */ /* 0x000fc400088f1409 */
[----:B------:R-:W-:Y:S01]  /*3600*/  IMAD.U32 R18, RZ, RZ, UR10 ;  /* 0x0000000aff127e24 */ /* 0x000fe2000f8e00ff */
[----:B------:R-:W-:Y:S01]  /*3610*/  LOP3.LUT R2, R3, 0x200, RZ, 0xc0, !PT ;  /* 0x0000020003027812 */ /* 0x000fe200078ec0ff */
[----:B------:R-:W-:Y:S01]  /*3620*/  IMAD.MOV.U32 R223, RZ, RZ, 0x20 ;  /* 0x00000020ffdf7424 */ /* 0x000fe200078e00ff */
[----:B------:R-:W4:Y:S01]  /*3630*/  @UP0 LDCU UR9, c[0x0][0x458] ;  /* 0x00008b00ff0907ac */ /* 0x000f220008000800 */
[----:B------:R-:W-:Y:S01]  /*3640*/  IMAD.U32 R19, RZ, RZ, UR11 ;  /* 0x0000000bff137e24 */ /* 0x000fe2000f8e00ff */
[----:B------:R-:W-:Y:S01]  /*3650*/  LOP3.LUT R14, R14, 0x18, R9, 0xf8, !PT ;  /* 0x000000180e0e7812 */ /* 0x000fe200078ef809 */
[----:B------:R-:W-:-:S03]  /*3660*/  UIMAD UR12, UR23, UR42, UR24 ;  /* 0x0000002a170c72a4 */ /* 0x000fc6000f8e0218 */
[----:B------:R-:W3:Y:S01]  /*3670*/  @P0 LDG.E R4, desc[UR34][R18.64] ;  /* 0x0000002212040981 */ /* 0x000ee2000c1e1900 */
[----:B------:R-:W-:Y:S01]  /*3680*/  LOP3.LUT R2, R2, 0xc00, R5, 0xf8, !PT ;  /* 0x00000c0002027812 */ /* 0x000fe200078ef805 */
[----:B------:R-:W-:Y:S01]  /*3690*/  IMAD.U32 R232, RZ, RZ, UR5 ;  /* 0x00000005ffe87e24 */ /* 0x000fe2000f8e00ff */
[----:B------:R-:W-:Y:S01]  /*36a0*/  LOP3.LUT R9, R5, 0x200, RZ, 0xc0, !PT ;  /* 0x0000020005097812 */ /* 0x000fe200078ec0ff */
[----:B------:R-:W-:Y:S01]  /*36b0*/  USHF.L.U32 UR12, UR12, 0x5, URZ ;  /* 0x000000050c0c7899 */ /* 0x000fe200080006ff */
[----:B------:R-:W-:Y:S01]  /*36c0*/  LOP3.LUT R15, R15, 0x6, RZ, 0xc0, !PT ;  /* 0x000000060f0f7812 */ /* 0x000fe200078ec0ff */
[----:B------:R-:W-:Y:S01]  /*36d0*/  IMAD.MOV.U32 R235, RZ, RZ, R239 ;  /* 0x000000ffffeb7224 */ /* 0x000fe200078e00ef */
[----:B------:R-:W-:Y:S01]  /*36e0*/  SEL R225, R225, 0xffffffc0, !P2 ;  /* 0xffffffc0e1e17807 */ /* 0x000fe20005000000 */
[----:B------:R-:W-:Y:S01]  /*36f0*/  IMAD.MOV.U32 R231, RZ, RZ, 0x4 ;  /* 0x00000004ffe77424 */ /* 0x000fe200078e00ff */
[----:B------:R-:W-:Y:S02]  /*3700*/  SEL R223, R223, 0xffffffe0, !P1 ;  /* 0xffffffe0dfdf7807 */ /* 0x000fe40004800000 */
[----:B------:R-:W-:-:S02]  /*3710*/  CS2R R190, SRZ ;  /* 0x0000000000be7805 */ /* 0x000fc4000001ff00 */
[----:B------:R-:W-:Y:S01]  /*3720*/  CS2R R188, SRZ ;  /* 0x0000000000bc7805 */ /* 0x000fe2000001ff00 */
[----:B----4-:R-:W4:Y:S01]  /*3730*/  @P0 MUFU.RCP R5, UR9 ;  /* 0x0000000900050d08 */ /* 0x010f220008001000 */
[----:B------:R-:W-:Y:S01]  /*3740*/  LOP3.LUT R222, R9, 0x3800, R222, 0xf8, !PT ;  /* 0x0000380009de7812 */ /* 0x000fe200078ef8de */
[----:B------:R-:W-:Y:S01]  /*3750*/  USHF.R.S32.HI UR14, URZ, 0x1f, UR12 ;  /* 0x0000001fff0e7899 */ /* 0x000fe2000801140c */
        /* <DEDUP_REMOVED lines=8> */
[----:B-1----:R-:W-:Y:S02]  /*37e0*/  LOP3.LUT R17, R12, 0x8, R13, 0x78, !PT ;  /* 0x000000080c117812 */ /* 0x002fe400078e780d */
[----:B------:R-:W-:-:S02]  /*37f0*/  CS2R R182, SRZ ;  /* 0x0000000000b67805 */ /* 0x000fc4000001ff00 */
[----:B------:R-:W-:Y:S02]  /*3800*/  LOP3.LUT R13, R12, 0x8, R8, 0x78, !PT ;  /* 0x000000080c0d7812 */ /* 0x000fe400078e7808 */
[----:B------:R-:W-:Y:S02]  /*3810*/  CS2R R180, SRZ ;  /* 0x0000000000b47805 */ /* 0x000fe4000001ff00 */
[----:B------:R-:W-:Y:S02]  /*3820*/  LOP3.LUT R0, R9, 0x38, R0, 0x78, !PT ;  /* 0x0000003809007812 */ /* 0x000fe400078e7800 */
[----:B------:R-:W-:Y:S02]  /*3830*/  CS2R R174, SRZ ;  /* 0x0000000000ae7805 */ /* 0x000fe4000001ff00 */
[----:B------:R-:W-:Y:S02]  /*3840*/  LOP3.LUT R222, R222, R13, RZ, 0xfc, !PT ;  /* 0x0000000ddede7212 */ /* 0x000fe400078efcff */
[----:B------:R-:W-:-:S02]  /*3850*/  CS2R R172, SRZ ;  /* 0x0000000000ac7805 */ /* 0x000fc4000001ff00 */
[----:B------:R-:W-:Y:S02]  /*3860*/  LOP3.LUT R2, R2, R17, RZ, 0xfc, !PT ;  /* 0x0000001102027212 */ /* 0x000fe400078efcff */
[----:B------:R-:W-:Y:S02]  /*3870*/  CS2R R178, SRZ ;  /* 0x0000000000b27805 */ /* 0x000fe4000001ff00 */
[----:B------:R-:W-:Y:S02]  /*3880*/  LOP3.LUT R0, R0, 0x200, R3, 0xf8, !PT ;  /* 0x0000020000007812 */ /* 0x000fe400078ef803 */
[----:B------:R-:W-:Y:S02]  /*3890*/  CS2R R176, SRZ ;  /* 0x0000000000b07805 */ /* 0x000fe4000001ff00 */
[----:B------:R-:W-:Y:S02]  /*38a0*/  LEA R222, R222, UR25, 0x1 ;  /* 0x00000019dede7c11 */ /* 0x000fe4000f8e08ff */
[----:B------:R-:W-:-:S02]  /*38b0*/  CS2R R170, SRZ ;  /* 0x0000000000aa7805 */ /* 0x000fc4000001ff00 */
[----:B------:R-:W-:Y:S02]  /*38c0*/  LEA R2, R2, UR25, 0x1 ;  /* 0x0000001902027c11 */ /* 0x000fe4000f8e08ff */
[----:B------:R-:W-:Y:S02]  /*38d0*/  CS2R R168, SRZ ;  /* 0x0000000000a87805 */ /* 0x000fe4000001ff00 */
[----:B------:R-:W-:Y:S01]  /*38e0*/  LEA R0, R0, UR25, 0x1 ;  /* 0x0000001900007c11 */ /* 0x000fe2000f8e08ff */
[----:B------:R-:W-:Y:S01]  /*38f0*/  IMAD.IADD R220, R225, 0x1, R222 ;  /* 0x00000001e1dc7824 */ /* 0x000fe200078e02de */
[----:B------:R-:W-:Y:S02]  /*3900*/  IADD3 R232, PT, PT, -R232, UR33, -R15 ;  /* 0x00000021e8e87c10 */ /* 0x000fe4000fffe90f */
        /* <DEDUP_REMOVED lines=50> */
[----:B------:R-:W-:Y:S01]  /*3c30*/  VIADD R2, R2, UR50 ;  /* 0x0000003202027c36 */ /* 0x000fe20008000000 */
[----:B------:R-:W-:Y:S01]  /*3c40*/  UMOV UR23, URZ ;  /* 0x000000ff00177c82 */ /* 0x000fe20008000000 */
[----:B------:R-:W-:Y:S01]  /*3c50*/  VIADD R0, R0, UR50 ;  /* 0x0000003200007c36 */ /* 0x000fe20008000000 */
[----:B------:R-:W-:Y:S01]  /*3c60*/  UIADD3 UR5, UPT, UPT, UR5, -UR44, -UR33 ;  /* 0x8000002c05057290 */ /* 0x000fe2000fffe821 */
[C---:B------:R-:W-:Y:S01]  /*3c70*/  IMAD.IADD R221, R223.reuse, 0x1, R222 ;  /* 0x00000001dfdd7824 */ /* 0x040fe200078e02de */
[----:B------:R-:W1:Y:S01]  /*3c80*/  LDCU UR8, c[0x0][0x440] ;  /* 0x00008800ff0877ac */ /* 0x000e620008000800 */
[----:B------:R-:W-:Y:S01]  /*3c90*/  IMAD.IADD R3, R223, 0x1, R220 ;  /* 0x00000001df037824 */ /* 0x000fe200078e02dc */
[----:B------:R-:W1:Y:S01]  /*3ca0*/  LDCU UR11, c[0x0][0x504] ;  /* 0x0000a080ff0b77ac */ /* 0x000e620008000800 */
[----:B------:R-:W1:Y:S01]  /*3cb0*/  LDCU UR10, c[0x0][0x508] ;  /* 0x0000a100ff0a77ac */ /* 0x000e620008000800 */
[----:B------:R-:W1:Y:S01]  /*3cc0*/  LDCU UR9, c[0x0][0x3e0] ;  /* 0x00007c00ff0977ac */ /* 0x000e620008000800 */
[----:B------:R-:W1:Y:S01]  /*3cd0*/  LDCU UR13, c[0x0][0x45c] ;  /* 0x00008b80ff0d77ac */ /* 0x000e620008000800 */
[----:B------:R-:W-:Y:S01]  /*3ce0*/  USHF.L.U32 UR49, UR49, 0x3, URZ ;  /* 0x0000000331317899 */ /* 0x000fe200080006ff */
[----:B--2---:R-:W-:Y:S01]  /*3cf0*/  IADD3 R234, P4, P3, R10, UR12, R234 ;  /* 0x0000000c0aea7c10 */ /* 0x004fe2000fb9e0ea */
[----:B------:R-:W2:Y:S03]  /*3d00*/  LDCU.U8 UR12, c[0x0][0x4f8] ;  /* 0x00009f00ff0c77ac */ /* 0x000ea60008000000 */
[----:B------:R-:W-:Y:S01]  /*3d10*/  IADD3.X R233, PT, PT, R11, UR14, RZ, P4, P3 ;  /* 0x0000000e0be97c10 */ /* 0x000fe2000a7e64ff */
[----:B------:R-:W4:Y:S01]  /*3d20*/  LDCU UR14, c[0x0][0x590] ;  /* 0x0000b200ff0e77ac */ /* 0x000f220008000800 */
[----:B---3--:R-:W-:-:S02]  /*3d30*/  R2UR UR64, R6 ;  /* 0x00000000064072ca */ /* 0x008fc400000e0000 */
[----:B------:R-:W-:-:S11]  /*3d40*/  R2UR UR65, R7 ;  /* 0x00000000074172ca */ /* 0x000fd600000e0000 */
[----:B------:R-:W-:Y:S02]  /*3d50*/  UIADD3 UR61, UPT, UPT, UR64, -0x61c88647, URZ ;  /* 0x9e3779b9403d7890 */ /* 0x000fe4000fffe0ff */
[----:B------:R-:W-:Y:S02]  /*3d60*/  UIADD3 UR60, UPT, UPT, UR65, -0x4498517b, URZ ;  /* 0xbb67ae85413c7890 */ /* 0x000fe4000fffe0ff */
[----:B----4-:R-:W-:Y:S02]  /*3d70*/  USHF.L.U32 UR14, UR14, 0x6, URZ ;  /* 0x000000060e0e7899 */ /* 0x010fe400080006ff */
[----:B------:R-:W-:Y:S02]  /*3d80*/  UIADD3 UR59, UPT, UPT, UR64, 0x3c6ef372, URZ ;  /* 0x3c6ef372403b7890 */ /* 0x000fe4000fffe0ff */
[----:B------:R-:W-:Y:S02]  /*3d90*/  UIADD3 UR58, UPT, UPT, UR65, 0x76cf5d0a, URZ ;  /* 0x76cf5d0a413a7890 */ /* 0x000fe4000fffe0ff */
[----:B------:R-:W-:Y:S01]  /*3da0*/  UIADD3 UR55, UPT, UPT, UR64, -0x255992d5, URZ ;  /* 0xdaa66d2b40377890 */ /* 0x000fe2000fffe0ff */
[----:B------:R-:W-:-:S05]  /*3db0*/  @P0 FMUL.FTZ R4, R4, R5 ;  /* 0x0000000504040220 */ /* 0x000fca0000410000 */
[----:B------:R-:W-:Y:S01]  /*3dc0*/  @P0 R2UR UR15, R4 ;  /* 0x00000000040f02ca */ /* 0x000fe200000e0000 */
[----:B------:R-:W-:Y:S02]  /*3dd0*/  UIADD3 UR54, UPT, UPT, UR65, 0x32370b8f, URZ ;  /* 0x32370b8f41367890 */ /* 0x000fe4000fffe0ff */
[----:B------:R-:W-:Y:S02]  /*3de0*/  UIADD3 UR53, UPT, UPT, UR64, 0x78dde6e4, URZ ;  /* 0x78dde6e440357890 */ /* 0x000fe4000fffe0ff */
[----:B------:R-:W-:Y:S02]  /*3df0*/  UIADD3 UR52, UPT, UPT, UR65, -0x126145ec, URZ ;  /* 0xed9eba1441347890 */ /* 0x000fe4000fffe0ff */
[----:B------:R-:W-:Y:S02]  /*3e00*/  UIADD3 UR47, UPT, UPT, UR64, 0x1715609d, URZ ;  /* 0x1715609d402f7890 */ /* 0x000fe4000fffe0ff */
[----:B------:R-:W-:Y:S02]  /*3e10*/  UIADD3 UR46, UPT, UPT, UR65, -0x56f99767, URZ ;  /* 0xa9066899412e7890 */ /* 0x000fe4000fffe0ff */
[----:B------:R-:W-:-:S02]  /*3e20*/  UIADD3 UR44, UPT, UPT, UR64, -0x4ab325aa, URZ ;  /* 0xb54cda56402c7890 */ /* 0x000fc4000fffe0ff */
[----:B------:R-:W-:Y:S01]  /*3e30*/  UIADD3 UR42, UPT, UPT, UR65, 0x646e171e, URZ ;  /* 0x646e171e412a7890 */ /* 0x000fe2000fffe0ff */
[----:B-12---:R-:W-:-:S11]  /*3e40*/  @UP0 UMOV UR23, UR15 ;  /* 0x0000000f00170c82 */ /* 0x006fd60008000000 */
.L_x_2387:
[----:B------:R-:W0:Y:S01]  /*3e50*/  LDGDEPBAR ;  /* 0x00000000000079af */ /* 0x000e220000000000 */
[C---:B-----5:R-:W-:Y:S01]  /*3e60*/  IMAD.IADD R117, R2.reuse, 0x1, R223 ;  /* 0x0000000102757824 */ /* 0x060fe200078e02df */
[----:B------:R-:W-:Y:S01]  /*3e70*/  USHF.L.U32 UR62, UR45, 0x6, URZ ;  /* 0x000000062d3e7899 */ /* 0x000fe200080006ff */
[----:B------:R-:W-:Y:S02]  /*3e80*/  IMAD.IADD R116, R2, 0x1, R225 ;  /* 0x0000000102747824 */ /* 0x000fe400078e02e1 */
[----:B------:R-:W-:Y:S01]  /*3e90*/  IMAD.U32 R118, RZ, RZ, UR16 ;  /* 0x00000010ff767e24 */ /* 0x000fe2000f8e00ff */
[----:B------:R-:W-:Y:S01]  /*3ea0*/  UISETP.GE.AND UP0, UPT, UR62, UR5, UPT ;  /* 0x000000053e00728c */ /* 0x000fe2000bf06270 */
[----:B------:R-:W-:Y:S01]  /*3eb0*/  IMAD.U32 R119, RZ, RZ, UR17 ;  /* 0x00000011ff777e24 */ /* 0x000fe2000f8e00ff */
[----:B------:R-:W-:Y:S02]  /*3ec0*/  IADD3 R223, PT, PT, R223, R116, RZ ;  /* 0x00000074dfdf7210 */ /* 0x000fe40007ffe0ff */
[C---:B------:R-:W-:Y:S04]  /*3ed0*/  LEA R120, P0, R238.reuse, R118, 0x2 ;  /* 0x00000076ee787211 */ /* 0x040fe800078010ff */
[C---:B------:R-:W-:Y:S02]  /*3ee0*/  LEA.HI.X R121, R238.reuse, R119, RZ, 0x2, P0 ;  /* 0x00000077ee797211 */ /* 0x040fe400000f14ff */
[----:B------:R-:W-:Y:S04]  /*3ef0*/  LOP3.LUT R119, R238, UR62, RZ, 0xfc, !PT ;  /* 0x0000003eee777c12 */ /* 0x000fe8000f8efcff */
[----:B------:R-:W-:Y:S01]  /*3f00*/  IADD3 R118, PT, PT, R119, R232, RZ ;  /* 0x000000e877767210 */ /* 0x000fe20007ffe0ff */
[----:B------:R-:W-:Y:S04]  /*3f10*/  DEPBAR.LE SB0, 0x0 ;  /* 0x000080000000791a */ /* 0x000fe80000000000 */
[----:B------:R-:W-:Y:S01]  /*3f20*/  BAR.SYNC.DEFER_BLOCKING 0x0 ;  /* 0x0000000000007b1d */ /* 0x000fe20000010000 */
[C---:B------:R-:W-:Y:S01]  /*3f30*/  VIADD R122, R118.reuse, 0x3f ;  /* 0x0000003f767a7836 */ /* 0x040fe20000000000 */
[C---:B------:R-:W-:Y:S01]  /*3f40*/  IADD3 R123, PT, PT, R118.reuse, 0x40, RZ ;  /* 0x00000040767b7810 */ /* 0x040fe20007ffe0ff */
[C---:B------:R-:W-:Y:S03]  /*3f50*/  VIADD R124, R118.reuse, 0x47 ;  /* 0x00000047767c7836 */ /* 0x040fe60000000000 */
[----:B------:R-:W-:Y:S02]  /*3f60*/  IABS R122, R122 ;  /* 0x0000007a007a7213 */ /* 0x000fe40000000000 */
[----:B------:R-:W-:Y:S02]  /*3f70*/  IABS R123, R123 ;  /* 0x0000007b007b7213 */ /* 0x000fe40000000000 */
[----:B------:R-:W-:Y:S02]  /*3f80*/  I2FP.F32.S32 R122, R122 ;  /* 0x0000007a007a7245 */ /* 0x000fe40000201400 */
[----:B------:R-:W-:Y:S02]  /*3f90*/  IABS R124, R124 ;  /* 0x0000007c007c7213 */ /* 0x000fe40000000000 */
[----:B------:R-:W-:Y:S02]  /*3fa0*/  I2FP.F32.S32 R123, R123 ;  /* 0x0000007b007b7245 */ /* 0x000fe40000201400 */
[----:B------:R-:W-:Y:S01]  /*3fb0*/  I2FP.F32.S32 R124, R124 ;  /* 0x0000007c007c7245 */ /* 0x000fe20000201400 */
        /* <DEDUP_REMOVED lines=8> */
[----:B-----5:R-:W5:Y:S05]  /*4040*/  LDG.E R127, desc[UR34][R120.64] ;  /* 0x00000022787f7981 */ /* 0x020f6a000c1e1900 */
[----:B------:R3:W5:Y:S01]  /*4050*/  LDG.E R125, desc[UR34][R120.64+0x20] ;  /* 0x00002022787d7981 */ /* 0x000762000c1e1900 */
[C---:B-1----:R-:W-:Y:S08]  /*4060*/  HMMA.16816.F32 R4, R84.reuse, R88, RZ ;  /* 0x000000585404723c */ /* 0x042ff000000018ff */
[C---:B------:R-:W-:Y:S01]  /*4070*/  HMMA.16816.F32 R8, R84.reuse, R90, RZ ;  /* 0x0000005a5408723c */ /* 0x040fe200000018ff */
[----:B------:R-:W-:Y:S07]  /*4080*/  LDSM.16.M88.4 R88, [R223] ;  /* 0x00000000df58783b */ /* 0x000fee0000000200 */
[C---:B--2---:R-:W-:Y:S08]  /*4090*/  HMMA.16816.F32 R12, R84.reuse, R92, RZ ;  /* 0x0000005c540c723c */ /* 0x044ff000000018ff */
[----:B------:R-:W-:Y:S01]  /*40a0*/  HMMA.16816.F32 R16, R84, R94, RZ ;  /* 0x0000005e5410723c */ /* 0x000fe200000018ff */
[----:B------:R-:W1:Y:S01]  /*40b0*/  LDSM.16.M88.4 R84, [R220+0x18800] ;  /* 0x01880000dc54783b */ /* 0x000e620000000200 */
[C---:B---3--:R-:W-:Y:S04]  /*40c0*/  VIADD R120, R118.reuse, 0x48 ;  /* 0x0000004876787836 */ /* 0x048fe80000000000 */
[----:B------:R-:W2:Y:S01]  /*40d0*/  LDSM.16.M88.4 R92, [R3+0x18000] ;  /* 0x01800000035c783b */ /* 0x000ea20000000200 */
[----:B------:R-:W-:Y:S01]  /*40e0*/  IABS R120, R120 ;  /* 0x0000007800787213 */ /* 0x000fe20000000000 */
[C---:B------:R-:W-:Y:S05]  /*40f0*/  HMMA.16816.F32 R4, R96.reuse, R100, R4 ;  /* 0x000000646004723c */ /* 0x040fea0000001804 */
[----:B------:R-:W-:Y:S02]  /*4100*/  I2FP.F32.S32 R121, R120 ;  /* 0x0000007800797245 */ /* 0x000fe40000201400 */
[C---:B------:R-:W-:Y:S01]  /*4110*/  IADD3 R120, PT, PT, R118.reuse, 0x37, RZ ;  /* 0x0000003776787810 */ /* 0x040fe20007ffe0ff */
[C---:B------:R-:W-:Y:S01]  /*4120*/  HMMA.16816.F32 R8, R96.reuse, R102, R8 ;  /* 0x000000666008723c */ /* 0x040fe20000001808 */
[----:B------:R-:W-:Y:S02]  /*4130*/  LDSM.16.M88.4 R100, [R2+0x2000] ;  /* 0x002000000264783b */ /* 0x000fe40000000200 */
[----:B------:R-:W-:Y:S04]  /*4140*/  IABS R120, R120 ;  /* 0x0000007800787213 */ /* 0x000fe80000000000 */
[----:B------:R-:W-:Y:S01]  /*4150*/  I2FP.F32.S32 R120, R120 ;  /* 0x0000007800787245 */ /* 0x000fe20000201400 */
        /* <DEDUP_REMOVED lines=10> */
[----:B------:R-:W-:Y:S02]  /*4200*/  LDSM.16.M88.4 R108, [R223+0x2000] ;  /* 0x00200000df6c783b */ /* 0x000fe40000000200 */
[C---:B--2---:R-:W-:Y:S08]  /*4210*/  HMMA.16816.F32 R4, R88.reuse, R92, R4 ;  /* 0x0000005c5804723c */ /* 0x044ff00000001804 */
[C---:B------:R-:W-:Y:S01]  /*4220*/  HMMA.16816.F32 R8, R88.reuse, R94, R8 ;  /* 0x0000005e5808723c */ /* 0x040fe20000001808 */
[----:B------:R-:W1:Y:S07]  /*4230*/  LDSM.16.M88.4 R92, [R221+0x1a000] ;  /* 0x01a00000dd5c783b */ /* 0x000e6e0000000200 */
[C---:B---3--:R-:W-:Y:S08]  /*4240*/  HMMA.16816.F32 R12, R88.reuse, R96, R12 ;  /* 0x00000060580c723c */ /* 0x048ff0000000180c */
[----:B------:R-:W-:Y:S01]  /*4250*/  HMMA.16816.F32 R16, R88, R98, R16 ;  /* 0x000000625810723c */ /* 0x000fe20000001810 */
[----:B------:R-:W2:Y:S05]  /*4260*/  LDSM.16.M88.4 R88, [R221+0x1a800] ;  /* 0x01a80000dd58783b */ /* 0x000eaa0000000200 */
[----:B------:R-:W-:Y:S02]  /*4270*/  LDSM.16.M88.4 R96, [R116+0x2000] ;  /* 0x002000007460783b */ /* 0x000fe40000000200 */
[C---:B----4-:R-:W-:Y:S08]  /*4280*/  HMMA.16816.F32 R4, R100.reuse, R104, R4 ;  /* 0x000000686404723c */ /* 0x050ff00000001804 */
[C---:B------:R-:W-:Y:S01]  /*4290*/  HMMA.16816.F32 R8, R100.reuse, R106, R8 ;  /* 0x0000006a6408723c */ /* 0x040fe20000001808 */
[----:B------:R-:W3:Y:S07]  /*42a0*/  LDSM.16.M88.4 R104, [R220+0x1a000] ;  /* 0x01a00000dc68783b */ /* 0x000eee0000000200 */
[C---:B------:R-:W-:Y:S08]  /*42b0*/  HMMA.16816.F32 R12, R100.reuse, R112, R12 ;  /* 0x00000070640c723c */ /* 0x040ff0000000180c */
[----:B------:R-:W-:Y:S01]  /*42c0*/  HMMA.16816.F32 R16, R100, R114, R16 ;  /* 0x000000726410723c */ /* 0x000fe20000001810 */
[----:B------:R-:W4:Y:S05]  /*42d0*/  LDSM.16.M88.4 R100, [R220+0x1a800] ;  /* 0x01a80000dc64783b */ /* 0x000f2a0000000200 */
[----:B------:R-:W4:Y:S02]  /*42e0*/  LDSM.16.M88.4 R112, [R3+0x1a000] ;  /* 0x01a000000370783b */ /* 0x000f240000000200 */
        /* <DEDUP_REMOVED lines=60> */
[----:B------:R-:W1:Y:S07]  /*46b0*/  LDSM.16.M88.4 R84, [R3+0x1e800] ;  /* 0x01e800000354783b */ /* 0x000e6e0000000200 */
[C---:B----4-:R-:W-:Y:S08]  /*46c0*/  HMMA.16816.F32 R4, R92.reuse, R104, R4 ;  /* 0x000000685c04723c */ /* 0x050ff00000001804 */
[C---:B------:R-:W-:Y:S08]  /*46d0*/  HMMA.16816.F32 R8, R92.reuse, R106, R8 ;  /* 0x0000006a5c08723c */ /* 0x040ff00000001808 */
[C---:B------:R-:W-:Y:S08]  /*46e0*/  HMMA.16816.F32 R12, R92.reuse, R112, R12 ;  /* 0x000000705c0c723c */ /* 0x040ff0000000180c */
[----:B------:R-:W-:Y:S08]  /*46f0*/  HMMA.16816.F32 R16, R92, R114, R16 ;  /* 0x000000725c10723c */ /* 0x000ff00000001810 */
[C---:B--2---:R-:W-:Y:S08]  /*4700*/  HMMA.16816.F32 R4, R88.reuse, R100, R4 ;  /* 0x000000645804723c */ /* 0x044ff00000001804 */
[C---:B------:R-:W-:Y:S08]  /*4710*/  HMMA.16816.F32 R8, R88.reuse, R102, R8 ;  /* 0x000000665808723c */ /* 0x040ff00000001808 */
[C---:B-1----:R-:W-:Y:S03]  /*4720*/  HMMA.16816.F32 R12, R88.reuse, R84, R12 ;  /* 0x00000054580c723c */ /* 0x042fe6000000180c */
[----:B------:R-:W-:Y:S01]  /*4730*/  FFMA.FTZ R6, R121, -UR23, R6 ;  /* 0x8000001779067c23 */ /* 0x000fe20008010006 */
[----:B------:R-:W-:Y:S02]  /*4740*/  VIADD R121, R118, 0x38 ;  /* 0x0000003876797836 */ /* 0x000fe40000000000 */
[----:B------:R-:W-:Y:S01]  /*4750*/  FFMA.FTZ R5, R122, -UR23, R5 ;  /* 0x800000177a057c23 */ /* 0x000fe20008010005 */
[C---:B------:R-:W-:Y:S01]  /*4760*/  FFMA.FTZ R4, R123.reuse, -UR23, R4 ;  /* 0x800000177b047c23 */ /* 0x040fe20008010004 */
[----:B------:R-:W-:Y:S01]  /*4770*/  FFMA.FTZ R7, R124, -UR23, R7 ;  /* 0x800000177c077c23 */ /* 0x000fe20008010007 */
[----:B------:R-:W-:Y:S03]  /*4780*/  HMMA.16816.F32 R16, R88, R86, R16 ;  /* 0x000000565810723c */ /* 0x000fe60000001810 */
[----:B------:R-:W-:Y:S01]  /*4790*/  IABS R121, R121 ;  /* 0x0000007900797213 */ /* 0x000fe20000000000 */
[----:B------:R-:W-:Y:S01]  /*47a0*/  FFMA.FTZ R11, R122, -UR23, R11 ;  /* 0x800000177a0b7c23 */ /* 0x000fe2000801000b */
[----:B------:R-:W-:Y:S01]  /*47b0*/  FFMA.FTZ R10, R123, -UR23, R10 ;  /* 0x800000177b0a7c23 */ /* 0x000fe2000801000a */
[C---:B------:R-:W-:Y:S01]  /*47c0*/  VIADD R122, R118.reuse, 0x2f ;  /* 0x0000002f767a7836 */ /* 0x040fe20000000000 */
[----:B------:R-:W-:Y:S01]  /*47d0*/  I2FP.F32.S32 R121, R121 ;  /* 0x0000007900797245 */ /* 0x000fe20000201400 */
[----:B------:R-:W-:Y:S02]  /*47e0*/  VIADD R123, R118, 0x30 ;  /* 0x00000030767b7836 */ /* 0x000fe40000000000 */
[----:B------:R-:W-:Y:S01]  /*47f0*/  FFMA.FTZ R9, R120, -UR23, R9 ;  /* 0x8000001778097c23 */ /* 0x000fe20008010009 */
[----:B------:R-:W-:Y:S01]  /*4800*/  IABS R124, R122 ;  /* 0x0000007a007c7213 */ /* 0x000fe20000000000 */
[C---:B------:R-:W-:Y:S01]  /*4810*/  FFMA.FTZ R8, R121.reuse, -UR23, R8 ;  /* 0x8000001779087c23 */ /* 0x040fe20008010008 */
[----:B------:R-:W-:Y:S01]  /*4820*/  FFMA.FTZ R14, R121, -UR23, R14 ;  /* 0x80000017790e7c23 */ /* 0x000fe2000801000e */
[----:B------:R-:W-:Y:S01]  /*4830*/  IABS R121, R123 ;  /* 0x0000007b00797213 */ /* 0x000fe20000000000 */
[C---:B------:R-:W-:Y:S01]  /*4840*/  VIADD R122, R118.reuse, 0x27 ;  /* 0x00000027767a7836 */ /* 0x040fe20000000000 */
[----:B------:R-:W-:Y:S01]  /*4850*/  IADD3 R123, PT, PT, R118, 0x28, RZ ;  /* 0x00000028767b7810 */ /* 0x000fe20007ffe0ff */
[----:B------:R-:W-:Y:S01]  /*4860*/  FFMA.FTZ R15, R120, -UR23, R15 ;  /* 0x80000017780f7c23 */ /* 0x000fe2000801000f */
[----:B------:R-:W-:Y:S02]  /*4870*/  MOV R118, R124 ;  /* 0x0000007c00767202 */ /* 0x000fe40000000f00 */
[----:B------:R-:W-:Y:S02]  /*4880*/  IABS R123, R123 ;  /* 0x0000007b007b7213 */ /* 0x000fe40000000000 */
[----:B------:R-:W-:Y:S02]  /*4890*/  IABS R122, R122 ;  /* 0x0000007a007a7213 */ /* 0x000fe40000000000 */
[----:B------:R-:W-:Y:S02]  /*48a0*/  I2FP.F32.S32 R121, R121 ;  /* 0x0000007900797245 */ /* 0x000fe40000201400 */
[----:B------:R-:W-:Y:S02]  /*48b0*/  I2FP.F32.S32 R118, R118 ;  /* 0x0000007600767245 */ /* 0x000fe40000201400 */
[----:B------:R-:W-:Y:S01]  /*48c0*/  I2FP.F32.S32 R123, R123 ;  /* 0x0000007b007b7245 */ /* 0x000fe20000201400 */
[C---:B------:R-:W-:Y:S01]  /*48d0*/  FFMA.FTZ R12, R121.reuse, -UR23, R12 ;  /* 0x80000017790c7c23 */ /* 0x040fe2000801000c */
[----:B------:R-:W-:Y:S01]  /*48e0*/  I2FP.F32.S32 R122, R122 ;  /* 0x0000007a007a7245 */ /* 0x000fe20000201400 */
        /* <DEDUP_REMOVED lines=19> */
.L_x_2383:
[----:B------:R-:W1:Y:S01]  /*4a20*/  S2R R3, SR_TID.X ;  /* 0x0000000000037919 */ /* 0x000e620000002100 */
[----:B------:R-:W-:Y:S01]  /*4a30*/  UIADD3 UR50, UPT, UPT, UR33, -UR11, -UR37 ;  /* 0x8000000b21327290 */ /* 0x000fe2000fffe825 */
[----:B------:R-:W-:Y:S01]  /*4a40*/  IMAD.MOV.U32 R85, RZ, RZ, 0x1 ;  /* 0x00000001ff557424 */ /* 0x000fe200078e00ff */
[----:B------:R-:W-:Y:S04]  /*4a50*/  UIADD3 UR15, UPT, UPT, UR33, UR10, -UR37 ;  /* 0x0000000a210f7290 */ /* 0x000fe8000fffe825 */
        /* <DEDUP_REMOVED lines=8> */
[----:B------:R-:W-:Y:S01]  /*4ae0*/  LOP3.LUT R3, R84, 0xe0, R3, 0xf8, !PT ;  /* 0x000000e054037812 */ /* 0x000fe200078ef803 */
[----:B------:R-:W-:Y:S04]  /*4af0*/  IMAD.U32 R84, RZ, RZ, UR39 ;  /* 0x00000027ff547e24 */ /* 0x000fe8000f8e00ff */
[----:B------:R-:W-:Y:S02]  /*4b00*/  IMAD R84, R84, 0x40, R3 ;  /* 0x0000004054547824 */ /* 0x000fe400078e0203 */
[----:B------:R-:W-:Y:S02]  /*4b10*/  IMAD.MOV.U32 R3, RZ, RZ, 0x9 ;  /* 0x00000009ff037424 */ /* 0x000fe400078e00ff */
[C---:B------:R-:W-:Y:S01]  /*4b20*/  VIADD R96, R84.reuse, 0x1 ;  /* 0x0000000154607836 */ /* 0x040fe20000000000 */
[C---:B------:R-:W-:Y:S01]  /*4b30*/  ISETP.GE.AND P0, PT, R84.reuse, R89, PT ;  /* 0x000000595400720c */ /* 0x040fe20003f06270 */
[----:B------:R-:W-:Y:S01]  /*4b40*/  VIADD R94, R84, 0x8 ;  /* 0x00000008545e7836 */ /* 0x000fe20000000000 */
[----:B------:R-:W-:Y:S01]  /*4b50*/  VIADDMNMX R3, R86, R3, UR33, PT ;  /* 0x0000002156037e46 */ /* 0x000fe2000b800103 */
[C---:B------:R-:W-:Y:S01]  /*4b60*/  VIADD R92, R84.reuse, 0x9 ;  /* 0x00000009545c7836 */ /* 0x040fe20000000000 */
[C---:B------:R-:W-:Y:S01]  /*4b70*/  ISETP.GE.AND P4, PT, R84.reuse, R87, PT ;  /* 0x000000575400720c */ /* 0x040fe20003f86270 */
        /* <DEDUP_REMOVED lines=66> */
.L_x_2384:
[----:B------:R-:W1:Y:S01]  /*4fa0*/  S2R R226, SR_TID.X ;  /* 0x0000000000e27919 */ /* 0x000e620000002100 */
[----:B------:R-:W-:Y:S01]  /*4fb0*/  IMAD.U32 R3, RZ, RZ, UR39 ;  /* 0x00000027ff037e24 */ /* 0x000fe2000f8e00ff */
[----:B------:R-:W-:Y:S01]  /*4fc0*/  FSETP.NEU.FTZ.AND P0, PT, R237, -INF , PT ;  /* 0xff800000ed00780b */ /* 0x000fe20003f1d000 */
[----:B------:R-:W-:Y:S01]  /*4fd0*/  IMAD.U32 R84, RZ, RZ, UR45 ;  /* 0x0000002dff547e24 */ /* 0x000fe2000f8e00ff */
[----:B------:R-:W-:Y:S01]  /*4fe0*/  UISETP.GT.AND UP0, UPT, UR45, UR43, UPT ;  /* 0x0000002b2d00728c */ /* 0x000fe2000bf04270 */
[----:B------:R-:W-:Y:S04]  /*4ff0*/  IMAD.WIDE.U32 R90, R234, -0x2daee0ad, RZ ;  /* 0xd2511f53ea5a7825 */ /* 0x000fe800078e00ff */
        /* <DEDUP_REMOVED lines=11> */
[----:B------:R-:W-:Y:S01]  /*50b0*/  SHF.R.U32.HI R228, RZ, 0x1, R226 ;  /* 0x00000001ffe47819 */ /* 0x000fe200000116e2 */
[----:B------:R-:W-:Y:S02]  /*50c0*/  IMAD R84, R84, 0x4, R85 ;  /* 0x0000000454547824 */ /* 0x000fe400078e0255 */
[----:B------:R-:W-:Y:S01]  /*50d0*/  IMAD.SHL.U32 R119, R226, 0x40, RZ ;  /* 0x00000040e2777824 */ /* 0x000fe200078e00ff */
[----:B------:R-:W-:Y:S01]  /*50e0*/  LOP3.LUT R3, R3, UR65, R91, 0x96, !PT ;  /* 0x0000004103037c12 */ /* 0x000fe2000f8e965b */
[----:B------:R-:W-:Y:S03]  /*50f0*/  IMAD.WIDE.U32 R84, R84, -0x326172a9, RZ ;  /* 0xcd9e8d5754547825 */ /* 0x000fe600078e00ff */
[----:B------:R-:W-:Y:S01]  /*5100*/  LOP3.LUT R121, R119, 0x1c0, RZ, 0xc0, !PT ;  /* 0x000001c077797812 */ /* 0x000fe200078ec0ff */
[----:B------:R-:W-:Y:S01]  /*5110*/  IMAD.WIDE.U32 R88, R3, -0x326172a9, RZ ;  /* 0xcd9e8d5703587825 */ /* 0x000fe200078e00ff */
[----:B------:R-:W-:Y:S02]  /*5120*/  LOP3.LUT R3, R233, UR64, R85, 0x96, !PT ;  /* 0x00000040e9037c12 */ /* 0x000fe4000f8e9655 */
[----:B------:R-:W-:Y:S01]  /*5130*/  LOP3.LUT R117, R119, 0x200, RZ, 0xc0, !PT ;  /* 0x0000020077757812 */ /* 0x000fe200078ec0ff */
[----:B------:R-:W-:Y:S01]  /*5140*/  IMAD.SHL.U32 R224, R226, 0x8, RZ ;  /* 0x00000008e2e07824 */ /* 0x000fe200078e00ff */
[----:B------:R-:W-:Y:S01]  /*5150*/  LOP3.LUT R92, R84, UR61, R89, 0x96, !PT ;  /* 0x0000003d545c7c12 */ /* 0x000fe2000f8e9659 */
[----:B------:R-:W-:Y:S04]  /*5160*/  IMAD.WIDE.U32 R86, R3, -0x2daee0ad, RZ ;  /* 0xd2511f5303567825 */ /* 0x000fe800078e00ff */
[----:B------:R-:W-:Y:S01]  /*5170*/  FMUL.FTZ R84, R237, 1.4426950216293334961 ;  /* 0x3fb8aa3bed547820 */ /* 0x000fe20000410000 */
[----:B------:R-:W-:Y:S01]  /*5180*/  LOP3.LUT R121, R121, 0x38, R224, 0xf8, !PT ;  /* 0x0000003879797812 */ /* 0x000fe200078ef8e0 */
[----:B------:R-:W-:Y:S01]  /*5190*/  IMAD.WIDE.U32 R92, R92, -0x2daee0ad, RZ ;  /* 0xd2511f535c5c7825 */ /* 0x000fe200078e00ff */
[----:B------:R-:W-:Y:S02]  /*51a0*/  LOP3.LUT R3, R90, UR60, R87, 0x96, !PT ;  /* 0x0000003c5a037c12 */ /* 0x000fe4000f8e9657 */
[----:B------:R-:W-:Y:S02]  /*51b0*/  FSEL R84, R84, RZ, P0 ;  /* 0x000000ff54547208 */ /* 0x000fe40000000000 */
[----:B------:R-:W-:Y:S01]  /*51c0*/  LOP3.LUT R86, R86, UR58, R93, 0x96, !PT ;  /* 0x0000003a56567c12 */ /* 0x000fe2000f8e965d */
[----:B------:R-:W-:Y:S01]  /*51d0*/  IMAD.WIDE.U32 R90, R3, -0x326172a9, RZ ;  /* 0xcd9e8d57035a7825 */ /* 0x000fe200078e00ff */
[----:B------:R-:W-:Y:S03]  /*51e0*/  SHF.R.U32.HI R3, RZ, 0x2, R226 ;  /* 0x00000002ff037819 */ /* 0x000fe600000116e2 */
[--C-:B------:R-:W-:Y:S01]  /*51f0*/  FFMA.FTZ R17, R17, UR13, -R84.reuse ;  /* 0x0000000d11117c23 */ /* 0x100fe20008010854 */
[----:B------:R-:W-:Y:S01]  /*5200*/  IMAD.WIDE.U32 R86, R86, -0x326172a9, RZ ;  /* 0xcd9e8d5756567825 */ /* 0x000fe200078e00ff */
[----:B------:R-:W-:Y:S03]  /*5210*/  LOP3.LUT R85, R88, UR59, R91, 0x96, !PT ;  /* 0x0000003b58557c12 */ /* 0x000fe6000f8e965b */
[--C-:B------:R-:W-:Y:S01]  /*5220*/  FFMA.FTZ R16, R16, UR13, -R84.reuse ;  /* 0x0000000d10107c23 */ /* 0x100fe20008010854 */
[--C-:B------:R-:W-:Y:S01]  /*5230*/  FFMA.FTZ R12, R12, UR13, -R84.reuse ;  /* 0x0000000d0c0c7c23 */ /* 0x100fe20008010854 */
[----:B------:R-:W-:Y:S01]  /*5240*/  LOP3.LUT R88, R90, UR55, R87, 0x96, !PT ;  /* 0x000000375a587c12 */ /* 0x000fe2000f8e9657 */
[----:B------:R-:W-:Y:S01]  /*5250*/  IMAD.WIDE.U32 R94, R85, -0x2daee0ad, RZ ;  /* 0xd2511f53555e7825 */ /* 0x000fe200078e00ff */
[----:B------:R-:W-:Y:S01]  /*5260*/  LOP3.LUT R90, R120, 0x38, RZ, 0xc0, !PT ;  /* 0x00000038785a7812 */ /* 0x000fe200078ec0ff */
[----:B------:R1:W-:Y:S02]  /*5270*/  MUFU.EX2 R206, R12 ;  /* 0x0000000c00ce7308 */ /* 0x0003e40000000800 */
[--C-:B------:R-:W-:Y:S01]  /*5280*/  FFMA.FTZ R8, R8, UR13, -R84.reuse ;  /* 0x0000000d08087c23 */ /* 0x100fe20008010854 */
[----:B------:R-:W-:Y:S01]  /*5290*/  IMAD.WIDE.U32 R88, R88, -0x2daee0ad, RZ ;  /* 0xd2511f5358587825 */ /* 0x000fe200078e00ff */
[----:B------:R-:W-:Y:S06]  /*52a0*/  LOP3.LUT R3, R90, 0x20, R3, 0x78, !PT ;  /* 0x000000205a037812 */ /* 0x000fec00078e7803 */
[----:B------:R-:W-:Y:S01]  /*52b0*/  MUFU.EX2 R197, R16 ;  /* 0x0000001000c57308 */ /* 0x000fe20000000800 */
[----:B------:R-:W-:Y:S01]  /*52c0*/  LOP3.LUT R90, R92, UR54, R95, 0x96, !PT ;  /* 0x000000365c5a7c12 */ /* 0x000fe2000f8e965f */
[--C-:B------:R-:W-:Y:S01]  /*52d0*/  FFMA.FTZ R9, R9, UR13, -R84.reuse ;  /* 0x0000000d09097c23 */ /* 0x100fe20008010854 */
[--C-:B------:R-:W-:Y:S01]  /*52e0*/  FFMA.FTZ R4, R4, UR13, -R84.reuse ;  /* 0x0000000d04047c23 */ /* 0x100fe20008010854 */
[--C-:B------:R-:W-:Y:S01]  /*52f0*/  FFMA.FTZ R5, R5, UR13, -R84.reuse ;  /* 0x0000000d05057c23 */ /* 0x100fe20008010854 */
[----:B------:R-:W-:Y:S01]  /*5300*/  FFMA.FTZ R13, R13, UR13, -R84 ;  /* 0x0000000d0d0d7c23 */ /* 0x000fe20008010854 */
[----:B------:R-:W-:Y:S01]  /*5310*/  LOP3.LUT R84, R94, UR52, R89, 0x96, !PT ;  /* 0x000000345e547c12 */ /* 0x000fe2000f8e9659 */
[----:B------:R-:W-:Y:S01]  /*5320*/  IMAD.WIDE.U32 R90, R90, -0x326172a9, RZ ;  /* 0xcd9e8d575a5a7825 */ /* 0x000fe200078e00ff */
[----:B------:R-:W-:Y:S02]  /*5330*/  LOP3.LUT R89, R118, 0x200, RZ, 0xc0, !PT ;  /* 0x0000020076597812 */ /* 0x000fe400078ec0ff */
[----:B------:R-:W2:Y:S01]  /*5340*/  MUFU.EX2 R208, R8 ;  /* 0x0000000800d07308 */ /* 0x000ea20000000800 */
[----:B------:R-:W-:Y:S01]  /*5350*/  FMUL.FTZ R87, R236, 1.4426950216293334961 ;  /* 0x3fb8aa3bec577820 */ /* 0x000fe20000410000 */
[----:B------:R-:W-:Y:S01]  /*5360*/  IMAD.WIDE.U32 R84, R84, -0x326172a9, RZ ;  /* 0xcd9e8d5754547825 */ /* 0x000fe200078e00ff */
[----:B------:R-:W-:Y:S07]  /*5370*/  LOP3.LUT R86, R86, UR53, R91, 0x96, !PT ;  /* 0x0000003556567c12 */ /* 0x000fee000f8e965b */
[----:B------:R-:W3:Y:S01]  /*5380*/  MUFU.EX2 R207, R9 ;  /* 0x0000000900cf7308 */ /* 0x000ee20000000800 */
[--C-:B------:R-:W-:Y:S02]  /*5390*/  LOP3.LUT R222, R89, 0x3800, R130.reuse, 0xf8, !PT ;  /* 0x0000380059de7812 */ /* 0x100fe400078ef882 */
[----:B------:R-:W-:Y:S01]  /*53a0*/  LOP3.LUT R130, R3, 0x1c0, R130, 0xf8, !PT ;  /* 0x000001c003827812 */ /* 0x000fe200078ef882 */
[----:B------:R-:W-:Y:S01]  /*53b0*/  IMAD.WIDE.U32 R92, R86, -0x2daee0ad, RZ ;  /* 0xd2511f53565c7825 */ /* 0x000fe200078e00ff */
[----:B------:R-:W-:Y:S05]  /*53c0*/  LOP3.LUT R3, R90, UR47, R85, 0x96, !PT ;  /* 0x0000002f5a037c12 */ /* 0x000fea000f8e9655 */
[----:B------:R-:W-:Y:S01]  /*53d0*/  MUFU.EX2 R205, R13 ;  /* 0x0000000d00cd7308 */ /* 0x000fe20000000800 */
[----:B------:R-:W-:Y:S02]  /*53e0*/  LOP3.LUT R85, R118, 0xc00, RZ, 0xc0, !PT ;  /* 0x00000c0076557812 */ /* 0x000fe400078ec0ff */
[----:B------:R-:W-:Y:S01]  /*53f0*/  LOP3.LUT R88, R88, UR46, R93, 0x96, !PT ;  /* 0x0000002e58587c12 */ /* 0x000fe2000f8e965d */
[----:B------:R-:W-:Y:S01]  /*5400*/  IMAD.WIDE.U32 R90, R3, -0x2daee0ad, RZ ;  /* 0xd2511f53035a7825 */ /* 0x000fe200078e00ff */
[----:B------:R-:W-:Y:S05]  /*5410*/  LOP3.LUT R89, R85, 0x6, R120, 0xf8, !PT ;  /* 0x0000000655597812 */ /* 0x000fea00078ef878 */
[----:B------:R-:W-:Y:S01]  /*5420*/  MUFU.EX2 R209, R5 ;  /* 0x0000000500d17308 */ /* 0x000fe20000000800 */
[----:B------:R-:W-:Y:S02]  /*5430*/  LOP3.LUT R85, R121, 0x8, R226, 0x78, !PT ;  /* 0x0000000879557812 */ /* 0x000fe400078e78e2 */
[----:B------:R-:W-:Y:S01]  /*5440*/  LOP3.LUT R130, R89, R130, RZ, 0xfc, !PT ;  /* 0x0000008259827212 */ /* 0x000fe200078efcff */
[----:B------:R-:W-:Y:S01]  /*5450*/  IMAD.WIDE.U32 R88, R88, -0x326172a9, RZ ;  /* 0xcd9e8d5758587825 */ /* 0x000fe200078e00ff */
[----:B------:R-:W-:Y:S05]  /*5460*/  LOP3.LUT R222, R222, R85, RZ, 0xfc, !PT ;  /* 0x00000055dede7212 */ /* 0x000fea00078efcff */
[----:B------:R-:W-:Y:S01]  /*5470*/  MUFU.EX2 R210, R4 ;  /* 0x0000000400d27308 */ /* 0x000fe20000000800 */
[----:B------:R-:W-:Y:S02]  /*5480*/  PRMT R85, R90, 0x7772, RZ ;  /* 0x000077725a557816 */ /* 0x000fe400000000ff */
[----:B------:R-:W-:Y:S07]  /*5490*/  FSETP.NEU.FTZ.AND P0, PT, R236, -INF , PT ;  /* 0xff800000ec00780b */ /* 0x000fee0003f1d000 */
[----:B------:R-:W-:Y:S01]  /*54a0*/  MUFU.EX2 R198, R17 ;  /* 0x0000001100c67308 */ /* 0x000fe20000000800 */
[----:B------:R-:W-:Y:S02]  /*54b0*/  ISETP.GT.U32.AND P4, PT, R85, UR12, PT ;  /* 0x0000000c55007c0c */ /* 0x000fe4000bf84070 */
[----:B------:R-:W-:Y:S02]  /*54c0*/  FSEL R87, R87, RZ, P0 ;  /* 0x000000ff57577208 */ /* 0x000fe40000000000 */
[----:B------:R-:W-:Y:S02]  /*54d0*/  PRMT R85, R88, 0x7770, RZ ;  /* 0x0000777058557816 */ /* 0x000fe400000000ff */
[----:B------:R-:W-:Y:S01]  /*54e0*/  LOP3.LUT R84, R84, UR44, R89, 0x96, !PT ;  /* 0x0000002c54547c12 */ /* 0x000fe2000f8e9659 */
[--C-:B------:R-:W-:Y:S01]  /*54f0*/  FFMA.FTZ R10, R10, UR13, -R87.reuse ;  /* 0x0000000d0a0a7c23 */ /* 0x100fe20008010857 */
[----:B------:R-:W-:Y:S01]  /*5500*/  ISETP.LE.U32.AND P2, PT, R85, UR12, PT ;  /* 0x0000000c55007c0c */ /* 0x000fe2000bf43070 */
[--C-:B------:R-:W-:Y:S01]  /*5510*/  FFMA.FTZ R11, R11, UR13, -R87.reuse ;  /* 0x0000000d0b0b7c23 */ /* 0x100fe20008010857 */
[--C-:B------:R-:W-:Y:S01]  /*5520*/  FFMA.FTZ R18, R18, UR13, -R87.reuse ;  /* 0x0000000d12127c23 */ /* 0x100fe20008010857 */
[--C-:B------:R-:W-:Y:S01]  /*5530*/  FFMA.FTZ R19, R19, UR13, -R87.reuse ;  /* 0x0000000d13137c23 */ /* 0x100fe20008010857 */
[----:B------:R-:W-:Y:S01]  /*5540*/  PRMT R85, R88, 0x7771, RZ ;  /* 0x0000777158557816 */ /* 0x000fe200000000ff */
[--C-:B------:R-:W-:Y:S01]  /*5550*/  FFMA.FTZ R7, R7, UR13, -R87.reuse ;  /* 0x0000000d07077c23 */ /* 0x100fe20008010857 */
[--C-:B------:R-:W-:Y:S01]  /*5560*/  FFMA.FTZ R6, R6, UR13, -R87.reuse ;  /* 0x0000000d06067c23 */ /* 0x100fe20008010857 */
[--C-:B------:R-:W-:Y:S01]  /*5570*/  FFMA.FTZ R15, R15, UR13, -R87.reuse ;  /* 0x0000000d0f0f7c23 */ /* 0x100fe20008010857 */
[----:B------:R-:W-:Y:S01]  /*5580*/  FFMA.FTZ R14, R14, UR13, -R87 ;  /* 0x0000000d0e0e7c23 */ /* 0x000fe20008010857 */
[----:B------:R-:W-:Y:S01]  /*5590*/  PRMT R87, R90, 0x7770, RZ ;  /* 0x000077705a577816 */ /* 0x000fe200000000ff */
[----:B------:R-:W4:Y:S01]  /*55a0*/  MUFU.EX2 R204, R6 ;  /* 0x0000000600cc7308 */ /* 0x000f220000000800 */
[----:B------:R-:W-:Y:S02]  /*55b0*/  ISETP.GT.U32.AND P6, PT, R85, UR12, PT ;  /* 0x0000000c55007c0c */ /* 0x000fe4000bfc4070 */
[----:B------:R-:W-:Y:S07]  /*55c0*/  ISETP.LE.U32.AND P1, PT, R87, UR12, PT ;  /* 0x0000000c57007c0c */ /* 0x000fee000bf23070 */
[----:B------:R-:W4:Y:S01]  /*55d0*/  MUFU.EX2 R202, R10 ;  /* 0x0000000a00ca7308 */ /* 0x000f220000000800 */
[----:B-1----:R-:W-:Y:S01]  /*55e0*/  PRMT R12, R84, 0x7632, R12 ;  /* 0x00007632540c7816 */ /* 0x002fe2000000000c */
[----:B--2---:R-:W-:Y:S01]  /*55f0*/  @!P2 FADD.FTZ R208, -R208, -RZ ;  /* 0x800000ffd0d0a221 */ /* 0x004fe20000010100 */
[----:B------:R-:W-:Y:S07]  /*5600*/  PRMT R86, R90, 0x7771, RZ ;  /* 0x000077715a567816 */ /* 0x000fee00000000ff */
[----:B------:R-:W1:Y:S01]  /*5610*/  MUFU.EX2 R203, R7 ;  /* 0x0000000700cb7308 */ /* 0x000e620000000800 */
[----:B------:R-:W-:Y:S02]  /*5620*/  LOP3.LUT R12, R12, 0xff, RZ, 0xc0, !PT ;  /* 0x000000ff0c0c7812 */ /* 0x000fe400078ec0ff */
[----:B------:R-:W-:Y:S07]  /*5630*/  LOP3.LUT R3, R92, UR42, R91, 0x96, !PT ;  /* 0x0000002a5c037c12 */ /* 0x000fee000f8e965b */
[----:B------:R-:W-:Y:S01]  /*5640*/  MUFU.EX2 R201, R11 ;  /* 0x0000000b00c97308 */ /* 0x000fe20000000800 */
[----:B------:R-:W-:Y:S01]  /*5650*/  PRMT R16, R88, 0x7772, RZ ;  /* 0x0000777258107816 */ /* 0x000fe200000000ff */
[----:B---3--:R-:W-:Y:S01]  /*5660*/  @P6 FADD.FTZ R207, -R207, -RZ ;  /* 0x800000ffcfcf6221 */ /* 0x008fe20000010100 */
[----:B------:R-:W-:Y:S01]  /*5670*/  SHF.R.U32.HI R8, RZ, 0x18, R84 ;  /* 0x00000018ff087819 */ /* 0x000fe20000011654 */
[----:B------:R-:W-:Y:S01]  /*5680*/  @!P1 FADD.FTZ R197, -R197, -RZ ;  /* 0x800000ffc5c59221 */ /* 0x000fe20000010100 */
[----:B------:R-:W-:Y:S05]  /*5690*/  ISETP.GT.U32.AND P5, PT, R86, UR12, PT ;  /* 0x0000000c56007c0c */ /* 0x000fea000bfa4070 */
[----:B------:R-:W-:Y:S01]  /*56a0*/  MUFU.EX2 R199, R15 ;  /* 0x0000000f00c77308 */ /* 0x000fe20000000800 */
[----:B------:R-:W-:Y:S02]  /*56b0*/  ISETP.LE.U32.AND P6, PT, R12, UR12, PT ;  /* 0x0000000c0c007c0c */ /* 0x000fe4000bfc3070 */
[C---:B------:R-:W-:Y:S07]  /*56c0*/  LOP3.LUT R86, R3.reuse, 0xff, RZ, 0xc0, !PT ;  /* 0x000000ff03567812 */ /* 0x040fee00078ec0ff */
[----:B------:R-:W-:Y:S01]  /*56d0*/  MUFU.EX2 R200, R14 ;  /* 0x0000000e00c87308 */ /* 0x000fe20000000800 */
[----:B------:R-:W-:Y:S02]  /*56e0*/  ISETP.GT.U32.AND P1, PT, R16, UR12, PT ;  /* 0x0000000c10007c0c */ /* 0x000fe4000bf24070 */
[----:B------:R-:W-:Y:S07]  /*56f0*/  ISETP.LE.U32.AND P2, PT, R8, UR12, PT ;  /* 0x0000000c08007c0c */ /* 0x000fee000bf43070 */
[----:B------:R-:W2:Y:S01]  /*5700*/  MUFU.EX2 R131, R18 ;  /* 0x0000001200837308 */ /* 0x000ea20000000800 */
[----:B------:R-:W-:Y:S02]  /*5710*/  LOP3.LUT R8, R3, 0xffff, RZ, 0xc0, !PT ;  /* 0x0000ffff03087812 */ /* 0x000fe400078ec0ff */
[----:B------:R-:W-:Y:S07]  /*5720*/  LOP3.LUT R9, R84, 0xffff, RZ, 0xc0, !PT ;  /* 0x0000ffff54097812 */ /* 0x000fee00078ec0ff */
[----:B------:R-:W3:Y:S01]  /*5730*/  MUFU.EX2 R196, R19 ;  /* 0x0000001300c47308 */ /* 0x000ee20000000800 */
[----:B------:R-:W-:Y:S01]  /*5740*/  ISETP.LE.U32.AND P0, PT, R86, UR12, PT ;  /* 0x0000000c56007c0c */ /* 0x000fe2000bf03070 */
[----:B----4-:R-:W-:Y:S01]  /*5750*/  @!P6 FADD.FTZ R204, -R204, -RZ ;  /* 0x800000ffcccce221 */ /* 0x010fe20000010100 */
[----:B------:R-:W-:Y:S01]  /*5760*/  SHF.R.U32.HI R8, RZ, 0x8, R8 ;  /* 0x00000008ff087819 */ /* 0x000fe20000011608 */
[----:B------:R-:W-:Y:S01]  /*5770*/  @P5 FADD.FTZ R198, -R198, -RZ ;  /* 0x800000ffc6c65221 */ /* 0x000fe20000010100 */
[----:B------:R-:W-:Y:S01]  /*5780*/  SHF.R.U32.HI R9, RZ, 0x8, R9 ;  /* 0x00000008ff097819 */ /* 0x000fe20000011609 */
[----:B------:R-:W-:Y:S01]  /*5790*/  @P1 FADD.FTZ R202, -R202, -RZ ;  /* 0x800000ffcaca1221 */ /* 0x000fe20000010100 */
[----:B------:R-:W-:Y:S01]  /*57a0*/  LOP3.LUT R8, R8, 0xffff, RZ, 0xc0, !PT ;  /* 0x0000ffff08087812 */ /* 0x000fe200078ec0ff */
[----:B-1----:R-:W-:Y:S01]  /*57b0*/  @!P2 FADD.FTZ R203, -R203, -RZ ;  /* 0x800000ffcbcba221 */ /* 0x002fe20000010100 */
[----:B------:R-:W-:Y:S01]  /*57c0*/  LOP3.LUT R84, R84, 0xff, RZ, 0xc0, !PT ;  /* 0x000000ff54547812 */ /* 0x000fe200078ec0ff */
[----:B--2---:R-:W-:Y:S01]  /*57d0*/  @P4 FADD.FTZ R131, -R131, -RZ ;  /* 0x800000ff83834221 */ /* 0x004fe20000010100 */
[----:B------:R-:W-:Y:S02]  /*57e0*/  LOP3.LUT R9, R9, 0xffff, RZ, 0xc0, !PT ;  /* 0x0000ffff09097812 */ /* 0x000fe400078ec0ff */
[----:B------:R-:W-:Y:S01]  /*57f0*/  ISETP.LE.U32.AND P6, PT, R8, UR12, PT ;  /* 0x0000000c08007c0c */ /* 0x000fe2000bfc3070 */
[----:B------:R-:W-:Y:S01]  /*5800*/  @!P0 FADD.FTZ R206, -R206, -RZ ;  /* 0x800000ffcece8221 */ /* 0x000fe20000010100 */
[----:B------:R-:W-:Y:S02]  /*5810*/  PRMT R88, R88, 0x7773, RZ ;  /* 0x0000777358587816 */ /* 0x000fe400000000ff */
[----:B------:R-:W-:Y:S02]  /*5820*/  ISETP.LE.U32.AND P1, PT, R84, UR12, PT ;  /* 0x0000000c54007c0c */ /* 0x000fe4000bf23070 */
[----:B------:R-:W-:Y:S02]  /*5830*/  ISETP.LE.U32.AND P2, PT, R9, UR12, PT ;  /* 0x0000000c09007c0c */ /* 0x000fe4000bf43070 */
[----:B------:R-:W-:Y:S02]  /*5840*/  ISETP.GT.U32.AND P0, PT, R88, UR12, PT ;  /* 0x0000000c58007c0c */ /* 0x000fe4000bf04070 */
[----:B------:R-:W-:Y:S02]  /*5850*/  LEA R130, R130, UR4, 0x1 ;  /* 0x0000000482827c11 */ /* 0x000fe4000f8e08ff */
[----:B------:R-:W-:Y:S01]  /*5860*/  PRMT R4, R3, 0x7632, R4 ;  /* 0x0000763203047816 */ /* 0x000fe20000000004 */
[----:B------:R-:W-:Y:S01]  /*5870*/  @!P6 FADD.FTZ R205, -R205, -RZ ;  /* 0x800000ffcdcde221 */ /* 0x000fe20000010100 */
[----:B------:R-:W-:Y:S01]  /*5880*/  LOP3.LUT P6, RZ, R226, 0x4, RZ, 0xc0, !PT ;  /* 0x00000004e2ff7812 */ /* 0x000fe200078cc0ff */
[----:B------:R-:W-:Y:S01]  /*5890*/  VIADD R212, R130, 0x2a020 ;  /* 0x0002a02082d47836 */ /* 0x000fe20000000000 */
[----:B------:R-:W-:Y:S01]  /*58a0*/  SHF.R.U32.HI R6, RZ, 0x18, R3 ;  /* 0x00000018ff067819 */ /* 0x000fe20000011603 */
[----:B------:R-:W-:Y:S01]  /*58b0*/  @!P1 FADD.FTZ R210, -R210, -RZ ;  /* 0x800000ffd2d29221 */ /* 0x000fe20000010100 */
[----:B------:R-:W-:Y:S01]  /*58c0*/  SEL R129, R129, 0xfffffff0, !P6 ;  /* 0xfffffff081817807 */ /* 0x000fe20007000000 */
[----:B------:R-:W-:Y:S01]  /*58d0*/  @!P2 FADD.FTZ R209, -R209, -RZ ;  /* 0x800000ffd1d1a221 */ /* 0x000fe20000010100 */
[----:B------:R-:W-:Y:S01]  /*58e0*/  F2FP.RELU.F16.F32.PACK_AB R3, R203, R204 ;  /* 0x000000cccb03723e */ /* 0x000fe200000008ff */
[----:B------:R-:W-:Y:S01]  /*58f0*/  @P0 FADD.FTZ R201, -R201, -RZ ;  /* 0x800000ffc9c90221 */ /* 0x000fe20000010100 */
[----:B------:R-:W-:Y:S01]  /*5900*/  F2FP.RELU.F16.F32.PACK_AB R5, R207, R208 ;  /* 0x000000d0cf05723e */ /* 0x000fe200000008ff */
[C---:B------:R-:W-:Y:S01]  /*5910*/  IMAD.IADD R128, R130.reuse, 0x1, R129 ;  /* 0x0000000182807824 */ /* 0x040fe200078e0281 */
[----:B------:R-:W-:Y:S01]  /*5920*/  F2FP.RELU.F16.F32.PACK_AB R9, R209, R210 ;  /* 0x000000d2d109723e */ /* 0x000fe200000008ff */
[----:B------:R1:W-:Y:S01]  /*5930*/  STS [R130+0x2a400], R3 ;  /* 0x02a4000382007388 */ /* 0x0003e20000000800 */
[----:B------:R-:W-:Y:S01]  /*5940*/  F2FP.RELU.F16.F32.PACK_AB R7, R201, R202 ;  /* 0x000000cac907723e */ /* 0x000fe200000008ff */
[----:B------:R-:W-:Y:S01]  /*5950*/  VIADD R211, R130, 0x2a000 ;  /* 0x0002a00082d37836 */ /* 0x000fe20000000000 */
[----:B------:R-:W-:Y:S01]  /*5960*/  LOP3.LUT R4, R4, 0xff, RZ, 0xc0, !PT ;  /* 0x000000ff04047812 */ /* 0x000fe200078ec0ff */
[----:B------:R2:W-:Y:S01]  /*5970*/  STS [R130+0x2a000], R9 ;  /* 0x02a0000982007388 */ /* 0x0005e20000000800 */
[----:B------:R-:W-:Y:S02]  /*5980*/  PRMT R90, R90, 0x7773, RZ ;  /* 0x000077735a5a7816 */ /* 0x000fe400000000ff */
[----:B------:R-:W-:Y:S01]  /*5990*/  ISETP.LE.U32.AND P1, PT, R6, UR12, PT ;  /* 0x0000000c06007c0c */ /* 0x000fe2000bf23070 */
[----:B------:R4:W-:Y:S01]  /*59a0*/  STS [R128+0x2a400], R7 ;  /* 0x02a4000780007388 */ /* 0x0009e20000000800 */
[----:B------:R-:W-:Y:S01]  /*59b0*/  ISETP.LE.U32.AND P2, PT, R4, UR12, PT ;  /* 0x0000000c04007c0c */ /* 0x000fe2000bf43070 */
[----:B------:R-:W-:Y:S01]  /*59c0*/  IMAD.MOV.U32 R4, RZ, RZ, R212 ;  /* 0x000000ffff047224 */ /* 0x000fe200078e00d4 */
[----:B------:R-:W-:Y:S01]  /*59d0*/  ISETP.GT.U32.AND P3, PT, R90, UR12, PT ;  /* 0x0000000c5a007c0c */ /* 0x000fe2000bf64070 */
[----:B------:R4:W-:Y:S01]  /*59e0*/  STS [R128+0x2a000], R5 ;  /* 0x02a0000580007388 */ /* 0x0009e20000000800 */
[----:B------:R-:W-:Y:S02]  /*59f0*/  LOP3.LUT P0, RZ, R226, 0x8, RZ, 0xc0, !PT ;  /* 0x00000008e2ff7812 */ /* 0x000fe4000780c0ff */
[----:B------:R-:W-:Y:S02]  /*5a00*/  LOP3.LUT R116, R121, 0x8, R116, 0x78, !PT ;  /* 0x0000000879747812 */ /* 0x000fe400078e7874 */
[----:B------:R-:W-:Y:S02]  /*5a10*/  F2FP.RELU.F16.F32.PACK_AB R12, R198, R197 ;  /* 0x000000c5c60c723e */ /* 0x000fe400000008ff */
[----:B------:R-:W-:Y:S01]  /*5a20*/  LEA R222, R222, UR4, 0x1 ;  /* 0x00000004dede7c11 */ /* 0x000fe2000f8e08ff */
[----:B------:R-:W-:Y:S01]  /*5a30*/  @!P1 FADD.FTZ R199, -R199, -RZ ;  /* 0x800000ffc7c79221 */ /* 0x000fe20000010100 */
[----:B------:R-:W-:Y:S01]  /*5a40*/  LOP3.LUT P1, RZ, R226, 0x2, RZ, 0xc0, !PT ;  /* 0x00000002e2ff7812 */ /* 0x000fe2000782c0ff */
[----:B------:R-:W-:Y:S01]  /*5a50*/  @!P2 FADD.FTZ R200, -R200, -RZ ;  /* 0x800000ffc8c8a221 */ /* 0x000fe20000010100 */
[----:B------:R-:W-:Y:S01]  /*5a60*/  SEL R225, R225, 0xffffffc0, !P6 ;  /* 0xffffffc0e1e17807 */ /* 0x000fe20007000000 */
[----:B---3--:R-:W-:Y:S01]  /*5a70*/  @P3 FADD.FTZ R196, -R196, -RZ ;  /* 0x800000ffc4c43221 */ /* 0x008fe20000010100 */
[----:B-1----:R-:W-:Y:S01]  /*5a80*/  LOP3.LUT R3, R117, 0xc00, R118, 0xf8, !PT ;  /* 0x00000c0075037812 */ /* 0x002fe200078ef876 */
[----:B------:R-:W-:Y:S01]  /*5a90*/  @P0 VIADD R4, R211, 0xffffffe0 ;  /* 0xffffffe0d3040836 */ /* 0x000fe20000000000 */
[----:B------:R-:W-:Y:S01]  /*5aa0*/  SEL R223, R223, 0xffffffe0, !P1 ;  /* 0xffffffe0dfdf7807 */ /* 0x000fe20004800000 */
[--C-:B------:R-:W-:Y:S01]  /*5ab0*/  IMAD.IADD R220, R225, 0x1, R222.reuse ;  /* 0x00000001e1dc7824 */ /* 0x100fe200078e02de */
[----:B--2---:R-:W-:Y:S01]  /*5ac0*/  F2FP.RELU.F16.F32.PACK_AB R9, R205, R206 ;  /* 0x000000cecd09723e */ /* 0x004fe200000008ff */
[----:B------:R-:W-:Y:S01]  /*5ad0*/  @P0 VIADD R212, R211, 0xffffffe0 ;  /* 0xffffffe0d3d40836 */ /* 0x000fe20000000000 */
[----:B------:R-:W-:Y:S01]  /*5ae0*/  F2FP.RELU.F16.F32.PACK_AB R6, R196, R131 ;  /* 0x00000083c406723e */ /* 0x000fe200000008ff */
[----:B------:R-:W-:Y:S01]  /*5af0*/  IMAD.IADD R221, R223, 0x1, R222 ;  /* 0x00000001dfdd7824 */ /* 0x000fe200078e02de */
[----:B----4-:R-:W-:Y:S01]  /*5b00*/  F2FP.RELU.F16.F32.PACK_AB R7, R199, R200 ;  /* 0x000000c8c707723e */ /* 0x010fe200000008ff */
[----:B------:R-:W-:Y:S01]  /*5b10*/  STS [R4], R9 ;  /* 0x0000000904007388 */ /* 0x000fe20000000800 */
[----:B------:R-:W-:Y:S01]  /*5b20*/  LOP3.LUT R3, R3, R116, RZ, 0xfc, !PT ;  /* 0x0000007403037212 */ /* 0x000fe200078efcff */
[----:B------:R-:W-:Y:S02]  /*5b30*/  IMAD.IADD R5, R129, 0x1, R4 ;  /* 0x0000000181057824 */ /* 0x000fe400078e0204 */
[----:B------:R-:W-:Y:S01]  /*5b40*/  STS [R4+0x400], R7 ;  /* 0x0004000704007388 */ /* 0x000fe20000000800 */
[----:B------:R-:W-:Y:S01]  /*5b50*/  LEA R126, R3, UR4, 0x1 ;  /* 0x00000004037e7c11 */ /* 0x000fe2000f8e08ff */
[----:B------:R-:W-:Y:S01]  /*5b60*/  IMAD.IADD R3, R223, 0x1, R220 ;  /* 0x00000001df037824 */ /* 0x000fe200078e02dc */
[----:B------:R-:W-:Y:S01]  /*5b70*/  LOP3.LUT R120, R120, 0x20, RZ, 0xc0, !PT ;  /* 0x0000002078787812 */ /* 0x000fe200078ec0ff */
[----:B------:R-:W-:Y:S01]  /*5b80*/  STS [R5], R12 ;  /* 0x0000000c05007388 */ /* 0x000fe20000000800 */
[----:B------:R-:W-:Y:S01]  /*5b90*/  FSETP.GE.FTZ.AND P2, PT, R209, RZ, PT ;  /* 0x000000ffd100720b */ /* 0x000fe20003f56000 */
[C---:B------:R-:W-:Y:S01]  /*5ba0*/  IMAD.IADD R123, R126.reuse, 0x1, R223 ;  /* 0x000000017e7b7824 */ /* 0x040fe200078e02df */
[----:B------:R-:W-:Y:S01]  /*5bb0*/  FSETP.GE.FTZ.AND P0, PT, R203, RZ, PT ;  /* 0x000000ffcb00720b */ /* 0x000fe20003f16000 */
[----:B------:R-:W-:Y:S01]  /*5bc0*/  STS [R5+0x400], R6 ;  /* 0x0004000605007388 */ /* 0x000fe20000000800 */
[----:B------:R-:W-:Y:S01]  /*5bd0*/  IMAD.IADD R124, R126, 0x1, R225 ;  /* 0x000000017e7c7824 */ /* 0x000fe200078e02e1 */
[----:B------:R-:W-:Y:S02]  /*5be0*/  FSETP.GE.FTZ.AND P3, PT, R210, RZ, PT ;  /* 0x000000ffd200720b */ /* 0x000fe40003f76000 */
[----:B------:R-:W-:Y:S01]  /*5bf0*/  LDSM.16.M88.4 R16, [R126+0x10000] ;  /* 0x010000007e10783b */ /* 0x000fe20000000200 */
[----:B------:R-:W-:Y:S01]  /*5c00*/  IMAD.IADD R122, R223, 0x1, R124 ;  /* 0x00000001df7a7824 */ /* 0x000fe200078e027c */
[----:B------:R-:W-:Y:S02]  /*5c10*/  FSETP.GE.FTZ.AND P1, PT, R204, RZ, PT ;  /* 0x000000ffcc00720b */ /* 0x000fe40003f36000 */
[----:B------:R-:W-:Y:S04]  /*5c20*/  LOP3.LUT R246, R224, 0x38, RZ, 0xc0, !PT ;  /* 0x00000038e0f67812 */ /* 0x000fe800078ec0ff */
[----:B------:R-:W1:Y:S01]  /*5c30*/  LDSM.16.M88.4 R8, [R222+0x20000] ;  /* 0x02000000de08783b */ /* 0x000e620000000200 */
[C---:B------:R-:W-:Y:S02]  /*5c40*/  LOP3.LUT R249, R246.reuse, 0x40, RZ, 0xfc, !PT ;  /* 0x00000040f6f97812 */ /* 0x040fe400078efcff */
[C---:B------:R-:W-:Y:S02]  /*5c50*/  LOP3.LUT R248, R246.reuse, 0x80, RZ, 0xfc, !PT ;  /* 0x00000080f6f87812 */ /* 0x040fe400078efcff */
[----:B------:R-:W-:Y:S03]  /*5c60*/  LOP3.LUT R247, R246, 0xc0, RZ, 0xfc, !PT ;  /* 0x000000c0f6f77812 */ /* 0x000fe600078efcff */
        /* <DEDUP_REMOVED lines=109> */
[----:B------:R-:W-:Y:S02]  /*6340*/  SHF.R.U32.HI R85, RZ, 0x3, R226 ;  /* 0x00000003ff557819 */ /* 0x000fe400000116e2 */
[----:B------:R-:W-:Y:S01]  /*6350*/  LOP3.LUT R227, R84, R121, RZ, 0x3c, !PT ;  /* 0x0000007954e37212 */ /* 0x000fe200078e3cff */
[C---:B------:R-:W-:Y:S03]  /*6360*/  HMMA.16816.F32 R8, R88.reuse, R102, R8 ;  /* 0x000000665808723c */ /* 0x040fe60000001808 */
[----:B------:R-:W-:Y:S02]  /*6370*/  LOP3.LUT R84, R120, 0x18, R85, 0xf8, !PT ;  /* 0x0000001878547812 */ /* 0x000fe400078ef855 */
[----:B------:R-:W-:Y:S02]  /*6380*/  LOP3.LUT R227, R227, 0x200, R118, 0xf8, !PT ;  /* 0x00000200e3e37812 */ /* 0x000fe400078ef876 */
[----:B------:R-:W-:Y:S01]  /*6390*/  LOP3.LUT R85, R84, 0x1c0, R119, 0xf8, !PT ;  /* 0x000001c054557812 */ /* 0x000fe200078ef877 */
[C---:B---3--:R-:W-:Y:S03]  /*63a0*/  HMMA.16816.F32 R12, R88.reuse, R92, R12 ;  /* 0x0000005c580c723c */ /* 0x048fe6000000180c */
[----:B------:R-:W-:Y:S01]  /*63b0*/  LOP3.LUT R84, R85, 0x38, R224, 0x78, !PT ;  /* 0x0000003855547812 */ /* 0x000fe200078e78e0 */
[----:B-----5:R-:W-:Y:S01]  /*63c0*/  FADD.FTZ R86, -R125, R7 ;  /* 0x000000077d567221 */ /* 0x020fe20000010100 */
[----:B------:R-:W-:Y:S01]  /*63d0*/  LEA R227, R227, UR4, 0x1 ;  /* 0x00000004e3e37c11 */ /* 0x000fe2000f8e08ff */
[C---:B------:R-:W-:Y:S01]  /*63e0*/  FADD.FTZ R4, -R127.reuse, R4 ;  /* 0x000000047f047221 */ /* 0x040fe20000010100 */
[----:B------:R-:W-:Y:S01]  /*63f0*/  LOP3.LUT R229, R84, 0x200, R119, 0xf8, !PT ;  /* 0x0000020054e57812 */ /* 0x000fe200078ef877 */
[----:B------:R-:W-:Y:S01]  /*6400*/  FADD.FTZ R84, -R127, R5 ;  /* 0x000000057f547221 */ /* 0x000fe20000010100 */
[----:B------:R-:W-:Y:S01]  /*6410*/  FSEL R86, R86, R125, P0 ;  /* 0x0000007d56567208 */ /* 0x000fe20000000000 */
[----:B------:R-:W-:Y:S01]  /*6420*/  VIADD R85, R227, 0x2a000 ;  /* 0x0002a000e3557836 */ /* 0x000fe20000000000 */
        /* <DEDUP_REMOVED lines=43> */
[----:B------:R-:W-:Y:S01]  /*66e0*/  VIADD R112, R227, 0x2a040 ;  /* 0x0002a040e3707836 */ /* 0x000fe20000000000 */
[----:B------:R-:W-:Y:S01]  /*66f0*/  FSETP.GE.FTZ.AND P1, PT, R131, RZ, PT ;  /* 0x000000ff8300720b */ /* 0x000fe20003f36000 */
        /* <DEDUP_REMOVED lines=8> */
[----:B------:R-:W-:Y:S01]  /*6780*/  @P2 FADD.FTZ R127, -R127, R17 ;  /* 0x000000117f7f2221 */ /* 0x000fe20000010100 */
[----:B------:R-:W-:Y:S01]  /*6790*/  F2FP.F16.F32.PACK_AB R9, R92, R9 ;  /* 0x000000095c09723e */ /* 0x000fe200000000ff */
[----:B------:R-:W-:Y:S01]  /*67a0*/  @P0 FADD.FTZ R125, -R125, R19 ;  /* 0x000000137d7d0221 */ /* 0x000fe20000010100 */
        /* <DEDUP_REMOVED lines=71> */
.L_x_2385:
        /* <DEDUP_REMOVED lines=174> */
.L_x_2386:
        /* <DEDUP_REMOVED lines=11> */
[----:B------:R-:W-:Y:S02]  /*77b0*/  @UP0 UIADD3 UR16, UP1, UPT, UR16, -0x100, URZ ;  /* 0xffffff0010100890 */ /* 0x000fe4000ff3e0ff */
[----:B------:R-:W2:Y:S01]  /*77c0*/  LDSM.16.M88.4 R128, [R230+0x28000] ;  /* 0x02800000e680783b */ /* 0x000ea20000000200 */
[C---:B------:R-:W-:Y:S01]  /*77d0*/  IMAD.IADD R108, R223.reuse, 0x1, R230 ;  /* 0x00000001df6c7824 */ /* 0x040fe200078e02e6 */
[----:B------:R-:W-:Y:S02]  /*77e0*/  ULOP3.LUT UR15, UR45, 0x1, URZ, 0xc0, !UPT ;  /* 0x000000012d0f7892 */ /* 0x000fe4000f8ec0ff */
[----:B------:R-:W1:Y:S01]  /*77f0*/  LDSM.16.M88.4 R124, [R230+0x29000] ;  /* 0x02900000e67c783b */ /* 0x000e620000000200 */
[----:B------:R-:W-:Y:S02]  /*7800*/  @UP0 UIADD3.X UR17, UPT, UPT, UR17, -0x1, URZ, UP1, !UPT ;  /* 0xffffffff11110890 */ /* 0x000fe40008ffe4ff */
[----:B------:R-:W-:Y:S01]  /*7810*/  UISETP.NE.U32.AND UP1, UPT, UR15, 0x1, UPT ;  /* 0x000000010f00788c */ /* 0x000fe2000bf25070 */
[----:B------:R-:W3:Y:S04]  /*7820*/  LDSM.16.MT88.4 R196, [R229+0x1e000] ;  /* 0x01e00000e5c4783b */ /* 0x000ee80000004200 */
[----:B------:R-:W-:Y:S01]  /*7830*/  LDSM.16.M88.4 R200, [R108+0x28000] ;  /* 0x028000006cc8783b */ /* 0x000fe20000000200 */
[----:B------:R-:W-:Y:S03]  /*7840*/  PLOP3.LUT P5, PT, PT, PT, UP1, 0x80, 0x8 ;  /* 0x000000000008781c */ /* 0x000fe60003faf018 */
[----:B------:R4:W-:Y:S04]  /*7850*/  LDSM.16.M88.4 R208, [R108+0x29000] ;  /* 0x029000006cd0783b */ /* 0x0009e80000000200 */
[----:B------:R-:W3:Y:S04]  /*7860*/  LDSM.16.MT88.4 R204, [R229+0x18800] ;  /* 0x01880000e5cc783b */ /* 0x000ee80000004200 */
[----:B------:R-:W-:Y:S04]  /*7870*/  LDSM.16.MT88.4 R212, [R229+0x1c800] ;  /* 0x01c80000e5d4783b */ /* 0x000fe80000004200 */
[----:B------:R-:W-:Y:S04]  /*7880*/  LDSM.16.MT88.4 R216, [R229+0x1e800] ;  /* 0x01e80000e5d8783b */ /* 0x000fe80000004200 */
        /* <DEDUP_REMOVED lines=13> */
[-C--:B---3--:R-:W-:Y:S08]  /*7960*/  HMMA.16816.F32 R116, R128, R196.reuse, RZ ;  /* 0x000000c48074723c */ /* 0x088ff000000018ff */
        /* <DEDUP_REMOVED lines=8> */
[----:B------:R-:W-:Y:S07]  /*79f0*/  LDSM.16.MT88.4 R204, [R229+0x19000] ;  /* 0x01900000e5cc783b */ /* 0x000fee0000004200 */
[-C--:B-1----:R-:W-:Y:S08]  /*7a00*/  HMMA.16816.F32 R84, R200, R196.reuse, R84 ;  /* 0x000000c4c854723c */ /* 0x082ff00000001854 */
[C---:B------:R-:W-:Y:S04]  /*7a10*/  HMMA.16816.F32 R88, R208.reuse, R196, R88 ;  /* 0x000000c4d058723c */ /* 0x040fe80000001858 */
[C---:B------:R-:W-:Y:S02]  /*7a20*/  VIADD R196, R230.reuse, 0x28000 ;  /* 0x00028000e6c47836 */ /* 0x040fe40000000000 */
[----:B------:R-:W-:Y:S02]  /*7a30*/  VIADD R230, R230, 0x28040 ;  /* 0x00028040e6e67836 */ /* 0x000fe40000000000 */
[-C--:B------:R-:W-:Y:S03]  /*7a40*/  HMMA.16816.F32 R92, R208, R198.reuse, R92 ;  /* 0x000000c6d05c723c */ /* 0x080fe6000000185c */
[----:B------:R-:W-:Y:S05]  /*7a50*/  @P6 VIADD R230, R196, 0xffffffc0 ;  /* 0xffffffc0c4e66836 */ /* 0x000fea0000000000 */
[C---:B------:R-:W-:Y:S01]  /*7a60*/  HMMA.16816.F32 R96, R200.reuse, R198, R96 ;  /* 0x000000c6c860723c */ /* 0x040fe20000001860 */
[----:B------:R-:W1:Y:S07]  /*7a70*/  LDSM.16.M88.4 R196, [R230] ;  /* 0x00000000e6c4783b */ /* 0x000e6e0000000200 */
        /* <DEDUP_REMOVED lines=12> */
[----:B------:R-:W2:Y:S03]  /*7b40*/  LDSM.16.MT88.4 R216, [R229+0x1f000] ;  /* 0x01f00000e5d8783b */ /* 0x000ea60000004200 */
[-C--:B-1----:R-:W-:Y:S08]  /*7b50*/  HMMA.16816.F32 R4, R196, R204.reuse, R4 ;  /* 0x000000ccc404723c */ /* 0x082ff00000001804 */
[C---:B---3--:R-:W-:Y:S08]  /*7b60*/  HMMA.16816.F32 R8, R212.reuse, R204, R8 ;  /* 0x000000ccd408723c */ /* 0x048ff00000001808 */
[-C--:B------:R-:W-:Y:S08]  /*7b70*/  HMMA.16816.F32 R12, R212, R206.reuse, R12 ;  /* 0x000000ced40c723c */ /* 0x080ff0000000180c */
[C---:B------:R-:W-:Y:S01]  /*7b80*/  HMMA.16816.F32 R16, R196.reuse, R206, R16 ;  /* 0x000000cec410723c */ /* 0x040fe20000001810 */
[----:B------:R-:W-:Y:S07]  /*7b90*/  LDSM.16.MT88.4 R204, [R229+0x19800] ;  /* 0x01980000e5cc783b */ /* 0x000fee0000004200 */
[-C--:B----4-:R-:W-:Y:S08]  /*7ba0*/  HMMA.16816.F32 R84, R196, R208.reuse, R84 ;  /* 0x000000d0c454723c */ /* 0x090ff00000001854 */
[C---:B------:R-:W-:Y:S08]  /*7bb0*/  HMMA.16816.F32 R88, R212.reuse, R208, R88 ;  /* 0x000000d0d458723c */ /* 0x040ff00000001858 */
[-C--:B------:R-:W-:Y:S08]  /*7bc0*/  HMMA.16816.F32 R92, R212, R210.reuse, R92 ;  /* 0x000000d2d45c723c */ /* 0x080ff0000000185c */
[C---:B------:R-:W-:Y:S01]  /*7bd0*/  HMMA.16816.F32 R96, R196.reuse, R210, R96 ;  /* 0x000000d2c460723c */ /* 0x040fe20000001860 */
[----:B------:R-:W-:Y:S07]  /*7be0*/  LDSM.16.M88.4 R208, [R230+0x1000] ;  /* 0x00100000e6d0783b */ /* 0x000fee0000000200 */
[-C--:B--2---:R-:W-:Y:S08]  /*7bf0*/  HMMA.16816.F32 R100, R196, R200.reuse, R100 ;  /* 0x000000c8c464723c */ /* 0x084ff00000001864 */
[C---:B------:R-:W-:Y:S08]  /*7c00*/  HMMA.16816.F32 R104, R212.reuse, R200, R104 ;  /* 0x000000c8d468723c */ /* 0x040ff00000001868 */
[-C--:B------:R-:W-:Y:S08]  /*7c10*/  HMMA.16816.F32 R108, R212, R202.reuse, R108 ;  /* 0x000000cad46c723c */ /* 0x080ff0000000186c */
[C---:B------:R-:W-:Y:S01]  /*7c20*/  HMMA.16816.F32 R112, R196.reuse, R202, R112 ;  /* 0x000000cac470723c */ /* 0x040fe20000001870 */
[----:B------:R-:W1:Y:S07]  /*7c30*/  LDSM.16.M88.4 R200, [R230] ;  /* 0x00000000e6c8783b */ /* 0x000e6e0000000200 */
[-C--:B------:R-:W-:Y:S08]  /*7c40*/  HMMA.16816.F32 R116, R196, R216.reuse, R116 ;  /* 0x000000d8c474723c */ /* 0x080ff00000001874 */
[C---:B------:R-:W-:Y:S01]  /*7c50*/  HMMA.16816.F32 R120, R212.reuse, R216, R120 ;  /* 0x000000d8d478723c */ /* 0x040fe20000001878 */
[----:B------:R-:W-:Y:S05]  /*7c60*/  IMAD.U32 R217, RZ, RZ, UR49 ;  /* 0x00000031ffd97e24 */ /* 0x000fea000f8e00ff */
[----:B------:R-:W-:Y:S02]  /*7c70*/  LEA R216, P0, R217, R240, 0x2 ;  /* 0x000000f0d9d87211 */ /* 0x000fe400078010ff */
[-C--:B------:R-:W-:Y:S01]  /*7c80*/  HMMA.16816.F32 R124, R212, R218.reuse, R124 ;  /* 0x000000dad47c723c */ /* 0x080fe2000000187c */
[----:B------:R-:W2:Y:S07]  /*7c90*/  LDSM.16.MT88.4 R212, [R229+0x1b800] ;  /* 0x01b80000e5d4783b */ /* 0x000eae0000004200 */
[----:B------:R-:W-:Y:S01]  /*7ca0*/  HMMA.16816.F32 R128, R196, R218, R128 ;  /* 0x000000dac480723c */ /* 0x000fe20000001880 */
[----:B------:R-:W3:Y:S07]  /*7cb0*/  LDSM.16.MT88.4 R196, [R229+0x1d800] ;  /* 0x01d80000e5c4783b */ /* 0x000eee0000004200 */
[-C--:B-1----:R-:W-:Y:S08]  /*7cc0*/  HMMA.16816.F32 R4, R200, R204.reuse, R4 ;  /* 0x000000ccc804723c */ /* 0x082ff00000001804 */
[C---:B------:R-:W-:Y:S01]  /*7cd0*/  HMMA.16816.F32 R8, R208.reuse, R204, R8 ;  /* 0x000000ccd008723c */ /* 0x040fe20000001808 */
[----:B------:R-:W-:Y:S05]  /*7ce0*/  IMAD.U32 R205, RZ, RZ, UR49 ;  /* 0x00000031ffcd7e24 */ /* 0x000fea000f8e00ff */
[----:B------:R-:W-:Y:S02]  /*7cf0*/  LEA.HI.X.SX32 R217, R205, R241, 0x2, P0 ;  /* 0x000000f1cdd97211 */ /* 0x000fe400000f16ff */
[-C--:B------:R-:W-:Y:S03]  /*7d00*/  HMMA.16816.F32 R12, R208, R206.reuse, R12 ;  /* 0x000000ced00c723c */ /* 0x080fe6000000180c */
[C---:B------:R-:W-:Y:S04]  /*7d10*/  LEA R218, P0, R250.reuse, R216, 0x5 ;  /* 0x000000d8fada7211 */ /* 0x040fe800078028ff */
[C---:B------:R-:W-:Y:S01]  /*7d20*/  LEA.HI.X.SX32 R219, R250.reuse, R217, 0x5, P0 ;  /* 0x000000d9fadb7211 */ /* 0x040fe200000f2eff */
[C---:B------:R-:W-:Y:S01]  /*7d30*/  HMMA.16816.F32 R16, R200.reuse, R206, R16 ;  /* 0x000000cec810723c */ /* 0x040fe20000001810 */
[----:B------:R-:W1:Y:S07]  /*7d40*/  LDSM.16.MT88.4 R204, [R229+0x1f800] ;  /* 0x01f80000e5cc783b */ /* 0x000e6e0000004200 */
[-C--:B--2---:R-:W-:Y:S08]  /*7d50*/  HMMA.16816.F32 R84, R200, R212.reuse, R84 ;  /* 0x000000d4c854723c */ /* 0x084ff00000001854 */
        /* <DEDUP_REMOVED lines=20> */
[----:B------:R-:W-:Y:S04]  /*7ea0*/  HMMA.16816.F32 R128, R200, R206, R128 ;  /* 0x000000cec880723c */ /* 0x000fe80000001880 */
[----:B------:R-:W-:Y:S01]  /*7eb0*/  IMAD.WIDE R2, R250, -0xc0, R204 ;  /* 0xffffff40fa027825 */ /* 0x000fe200078e02cc */
[----:B------:R-:W-:Y:S02]  /*7ec0*/  SHF.R.U32.HI R200, RZ, 0x2, R226 ;  /* 0x00000002ffc87819 */ /* 0x000fe400000116e2 */
[----:B------:R-:W-:Y:S02]  /*7ed0*/  @P3 LOP3.LUT R201, R228, 0x30, RZ, 0xc0, !PT ;  /* 0x00000030e4c93812 */ /* 0x000fe400078ec0ff */
[C---:B------:R-:W-:Y:S02]  /*7ee0*/  LEA R210, P0, R250.reuse, R2, 0x5 ;  /* 0x00000002fad27211 */ /* 0x040fe400078028ff */
[----:B------:R-:W-:Y:S02]  /*7ef0*/  PLOP3.LUT P3, PT, PT, PT, UP0, 0x80, 0x8 ;  /* 0x000000000008781c */ /* 0x000fe40003f6f008 */
[C---:B------:R-:W-:Y:S02]  /*7f00*/  LEA.HI.X.SX32 R211, R250.reuse, R3, 0x5, P0 ;  /* 0x00000003fad37211 */ /* 0x040fe400000f2eff */
[C---:B------:R-:W-:Y:S02]  /*7f10*/  LEA R208, P0, R250.reuse, R210, 0x5 ;  /* 0x000000d2fad07211 */ /* 0x040fe400078028ff */
[----:B------:R-:W-:Y:S02]  /*7f20*/  @P2 LOP3.LUT R238, R201, 0x7, R200, 0xf8, !PT ;  /* 0x00000007c9ee2812 */ /* 0x000fe400078ef8c8 */
[----:B------:R-:W-:Y:S02]  /*7f30*/  LEA.HI.X.SX32 R209, R250, R211, 0x5, P0 ;  /* 0x000000d3fad17211 */ /* 0x000fe400000f2eff */
        /* <DEDUP_REMOVED lines=73> */
[----:B------:R1:W-:Y:S01]  /*83d0*/  REDG.E.ADD.F32.FTZ.RN.STRONG.GPU desc[UR34][R2.64+0x180], R94 ;  /* 0x0001805e020079a6 */ /* 0x0003e2000c12f322 */
        /* <DEDUP_REMOVED lines=67> */
[----:B------:R-:W3:Y:S01]  /*8810*/  LDSM.16.MT88.4 R8, [R0] ;  /* 0x000000000008783b */ /* 0x000ee20000004200 */
[C---:B------:R-:W-:Y:S03]  /*8820*/  IMAD.WIDE R204, R250.reuse, -0xc0, R198 ;  /* 0xffffff40facc7825 */ /* 0x040fe600078e02c6 */
[----:B------:R-:W-:Y:S01]  /*8830*/  LDSM.16.MT88.4 R88, [R0+0x6000] ;  /* 0x006000000058783b */ /* 0x000fe20000004200 */
[C---:B------:R-:W-:Y:S03]  /*8840*/  LEA R96, P0, R250.reuse, R204, 0x5 ;  /* 0x000000ccfa607211 */ /* 0x040fe600078028ff */
        /* <DEDUP_REMOVED lines=19> */
[-C--:B---3--:R-:W-:Y:S01]  /*8980*/  HMMA.16816.F32 R132, R4, R8.reuse, R132 ;  /* 0x000000080484723c */ /* 0x088fe20000001884 */
[----:B------:R-:W-:Y:S04]  /*8990*/  REDG.E.ADD.F32.FTZ.RN.STRONG.GPU desc[UR34][R98.64+0x380], R131 ;  /* 0x00038083620079a6 */ /* 0x000fe8000c12f322 */
[----:B------:R-:W-:Y:S01]  /*89a0*/  LDSM.16.MT88.4 R96, [R0+0x800] ;  /* 0x000800000060783b */ /* 0x000fe20000004200 */
[C---:B------:R-:W-:Y:S03]  /*89b0*/  LEA R102, P0, R250.reuse, R100, 0x5 ;  /* 0x00000064fa667211 */ /* 0x040fe600078028ff */
[----:B------:R-:W-:Y:S01]  /*89c0*/  REDG.E.ADD.F32.FTZ.RN.STRONG.GPU desc[UR34][R92.64+0x380], R124 ;  /* 0x0003807c5c0079a6 */ /* 0x000fe2000c12f322 */
[----:B------:R-:W-:Y:S03]  /*89d0*/  LEA.HI.X.SX32 R103, R250, R101, 0x5, P0 ;  /* 0x00000065fa677211 */ /* 0x000fe600000f2eff */
[----:B------:R-:W-:Y:S04]  /*89e0*/  REDG.E.ADD.F32.FTZ.RN.STRONG.GPU desc[UR34][R94.64+0x380], R125 ;  /* 0x0003807d5e0079a6 */ /* 0x000fe8000c12f322 */
[----:B------:R-:W3:Y:S01]  /*89f0*/  LDSM.16.MT88.4 R92, [R227+0x28800] ;  /* 0x02880000e35c783b */ /* 0x000ee20000004200 */
[C---:B--2---:R-:W-:Y:S03]  /*8a00*/  HMMA.16816.F32 R136, R12.reuse, R8, R136 ;  /* 0x000000080c88723c */ /* 0x044fe60000001888 */
[----:B------:R-:W-:Y:S04]  /*8a10*/  REDG.E.ADD.F32.FTZ.RN.STRONG.GPU desc[UR34][R100.64+0x380], R126 ;  /* 0x0003807e640079a6 */ /* 0x000fe8000c12f322 */
[----:B------:R-:W-:Y:S01]  /*8a20*/  REDG.E.ADD.F32.FTZ.RN.STRONG.GPU desc[UR34][R102.64+0x380], R127 ;  /* 0x0003807f660079a6 */ /* 0x000fe2000c12f322 */
[-C--:B------:R-:W-:Y:S03]  /*8a30*/  HMMA.16816.F32 R140, R12, R10.reuse, R140 ;  /* 0x0000000a0c8c723c */ /* 0x080fe6000000188c */
[----:B------:R-:W2:Y:S05]  /*8a40*/  LDSM.16.MT88.4 R100, [R120+0x28800] ;  /* 0x028800007864783b */ /* 0x000eaa0000004200 */
        /* <DEDUP_REMOVED lines=370> */
.L_x_2388:
        /* <DEDUP_REMOVED lines=13> */
.L_x_2389:
[----:B------:R-:W2:Y:S01]  /*a240*/  LDCU.64 UR8, c[0x0][0x5c8] ;  /* 0x0000b900ff0877ac */ /* 0x000ea20008000a00 */
[----:B------:R-:W-:-:S04]  /*a250*/  UIADD3 UR5, UPT, UPT, UR36, UR38, URZ ;  /* 0x0000002624057290 */ /* 0x000fc8000fffe0ff */
[----:B--2---:R-:W-:Y:S02]  /*a260*/  UIMAD.WIDE.U32 UR36, UR5, UR8, URZ ;  /* 0x00000008052472a5 */ /* 0x004fe4000f8e00ff */
[----:B------:R-:W-:-:S04]  /*a270*/  UIMAD UR5, UR5, UR9, URZ ;  /* 0x00000009050572a4 */ /* 0x000fc8000f8e02ff */
[----:B------:R-:W-:-:S06]  /*a280*/  UIADD3 UR5, UPT, UPT, UR37, UR5, URZ ;  /* 0x0000000525057290 */ /* 0x000fcc000fffe0ff */
[----:B------:R-:W-:-:S07]  /*a290*/  MOV R0, UR5 ;  /* 0x0000000500007c02 */ /* 0x000fce0008000f00 */
.L_x_2390:
        /* <DEDUP_REMOVED lines=63> */
.L_x_2392:
[----:B------:R-:W-:Y:S05]  /*a690*/  BSYNC.RECONVERGENT B0 ;  /* 0x0000000000007941 */ /* 0x000fea0003800200 */
.L_x_2391:
        /* <DEDUP_REMOVED lines=21> */
.L_x_2394:
[----:B------:R-:W-:Y:S05]  /*a7f0*/  BSYNC.RECONVERGENT B0 ;  /* 0x0000000000007941 */ /* 0x000fea0003800200 */
.L_x_2393:
        /* <DEDUP_REMOVED lines=26> */
.L_x_2396:
[----:B------:R-:W-:Y:S05]  /*a9a0*/  BSYNC.RECONVERGENT B0 ;  /* 0x0000000000007941 */ /* 0x000fea0003800200 */
.L_x_2395:
        /* <DEDUP_REMOVED lines=18> */
.L_x_2362:
[----:B------:R-:W-:Y:S05]  /*aad0*/  BSYNC.RECONVERGENT B1 ;  /* 0x0000000000017941 */ /* 0x000fea0003800200 */
.L_x_2340:
        /* <DEDUP_REMOVED lines=11> */
.L_x_2398:
        /* <DEDUP_REMOVED lines=15> */
.L_x_2536:


//--------------------- .text._ZN5flash44flash_bwd_dq_dk_dv_loop_seqk_parallel_kernelI23Flash_bwd_kernel_traitsILi256ELi64ELi64ELi8ELi4ELi2ELi2ELb0ELb0EN7cutlass6half_tE19Flash_kernel_traitsILi256ELi64ELi64ELi8ES3_EELb0ELb0ELb1ELb1ELb0ELb0ELb1EEEvNS_16Flash_bwd_paramsE --------------------------
	.section	.text._ZN5flash44flash_bwd_dq_dk_dv_loop_seqk_parallel_kernelI23Flash_bwd_kernel_traitsILi256ELi64ELi64ELi8ELi4ELi2ELi2ELb0ELb0EN7cutlass6half_tE19Flash_kernel_traitsILi256ELi64ELi64ELi8ES3_EELb0ELb0ELb1ELb1ELb0ELb0ELb1EEEvNS_16Flash_bwd_paramsE,"ax",@progbits
	.align	128
        .global         _ZN5flash44flash_bwd_dq_dk_dv_loop_seqk_parallel_kernelI23Flash_bwd_kernel_traitsILi256ELi64ELi64ELi8ELi4ELi2ELi2ELb0ELb0EN7cutlass6half_tE19Flash_kernel_traitsILi256ELi64ELi64ELi8ES3_EELb0ELb0ELb1ELb1ELb0ELb0ELb1EEEvNS_16Flash_bwd_paramsE
        .type           _ZN5flash44flash_bwd_dq_dk_dv_loop_seqk_parallel_kernelI23Flash_bwd_kernel_traitsILi256ELi64ELi64ELi8ELi4ELi2ELi2ELb0ELb0EN7cutlass6half_tE19Flash_kernel_traitsILi256ELi64ELi64ELi8ES3_EELb0ELb0ELb1ELb1ELb0ELb0ELb1EEEvNS_16Flash_bwd_paramsE,@function
        .size           _ZN5flash44flash_bwd_dq_dk_dv_loop_seqk_parallel_kernelI23Flash_bwd_kernel_traitsILi256ELi64ELi64ELi8ELi4ELi2ELi2ELb0ELb0EN7cutlass6half_tE19Flash_kernel_traitsILi256ELi64ELi64ELi8ES3_EELb0ELb0ELb1ELb1ELb0ELb0ELb1EEEvNS_16Flash_bwd_paramsE,(.L_x_2537 - _ZN5flash44flash_bwd_dq_dk_dv_loop_seqk_parallel_kernelI23Flash_bwd_kernel_traitsILi256ELi64ELi64ELi8ELi4ELi2ELi2ELb0ELb0EN7cutlass6half_tE19Flash_kernel_traitsILi256ELi64ELi64ELi8ES3_EELb0ELb0ELb1ELb1ELb0ELb0ELb1EEEvNS_16Flash_bwd_paramsE)
        .other          _ZN5flash44flash_bwd_dq_dk_dv_loop_seqk_parallel_kernelI23Flash_bwd_kernel_traitsILi256ELi64ELi64ELi8ELi4ELi2ELi2ELb0ELb0EN7cutlass6half_tE19Flash_kernel_traitsILi256ELi64ELi64ELi8ES3_EELb0ELb0ELb1ELb1ELb0ELb0ELb1EEEvNS_16Flash_bwd_paramsE,@"STO_CUDA_ENTRY STV_DEFAULT"
_ZN5flash44flash_bwd_dq_dk_dv_loop_seqk_parallel_kernelI23Flash_bwd_kernel_traitsILi256ELi64ELi64ELi8ELi4ELi2ELi2ELb0ELb0EN7cutlass6half_tE19Flash_kernel_traitsILi256ELi64ELi64ELi8ES3_EELb0ELb0ELb1ELb1ELb0ELb0ELb1EEEvNS_16Flash_bwd_paramsE:
.text._ZN5flash44flash_bwd_dq_dk_dv_loop_seqk_parallel_kernelI23Flash_bwd_kernel_traitsILi256ELi64ELi64ELi8ELi4ELi2ELi2ELb0ELb0EN7cutlass6half_tE19Flash_kernel_traitsILi256ELi64ELi64ELi8ES3_EELb0ELb0ELb1ELb1ELb0ELb0ELb1EEEvNS_16Flash_bwd_paramsE:
        /* <DEDUP_REMOVED lines=49> */
.L_x_2457:
        /* <DEDUP_REMOVED lines=16> */
[----:B--2---:R-:W-:Y:S01]  /*0410*/  IMAD.U32 R6, RZ, RZ, UR12 ;  /* 0x0000000cff067e24 */ /* 0x004fe2000f8e00ff */
[----:B------:R-:W1:Y:S02]  /*0420*/  @!UP0 LDCU UR5, c[0x0][0x43c] ;  /* 0x00008780ff0587ac */ /* 0x000e640008000800 */
[----:B------:R-:W-:Y:S02]  /*0430*/  @UP0 ULEA.HI.X UR15, UR25, UR9, URZ, 0x2, UP1 ;  /* 0x00000009190f0291 */ /* 0x000fe400088f14ff */
[----:B------:R-:W-:Y:S01]  /*0440*/  IMAD.U32 R4, RZ, RZ, UR14 ;  /* 0x0000000eff047e24 */ /* 0x000fe2000f8e00ff */
        /* <DEDUP_REMOVED lines=32> */
.L_x_2399:
        /* <DEDUP_REMOVED lines=43> */
.L_x_2401:
[----:B------:R-:W1:Y:S01]  /*0900*/  LDCU.64 UR14, c[0x0][0x3b8] ;  /* 0x00007700ff0e77ac */ /* 0x000e620008000a00 */
[----:B------:R-:W-:-:S04]  /*0910*/  UIADD3 UR5, UPT, UPT, UR38, UR42, URZ ;  /* 0x0000002a26057290 */ /* 0x000fc8000fffe0ff */
[----:B-1----:R-:W-:Y:S02]  /*0920*/  UIMAD.WIDE.U32 UR8, UR5, UR14, URZ ;  /* 0x0000000e050872a5 */ /* 0x002fe4000f8e00ff */
[----:B------:R-:W-:-:S04]  /*0930*/  UIMAD UR5, UR5, UR15, URZ ;  /* 0x0000000f050572a4 */ /* 0x000fc8000f8e02ff */
[----:B------:R-:W-:Y:S01]  /*0940*/  UIADD3 UR5, UPT, UPT, UR9, UR5, URZ ;  /* 0x0000000509057290 */ /* 0x000fe2000fffe0ff */
[----:B------:R-:W-:-:S05]  /*0950*/  UMOV UR54, UR8 ;  /* 0x0000000800367c82 */ /* 0x000fca0008000000 */
[----:B------:R-:W-:-:S07]  /*0960*/  MOV R7, UR5 ;  /* 0x0000000500077c02 */ /* 0x000fce0008000f00 */
.L_x_2402:
        /* <DEDUP_REMOVED lines=42> */
.L_x_2403:
[----:B------:R-:W1:Y:S01]  /*0c10*/  LDCU.64 UR12, c[0x0][0x3c0] ;  /* 0x00007800ff0c77ac */ /* 0x000e620008000a00 */
[----:B------:R-:W-:-:S04]  /*0c20*/  UIADD3 UR8, UPT, UPT, UR38, UR42, URZ ;  /* 0x0000002a26087290 */ /* 0x000fc8000fffe0ff */
[----:B-1----:R-:W-:Y:S02]  /*0c30*/  UIMAD.WIDE.U32 UR10, UR8, UR12, URZ ;  /* 0x0000000c080a72a5 */ /* 0x002fe4000f8e00ff */
[----:B------:R-:W-:-:S04]  /*0c40*/  UIMAD UR8, UR8, UR13, URZ ;  /* 0x0000000d080872a4 */ /* 0x000fc8000f8e02ff */
[----:B------:R-:W-:Y:S01]  /*0c50*/  UIADD3 UR8, UPT, UPT, UR11, UR8, URZ ;  /* 0x000000080b087290 */ /* 0x000fe2000fffe0ff */
[----:B------:R-:W-:-:S05]  /*0c60*/  UMOV UR52, UR10 ;  /* 0x0000000a00347c82 */ /* 0x000fca0008000000 */
[----:B------:R-:W-:-:S07]  /*0c70*/  MOV R8, UR8 ;  /* 0x0000000800087c02 */ /* 0x000fce0008000f00 */
.L_x_2404:
        /* <DEDUP_REMOVED lines=27> */
.L_x_2405:
[----:B------:R-:W-:Y:S02]  /*0e30*/  UIMAD.WIDE.U32 UR58, UR46, UR17, URZ ;  /* 0x000000112e3a72a5 */ /* 0x000fe4000f8e00ff */
[----:B------:R-:W-:-:S04]  /*0e40*/  UIMAD UR8, UR47, UR17, URZ ;  /* 0x000000112f0872a4 */ /* 0x000fc8000f8e02ff */
[----:B------:R-:W-:Y:S02]  /*0e50*/  UIADD3 UR8, UPT, UPT, UR59, UR8, URZ ;  /* 0x000000083b087290 */ /* 0x000fe4000fffe0ff */
.L_x_2406:
        /* <DEDUP_REMOVED lines=21> */
.L_x_2407:
[----:B------:R-:W1:Y:S01]  /*0fb0*/  LDCU UR60, c[0x0][0x434] ;  /* 0x00008680ff3c77ac */ /* 0x000e620008000800 */
[----:B------:R-:W-:-:S04]  /*0fc0*/  UIMAD UR10, UR25, UR16, UR24 ;  /* 0x00000010190a72a4 */ /* 0x000fc8000f8e0218 */
[----:B-1----:R-:W-:Y:S02]  /*0fd0*/  UIMAD UR60, UR10, UR60, URZ ;  /* 0x0000003c0a3c72a4 */ /* 0x002fe4000f8e02ff */
.L_x_2408:
        /* <DEDUP_REMOVED lines=11> */
.L_x_2409:
[----:B------:R-:W1:Y:S01]  /*1090*/  LDCU UR59, c[0x0][0x444] ;  /* 0x00008880ff3b77ac */ /* 0x000e620008000800 */
[----:B------:R-:W-:-:S04]  /*10a0*/  UIMAD UR10, UR25, UR16, UR24 ;  /* 0x00000010190a72a4 */ /* 0x000fc8000f8e0218 */
[----:B-1----:R-:W-:-:S12]  /*10b0*/  UIMAD UR59, UR10, UR59, URZ ;  /* 0x0000003b0a3b72a4 */ /* 0x002fd8000f8e02ff */
.L_x_2410:
        /* <DEDUP_REMOVED lines=50> */
[C---:B----4-:R-:W-:Y:S02]  /*13e0*/  IMAD R14, R2.reuse, UR55, RZ ;  /* 0x00000037020e7c24 */ /* 0x050fe4000f8e02ff */
        /* <DEDUP_REMOVED lines=19> */
[----:B------:R-:W-:-:S02]  /*1520*/  IMAD R15, R14, UR24, R19 ;  /* 0x000000180e0f7c24 */ /* 0x000fc4000f8e0213 */
[----:B------:R-:W-:Y:S01]  /*1530*/  IMAD.MOV.U32 R14, RZ, RZ, R18 ;  /* 0x000000ffff0e7224 */ /* 0x000fe200078e0012 */
[----:B------:R-:W-:Y:S01]  /*1540*/  IADD3.X R13, PT, PT, R13, UR57, R11, P1, P0 ;  /* 0x000000390d0d7c10 */ /* 0x000fe20008fe040b */
[----:B------:R-:W-:Y:S01]  /*1550*/  IMAD.U32 R12, RZ, RZ, UR53 ;  /* 0x00000035ff0c7e24 */ /* 0x000fe2000f8e00ff */
[----:B------:R-:W-:Y:S01]  /*1560*/  IADD3 R11, P0, PT, R10, UR53, RZ ;  /* 0x000000350a0b7c10 */ /* 0x000fe2000ff1e0ff */
[C---:B------:R-:W-:Y:S01]  /*1570*/  IMAD.WIDE.U32 R14, R9.reuse, R2, R14 ;  /* 0x00000002090e7225 */ /* 0x040fe200078e000e */
[----:B---3--:R-:W-:Y:S02]  /*1580*/  UIMAD.WIDE UR56, UR60, 0x4, UR64 ;  /* 0x000000043c3878a5 */ /* 0x008fe4000f8e0240 */
[----:B------:R-:W-:Y:S01]  /*1590*/  LEA.HI.X.SX32 R12, R12, R13, 0x1, P0 ;  /* 0x0000000d0c0c7211 */ /* 0x000fe200000f0eff */
[----:B------:R-:W-:Y:S01]  /*15a0*/  IMAD R10, R9, R3, R15 ;  /* 0x00000003090a7224 */ /* 0x000fe200078e020f */
[----:B-1----:R-:W-:Y:S01]  /*15b0*/  LEA R242, P0, R11, UR16, 0x2 ;  /* 0x000000100bf27c11 */ /* 0x002fe2000f8010ff */
[----:B------:R-:W-:Y:S01]  /*15c0*/  UMOV UR16, UR62 ;  /* 0x0000003e00107c82 */ /* 0x000fe20008000000 */
[----:B--2---:R-:W-:-:S02]  /*15d0*/  LEA R246, P1, R14, UR8, 0x1 ;  /* 0x000000080ef67c11 */ /* 0x004fc4000f8208ff */
[----:B------:R-:W-:Y:S01]  /*15e0*/  LEA.HI.X R243, R11, UR17, R12, 0x2, P0 ;  /* 0x000000110bf37c11 */ /* 0x000fe200080f140c */
[----:B------:R-:W-:Y:S01]  /*15f0*/  IMAD.SHL.U32 R12, R2, 0x20, RZ ;  /* 0x00000020020c7824 */ /* 0x000fe200078e00ff */
[C---:B------:R-:W-:Y:S01]  /*1600*/  IADD3 R11, P0, PT, R9.reuse, 0x20, RZ ;  /* 0x00000020090b7810 */ /* 0x040fe20007f1e0ff */
[----:B------:R-:W-:Y:S01]  /*1610*/  UMOV UR17, UR63 ;  /* 0x0000003f00117c82 */ /* 0x000fe20008000000 */
[----:B------:R-:W-:Y:S02]  /*1620*/  LEA.HI.X R247, R14, UR9, R10, 0x1, P1 ;  /* 0x000000090ef77c11 */ /* 0x000fe400088f0c0a */
        /* <DEDUP_REMOVED lines=18> */
.L_x_2412:
[----:B------:R-:W1:Y:S01]  /*1750*/  LDCU.64 UR12, c[0x0][0x5c0] ;  /* 0x0000b800ff0c77ac */ /* 0x000e620008000a00 */
[----:B------:R-:W-:-:S04]  /*1760*/  UIADD3 UR8, UPT, UPT, UR38, UR42, URZ ;  /* 0x0000002a26087290 */ /* 0x000fc8000fffe0ff */
[----:B-1----:R-:W-:Y:S02]  /*1770*/  UIMAD.WIDE.U32 UR16, UR8, UR12, URZ ;  /* 0x0000000c081072a5 */ /* 0x002fe4000f8e00ff */
[----:B------:R-:W-:-:S04]  /*1780*/  UIMAD UR8, UR8, UR13, URZ ;  /* 0x0000000d080872a4 */ /* 0x000fc8000f8e02ff */
[----:B------:R-:W-:-:S06]  /*1790*/  UIADD3 UR8, UPT, UPT, UR17, UR8, URZ ;  /* 0x0000000811087290 */ /* 0x000fcc000fffe0ff */
[----:B------:R-:W-:Y:S02]  /*17a0*/  MOV R2, UR8 ;  /* 0x0000000800027c02 */ /* 0x000fe40008000f00 */
.L_x_2413:
        /* <DEDUP_REMOVED lines=13> */
.L_x_2414:
[----:B------:R-:W1:Y:S01]  /*1880*/  LDCU.64 UR10, c[0x0][0x5c8] ;  /* 0x0000b900ff0a77ac */ /* 0x000e620008000a00 */
[----:B------:R-:W-:-:S04]  /*1890*/  UIADD3 UR38, UPT, UPT, UR38, UR42, URZ ;  /* 0x0000002a26267290 */ /* 0x000fc8000fffe0ff */
[----:B-1----:R-:W-:Y:S02]  /*18a0*/  UIMAD.WIDE.U32 UR14, UR38, UR10, URZ ;  /* 0x0000000a260e72a5 */ /* 0x002fe4000f8e00ff */
[----:B------:R-:W-:-:S04]  /*18b0*/  UIMAD UR38, UR38, UR11, URZ ;  /* 0x0000000b262672a4 */ /* 0x000fc8000f8e02ff */
[----:B------:R-:W-:-:S06]  /*18c0*/  UIADD3 UR38, UPT, UPT, UR15, UR38, URZ ;  /* 0x000000260f267290 */ /* 0x000fcc000fffe0ff */
[----:B------:R-:W-:-:S07]  /*18d0*/  MOV R0, UR38 ;  /* 0x0000002600007c02 */ /* 0x000fce0008000f00 */
.L_x_2415:
        /* <DEDUP_REMOVED lines=32> */
.L_x_2417:
[----:B------:R-:W-:Y:S05]  /*1ae0*/  BSYNC.RECONVERGENT B0 ;  /* 0x0000000000007941 */ /* 0x000fea0003800200 */
.L_x_2416:
        /* <DEDUP_REMOVED lines=19> */
.L_x_2419:
[----:B------:R-:W-:Y:S05]  /*1c20*/  BSYNC.RECONVERGENT B0 ;  /* 0x0000000000007941 */ /* 0x000fea0003800200 */
.L_x_2418:
        /* <DEDUP_REMOVED lines=29> */
.L_x_2421:
[----:B------:R-:W-:Y:S05]  /*1e00*/  BSYNC.RECONVERGENT B0 ;  /* 0x0000000000007941 */ /* 0x000fea0003800200 */
.L_x_2420:
        /* <DEDUP_REMOVED lines=20> */
.L_x_2411:
        /* <DEDUP_REMOVED lines=38> */
.L_x_2424:
[----:B------:R2:W-:Y:S04]  /*21b0*/  STS.128 [R13+0x10000], RZ ;  /* 0x010000ff0d007388 */ /* 0x0005e80000000c00 */
[----:B------:R2:W-:Y:S04]  /*21c0*/  STS.128 [R13+0x12000], RZ ;  /* 0x012000ff0d007388 */ /* 0x0005e80000000c00 */
[----:B------:R2:W-:Y:S04]  /*21d0*/  STS.128 [R13+0x14000], RZ ;  /* 0x014000ff0d007388 */ /* 0x0005e80000000c00 */
[----:B------:R2:W-:Y:S02]  /*21e0*/  STS.128 [R13+0x16000], RZ ;  /* 0x016000ff0d007388 */ /* 0x0005e40000000c00 */
.L_x_2425:
[----:B------:R-:W-:Y:S05]  /*21f0*/  BSYNC.RECONVERGENT B0 ;  /* 0x0000000000007941 */ /* 0x000fea0003800200 */
.L_x_2423:
        /* <DEDUP_REMOVED lines=37> */
.L_x_2427:
[----:B------:R-:W-:Y:S05]  /*2450*/  BSYNC.RECONVERGENT B0 ;  /* 0x0000000000007941 */ /* 0x000fea0003800200 */
.L_x_2426:
        /* <DEDUP_REMOVED lines=29> */
.L_x_2429:
[----:B------:R1:W-:Y:S04]  /*2630*/  STS.128 [R240], RZ ;  /* 0x000000fff0007388 */ /* 0x0003e80000000c00 */
[----:B------:R1:W-:Y:S04]  /*2640*/  STS.128 [R240+0x2000], RZ ;  /* 0x002000fff0007388 */ /* 0x0003e80000000c00 */
[----:B------:R1:W-:Y:S04]  /*2650*/  STS.128 [R240+0x4000], RZ ;  /* 0x004000fff0007388 */ /* 0x0003e80000000c00 */
[----:B------:R1:W-:Y:S02]  /*2660*/  STS.128 [R240+0x6000], RZ ;  /* 0x006000fff0007388 */ /* 0x0003e40000000c00 */
.L_x_2430:
[----:B------:R-:W-:Y:S05]  /*2670*/  BSYNC.RECONVERGENT B0 ;  /* 0x0000000000007941 */ /* 0x000fea0003800200 */
.L_x_2428:
        /* <DEDUP_REMOVED lines=46> */
.L_x_2432:
[----:B------:R-:W-:Y:S05]  /*2960*/  BSYNC.RECONVERGENT B0 ;  /* 0x0000000000007941 */ /* 0x000fea0003800200 */
.L_x_2431:
        /* <DEDUP_REMOVED lines=23> */
[C---:B--2---:R-:W-:Y:S02]  /*2ae0*/  LEA R22, P4, R24.reuse, UR8, 0x1 ;  /* 0x0000000818167c11 */ /* 0x044fe4000f8808ff */
        /* <DEDUP_REMOVED lines=24> */
.L_x_2434:
[----:B------:R2:W-:Y:S04]  /*2c70*/  STS.128 [R13+0x18000], RZ ;  /* 0x018000ff0d007388 */ /* 0x0005e80000000c00 */
[----:B------:R2:W-:Y:S04]  /*2c80*/  STS.128 [R13+0x1a000], RZ ;  /* 0x01a000ff0d007388 */ /* 0x0005e80000000c00 */
[----:B------:R2:W-:Y:S04]  /*2c90*/  STS.128 [R13+0x1c000], RZ ;  /* 0x01c000ff0d007388 */ /* 0x0005e80000000c00 */
[----:B------:R2:W-:Y:S02]  /*2ca0*/  STS.128 [R13+0x1e000], RZ ;  /* 0x01e000ff0d007388 */ /* 0x0005e40000000c00 */
.L_x_2435:
[----:B------:R-:W-:Y:S05]  /*2cb0*/  BSYNC.RECONVERGENT B0 ;  /* 0x0000000000007941 */ /* 0x000fea0003800200 */
.L_x_2433:
        /* <DEDUP_REMOVED lines=16> */
[C---:B-1--4-:R-:W-:Y:S02]  /*2dc0*/  LEA R22, P4, R18.reuse, UR8, 0x1 ;  /* 0x0000000812167c11 */ /* 0x052fe4000f8808ff */
        /* <DEDUP_REMOVED lines=23> */
.L_x_2437:
[----:B------:R-:W-:Y:S05]  /*2f40*/  BSYNC.RECONVERGENT B0 ;  /* 0x0000000000007941 */ /* 0x000fea0003800200 */
.L_x_2436:
        /* <DEDUP_REMOVED lines=17> */
[----:B-1--4-:R-:W-:-:S04]  /*3060*/  IMAD.WIDE.U32 R22, R9, UR12, R6 ;  /* 0x0000000c09167c25 */ /* 0x012fc8000f8e0006 */
[----:B------:R-:W-:Y:S01]  /*3070*/  IMAD R3, R9, UR13, R23 ;  /* 0x0000000d09037c24 */ /* 0x000fe2000f8e0217 */
[----:B--2---:R-:W-:Y:S02]  /*3080*/  ISETP.GE.AND P3, PT, R20, UR5, PT ;  /* 0x0000000514007c0c */ /* 0x004fe4000bf66270 */
[----:B------:R-:W-:Y:S02]  /*3090*/  ISETP.GE.AND P2, PT, R16, UR5, PT ;  /* 0x0000000510007c0c */ /* 0x000fe4000bf46270 */
[C---:B---3--:R-:W-:Y:S02]  /*30a0*/  LEA R6, P4, R22.reuse, UR8, 0x1 ;  /* 0x0000000816067c11 */ /* 0x048fe4000f8808ff */
        /* <DEDUP_REMOVED lines=24> */
.L_x_2439:
[----:B------:R2:W-:Y:S04]  /*3230*/  STS.128 [R13+0x20000], RZ ;  /* 0x020000ff0d007388 */ /* 0x0005e80000000c00 */
[----:B------:R2:W-:Y:S04]  /*3240*/  STS.128 [R13+0x22000], RZ ;  /* 0x022000ff0d007388 */ /* 0x0005e80000000c00 */
[----:B------:R2:W-:Y:S04]  /*3250*/  STS.128 [R13+0x24000], RZ ;  /* 0x024000ff0d007388 */ /* 0x0005e80000000c00 */
[----:B------:R2:W-:Y:S02]  /*3260*/  STS.128 [R13+0x26000], RZ ;  /* 0x026000ff0d007388 */ /* 0x0005e40000000c00 */
.L_x_2440:
[----:B------:R-:W-:Y:S05]  /*3270*/  BSYNC.RECONVERGENT B0 ;  /* 0x0000000000007941 */ /* 0x000fea0003800200 */
.L_x_2438:
        /* <DEDUP_REMOVED lines=16> */
[C---:B-1----:R-:W-:Y:S02]  /*3380*/  LEA R14, P4, R6.reuse, UR8, 0x1 ;  /* 0x00000008060e7c11 */ /* 0x042fe4000f8808ff */
        /* <DEDUP_REMOVED lines=23> */
.L_x_2442:
[----:B------:R-:W-:Y:S05]  /*3500*/  BSYNC.RECONVERGENT B0 ;  /* 0x0000000000007941 */ /* 0x000fea0003800200 */
.L_x_2441:
[----:B------:R-:W2:Y:S01]  /*3510*/  LDCU.64 UR10, c[0x0][0x538] ;  /* 0x0000a700ff0a77ac */ /* 0x000ea20008000a00 */
[----:B------:R-:W-:Y:S01]  /*3520*/  IMAD.SHL.U32 R226, R0, 0x40, RZ ;  /* 0x0000004000e27824 */ /* 0x000fe200078e00ff */
[----:B------:R-:W0:Y:S01]  /*3530*/  LDGDEPBAR ;  /* 0x00000000000079af */ /* 0x000e220000000000 */
[----:B------:R-:W1:Y:S01]  /*3540*/  LDCU UR5, c[0x0][0x440] ;  /* 0x00008800ff0577ac */ /* 0x000e620008000800 */
        /* <DEDUP_REMOVED lines=10> */
[----:B------:R-:W-:Y:S01]  /*35f0*/  IMAD.SHL.U32 R8, R0, 0x20, RZ ;  /* 0x0000002000087824 */ /* 0x000fe200078e00ff */
[----:B------:R-:W-:Y:S01]  /*3600*/  LOP3.LUT R227, R226, 0x200, RZ, 0xc0, !PT ;  /* 0x00000200e2e37812 */ /* 0x000fe200078ec0ff */
[----:B------:R-:W-:Y:S01]  /*3610*/  IMAD.SHL.U32 R228, R0, 0x10, RZ ;  /* 0x0000001000e47824 */ /* 0x000fe200078e00ff */
[----:B------:R-:W-:-:S02]  /*3620*/  @UP0 ULEA.HI.X UR11, UR12, UR11, UR9, 0x2, UP1 ;  /* 0x0000000b0c0b0291 */ /* 0x000fc400088f1409 */
[----:B-1----:R-:W-:Y:S01]  /*3630*/  IMAD.U32 R6, RZ, RZ, UR10 ;  /* 0x0000000aff067e24 */ /* 0x002fe2000f8e00ff */
[----:B------:R-:W-:Y:S01]  /*3640*/  LOP3.LUT R227, R227, 0xc00, R8, 0xf8, !PT ;  /* 0x00000c00e3e37812 */ /* 0x000fe200078ef808 */
[----:B------:R-:W1:Y:S02]  /*3650*/  LDCU UR13, c[0x0][0x590] ;  /* 0x0000b200ff0d77ac */ /* 0x000e640008000800 */
[----:B------:R-:W-:Y:S01]  /*3660*/  IMAD.U32 R7, RZ, RZ, UR11 ;  /* 0x0000000bff077e24 */ /* 0x000fe2000f8e00ff */
[----:B------:R-:W-:Y:S01]  /*3670*/  R2P PR, R0, 0x6 ;  /* 0x0000000600007804 */ /* 0x000fe20000000000 */
[----:B------:R-:W-:Y:S02]  /*3680*/  IMAD.MOV.U32 R224, RZ, RZ, 0x40 ;  /* 0x00000040ffe07424 */ /* 0x000fe400078e00ff */
[----:B------:R-:W-:Y:S01]  /*3690*/  IMAD.MOV.U32 R225, RZ, RZ, 0x20 ;  /* 0x00000020ffe17424 */ /* 0x000fe200078e00ff */
[----:B------:R3:W4:Y:S01]  /*36a0*/  @P0 LDG.E R3, desc[UR36][R6.64] ;  /* 0x0000002406030981 */ /* 0x000722000c1e1900 */
[----:B------:R-:W-:Y:S01]  /*36b0*/  LOP3.LUT R8, R8, 0x200, RZ, 0xc0, !PT ;  /* 0x0000020008087812 */ /* 0x000fe200078ec0ff */
[----:B------:R-:W-:Y:S01]  /*36c0*/  IMAD.MOV.U32 R236, RZ, RZ, R240 ;  /* 0x000000ffffec7224 */ /* 0x000fe200078e00f0 */
[----:B------:R-:W-:Y:S01]  /*36d0*/  SEL R224, R224, 0xffffffc0, !P2 ;  /* 0xffffffc0e0e07807 */ /* 0x000fe20005000000 */
[----:B------:R-:W-:Y:S01]  /*36e0*/  IMAD.MOV.U32 R234, RZ, RZ, 0x4 ;  /* 0x00000004ffea7424 */ /* 0x000fe200078e00ff */
[----:B------:R-:W-:-:S02]  /*36f0*/  LOP3.LUT R228, R8, 0x3800, R228, 0xf8, !PT ;  /* 0x0000380008e47812 */ /* 0x000fc400078ef8e4 */
[----:B------:R-:W-:Y:S02]  /*3700*/  CS2R R190, SRZ ;  /* 0x0000000000be7805 */ /* 0x000fe4000001ff00 */
[----:B------:R-:W-:Y:S02]  /*3710*/  SEL R225, R225, 0xffffffe0, !P1 ;  /* 0xffffffe0e1e17807 */ /* 0x000fe40004800000 */
        /* <DEDUP_REMOVED lines=17> */
[----:B---3--:R-:W-:Y:S01]  /*3830*/  IMAD.SHL.U32 R7, R0, 0x2, RZ ;  /* 0x0000000200077824 */ /* 0x008fe200078e00ff */
[----:B------:R-:W-:Y:S02]  /*3840*/  LOP3.LUT R6, R226, 0x1c0, RZ, 0xc0, !PT ;  /* 0x000001c0e2067812 */ /* 0x000fe400078ec0ff */
[----:B------:R-:W-:Y:S02]  /*3850*/  CS2R R162, SRZ ;  /* 0x0000000000a27805 */ /* 0x000fe4000001ff00 */
[----:B------:R-:W-:Y:S02]  /*3860*/  CS2R R160, SRZ ;  /* 0x0000000000a07805 */ /* 0x000fe4000001ff00 */
[----:B------:R-:W-:Y:S02]  /*3870*/  CS2R R154, SRZ ;  /* 0x00000000009a7805 */ /* 0x000fe4000001ff00 */
[----:B------:R-:W-:-:S02]  /*3880*/  LOP3.LUT R5, R7, 0x20, RZ, 0xc0, !PT ;  /* 0x0000002007057812 */ /* 0x000fc400078ec0ff */
[----:B------:R-:W-:Y:S02]  /*3890*/  CS2R R152, SRZ ;  /* 0x0000000000987805 */ /* 0x000fe4000001ff00 */
[----:B------:R-:W-:Y:S02]  /*38a0*/  LOP3.LUT R6, R6, 0x38, R4, 0xf8, !PT ;  /* 0x0000003806067812 */ /* 0x000fe400078ef804 */
[----:B------:R-:W-:Y:S02]  /*38b0*/  CS2R R150, SRZ ;  /* 0x0000000000967805 */ /* 0x000fe4000001ff00 */
[----:B------:R-:W-:Y:S02]  /*38c0*/  LOP3.LUT R9, R5, 0x18, R9, 0xf8, !PT ;  /* 0x0000001805097812 */ /* 0x000fe400078ef809 */
[----:B------:R-:W-:Y:S01]  /*38d0*/  CS2R R148, SRZ ;  /* 0x0000000000947805 */ /* 0x000fe2000001ff00 */
[----:B--2---:R-:W2:Y:S01]  /*38e0*/  @P0 MUFU.RCP R5, UR8 ;  /* 0x0000000800050d08 */ /* 0x004ea20008001000 */
        /* <DEDUP_REMOVED lines=10> */
[----:B------:R-:W-:Y:S02]  /*3990*/  LOP3.LUT R227, R227, R2, RZ, 0xfc, !PT ;  /* 0x00000002e3e37212 */ /* 0x000fe400078efcff */
[----:B------:R-:W-:Y:S02]  /*39a0*/  CS2R R136, SRZ ;  /* 0x0000000000887805 */ /* 0x000fe4000001ff00 */
[----:B------:R-:W-:-:S02]  /*39b0*/  LOP3.LUT R226, R9, 0x200, R226, 0xf8, !PT ;  /* 0x0000020009e27812 */ /* 0x000fc400078ef8e2 */
[----:B------:R-:W-:Y:S02]  /*39c0*/  CS2R R134, SRZ ;  /* 0x0000000000867805 */ /* 0x000fe4000001ff00 */
[----:B------:R-:W-:Y:S02]  /*39d0*/  LEA R228, R228, UR26, 0x1 ;  /* 0x0000001ae4e47c11 */ /* 0x000fe4000f8e08ff */
[----:B------:R-:W-:Y:S02]  /*39e0*/  CS2R R132, SRZ ;  /* 0x0000000000847805 */ /* 0x000fe4000001ff00 */
[----:B------:R-:W-:Y:S02]  /*39f0*/  LEA R227, R227, UR26, 0x1 ;  /* 0x0000001ae3e37c11 */ /* 0x000fe4000f8e08ff */
[----:B------:R-:W-:Y:S02]  /*3a00*/  CS2R R78, SRZ ;  /* 0x00000000004e7805 */ /* 0x000fe4000001ff00 */
[----:B------:R-:W-:Y:S01]  /*3a10*/  LEA R226, R226, UR26, 0x1 ;  /* 0x0000001ae2e27c11 */ /* 0x000fe2000f8e08ff */
[----:B------:R-:W-:Y:S01]  /*3a20*/  IMAD.IADD R2, R224, 0x1, R228 ;  /* 0x00000001e0027824 */ /* 0x000fe200078e02e4 */
[----:B------:R-:W-:-:S02]  /*3a30*/  LOP3.LUT R7, R7, 0x6, RZ, 0xc0, !PT ;  /* 0x0000000607077812 */ /* 0x000fc400078ec0ff */
[----:B------:R-:W-:Y:S02]  /*3a40*/  CS2R R76, SRZ ;  /* 0x00000000004c7805 */ /* 0x000fe4000001ff00 */
[----:B------:R-:W-:Y:S02]  /*3a50*/  CS2R R82, SRZ ;  /* 0x0000000000527805 */ /* 0x000fe4000001ff00 */
[----:B------:R-:W-:Y:S02]  /*3a60*/  CS2R R80, SRZ ;  /* 0x0000000000507805 */ /* 0x000fe4000001ff00 */
[----:B------:R-:W-:Y:S02]  /*3a70*/  LOP3.LUT R235, R7, 0xe0, R235, 0xf8, !PT ;  /* 0x000000e007eb7812 */ /* 0x000fe400078ef8eb */
        /* <DEDUP_REMOVED lines=26> */
[----:B----4-:R-:W-:Y:S02]  /*3c20*/  CS2R R22, SRZ ;  /* 0x0000000000167805 */ /* 0x010fe4000001ff00 */
[----:B------:R-:W-:Y:S01]  /*3c30*/  CS2R R20, SRZ ;  /* 0x0000000000147805 */ /* 0x000fe2000001ff00 */
[----:B------:R-:W-:Y:S01]  /*3c40*/  VIADD R227, R227, UR51 ;  /* 0x00000033e3e37c36 */ /* 0x000fe20008000000 */
[----:B------:R-:W-:Y:S01]  /*3c50*/  UMOV UR15, URZ ;  /* 0x000000ff000f7c82 */ /* 0x000fe20008000000 */
[----:B------:R-:W-:Y:S01]  /*3c60*/  VIADD R226, R226, UR51 ;  /* 0x00000033e2e27c36 */ /* 0x000fe20008000000 */
[----:B------:R-:W3:Y:S01]  /*3c70*/  LDCU UR10, c[0x0][0x504] ;  /* 0x0000a080ff0a77ac */ /* 0x000ee20008000800 */
[----:B------:R-:W-:Y:S01]  /*3c80*/  IMAD.IADD R0, R225, 0x1, R2 ;  /* 0x00000001e1007824 */ /* 0x000fe200078e0202 */
[----:B------:R-:W4:Y:S01]  /*3c90*/  LDCU UR9, c[0x0][0x508] ;  /* 0x0000a100ff0977ac */ /* 0x000f220008000800 */
[----:B------:R-:W2:Y:S01]  /*3ca0*/  LDCU UR8, c[0x0][0x3e0] ;  /* 0x00007c00ff0877ac */ /* 0x000ea20008000800 */
[----:B------:R-:W2:Y:S01]  /*3cb0*/  LDCU UR12, c[0x0][0x50c] ;  /* 0x0000a180ff0c77ac */ /* 0x000ea20008000800 */
[----:B------:R-:W2:Y:S01]  /*3cc0*/  LDCU UR11, c[0x0][0x45c] ;  /* 0x00008b80ff0b77ac */ /* 0x000ea20008000800 */
[----:B-1----:R-:W-:-:S02]  /*3cd0*/  USHF.L.U32 UR13, UR13, 0x6, URZ ;  /* 0x000000060d0d7899 */ /* 0x002fc400080006ff */
[----:B------:R-:W-:Y:S02]  /*3ce0*/  UIADD3 UR43, UPT, UPT, UR43, -UR46, -UR35 ;  /* 0x8000002e2b2b7290 */ /* 0x000fe4000fffe823 */
[----:B------:R-:W-:Y:S01]  /*3cf0*/  USHF.L.U32 UR48, UR48, 0x3, URZ ;  /* 0x0000000330307899 */ /* 0x000fe200080006ff */
[----:B--2---:R-:W-:-:S05]  /*3d00*/  @P0 FMUL.FTZ R3, R3, R5 ;  /* 0x0000000503030220 */ /* 0x004fca0000410000 */
[----:B------:R-:W-:Y:S01]  /*3d10*/  @P0 R2UR UR14, R3 ;  /* 0x00000000030e02ca */ /* 0x000fe200000e0000 */
[----:B------:R-:W-:-:S12]  /*3d20*/  IMAD.IADD R3, R225, 0x1, R228 ;  /* 0x00000001e1037824 */ /* 0x000fd800078e02e4 */
[----:B---34-:R-:W-:-:S05]  /*3d30*/  @UP0 UMOV UR15, UR14 ;  /* 0x0000000e000f0c82 */ /* 0x018fca0008000000 */
.L_x_2447:
[----:B------:R-:W0:Y:S01]  /*3d40*/  LDGDEPBAR ;  /* 0x00000000000079af */ /* 0x000e220000000000 */
[C---:B------:R-:W-:Y:S01]  /*3d50*/  IADD3 R118, PT, PT, R227.reuse, R225, RZ ;  /* 0x000000e1e3767210 */ /* 0x040fe20007ffe0ff */
[----:B------:R-:W-:Y:S01]  /*3d60*/  USHF.L.U32 UR14, UR39, 0x6, URZ ;  /* 0x00000006270e7899 */ /* 0x000fe200080006ff */
[----:B------:R-:W-:Y:S01]  /*3d70*/  IADD3 R117, PT, PT, R227, R224, RZ ;  /* 0x000000e0e3757210 */ /* 0x000fe20007ffe0ff */
[----:B------:R-:W-:Y:S02]  /*3d80*/  USHF.L.U32 UR29, UR47, 0x6, URZ ;  /* 0x000000062f1d7899 */ /* 0x000fe400080006ff */
[----:B------:R-:W-:Y:S01]  /*3d90*/  UIADD3 UR25, UPT, UPT, UR14, UR44, URZ ;  /* 0x0000002c0e197290 */ /* 0x000fe2000fffe0ff */
[----:B------:R-:W-:Y:S01]  /*3da0*/  IADD3 R116, PT, PT, R225, R117, RZ ;  /* 0x00000075e1747210 */ /* 0x000fe20007ffe0ff */
[----:B------:R-:W-:Y:S02]  /*3db0*/  UISETP.GE.AND UP0, UPT, UR29, UR43, UPT ;  /* 0x0000002b1d00728c */ /* 0x000fe4000bf06270 */
[----:B------:R-:W-:Y:S01]  /*3dc0*/  UIADD3 UR25, UPT, UPT, UR25, 0x40, URZ ;  /* 0x0000004019197890 */ /* 0x000fe2000fffe0ff */
        /* <DEDUP_REMOVED lines=37> */
[----:B------:R-:W3:Y:S01]  /*4020*/  LDSM.16.M88.4 R92, [R117+0x2000] ;  /* 0x00200000755c783b */ /* 0x000ee20000000200 */
[C---:B----4-:R-:W-:Y:S08]  /*4030*/  HMMA.16816.F32 R4, R96.reuse, R104, R4 ;  /* 0x000000686004723c */ /* 0x050ff00000001804 */
        /* <DEDUP_REMOVED lines=13> */
[C---:B------:R-:W-:Y:S08]  /*4110*/  HMMA.16816.F32 R4, R92.reuse, R112, R4 ;  /* 0x000000705c04723c */ /* 0x040ff00000001804 */
[C---:B------:R-:W-:Y:S01]  /*4120*/  HMMA.16816.F32 R8, R92.reuse, R114, R8 ;  /* 0x000000725c08723c */ /* 0x040fe20000001808 */
[----:B------:R-:W3:Y:S07]  /*4130*/  LDSM.16.M88.4 R112, [R228+0x1c800] ;  /* 0x01c80000e470783b */ /* 0x000eee0000000200 */
[C---:B----4-:R-:W-:Y:S08]  /*4140*/  HMMA.16816.F32 R12, R92.reuse, R104, R12 ;  /* 0x000000685c0c723c */ /* 0x050ff0000000180c */
[----:B------:R-:W-:Y:S01]  /*4150*/  HMMA.16816.F32 R16, R92, R106, R16 ;  /* 0x0000006a5c10723c */ /* 0x000fe20000001810 */
[----:B------:R-:W-:Y:S06]  /*4160*/  LDSM.16.M88.4 R92, [R118+0x4000] ;  /* 0x00400000765c783b */ /* 0x000fec0000000200 */
[----:B------:R-:W-:Y:S01]  /*4170*/  LDSM.16.M88.4 R104, [R2+0x1c000] ;  /* 0x01c000000268783b */ /* 0x000fe20000000200 */
[C---:B-1----:R-:W-:Y:S08]  /*4180*/  HMMA.16816.F32 R4, R84.reuse, R96, R4 ;  /* 0x000000605404723c */ /* 0x042ff00000001804 */
[C---:B------:R-:W-:Y:S01]  /*4190*/  HMMA.16816.F32 R8, R84.reuse, R98, R8 ;  /* 0x000000625408723c */ /* 0x040fe20000001808 */
[----:B------:R-:W1:Y:S07]  /*41a0*/  LDSM.16.M88.4 R96, [R3+0x1c000] ;  /* 0x01c000000360783b */ /* 0x000e6e0000000200 */
[C---:B--2---:R-:W-:Y:S01]  /*41b0*/  HMMA.16816.F32 R12, R84.reuse, R108, R12 ;  /* 0x0000006c540c723c */ /* 0x044fe2000000180c */
[----:B------:R-:W-:Y:S02]  /*41c0*/  MOV R108, UR16 ;  /* 0x00000010006c7c02 */ /* 0x000fe40008000f00 */
[----:B------:R-:W-:Y:S02]  /*41d0*/  MOV R109, UR17 ;  /* 0x00000011006d7c02 */ /* 0x000fe40008000f00 */
[C---:B------:R-:W-:Y:S03]  /*41e0*/  LEA R108, P0, R239.reuse, R108, 0x2 ;  /* 0x0000006cef6c7211 */ /* 0x040fe600078010ff */
[----:B------:R-:W-:Y:S01]  /*41f0*/  HMMA.16816.F32 R16, R84, R110, R16 ;  /* 0x0000006e5410723c */ /* 0x000fe20000001810 */
[----:B------:R-:W2:Y:S02]  /*4200*/  LDSM.16.M88.4 R84, [R3+0x1c800] ;  /* 0x01c800000354783b */ /* 0x000ea40000000200 */
[----:B------:R-:W-:Y:S05]  /*4210*/  LEA.HI.X R109, R239, R109, RZ, 0x2, P0 ;  /* 0x0000006def6d7211 */ /* 0x000fea00000f14ff */
[C---:B---3--:R-:W-:Y:S01]  /*4220*/  HMMA.16816.F32 R4, R88.reuse, R100, R4 ;  /* 0x000000645804723c */ /* 0x048fe20000001804 */
[----:B-----5:R-:W5:Y:S06]  /*4230*/  LDG.E R131, desc[UR36][R108.64] ;  /* 0x000000246c837981 */ /* 0x020f6c000c1e1900 */
[----:B------:R3:W5:Y:S01]  /*4240*/  LDG.E R130, desc[UR36][R108.64+0x20] ;  /* 0x000020246c827981 */ /* 0x000762000c1e1900 */
[C---:B------:R-:W-:Y:S05]  /*4250*/  HMMA.16816.F32 R8, R88.reuse, R102, R8 ;  /* 0x000000665808723c */ /* 0x040fea0000001808 */
[----:B------:R-:W4:Y:S03]  /*4260*/  LDSM.16.M88.4 R100, [R117+0x4000] ;  /* 0x004000007564783b */ /* 0x000f260000000200 */
[C---:B------:R-:W-:Y:S08]  /*4270*/  HMMA.16816.F32 R12, R88.reuse, R112, R12 ;  /* 0x00000070580c723c */ /* 0x040ff0000000180c */
[----:B------:R-:W-:Y:S01]  /*4280*/  HMMA.16816.F32 R16, R88, R114, R16 ;  /* 0x000000725810723c */ /* 0x000fe20000001810 */
[----:B------:R-:W4:Y:S06]  /*4290*/  LDSM.16.M88.4 R88, [R2+0x1c800] ;  /* 0x01c800000258783b */ /* 0x000f2c0000000200 */
[----:B---3--:R-:W-:Y:S01]  /*42a0*/  LDSM.16.M88.4 R108, [R116+0x4000] ;  /* 0x00400000746c783b */ /* 0x008fe20000000200 */
[C---:B-1----:R-:W-:Y:S05]  /*42b0*/  HMMA.16816.F32 R4, R92.reuse, R96, R4 ;  /* 0x000000605c04723c */ /* 0x042fea0000001804 */
[----:B------:R-:W1:Y:S03]  /*42c0*/  LDSM.16.M88.4 R112, [R0+0x1c000] ;  /* 0x01c000000070783b */ /* 0x000e660000000200 */
[C---:B------:R-:W-:Y:S03]  /*42d0*/  HMMA.16816.F32 R8, R92.reuse, R98, R8 ;  /* 0x000000625c08723c */ /* 0x040fe60000001808 */
[----:B------:R-:W-:Y:S05]  /*42e0*/  LDSM.16.M88.4 R96, [R228+0x1e000] ;  /* 0x01e00000e460783b */ /* 0x000fea0000000200 */
[C---:B--2---:R-:W-:Y:S08]  /*42f0*/  HMMA.16816.F32 R12, R92.reuse, R84, R12 ;  /* 0x000000545c0c723c */ /* 0x044ff0000000180c */
[----:B------:R-:W-:Y:S01]  /*4300*/  HMMA.16816.F32 R16, R92, R86, R16 ;  /* 0x000000565c10723c */ /* 0x000fe20000001810 */
[----:B------:R-:W2:Y:S06]  /*4310*/  LDSM.16.M88.4 R84, [R0+0x1c800] ;  /* 0x01c800000054783b */ /* 0x000eac0000000200 */
[----:B------:R-:W3:Y:S01]  /*4320*/  LDSM.16.M88.4 R92, [R227+0x6000] ;  /* 0x00600000e35c783b */ /* 0x000ee20000000200 */
[C---:B----4-:R-:W-:Y:S08]  /*4330*/  HMMA.16816.F32 R4, R100.reuse, R104, R4 ;  /* 0x000000686404723c */ /* 0x050ff00000001804 */
[C---:B------:R-:W-:Y:S01]  /*4340*/  HMMA.16816.F32 R8, R100.reuse, R106, R8 ;  /* 0x0000006a6408723c */ /* 0x040fe20000001808 */
[----:B------:R-:W-:Y:S07]  /*4350*/  LDSM.16.M88.4 R104, [R3+0x1e000] ;  /* 0x01e000000368783b */ /* 0x000fee0000000200 */
[C---:B------:R-:W-:Y:S08]  /*4360*/  HMMA.16816.F32 R12, R100.reuse, R88, R12 ;  /* 0x00000058640c723c */ /* 0x040ff0000000180c */
[----:B------:R-:W-:Y:S01]  /*4370*/  HMMA.16816.F32 R16, R100, R90, R16 ;  /* 0x0000005a6410723c */ /* 0x000fe20000001810 */
[----:B------:R-:W4:Y:S06]  /*4380*/  LDSM.16.M88.4 R88, [R228+0x1e800] ;  /* 0x01e80000e458783b */ /* 0x000f2c0000000200 */
[----:B------:R-:W4:Y:S01]  /*4390*/  LDSM.16.M88.4 R100, [R118+0x6000] ;  /* 0x006000007664783b */ /* 0x000f220000000200 */
        /* <DEDUP_REMOVED lines=15> */
[C---:B------:R-:W-:Y:S08]  /*4490*/  HMMA.16816.F32 R8, R100.reuse, R106, R8 ;  /* 0x0000006a6408723c */ /* 0x040ff00000001808 */
[C---:B-1----:R-:W-:Y:S08]  /*44a0*/  HMMA.16816.F32 R12, R100.reuse, R84, R12 ;  /* 0x00000054640c723c */ /* 0x042ff0000000180c */
[----:B------:R-:W-:Y:S01]  /*44b0*/  HMMA.16816.F32 R16, R100, R86, R16 ;  /* 0x000000566410723c */ /* 0x000fe20000001810 */
[----:B------:R-:W1:Y:S07]  /*44c0*/  LDSM.16.M88.4 R84, [R0+0x1e800] ;  /* 0x01e800000054783b */ /* 0x000e6e0000000200 */
[C---:B--2---:R-:W-:Y:S08]  /*44d0*/  HMMA.16816.F32 R4, R108.reuse, R112, R4 ;  /* 0x000000706c04723c */ /* 0x044ff00000001804 */
[C---:B------:R-:W-:Y:S08]  /*44e0*/  HMMA.16816.F32 R8, R108.reuse, R114, R8 ;  /* 0x000000726c08723c */ /* 0x040ff00000001808 */
[C---:B---3--:R-:W-:Y:S08]  /*44f0*/  HMMA.16816.F32 R12, R108.reuse, R88, R12 ;  /* 0x000000586c0c723c */ /* 0x048ff0000000180c */
[----:B------:R-:W-:Y:S08]  /*4500*/  HMMA.16816.F32 R16, R108, R90, R16 ;  /* 0x0000005a6c10723c */ /* 0x000ff00000001810 */
[C---:B----4-:R-:W-:Y:S08]  /*4510*/  HMMA.16816.F32 R4, R92.reuse, R96, R4 ;  /* 0x000000605c04723c */ /* 0x050ff00000001804 */
[C---:B------:R-:W-:Y:S08]  /*4520*/  HMMA.16816.F32 R8, R92.reuse, R98, R8 ;  /* 0x000000625c08723c */ /* 0x040ff00000001808 */
[C---:B-1----:R-:W-:Y:S03]  /*4530*/  HMMA.16816.F32 R12, R92.reuse, R84, R12 ;  /* 0x000000545c0c723c */ /* 0x042fe6000000180c */
[----:B------:R-:W-:Y:S01]  /*4540*/  FMUL.FTZ R5, R5, UR12 ;  /* 0x0000000c05057c20 */ /* 0x000fe20008410000 */
[----:B------:R-:W-:Y:S01]  /*4550*/  FMUL.FTZ R6, R6, UR12 ;  /* 0x0000000c06067c20 */ /* 0x000fe20008410000 */
[----:B------:R-:W-:Y:S01]  /*4560*/  FMUL.FTZ R7, R7, UR12 ;  /* 0x0000000c07077c20 */ /* 0x000fe20008410000 */
[----:B------:R-:W-:Y:S01]  /*4570*/  FMUL.FTZ R4, R4, UR12 ;  /* 0x0000000c04047c20 */ /* 0x000fe20008410000 */
[----:B------:R1:W2:Y:S01]  /*4580*/  MUFU.TANH R88, R5 ;  /* 0x0000000500587308 */ /* 0x0002a20000002400 */
[----:B------:R-:W-:Y:S03]  /*4590*/  HMMA.16816.F32 R16, R92, R86, R16 ;  /* 0x000000565c10723c */ /* 0x000fe60000001810 */
[----:B------:R-:W-:Y:S01]  /*45a0*/  FMUL.FTZ R10, R10, UR12 ;  /* 0x0000000c0a0a7c20 */ /* 0x000fe20008410000 */
[----:B------:R-:W-:Y:S01]  /*45b0*/  FMUL.FTZ R11, R11, UR12 ;  /* 0x0000000c0b0b7c20 */ /* 0x000fe20008410000 */
[----:B------:R-:W-:Y:S01]  /*45c0*/  FMUL.FTZ R9, R9, UR12 ;  /* 0x0000000c09097c20 */ /* 0x000fe20008410000 */
[----:B------:R-:W-:Y:S03]  /*45d0*/  LOP3.LUT R85, R239, UR29, RZ, 0xfc, !PT ;  /* 0x0000001def557c12 */ /* 0x000fe6000f8efcff */
[----:B------:R3:W-:Y:S02]  /*45e0*/  MUFU.TANH R208, R10 ;  /* 0x0000000a00d07308 */ /* 0x0007e40000002400 */
[----:B------:R-:W-:Y:S01]  /*45f0*/  FMUL.FTZ R204, R14, UR12 ;  /* 0x0000000c0ecc7c20 */ /* 0x000fe20008410000 */
[----:B------:R-:W-:Y:S01]  /*4600*/  FMUL.FTZ R202, R15, UR12 ;  /* 0x0000000c0fca7c20 */ /* 0x000fe20008410000 */
[----:B------:R-:W-:Y:S06]  /*4610*/  FMUL.FTZ R12, R12, UR12 ;  /* 0x0000000c0c0c7c20 */ /* 0x000fec0008410000 */
[----:B------:R4:W-:Y:S01]  /*4620*/  MUFU.TANH R206, R11 ;  /* 0x0000000b00ce7308 */ /* 0x0009e20000002400 */
[----:B-1----:R-:W-:Y:S01]  /*4630*/  FMUL.FTZ R5, R8, UR12 ;  /* 0x0000000c08057c20 */ /* 0x002fe20008410000 */
[----:B--2---:R-:W-:Y:S01]  /*4640*/  FFMA.FTZ R211, -R88, R88, 1 ;  /* 0x3f80000058d37423 */ /* 0x004fe20000010158 */
[----:B------:R-:W-:Y:S01]  /*4650*/  FMUL.FTZ R201, R16, UR12 ;  /* 0x0000000c10c97c20 */ /* 0x000fe20008410000 */
[----:B------:R-:W-:Y:S01]  /*4660*/  FMUL.FTZ R200, R17, UR12 ;  /* 0x0000000c11c87c20 */ /* 0x000fe20008410000 */
[----:B------:R-:W-:Y:S01]  /*4670*/  FMUL.FTZ R197, R19, UR12 ;  /* 0x0000000c13c57c20 */ /* 0x000fe20008410000 */
[----:B------:R-:W-:Y:S04]  /*4680*/  FMUL.FTZ R18, R18, UR12 ;  /* 0x0000000c12127c20 */ /* 0x000fe80008410000 */
[----:B------:R-:W1:Y:S01]  /*4690*/  MUFU.TANH R15, R5 ;  /* 0x00000005000f7308 */ /* 0x000e620000002400 */
[----:B------:R-:W-:Y:S01]  /*46a0*/  FMUL.FTZ R211, R211, UR12 ;  /* 0x0000000cd3d37c20 */ /* 0x000fe20008410000 */
[----:B---3--:R-:W-:Y:S04]  /*46b0*/  MOV R10, UR35 ;  /* 0x00000023000a7c02 */ /* 0x008fe80008000f00 */
[----:B------:R-:W-:Y:S04]  /*46c0*/  IADD3 R8, PT, PT, R10, -UR25, -R235 ;  /* 0x800000190a087c10 */ /* 0x000fe8000fffe8eb */
[----:B------:R-:W2:Y:S01]  /*46d0*/  MUFU.TANH R14, R9 ;  /* 0x00000009000e7308 */ /* 0x000ea20000002400 */
[----:B----4-:R-:W-:Y:S01]  /*46e0*/  FMUL.FTZ R11, R13, UR12 ;  /* 0x0000000c0d0b7c20 */ /* 0x010fe20008410000 */
[----:B------:R-:W-:Y:S04]  /*46f0*/  IADD3 R8, PT, PT, R85, R8, RZ ;  /* 0x0000000855087210 */ /* 0x000fe80007ffe0ff */
[C---:B------:R-:W-:Y:S04]  /*4700*/  IADD3 R17, PT, PT, R8.reuse, 0x48, RZ ;  /* 0x0000004808117810 */ /* 0x040fe80007ffe0ff */
[----:B------:R-:W3:Y:S01]  /*4710*/  MUFU.TANH R12, R12 ;  /* 0x0000000c000c7308 */ /* 0x000ee20000002400 */
[C---:B------:R-:W-:Y:S01]  /*4720*/  IADD3 R16, PT, PT, R8.reuse, 0x47, RZ ;  /* 0x0000004708107810 */ /* 0x040fe20007ffe0ff */
[----:B-1----:R-:W-:Y:S01]  /*4730*/  FFMA.FTZ R209, -R15, R15, 1 ;  /* 0x3f8000000fd17423 */ /* 0x002fe2000001010f */
[C---:B------:R-:W-:Y:S02]  /*4740*/  IADD3 R13, PT, PT, R8.reuse, 0x40, RZ ;  /* 0x00000040080d7810 */ /* 0x040fe40007ffe0ff */
[C---:B------:R-:W-:Y:S01]  /*4750*/  IADD3 R10, PT, PT, R8.reuse, 0x3f, RZ ;  /* 0x0000003f080a7810 */ /* 0x040fe20007ffe0ff */
[----:B------:R-:W-:Y:S01]  /*4760*/  FMUL.FTZ R209, R209, UR12 ;  /* 0x0000000cd1d17c20 */ /* 0x000fe20008410000 */
[C---:B------:R-:W-:Y:S03]  /*4770*/  IADD3 R87, PT, PT, R8.reuse, 0x38, RZ ;  /* 0x0000003808577810 */ /* 0x040fe60007ffe0ff */
[----:B------:R-:W1:Y:S01]  /*4780*/  MUFU.TANH R6, R6 ;  /* 0x0000000600067308 */ /* 0x000e620000002400 */
[----:B------:R-:W-:Y:S01]  /*4790*/  IADD3 R86, PT, PT, R8, 0x37, RZ ;  /* 0x0000003708567810 */ /* 0x000fe20007ffe0ff */
[----:B--2---:R-:W-:Y:S01]  /*47a0*/  FFMA.FTZ R207, -R14, R14, 1 ;  /* 0x3f8000000ecf7423 */ /* 0x004fe2000001010e */
[C---:B------:R-:W-:Y:S02]  /*47b0*/  IADD3 R5, PT, PT, R8.reuse, 0x30, RZ ;  /* 0x0000003008057810 */ /* 0x040fe40007ffe0ff */
[C---:B------:R-:W-:Y:S01]  /*47c0*/  IADD3 R84, PT, PT, R8.reuse, 0x2f, RZ ;  /* 0x0000002f08547810 */ /* 0x040fe20007ffe0ff */
[----:B------:R-:W-:Y:S01]  /*47d0*/  FMUL.FTZ R207, R207, UR12 ;  /* 0x0000000ccfcf7c20 */ /* 0x000fe20008410000 */
[C---:B------:R-:W-:Y:S03]  /*47e0*/  IADD3 R9, PT, PT, R8.reuse, 0x28, RZ ;  /* 0x0000002808097810 */ /* 0x040fe60007ffe0ff */
[----:B------:R-:W2:Y:S01]  /*47f0*/  MUFU.TANH R7, R7 ;  /* 0x0000000700077308 */ /* 0x000ea20000002400 */
[----:B------:R-:W-:Y:S01]  /*4800*/  IADD3 R8, PT, PT, R8, 0x27, RZ ;  /* 0x0000002708087810 */ /* 0x000fe20007ffe0ff */
[----:B---3--:R-:W-:Y:S01]  /*4810*/  FFMA.FTZ R205, -R12, R12, 1 ;  /* 0x3f8000000ccd7423 */ /* 0x008fe2000001010c */
[----:B------:R-:W-:Y:S02]  /*4820*/  IABS R17, R17 ;  /* 0x0000001100117213 */ /* 0x000fe40000000000 */
[----:B------:R-:W-:Y:S01]  /*4830*/  IABS R16, R16 ;  /* 0x0000001000107213 */ /* 0x000fe20000000000 */
        /* <DEDUP_REMOVED lines=15> */
[----:B------:R-:W-:Y:S03]  /*4930*/  I2FP.F32.S32 R17, R17 ;  /* 0x0000001100117245 */ /* 0x000fe60000201400 */
[----:B------:R-:W2:Y:S01]  /*4940*/  MUFU.TANH R204, R204 ;  /* 0x000000cc00cc7308 */ /* 0x000ea20000002400 */
[----:B------:R-:W-:Y:S01]  /*4950*/  I2FP.F32.S32 R16, R16 ;  /* 0x0000001000107245 */ /* 0x000fe20000201400 */
[----:B---3--:R-:W-:Y:S01]  /*4960*/  FFMA.FTZ R213, -R4, R4, 1 ;  /* 0x3f80000004d57423 */ /* 0x008fe20000010104 */
[----:B------:R-:W-:Y:S01]  /*4970*/  I2FP.F32.S32 R13, R13 ;  /* 0x0000000d000d7245 */ /* 0x000fe20000201400 */
[----:B------:R-:W-:Y:S01]  /*4980*/  FFMA.FTZ R17, R17, -UR15, R6 ;  /* 0x8000000f11117c23 */ /* 0x000fe20008010006 */
[----:B------:R-:W-:Y:S01]  /*4990*/  I2FP.F32.S32 R10, R10 ;  /* 0x0000000a000a7245 */ /* 0x000fe20000201400 */
[----:B------:R-:W-:Y:S01]  /*49a0*/  FFMA.FTZ R16, R16, -UR15, R7 ;  /* 0x8000000f10107c23 */ /* 0x000fe20008010007 */
[----:B------:R-:W-:Y:S03]  /*49b0*/  I2FP.F32.S32 R5, R5 ;  /* 0x0000000500057245 */ /* 0x000fe60000201400 */
[----:B------:R-:W3:Y:S01]  /*49c0*/  MUFU.TANH R202, R202 ;  /* 0x000000ca00ca7308 */ /* 0x000ee20000002400 */
[----:B------:R-:W-:Y:S01]  /*49d0*/  I2FP.F32.S32 R87, R87 ;  /* 0x0000005700577245 */ /* 0x000fe20000201400 */
[----:B------:R-:W-:Y:S01]  /*49e0*/  FFMA.FTZ R19, R13, -UR15, R4 ;  /* 0x8000000f0d137c23 */ /* 0x000fe20008010004 */
[----:B------:R-:W-:Y:S01]  /*49f0*/  I2FP.F32.S32 R86, R86 ;  /* 0x0000005600567245 */ /* 0x000fe20000201400 */
[C---:B-1----:R-:W-:Y:S01]  /*4a00*/  FFMA.FTZ R18, R10.reuse, -UR15, R88 ;  /* 0x8000000f0a127c23 */ /* 0x042fe20008010058 */
[----:B------:R-:W-:Y:S01]  /*4a10*/  I2FP.F32.S32 R84, R84 ;  /* 0x0000005400547245 */ /* 0x000fe20000201400 */
[----:B------:R-:W-:Y:S01]  /*4a20*/  FFMA.FTZ R12, R5, -UR15, R12 ;  /* 0x8000000f050c7c23 */ /* 0x000fe2000801000c */
[----:B------:R-:W-:Y:S03]  /*4a30*/  I2FP.F32.S32 R9, R9 ;  /* 0x0000000900097245 */ /* 0x000fe60000201400 */
[----:B------:R-:W1:Y:S01]  /*4a40*/  MUFU.TANH R201, R201 ;  /* 0x000000c900c97308 */ /* 0x000e620000002400 */
[----:B------:R-:W-:Y:S01]  /*4a50*/  I2FP.F32.S32 R8, R8 ;  /* 0x0000000800087245 */ /* 0x000fe20000201400 */
[----:B------:R-:W-:Y:S01]  /*4a60*/  FFMA.FTZ R13, R13, -UR15, R208 ;  /* 0x8000000f0d0d7c23 */ /* 0x000fe200080100d0 */
[----:B------:R-:W-:Y:S01]  /*4a70*/  FFMA.FTZ R10, R10, -UR15, R206 ;  /* 0x8000000f0a0a7c23 */ /* 0x000fe200080100ce */
[----:B--2---:R-:W-:Y:S01]  /*4a80*/  FFMA.FTZ R7, R87, -UR15, R204 ;  /* 0x8000000f57077c23 */ /* 0x004fe200080100cc */
[----:B------:R-:W-:Y:S01]  /*4a90*/  FFMA.FTZ R5, R5, -UR15, R198 ;  /* 0x8000000f05057c23 */ /* 0x000fe200080100c6 */
[----:B------:R-:W-:Y:S01]  /*4aa0*/  FFMA.FTZ R208, -R208, R208, 1 ;  /* 0x3f800000d0d07423 */ /* 0x000fe200000101d0 */
[----:B------:R-:W-:Y:S03]  /*4ab0*/  FFMA.FTZ R206, -R206, R206, 1 ;  /* 0x3f800000cece7423 */ /* 0x000fe600000101ce */
[----:B------:R-:W2:Y:S01]  /*4ac0*/  MUFU.TANH R200, R200 ;  /* 0x000000c800c87308 */ /* 0x000ea20000002400 */
[----:B------:R-:W-:Y:S01]  /*4ad0*/  FFMA.FTZ R204, -R204, R204, 1 ;  /* 0x3f800000cccc7423 */ /* 0x000fe200000101cc */
[----:B---3--:R-:W-:Y:S01]  /*4ae0*/  FFMA.FTZ R6, R86, -UR15, R202 ;  /* 0x8000000f56067c23 */ /* 0x008fe200080100ca */
[----:B------:R-:W-:Y:S01]  /*4af0*/  FFMA.FTZ R202, -R202, R202, 1 ;  /* 0x3f800000caca7423 */ /* 0x000fe200000101ca */
[----:B------:R-:W-:Y:S01]  /*4b00*/  FFMA.FTZ R198, -R198, R198, 1 ;  /* 0x3f800000c6c67423 */ /* 0x000fe200000101c6 */
[----:B------:R-:W-:Y:S01]  /*4b10*/  FMUL.FTZ R213, R213, UR12 ;  /* 0x0000000cd5d57c20 */ /* 0x000fe20008410000 */
[----:B------:R-:W-:Y:S01]  /*4b20*/  FFMA.FTZ R15, R87, -UR15, R15 ;  /* 0x8000000f570f7c23 */ /* 0x000fe2000801000f */
[----:B------:R-:W-:Y:S03]  /*4b30*/  FFMA.FTZ R14, R86, -UR15, R14 ;  /* 0x8000000f560e7c23 */ /* 0x000fe6000801000e */
[----:B------:R-:W3:Y:S01]  /*4b40*/  MUFU.TANH R197, R197 ;  /* 0x000000c500c57308 */ /* 0x000ee20000002400 */
[----:B------:R-:W-:Y:S01]  /*4b50*/  FMUL.FTZ R208, R208, UR12 ;  /* 0x0000000cd0d07c20 */ /* 0x000fe20008410000 */
[----:B-1----:R-:W-:Y:S01]  /*4b60*/  FFMA.FTZ R9, R9, -UR15, R201 ;  /* 0x8000000f09097c23 */ /* 0x002fe200080100c9 */
[----:B------:R-:W-:Y:S01]  /*4b70*/  FFMA.FTZ R201, -R201, R201, 1 ;  /* 0x3f800000c9c97423 */ /* 0x000fe200000101c9 */
[----:B------:R-:W-:Y:S01]  /*4b80*/  FMUL.FTZ R206, R206, UR12 ;  /* 0x0000000ccece7c20 */ /* 0x000fe20008410000 */
[----:B------:R-:W-:Y:S01]  /*4b90*/  FMUL.FTZ R204, R204, UR12 ;  /* 0x0000000ccccc7c20 */ /* 0x000fe20008410000 */
[----:B------:R-:W-:Y:S01]  /*4ba0*/  FMUL.FTZ R202, R202, UR12 ;  /* 0x0000000ccaca7c20 */ /* 0x000fe20008410000 */
[----:B------:R-:W-:Y:S03]  /*4bb0*/  FMUL.FTZ R198, R198, UR12 ;  /* 0x0000000cc6c67c20 */ /* 0x000fe60008410000 */
[----:B------:R-:W1:Y:S01]  /*4bc0*/  MUFU.TANH R11, R11 ;  /* 0x0000000b000b7308 */ /* 0x000e620000002400 */
[----:B------:R-:W-:Y:S01]  /*4bd0*/  FMUL.FTZ R201, R201, UR12 ;  /* 0x0000000cc9c97c20 */ /* 0x000fe20008410000 */
[----:B--2---:R-:W-:Y:S01]  /*4be0*/  FFMA.FTZ R8, R8, -UR15, R200 ;  /* 0x8000000f08087c23 */ /* 0x004fe200080100c8 */
[----:B------:R-:W-:Y:S04]  /*4bf0*/  FFMA.FTZ R200, -R200, R200, 1 ;  /* 0x3f800000c8c87423 */ /* 0x000fe800000101c8 */
[----:B------:R-:W-:Y:S01]  /*4c00*/  FMUL.FTZ R200, R200, UR12 ;  /* 0x0000000cc8c87c20 */ /* 0x000fe20008410000 */
[C---:B---3--:R-:W-:Y:S01]  /*4c10*/  FFMA.FTZ R4, R84.reuse, -UR15, R197 ;  /* 0x8000000f54047c23 */ /* 0x048fe200080100c5 */
[----:B------:R-:W-:Y:S04]  /*4c20*/  FFMA.FTZ R197, -R197, R197, 1 ;  /* 0x3f800000c5c57423 */ /* 0x000fe800000101c5 */
[----:B------:R-:W-:Y:S01]  /*4c30*/  FMUL.FTZ R197, R197, UR12 ;  /* 0x0000000cc5c57c20 */ /* 0x000fe20008410000 */
[----:B-1----:R-:W-:Y:S01]  /*4c40*/  FFMA.FTZ R203, -R11, R11, 1 ;  /* 0x3f8000000bcb7423 */ /* 0x002fe2000001010b */
[----:B------:R-:W-:Y:S03]  /*4c50*/  FFMA.FTZ R11, R84, -UR15, R11 ;  /* 0x8000000f540b7c23 */ /* 0x000fe6000801000b */
[----:B------:R-:W-:Y:S01]  /*4c60*/  FMUL.FTZ R203, R203, UR12 ;  /* 0x0000000ccbcb7c20 */ /* 0x000fe20008410000 */
        /* <DEDUP_REMOVED lines=11> */
.L_x_2443:
        /* <DEDUP_REMOVED lines=82> */
.L_x_2444:
        /* <DEDUP_REMOVED lines=28> */
[----:B------:R-:W-:Y:S01]  /*5400*/  MUFU.EX2 R218, R218 ;  /* 0x000000da00da7308 */ /* 0x000fe20000000800 */
[----:B------:R-:W-:Y:S01]  /*5410*/  FFMA.FTZ R84, R4, UR11, -R84 ;  /* 0x0000000b04547c23 */ /* 0x000fe20008010854 */
[----:B------:R-:W-:Y:S08]  /*5420*/  MOV R220, 0x40 ;  /* 0x0000004000dc7802 */ /* 0x000ff00000000f00 */
[----:B------:R-:W-:Y:S10]  /*5430*/  MUFU.EX2 R231, R231 ;  /* 0x000000e700e77308 */ /* 0x000ff40000000800 */
[----:B------:R-:W3:Y:S10]  /*5440*/  MUFU.EX2 R223, R223 ;  /* 0x000000df00df7308 */ /* 0x000ef40000000800 */
[----:B------:R-:W-:Y:S10]  /*5450*/  MUFU.EX2 R217, R217 ;  /* 0x000000d900d97308 */ /* 0x000ff40000000800 */
        /* <DEDUP_REMOVED lines=12> */
[----:B------:R-:W-:Y:S01]  /*5520*/  IMAD.SHL.U32 R121, R230, 0x40, RZ ;  /* 0x00000040e6797824 */ /* 0x000fe200078e00ff */
        /* <DEDUP_REMOVED lines=8> */
[C---:B------:R-:W-:Y:S02]  /*55b0*/  LOP3.LUT P1, RZ, R230.reuse, 0x8, RZ, 0xc0, !PT ;  /* 0x00000008e6ff7812 */ /* 0x040fe4000782c0ff */
[----:B------:R-:W-:Y:S02]  /*55c0*/  LEA R199, R15, UR4, 0x1 ;  /* 0x000000040fc77c11 */ /* 0x000fe4000f8e08ff */
[C---:B------:R-:W-:Y:S02]  /*55d0*/  SHF.L.U32 R229, R230.reuse, 0x3, RZ ;  /* 0x00000003e6e57819 */ /* 0x040fe400000006ff */
[----:B------:R-:W-:Y:S01]  /*55e0*/  LOP3.LUT R122, R121, 0x1c0, RZ, 0xc0, !PT ;  /* 0x000001c0797a7812 */ /* 0x000fe200078ec0ff */
[----:B------:R1:W-:Y:S01]  /*55f0*/  STS [R199+0x2a000], R5 ;  /* 0x02a00005c7007388 */ /* 0x0003e20000000800 */
[----:B------:R-:W-:Y:S01]  /*5600*/  LOP3.LUT P0, R123, R230, 0x4, RZ, 0xc0, !PT ;  /* 0x00000004e67b7812 */ /* 0x000fe2000780c0ff */
[C---:B------:R-:W-:Y:S01]  /*5610*/  VIADD R196, R199.reuse, 0x2a020 ;  /* 0x0002a020c7c47836 */ /* 0x040fe20000000000 */
[----:B------:R-:W-:Y:S02]  /*5620*/  IADD3 R4, PT, PT, R199, 0x2a000, RZ ;  /* 0x0002a000c7047810 */ /* 0x000fe40007ffe0ff */
[----:B------:R-:W-:Y:S02]  /*5630*/  LOP3.LUT R228, R120, 0x200, RZ, 0xc0, !PT ;  /* 0x0000020078e47812 */ /* 0x000fe400078ec0ff */
[----:B------:R-:W-:Y:S02]  /*5640*/  LOP3.LUT R122, R122, 0x38, R229, 0xf8, !PT ;  /* 0x000000387a7a7812 */ /* 0x000fe400078ef8e5 */
[----:B------:R-:W-:Y:S02]  /*5650*/  @P1 IADD3 R196, PT, PT, R4, -0x20, RZ ;  /* 0xffffffe004c41810 */ /* 0x000fe40007ffe0ff */
[----:B------:R-:W-:Y:S02]  /*5660*/  LOP3.LUT R228, R228, 0x3800, R14, 0xf8, !PT ;  /* 0x00003800e4e47812 */ /* 0x000fe400078ef80e */
[--C-:B------:R-:W-:Y:S02]  /*5670*/  LOP3.LUT R6, R122, 0x8, R230.reuse, 0x78, !PT ;  /* 0x000000087a067812 */ /* 0x100fe400078e78e6 */
[----:B---3--:R-:W-:Y:S02]  /*5680*/  F2FP.F16.F32.PACK_AB R8, R223, R231 ;  /* 0x000000e7df08723e */ /* 0x008fe400000000ff */
[----:B----4-:R-:W-:Y:S02]  /*5690*/  F2FP.F16.F32.PACK_AB R7, R216, R217 ;  /* 0x000000d9d807723e */ /* 0x010fe400000000ff */
[----:B------:R-:W-:Y:S02]  /*56a0*/  LOP3.LUT R228, R228, R6, RZ, 0xfc, !PT ;  /* 0x00000006e4e47212 */ /* 0x000fe400078efcff */
[----:B------:R-:W-:Y:S02]  /*56b0*/  F2FP.F16.F32.PACK_AB R6, R221, R222 ;  /* 0x000000dedd06723e */ /* 0x000fe400000000ff */
[----:B------:R-:W-:Y:S02]  /*56c0*/  SHF.R.U32.HI R118, RZ, 0x1, R230 ;  /* 0x00000001ff767819 */ /* 0x000fe400000116e6 */
[----:B-1----:R-:W-:Y:S02]  /*56d0*/  F2FP.F16.F32.PACK_AB R5, R218, R219 ;  /* 0x000000dbda05723e */ /* 0x002fe400000000ff */
[----:B------:R-:W-:Y:S02]  /*56e0*/  LOP3.LUT R119, R121, 0x200, RZ, 0xc0, !PT ;  /* 0x0000020079777812 */ /* 0x000fe400078ec0ff */
[----:B------:R-:W-:Y:S01]  /*56f0*/  LOP3.LUT R118, R122, 0x8, R118, 0x78, !PT ;  /* 0x000000087a767812 */ /* 0x000fe200078e7876 */
[----:B------:R1:W-:Y:S01]  /*5700*/  STS [R199+0x2a400], R5 ;  /* 0x02a40005c7007388 */ /* 0x0003e20000000800 */
[----:B------:R-:W-:Y:S02]  /*5710*/  LOP3.LUT R113, R119, 0xc00, R120, 0xf8, !PT ;  /* 0x00000c0077717812 */ /* 0x000fe400078ef878 */
[----:B------:R-:W-:Y:S02]  /*5720*/  LEA R228, R228, UR4, 0x1 ;  /* 0x00000004e4e47c11 */ /* 0x000fe4000f8e08ff */
[----:B------:R-:W-:Y:S02]  /*5730*/  LOP3.LUT R113, R113, R118, RZ, 0xfc, !PT ;  /* 0x0000007671717212 */ /* 0x000fe400078efcff */
[----:B------:R-:W-:Y:S02]  /*5740*/  LOP3.LUT P1, R117, R230, 0x2, RZ, 0xc0, !PT ;  /* 0x00000002e6757812 */ /* 0x000fe4000782c0ff */
[----:B------:R-:W-:Y:S02]  /*5750*/  LEA R113, R113, UR4, 0x1 ;  /* 0x0000000471717c11 */ /* 0x000fe4000f8e08ff */
[----:B------:R-:W-:Y:S02]  /*5760*/  SEL R125, R116, 0xffffffe0, !P1 ;  /* 0xffffffe0747d7807 */ /* 0x000fe40004800000 */
[----:B------:R-:W-:Y:S02]  /*5770*/  SEL R126, R220, 0xffffffc0, !P0 ;  /* 0xffffffc0dc7e7807 */ /* 0x000fe40004000000 */
[C---:B------:R-:W-:Y:S01]  /*5780*/  IADD3 R112, PT, PT, R113.reuse, R125, RZ ;  /* 0x0000007d71707210 */ /* 0x040fe20007ffe0ff */
[C---:B------:R-:W-:Y:S01]  /*5790*/  IMAD.IADD R129, R228.reuse, 0x1, R125 ;  /* 0x00000001e4817824 */ /* 0x040fe200078e027d */
[----:B------:R-:W-:Y:S01]  /*57a0*/  IADD3 R128, PT, PT, R113, R126, RZ ;  /* 0x0000007e71807210 */ /* 0x000fe20007ffe0ff */
[----:B------:R-:W-:Y:S01]  /*57b0*/  IMAD.IADD R126, R228, 0x1, R126 ;  /* 0x00000001e47e7824 */ /* 0x000fe200078e027e */
[----:B------:R-:W-:Y:S02]  /*57c0*/  LOP3.LUT R124, R124, 0x20, RZ, 0xc0, !PT ;  /* 0x000000207c7c7812 */ /* 0x000fe400078ec0ff */
[C---:B------:R-:W-:Y:S02]  /*57d0*/  IADD3 R127, PT, PT, R125.reuse, R128, RZ ;  /* 0x000000807d7f7210 */ /* 0x040fe40007ffe0ff */
[----:B------:R-:W-:Y:S02]  /*57e0*/  IADD3 R125, PT, PT, R125, R126, RZ ;  /* 0x0000007e7d7d7210 */ /* 0x000fe40007ffe0ff */
[C---:B-1----:R-:W-:Y:S02]  /*57f0*/  SEL R5, R214.reuse, 0xfffffff0, !P0 ;  /* 0xfffffff0d6057807 */ /* 0x042fe40004000000 */
[----:B------:R-:W-:Y:S02]  /*5800*/  SHF.R.U32.HI R232, RZ, 0x1, R230 ;  /* 0x00000001ffe87819 */ /* 0x000fe400000116e6 */
[----:B------:R-:W-:Y:S01]  /*5810*/  IADD3 R4, PT, PT, R199, R5, RZ ;  /* 0x00000005c7047210 */ /* 0x000fe20007ffe0ff */
[----:B------:R-:W-:Y:S01]  /*5820*/  IMAD.IADD R5, R5, 0x1, R196 ;  /* 0x0000000105057824 */ /* 0x000fe200078e02c4 */
[----:B------:R-:W-:Y:S03]  /*5830*/  ISETP.NE.AND P1, PT, R123, RZ, PT ;  /* 0x000000ff7b00720c */ /* 0x000fe60003f25270 */
[----:B------:R-:W-:Y:S01]  /*5840*/  STS [R4+0x2a000], R8 ;  /* 0x02a0000804007388 */ /* 0x000fe20000000800 */
[----:B------:R-:W-:Y:S05]  /*5850*/  SEL R214, R214, 0xfffffff0, !P1 ;  /* 0xfffffff0d6d67807 */ /* 0x000fea0004800000 */
[----:B------:R1:W-:Y:S06]  /*5860*/  STS [R4+0x2a400], R7 ;  /* 0x02a4000704007388 */ /* 0x0003ec0000000800 */
[----:B------:R2:W-:Y:S01]  /*5870*/  STS [R196], R6 ;  /* 0x00000006c4007388 */ /* 0x0005e20000000800 */
        /* <DEDUP_REMOVED lines=106> */
[C---:B------:R-:W-:Y:S08]  /*5f20*/  HMMA.16816.F32 R8, R96.reuse, R114, R8 ;  /* 0x000000726008723c */ /* 0x040ff00000001808 */
[C---:B---3--:R-:W-:Y:S08]  /*5f30*/  HMMA.16816.F32 R12, R96.reuse, R88, R12 ;  /* 0x00000058600c723c */ /* 0x048ff0000000180c */
        /* <DEDUP_REMOVED lines=12> */
[C---:B----4-:R-:W-:Y:S05]  /*6000*/  HMMA.16816.F32 R4, R92.reuse, R104, R4 ;  /* 0x000000685c04723c */ /* 0x050fea0000001804 */
[----:B------:R-:W-:Y:S02]  /*6010*/  LOP3.LUT R122, R85, R122, RZ, 0x3c, !PT ;  /* 0x0000007a557a7212 */ /* 0x000fe400078e3cff */
[----:B------:R-:W-:Y:S01]  /*6020*/  LOP3.LUT R84, R84, 0x200, R121, 0xf8, !PT ;  /* 0x0000020054547812 */ /* 0x000fe200078ef879 */
[C---:B------:R-:W-:Y:S08]  /*6030*/  HMMA.16816.F32 R8, R92.reuse, R106, R8 ;  /* 0x0000006a5c08723c */ /* 0x040ff00000001808 */
[C---:B--2---:R-:W-:Y:S03]  /*6040*/  HMMA.16816.F32 R12, R92.reuse, R88, R12 ;  /* 0x000000585c0c723c */ /* 0x044fe6000000180c */
        /* <DEDUP_REMOVED lines=27> */
[----:B------:R-:W-:Y:S01]  /*6200*/  FADD.FTZ R18, -R130, R18 ;  /* 0x0000001282127221 */ /* 0x000fe20000010100 */
[----:B------:R-:W-:Y:S01]  /*6210*/  FMUL.FTZ R8, R209, R8 ;  /* 0x00000008d1087220 */ /* 0x000fe20000410000 */
[----:B------:R-:W-:Y:S01]  /*6220*/  FMUL.FTZ R9, R207, R9 ;  /* 0x00000009cf097220 */ /* 0x000fe20000410000 */
[----:B------:R-:W-:Y:S01]  /*6230*/  FMUL.FTZ R10, R208, R10 ;  /* 0x0000000ad00a7220 */ /* 0x000fe20000410000 */
[----:B------:R-:W-:Y:S01]  /*6240*/  FMUL.FTZ R11, R206, R11 ;  /* 0x0000000bce0b7220 */ /* 0x000fe20000410000 */
[----:B------:R-:W-:Y:S01]  /*6250*/  F2FP.F16.F32.PACK_AB R5, R5, R213 ;  /* 0x000000d50505723e */ /* 0x000fe200000000ff */
[----:B------:R-:W-:Y:S01]  /*6260*/  FMUL.FTZ R16, R250, R16 ;  /* 0x00000010fa107220 */ /* 0x000fe20000410000 */
[----:B------:R-:W-:Y:S01]  /*6270*/  FADD.FTZ R19, -R130, R19 ;  /* 0x0000001382137221 */ /* 0x000fe20000010100 */
        /* <DEDUP_REMOVED lines=90> */
.L_x_2445:
[----:B------:R-:W-:Y:S01]  /*6820*/  STS [R199+0x28000], R5 ;  /* 0x02800005c7007388 */ /* 0x000fe20000000800 */
[----:B------:R-:W-:Y:S01]  /*6830*/  FMUL.FTZ R19, R197, R19 ;  /* 0x00000013c5137220 */ /* 0x000fe20000410000 */
[----:B------:R-:W-:Y:S01]  /*6840*/  FMUL.FTZ R18, R198, R18 ;  /* 0x00000012c6127220 */ /* 0x000fe20000410000 */
[----:B------:R-:W-:Y:S03]  /*6850*/  F2FP.F16.F32.PACK_AB R12, R13, R12 ;  /* 0x0000000c0d0c723e */ /* 0x000fe600000000ff */
[----:B------:R2:W-:Y:S01]  /*6860*/  STS [R199+0x28400], R6 ;  /* 0x02840006c7007388 */ /* 0x0005e20000000800 */
        /* <DEDUP_REMOVED lines=172> */
.L_x_2446:
        /* <DEDUP_REMOVED lines=608> */
.L_x_2448:
        /* <DEDUP_REMOVED lines=13> */
.L_x_2449:
[----:B------:R-:W2:Y:S01]  /*9a00*/  LDCU.64 UR8, c[0x0][0x5c8] ;  /* 0x0000b900ff0877ac */ /* 0x000ea20008000a00 */
[----:B------:R-:W-:-:S04]  /*9a10*/  UIADD3 UR5, UPT, UPT, UR38, UR42, URZ ;  /* 0x0000002a26057290 */ /* 0x000fc8000fffe0ff */
[----:B--2---:R-:W-:Y:S02]  /*9a20*/  UIMAD.WIDE.U32 UR12, UR5, UR8, URZ ;  /* 0x00000008050c72a5 */ /* 0x004fe4000f8e00ff */
[----:B------:R-:W-:-:S04]  /*9a30*/  UIMAD UR5, UR5, UR9, URZ ;  /* 0x00000009050572a4 */ /* 0x000fc8000f8e02ff */
[----:B------:R-:W-:Y:S01]  /*9a40*/  UIADD3 UR5, UPT, UPT, UR13, UR5, URZ ;  /* 0x000000050d057290 */ /* 0x000fe2000fffe0ff */
[----:B------:R-:W-:-:S05]  /*9a50*/  UMOV UR38, UR12 ;  /* 0x0000000c00267c82 */ /* 0x000fca0008000000 */
[----:B------:R-:W-:-:S07]  /*9a60*/  MOV R6, UR5 ;  /* 0x0000000500067c02 */ /* 0x000fce0008000f00 */
.L_x_2450:
        /* <DEDUP_REMOVED lines=63> */
.L_x_2452:
[----:B------:R-:W-:Y:S05]  /*9e60*/  BSYNC.RECONVERGENT B0 ;  /* 0x0000000000007941 */ /* 0x000fea0003800200 */
.L_x_2451:
        /* <DEDUP_REMOVED lines=21> */
.L_x_2454:
[----:B------:R-:W-:Y:S05]  /*9fc0*/  BSYNC.RECONVERGENT B0 ;  /* 0x0000000000007941 */ /* 0x000fea0003800200 */
.L_x_2453:
        /* <DEDUP_REMOVED lines=26> */
.L_x_2456:
[----:B------:R-:W-:Y:S05]  /*a170*/  BSYNC.RECONVERGENT B0 ;  /* 0x0000000000007941 */ /* 0x000fea0003800200 */
.L_x_2455:
        /* <DEDUP_REMOVED lines=18> */
.L_x_2422:
[----:B------:R-:W-:Y:S05]  /*a2a0*/  BSYNC.RECONVERGENT B1 ;  /* 0x0000000000017941 */ /* 0x000fea0003800200 */
.L_x_2400:
[----:B------:R-:W3:Y:S01]  /*a2b0*/  LDCU UR8, c[0x0][0x438] ;  /* 0x00008700ff0877ac */ /* 0x000ee20008000800 */
[----:B------:R-:W4:Y:S01]  /*a2c0*/  LDCU UR9, c[0x0][0x370] ;  /* 0x00006e00ff0977ac */ /* 0x000f220008000800 */
[----:B------:R-:W-:Y:S01]  /*a2d0*/  UMOV UR10, UR20 ;  /* 0x00000014000a7c82 */ /* 0x000fe20008000000 */
[----:B---3--:R-:W-:-:S04]  /*a2e0*/  UIADD3 UR8, UPT, UPT, UR8, 0x3f, URZ ;  /* 0x0000003f08087890 */ /* 0x008fc8000fffe0ff */
[----:B------:R-:W-:Y:S02]  /*a2f0*/  USHF.R.S32.HI UR5, URZ, 0x1f, UR8 ;  /* 0x0000001fff057899 */ /* 0x000fe40008011408 */
[----:B----4-:R-:W-:Y:S02]  /*a300*/  UIADD3 UR39, UPT, UPT, UR9, UR39, URZ ;  /* 0x0000002709277290 */ /* 0x010fe4000fffe0ff */
[----:B------:R-:W-:-:S04]  /*a310*/  ULEA.HI UR5, UR5, UR8, URZ, 0x6 ;  /* 0x0000000805057291 */ /* 0x000fc8000f8f30ff */
[----:B------:R-:W-:-:S04]  /*a320*/  USHF.R.S32.HI UR5, URZ, 0x6, UR5 ;  /* 0x00000006ff057899 */ /* 0x000fc80008011405 */
[----:B------:R-:W-:-:S09]  /*a330*/  UISETP.GE.AND UP0, UPT, UR39, UR5, UPT ;  /* 0x000000052700728c */ /* 0x000fd2000bf06270 */
[----:B------:R-:W-:Y:S05]  /*a340*/  BRA.U !UP0, `(.L_x_2457) ;  /* 0xffffff5d08f07547 */ /* 0x000fea000b83ffff */
[----:B------:R-:W-:Y:S05]  /*a350*/  EXIT ;  /* 0x000000000000794d */ /* 0x000fea0003800000 */
.L_x_2458:
        /* <DEDUP_REMOVED lines=10> */
.L_x_2537:


//--------------------- .text._ZN5flash25flash_bwd_dot_do_o_kernelILb0E23Flash_bwd_kernel_traitsILi256ELi64ELi64ELi8ELi4ELi2ELi2ELb0ELb0EN7cutlass6half_tE19Flash_kernel_traitsILi256ELi64ELi64ELi8ES3_EEEEvNS_16Flash_bwd_paramsE --------------------------
	.section	.text._ZN5flash25flash_bwd_dot_do_o_kernelILb0E23Flash_bwd_kernel_traitsILi256ELi64ELi64ELi8ELi4ELi2ELi2ELb0ELb0EN7cutlass6half_tE19Flash_kernel_traitsILi256ELi64ELi64ELi8ES3_EEEEvNS_16Flash_bwd_paramsE,"ax",@progbits
	.align	128
        .global         _ZN5flash25flash_bwd_dot_do_o_kernelILb0E23Flash_bwd_kernel_traitsILi256ELi64ELi64ELi8ELi4ELi2ELi2ELb0ELb0EN7cutlass6half_tE19Flash_kernel_traitsILi256ELi64ELi64ELi8ES3_EEEEvNS_16Flash_bwd_paramsE
        .type           _ZN5flash25flash_bwd_dot_do_o_kernelILb0E23Flash_bwd_kernel_traitsILi256ELi64ELi64ELi8ELi4ELi2ELi2ELb0ELb0EN7cutlass6half_tE19Flash_kernel_traitsILi256ELi64ELi64ELi8ES3_EEEEvNS_16Flash_bwd_paramsE,@function
        .size           _ZN5flash25flash_bwd_dot_do_o_kernelILb0E23Flash_bwd_kernel_traitsILi256ELi64ELi64ELi8ELi4ELi2ELi2ELb0ELb0EN7cutlass6half_tE19Flash_kernel_traitsILi256ELi64ELi64ELi8ES3_EEEEvNS_16Flash_bwd_paramsE,(.L_x_2538 - _ZN5flash25flash_bwd_dot_do_o_kernelILb0E23Flash_bwd_kernel_traitsILi256ELi64ELi64ELi8ELi4ELi2ELi2ELb0ELb0EN7cutlass6half_tE19Flash_kernel_traitsILi256ELi64ELi64ELi8ES3_EEEEvNS_16Flash_bwd_paramsE)
        .other          _ZN5flash25flash_bwd_dot_do_o_kernelILb0E23Flash_bwd_kernel_traitsILi256ELi64ELi64ELi8ELi4ELi2ELi2ELb0ELb0EN7cutlass6half_tE19Flash_kernel_traitsILi256ELi64ELi64ELi8ES3_EEEEvNS_16Flash_bwd_paramsE,@"STO_CUDA_ENTRY STV_DEFAULT"
_ZN5flash25flash_bwd_dot_do_o_kernelILb0E23Flash_bwd_kernel_traitsILi256ELi64ELi64ELi8ELi4ELi2ELi2ELb0ELb0EN7cutlass6half_tE19Flash_kernel_traitsILi256ELi64ELi64ELi8ES3_EEEEvNS_16Flash_bwd_paramsE:
.text._ZN5flash25flash_bwd_dot_do_o_kernelILb0E23Flash_bwd_kernel_traitsILi256ELi64ELi64ELi8ELi4ELi2ELi2ELb0ELb0EN7cutlass6half_tE19Flash_kernel_traitsILi256ELi64ELi64ELi8ES3_EEEEvNS_16Flash_bwd_paramsE:
        /* <DEDUP_REMOVED lines=49> */
.L_x_2459:
[----:B------:R-:W0:Y:S08]  /*0310*/  LDC R10, c[0x0][0x3e0] ;  /* 0x0000f800ff0a7b82 */ /* 0x000e300000000800 */
[----:B------:R-:W1:Y:S01]  /*0320*/  LDC R3, c[0x0][0x444] ;  /* 0x00011100ff037b82 */ /* 0x000e620000000800 */
[----:B0-----:R-:W-:-:S04]  /*0330*/  IMAD R10, R7, R10, UR5 ;  /* 0x00000005070a7e24 */ /* 0x001fc8000f8e020a */
[----:B-1----:R-:W-:-:S07]  /*0340*/  IMAD R10, R10, R3, RZ ;  /* 0x000000030a0a7224 */ /* 0x002fce00078e02ff */
.L_x_2460:
        /* <DEDUP_REMOVED lines=63> */
.L_x_2462:
[----:B------:R-:W-:Y:S05]  /*0740*/  BSYNC.RECONVERGENT B0 ;  /* 0x0000000000007941 */ /* 0x000fea0003800200 */
.L_x_2461:
        /* <DEDUP_REMOVED lines=22> */
.L_x_2464:
[----:B------:R-:W-:Y:S05]  /*08b0*/  BSYNC.RECONVERGENT B0 ;  /* 0x0000000000007941 */ /* 0x000fea0003800200 */
.L_x_2463:
        /* <DEDUP_REMOVED lines=25> */
.L_x_2466:
[----:B------:R-:W-:Y:S05]  /*0a50*/  BSYNC.RECONVERGENT B0 ;  /* 0x0000000000007941 */ /* 0x000fea0003800200 */
.L_x_2465:
        /* <DEDUP_REMOVED lines=30> */
.L_x_2468:
[----:B------:R-:W-:Y:S05]  /*0c40*/  BSYNC.RECONVERGENT B0 ;  /* 0x0000000000007941 */ /* 0x000fea0003800200 */
.L_x_2467:
        /* <DEDUP_REMOVED lines=219> */
.L_x_2469:
        /* <DEDUP_REMOVED lines=16> */
.L_x_2538:


//--------------------- .text._ZN5flash25flash_bwd_dot_do_o_kernelILb1E23Flash_bwd_kernel_traitsILi256ELi64ELi64ELi8ELi4ELi2ELi2ELb0ELb0EN7cutlass6half_tE19Flash_kernel_traitsILi256ELi64ELi64ELi8ES3_EEEEvNS_16Flash_bwd_paramsE --------------------------
	.section	.text._ZN5flash25flash_bwd_dot_do_o_kernelILb1E23Flash_bwd_kernel_traitsILi256ELi64ELi64ELi8ELi4ELi2ELi2ELb0ELb0EN7cutlass6half_tE19Flash_kernel_traitsILi256ELi64ELi64ELi8ES3_EEEEvNS_16Flash_bwd_paramsE,"ax",@progbits
	.align	128
        .global         _ZN5flash25flash_bwd_dot_do_o_kernelILb1E23Flash_bwd_kernel_traitsILi256ELi64ELi64ELi8ELi4ELi2ELi2ELb0ELb0EN7cutlass6half_tE19Flash_kernel_traitsILi256ELi64ELi64ELi8ES3_EEEEvNS_16Flash_bwd_paramsE
        .type           _ZN5flash25flash_bwd_dot_do_o_kernelILb1E23Flash_bwd_kernel_traitsILi256ELi64ELi64ELi8ELi4ELi2ELi2ELb0ELb0EN7cutlass6half_tE19Flash_kernel_traitsILi256ELi64ELi64ELi8ES3_EEEEvNS_16Flash_bwd_paramsE,@function
        .size           _ZN5flash25flash_bwd_dot_do_o_kernelILb1E23Flash_bwd_kernel_traitsILi256ELi64ELi64ELi8ELi4ELi2ELi2ELb0ELb0EN7cutlass6half_tE19Flash_kernel_traitsILi256ELi64ELi64ELi8ES3_EEEEvNS_16Flash_bwd_paramsE,(.L_x_2539 - _ZN5flash25flash_bwd_dot_do_o_kernelILb1E23Flash_bwd_kernel_traitsILi256ELi64ELi64ELi8ELi4ELi2ELi2ELb0ELb0EN7cutlass6half_tE19Flash_kernel_traitsILi256ELi64ELi64ELi8ES3_EEEEvNS_16Flash_bwd_paramsE)
        .other          _ZN5flash25flash_bwd_dot_do_o_kernelILb1E23Flash_bwd_kernel_traitsILi256ELi64ELi64ELi8ELi4ELi2ELi2ELb0ELb0EN7cutlass6half_tE19Flash_kernel_traitsILi256ELi64ELi64ELi8ES3_EEEEvNS_16Flash_bwd_paramsE,@"STO_CUDA_ENTRY STV_DEFAULT"
_ZN5flash25flash_bwd_dot_do_o_kernelILb1E23Flash_bwd_kernel_traitsILi256ELi64ELi64ELi8ELi4ELi2ELi2ELb0ELb0EN7cutlass6half_tE19Flash_kernel_traitsILi256ELi64ELi64ELi8ES3_EEEEvNS_16Flash_bwd_paramsE:
.text._ZN5flash25flash_bwd_dot_do_o_kernelILb1E23Flash_bwd_kernel_traitsILi256ELi64ELi64ELi8ELi4ELi2ELi2ELb0ELb0EN7cutlass6half_tE19Flash_kernel_traitsILi256ELi64ELi64ELi8ES3_EEEEvNS_16Flash_bwd_paramsE:
        /* <DEDUP_REMOVED lines=58> */
.L_x_2470:
[-C--:B------:R-:W-:Y:S02]  /*03a0*/  IMAD R11, R3, R15.reuse, RZ ;  /* 0x0000000f030b7224 */ /* 0x080fe400078e02ff */
[----:B------:R-:W-:-:S05]  /*03b0*/  IMAD.WIDE.U32 R8, R2, R15, RZ ;  /* 0x0000000f02087225 */ /* 0x000fca00078e00ff */
[----:B------:R-:W-:Y:S02]  /*03c0*/  IADD3 R14, PT, PT, R9, R11, RZ ;  /* 0x0000000b090e7210 */ /* 0x000fe40007ffe0ff */
[----:B------:R-:W-:-:S07]  /*03d0*/  MOV R10, R8 ;  /* 0x00000008000a7202 */ /* 0x000fce0000000f00 */
.L_x_2471:
        /* <DEDUP_REMOVED lines=21> */
.L_x_2472:
[----:B------:R-:W0:Y:S01]  /*0530*/  LDC R15, c[0x0][0x444] ;  /* 0x00011100ff0f7b82 */ /* 0x000e220000000800 */
[----:B------:R-:W-:-:S04]  /*0540*/  IMAD R68, R13, R24, R5 ;  /* 0x000000180d447224 */ /* 0x000fc800078e0205 */
[----:B0-----:R-:W-:-:S07]  /*0550*/  IMAD R68, R68, R15, RZ ;  /* 0x0000000f44447224 */ /* 0x001fce00078e02ff */
.L_x_2473:
        /* <DEDUP_REMOVED lines=66> */
.L_x_2475:
[----:B------:R-:W-:Y:S05]  /*0980*/  BSYNC.RECONVERGENT B0 ;  /* 0x0000000000007941 */ /* 0x000fea0003800200 */
.L_x_2474:
        /* <DEDUP_REMOVED lines=22> */
.L_x_2477:
[----:B------:R-:W-:Y:S05]  /*0af0*/  BSYNC.RECONVERGENT B0 ;  /* 0x0000000000007941 */ /* 0x000fea0003800200 */
.L_x_2476:
        /* <DEDUP_REMOVED lines=36> */
.L_x_2479:
[----:B------:R-:W-:Y:S05]  /*0d40*/  BSYNC.RECONVERGENT B0 ;  /* 0x0000000000007941 */ /* 0x000fea0003800200 */
.L_x_2478:
        /* <DEDUP_REMOVED lines=26> */
.L_x_2481:
[----:B------:R-:W-:Y:S05]  /*0ef0*/  BSYNC.RECONVERGENT B0 ;  /* 0x0000000000007941 */ /* 0x000fea0003800200 */
.L_x_2480:
        /* <DEDUP_REMOVED lines=252> */
.L_x_2482:
        /* <DEDUP_REMOVED lines=12> */
.L_x_2539:


//--------------------- .nv.shared._ZN5flash27flash_bwd_convert_dq_kernelI23Flash_bwd_kernel_traitsILi256ELi64ELi32ELi8ELi4ELi1ELi2ELb1ELb1EN7cutlass6half_tE19Flash_kernel_traitsILi256ELi64ELi32ELi8ES3_EEEEvNS_16Flash_bwd_paramsEi --------------------------
	.section	.nv.shared._ZN5flash27flash_bwd_convert_dq_kernelI23Flash_bwd_kernel_traitsILi256ELi64ELi32ELi8ELi4ELi1ELi2ELb1ELb1EN7cutlass6half_tE19Flash_kernel_traitsILi256ELi64ELi32ELi8ES3_EEEEvNS_16Flash_bwd_paramsEi,"aw",@nobits
	.sectionflags	@""
	.align	16
	.zero		1024


//--------------------- .nv.shared.reserved.0     --------------------------
	.section	.nv.shared.reserved.0,"aw",@nobits
	.weak		__nv_reservedSMEM_offset_0_alias
	.size		__nv_reservedSMEM_offset_0_alias, 0, 64
	.other		__nv_reservedSMEM_offset_0_alias,@"STO_CUDA_RESERVED_SHARED STV_DEFAULT"
__nv_reservedSMEM_offset_0_alias:
	.zero		0
	.zero		64


//--------------------- .nv.global                --------------------------
	.section	.nv.global,"aw",@nobits
.nv.global:
	.type		_ZN66_INTERNAL_c896cc1e_30_flash_bwd_hdim256_fp16_sm80_cu_a6473388_31434cute1_E,@object
	.size		_ZN66_INTERNAL_c896cc1e_30_flash_bwd_hdim256_fp16_sm80_cu_a6473388_31434cute1_E,(_ZN66_INTERNAL_c896cc1e_30_flash_bwd_hdim256_fp16_sm80_cu_a6473388_31434cuda3std3__45__cpo6cbeginE - _ZN66_INTERNAL_c896cc1e_30_flash_bwd_hdim256_fp16_sm80_cu_a6473388_31434cute1_E)
_ZN66_INTERNAL_c896cc1e_30_flash_bwd_hdim256_fp16_sm80_cu_a6473388_31434cute1_E:
	.zero		1
	.type		_ZN66_INTERNAL_c896cc1e_30_flash_bwd_hdim256_fp16_sm80_cu_a6473388_31434cuda3std3__45__cpo6cbeginE,@object
	.size		_ZN66_INTERNAL_c896cc1e_30_flash_bwd_hdim256_fp16_sm80_cu_a6473388_31434cuda3std3__45__cpo6cbeginE,(_ZN66_INTERNAL_c896cc1e_30_flash_bwd_hdim256_fp16_sm80_cu_a6473388_31434cuda3std3__48in_placeE - _ZN66_INTERNAL_c896cc1e_30_flash_bwd_hdim256_fp16_sm80_cu_a6473388_31434cuda3std3__45__cpo6cbeginE)
_ZN66_INTERNAL_c896cc1e_30_flash_bwd_hdim256_fp16_sm80_cu_a6473388_31434cuda3std3__45__cpo6cbeginE:
	.zero		1
	.type		_ZN66_INTERNAL_c896cc1e_30_flash_bwd_hdim256_fp16_sm80_cu_a6473388_31434cuda3std3__48in_placeE,@object
	.size		_ZN66_INTERNAL_c896cc1e_30_flash_bwd_hdim256_fp16_sm80_cu_a6473388_31434cuda3std3__48in_placeE,(_ZN66_INTERNAL_c896cc1e_30_flash_bwd_hdim256_fp16_sm80_cu_a6473388_31434cuda3std6ranges3__45__cpo9iter_moveE - _ZN66_INTERNAL_c896cc1e_30_flash_bwd_hdim256_fp16_sm80_cu_a6473388_31434cuda3std3__48in_placeE)
_ZN66_INTERNAL_c896cc1e_30_flash_bwd_hdim256_fp16_sm80_cu_a6473388_31434cuda3std3__48in_placeE:
	.zero		1
	.type		_ZN66_INTERNAL_c896cc1e_30_flash_bwd_hdim256_fp16_sm80_cu_a6473388_31434cuda3std6ranges3__45__cpo9iter_moveE,@object
	.size		_ZN66_INTERNAL_c896cc1e_30_flash_bwd_hdim256_fp16_sm80_cu_a6473388_31434cuda3std6ranges3__45__cpo9iter_moveE,(_ZN66_INTERNAL_c896cc1e_30_flash_bwd_hdim256_fp16_sm80_cu_a6473388_31434cuda3std3__45__cpo5beginE - _ZN66_INTERNAL_c896cc1e_30_flash_bwd_hdim256_fp16_sm80_cu_a6473388_31434cuda3std6ranges3__45__cpo9iter_moveE)
_ZN66_INTERNAL_c896cc1e_30_flash_bwd_hdim256_fp16_sm80_cu_a6473388_31434cuda3std6ranges3__45__cpo9iter_moveE:
	.zero		1
	.type		_ZN66_INTERNAL_c896cc1e_30_flash_bwd_hdim256_fp16_sm80_cu_a6473388_31434cuda3std3__45__cpo5beginE,@object
	.size		_ZN66_INTERNAL_c896cc1e_30_flash_bwd_hdim256_fp16_sm80_cu_a6473388_31434cuda3std3__45__cpo5beginE,(_ZN66_INTERNAL_c896cc1e_30_flash_bwd_hdim256_fp16_sm80_cu_a6473388_31434cuda3std3__468_GLOBAL__N__c896cc1e_30_flash_bwd_hdim256_fp16_sm80_cu_a6473388_31436ignoreE - _ZN66_INTERNAL_c896cc1e_30_flash_bwd_hdim256_fp16_sm80_cu_a6473388_31434cuda3std3__45__cpo5beginE)
_ZN66_INTERNAL_c896cc1e_30_flash_bwd_hdim256_fp16_sm80_cu_a6473388_31434cuda3std3__45__cpo5beginE:
	.zero		1
	.type		_ZN66_INTERNAL_c896cc1e_30_flash_bwd_hdim256_fp16_sm80_cu_a6473388_31434cuda3std3__468_GLOBAL__N__c896cc1e_30_flash_bwd_hdim256_fp16_sm80_cu_a6473388_31436ignoreE,@object
	.size		_ZN66_INTERNAL_c896cc1e_30_flash_bwd_hdim256_fp16_sm80_cu_a6473388_31434cuda3std3__468_GLOBAL__N__c896cc1e_30_flash_bwd_hdim256_fp16_sm80_cu_a6473388_31436ignoreE,(_ZN66_INTERNAL_c896cc1e_30_flash_bwd_hdim256_fp16_sm80_cu_a6473388_31434cute7productE - _ZN66_INTERNAL_c896cc1e_30_flash_bwd_hdim256_fp16_sm80_cu_a6473388_31434cuda3std3__468_GLOBAL__N__c896cc1e_30_flash_bwd_hdim256_fp16_sm80_cu_a6473388_31436ignoreE)
_ZN66_INTERNAL_c896cc1e_30_flash_bwd_hdim256_fp16_sm80_cu_a6473388_31434cuda3std3__468_GLOBAL__N__c896cc1e_30_flash_bwd_hdim256_fp16_sm80_cu_a6473388_31436ignoreE:
	.zero		1
	.type		_ZN66_INTERNAL_c896cc1e_30_flash_bwd_hdim256_fp16_sm80_cu_a6473388_31434cute7productE,@object
	.size		_ZN66_INTERNAL_c896cc1e_30_flash_bwd_hdim256_fp16_sm80_cu_a6473388_31434cute7productE,(_ZN66_INTERNAL_c896cc1e_30_flash_bwd_hdim256_fp16_sm80_cu_a6473388_31434cuda3std3__45__cpo3endE - _ZN66_INTERNAL_c896cc1e_30_flash_bwd_hdim256_fp16_sm80_cu_a6473388_31434cute7productE)
_ZN66_INTERNAL_c896cc1e_30_flash_bwd_hdim256_fp16_sm80_cu_a6473388_31434cute7productE:
	.zero		1
	.type		_ZN66_INTERNAL_c896cc1e_30_flash_bwd_hdim256_fp16_sm80_cu_a6473388_31434cuda3std3__45__cpo3endE,@object
	.size		_ZN66_INTERNAL_c896cc1e_30_flash_bwd_hdim256_fp16_sm80_cu_a6473388_31434cuda3std3__45__cpo3endE,(_ZN66_INTERNAL_c896cc1e_30_flash_bwd_hdim256_fp16_sm80_cu_a6473388_31434cuda3std3__419piecewise_constructE - _ZN66_INTERNAL_c896cc1e_30_flash_bwd_hdim256_fp16_sm80_cu_a6473388_31434cuda3std3__45__cpo3endE)
_ZN66_INTERNAL_c896cc1e_30_flash_bwd_hdim256_fp16_sm80_cu_a6473388_31434cuda3std3__45__cpo3endE:
	.zero		1
	.type		_ZN66_INTERNAL_c896cc1e_30_flash_bwd_hdim256_fp16_sm80_cu_a6473388_31434cuda3std3__419piecewise_constructE,@object
	.size		_ZN66_INTERNAL_c896cc1e_30_flash_bwd_hdim256_fp16_sm80_cu_a6473388_31434cuda3std3__419piecewise_constructE,(_ZN66_INTERNAL_c896cc1e_30_flash_bwd_hdim256_fp16_sm80_cu_a6473388_31434cuda3std3__45__cpo4cendE - _ZN66_INTERNAL_c896cc1e_30_flash_bwd_hdim256_fp16_sm80_cu_a6473388_31434cuda3std3__419piecewise_constructE)
_ZN66_INTERNAL_c896cc1e_30_flash_bwd_hdim256_fp16_sm80_cu_a6473388_31434cuda3std3__419piecewise_constructE:
	.zero		1
	.type		_ZN66_INTERNAL_c896cc1e_30_flash_bwd_hdim256_fp16_sm80_cu_a6473388_31434cuda3std3__45__cpo4cendE,@object
	.size		_ZN66_INTERNAL_c896cc1e_30_flash_bwd_hdim256_fp16_sm80_cu_a6473388_31434cuda3std3__45__cpo4cendE,(_ZN66_INTERNAL_c896cc1e_30_flash_bwd_hdim256_fp16_sm80_cu_a6473388_31434cuda3std6ranges3__45__cpo4swapE - _ZN66_INTERNAL_c896cc1e_30_flash_bwd_hdim256_fp16_sm80_cu_a6473388_31434cuda3std3__45__cpo4cendE)
_ZN66_INTERNAL_c896cc1e_30_flash_bwd_hdim256_fp16_sm80_cu_a6473388_31434cuda3std3__45__cpo4cendE:
	.zero		1
	.type		_ZN66_INTERNAL_c896cc1e_30_flash_bwd_hdim256_fp16_sm80_cu_a6473388_31434cuda3std6ranges3__45__cpo4swapE,@object
	.size		_ZN66_INTERNAL_c896cc1e_30_flash_bwd_hdim256_fp16_sm80_cu_a6473388_31434cuda3std6ranges3__45__cpo4swapE,(.L_7 - _ZN66_INTERNAL_c896cc1e_30_flash_bwd_hdim256_fp16_sm80_cu_a6473388_31434cuda3std6ranges3__45__cpo4swapE)
_ZN66_INTERNAL_c896cc1e_30_flash_bwd_hdim256_fp16_sm80_cu_a6473388_31434cuda3std6ranges3__45__cpo4swapE:
	.zero		1
.L_7:


//--------------------- .nv.shared._ZN5flash44flash_bwd_dq_dk_dv_loop_seqk_parallel_kernelI23Flash_bwd_kernel_traitsILi256ELi64ELi32ELi8ELi4ELi1ELi2ELb1ELb1EN7cutlass6half_tE19Flash_kernel_traitsILi256ELi64ELi32ELi8ES3_EELb0ELb0ELb0ELb0ELb0ELb0ELb0EEEvNS_16Flash_bwd_paramsE --------------------------
	.section	.nv.shared._ZN5flash44flash_bwd_dq_dk_dv_loop_seqk_parallel_kernelI23Flash_bwd_kernel_traitsILi256ELi64ELi32ELi8ELi4ELi1ELi2ELb1ELb1EN7cutlass6half_tE19Flash_kernel_traitsILi256ELi64ELi32ELi8ES3_EELb0ELb0ELb0ELb0ELb0ELb0ELb0EEEvNS_16Flash_bwd_paramsE,"aw",@nobits
	.sectionflags	@""
	.align	16
	.zero		1024


//--------------------- .nv.shared._ZN5flash44flash_bwd_dq_dk_dv_loop_seqk_parallel_kernelI23Flash_bwd_kernel_traitsILi256ELi64ELi32ELi8ELi4ELi1ELi2ELb1ELb1EN7cutlass6half_tE19Flash_kernel_traitsILi256ELi64ELi32ELi8ES3_EELb0ELb0ELb0ELb0ELb0ELb0ELb1EEEvNS_16Flash_bwd_paramsE --------------------------
	.section	.nv.shared._ZN5flash44flash_bwd_dq_dk_dv_loop_seqk_parallel_kernelI23Flash_bwd_kernel_traitsILi256ELi64ELi32ELi8ELi4ELi1ELi2ELb1ELb1EN7cutlass6half_tE19Flash_kernel_traitsILi256ELi64ELi32ELi8ES3_EELb0ELb0ELb0ELb0ELb0ELb0ELb1EEEvNS_16Flash_bwd_paramsE,"aw",@nobits
	.sectionflags	@""
	.align	16
	.zero		1024


//--------------------- .nv.shared._ZN5flash44flash_bwd_dq_dk_dv_loop_seqk_parallel_kernelI23Flash_bwd_kernel_traitsILi256ELi64ELi32ELi8ELi4ELi1ELi2ELb1ELb1EN7cutlass6half_tE19Flash_kernel_traitsILi256ELi64ELi32ELi8ES3_EELb0ELb0ELb1ELb0ELb0ELb0ELb0EEEvNS_16Flash_bwd_paramsE --------------------------
	.section	.nv.shared._ZN5flash44flash_bwd_dq_dk_dv_loop_seqk_parallel_kernelI23Flash_bwd_kernel_traitsILi256ELi64ELi32ELi8ELi4ELi1ELi2ELb1ELb1EN7cutlass6half_tE19Flash_kernel_traitsILi256ELi64ELi32ELi8ES3_EELb0ELb0ELb1ELb0ELb0ELb0ELb0EEEvNS_16Flash_bwd_paramsE,"aw",@nobits
	.sectionflags	@""
	.align	16
	.zero		1024


//--------------------- .nv.shared._ZN5flash44flash_bwd_dq_dk_dv_loop_seqk_parallel_kernelI23Flash_bwd_kernel_traitsILi256ELi64ELi32ELi8ELi4ELi1ELi2ELb1ELb1EN7cutlass6half_tE19Flash_kernel_traitsILi256ELi64ELi32ELi8ES3_EELb0ELb0ELb1ELb0ELb0ELb0ELb1EEEvNS_16Flash_bwd_paramsE --------------------------
	.section	.nv.shared._ZN5flash44flash_bwd_dq_dk_dv_loop_seqk_parallel_kernelI23Flash_bwd_kernel_traitsILi256ELi64ELi32ELi8ELi4ELi1ELi2ELb1ELb1EN7cutlass6half_tE19Flash_kernel_traitsILi256ELi64ELi32ELi8ES3_EELb0ELb0ELb1ELb0ELb0ELb0ELb1EEEvNS_16Flash_bwd_paramsE,"aw",@nobits
	.sectionflags	@""
	.align	16
	.zero		1024


//--------------------- .nv.shared._ZN5flash44flash_bwd_dq_dk_dv_loop_seqk_parallel_kernelI23Flash_bwd_kernel_traitsILi256ELi64ELi32ELi8ELi4ELi1ELi2ELb1ELb1EN7cutlass6half_tE19Flash_kernel_traitsILi256ELi64ELi32ELi8ES3_EELb0ELb0ELb0ELb0ELb0ELb1ELb0EEEvNS_16Flash_bwd_paramsE --------------------------
	.section	.nv.shared._ZN5flash44flash_bwd_dq_dk_dv_loop_seqk_parallel_kernelI23Flash_bwd_kernel_traitsILi256ELi64ELi32ELi8ELi4ELi1ELi2ELb1ELb1EN7cutlass6half_tE19Flash_kernel_traitsILi256ELi64ELi32ELi8ES3_EELb0ELb0ELb0ELb0ELb0ELb1ELb0EEEvNS_16Flash_bwd_paramsE,"aw",@nobits
	.sectionflags	@""
	.align	16
	.zero		1024


//--------------------- .nv.shared._ZN5flash44flash_bwd_dq_dk_dv_loop_seqk_parallel_kernelI23Flash_bwd_kernel_traitsILi256ELi64ELi32ELi8ELi4ELi1ELi2ELb1ELb1EN7cutlass6half_tE19Flash_kernel_traitsILi256ELi64ELi32ELi8ES3_EELb0ELb0ELb0ELb0ELb0ELb1ELb1EEEvNS_16Flash_bwd_paramsE --------------------------
	.section	.nv.shared._ZN5flash44flash_bwd_dq_dk_dv_loop_seqk_parallel_kernelI23Flash_bwd_kernel_traitsILi256ELi64ELi32ELi8ELi4ELi1ELi2ELb1ELb1EN7cutlass6half_tE19Flash_kernel_traitsILi256ELi64ELi32ELi8ES3_EELb0ELb0ELb0ELb0ELb0ELb1ELb1EEEvNS_16Flash_bwd_paramsE,"aw",@nobits
	.sectionflags	@""
	.align	16
	.zero		1024


//--------------------- .nv.shared._ZN5flash44flash_bwd_dq_dk_dv_loop_seqk_parallel_kernelI23Flash_bwd_kernel_traitsILi256ELi64ELi32ELi8ELi4ELi1ELi2ELb1ELb1EN7cutlass6half_tE19Flash_kernel_traitsILi256ELi64ELi32ELi8ES3_EELb0ELb0ELb0ELb1ELb0ELb0ELb0EEEvNS_16Flash_bwd_paramsE --------------------------
	.section	.nv.shared._ZN5flash44flash_bwd_dq_dk_dv_loop_seqk_parallel_kernelI23Flash_bwd_kernel_traitsILi256ELi64ELi32ELi8ELi4ELi1ELi2ELb1ELb1EN7cutlass6half_tE19Flash_kernel_traitsILi256ELi64ELi32ELi8ES3_EELb0ELb0ELb0ELb1ELb0ELb0ELb0EEEvNS_16Flash_bwd_paramsE,"aw",@nobits
	.sectionflags	@""
	.align	16
	.zero		1024


//--------------------- .nv.shared._ZN5flash44flash_bwd_dq_dk_dv_loop_seqk_parallel_kernelI23Flash_bwd_kernel_traitsILi256ELi64ELi32ELi8ELi4ELi1ELi2ELb1ELb1EN7cutlass6half_tE19Flash_kernel_traitsILi256ELi64ELi32ELi8ES3_EELb0ELb0ELb0ELb1ELb0ELb0ELb1EEEvNS_16Flash_bwd_paramsE --------------------------
	.section	.nv.shared._ZN5flash44flash_bwd_dq_dk_dv_loop_seqk_parallel_kernelI23Flash_bwd_kernel_traitsILi256ELi64ELi32ELi8ELi4ELi1ELi2ELb1ELb1EN7cutlass6half_tE19Flash_kernel_traitsILi256ELi64ELi32ELi8ES3_EELb0ELb0ELb0ELb1ELb0ELb0ELb1EEEvNS_16Flash_bwd_paramsE,"aw",@nobits
	.sectionflags	@""
	.align	16
	.zero		1024


//--------------------- .nv.shared._ZN5flash44flash_bwd_dq_dk_dv_loop_seqk_parallel_kernelI23Flash_bwd_kernel_traitsILi256ELi64ELi32ELi8ELi4ELi1ELi2ELb1ELb1EN7cutlass6half_tE19Flash_kernel_traitsILi256ELi64ELi32ELi8ES3_EELb0ELb0ELb1ELb0ELb0ELb1ELb0EEEvNS_16Flash_bwd_paramsE --------------------------
	.section	.nv.shared._ZN5flash44flash_bwd_dq_dk_dv_loop_seqk_parallel_kernelI23Flash_bwd_kernel_traitsILi256ELi64ELi32ELi8ELi4ELi1ELi2ELb1ELb1EN7cutlass6half_tE19Flash_kernel_traitsILi256ELi64ELi32ELi8ES3_EELb0ELb0ELb1ELb0ELb0ELb1ELb0EEEvNS_16Flash_bwd_paramsE,"aw",@nobits
	.sectionflags	@""
	.align	16
	.zero		1024


//--------------------- .nv.shared._ZN5flash44flash_bwd_dq_dk_dv_loop_seqk_parallel_kernelI23Flash_bwd_kernel_traitsILi256ELi64ELi32ELi8ELi4ELi1ELi2ELb1ELb1EN7cutlass6half_tE19Flash_kernel_traitsILi256ELi64ELi32ELi8ES3_EELb0ELb0ELb1ELb0ELb0ELb1ELb1EEEvNS_16Flash_bwd_paramsE --------------------------
	.section	.nv.shared._ZN5flash44flash_bwd_dq_dk_dv_loop_seqk_parallel_kernelI23Flash_bwd_kernel_traitsILi256ELi64ELi32ELi8ELi4ELi1ELi2ELb1ELb1EN7cutlass6half_tE19Flash_kernel_traitsILi256ELi64ELi32ELi8ES3_EELb0ELb0ELb1ELb0ELb0ELb1ELb1EEEvNS_16Flash_bwd_paramsE,"aw",@nobits
	.sectionflags	@""
	.align	16
	.zero		1024


//--------------------- .nv.shared._ZN5flash44flash_bwd_dq_dk_dv_loop_seqk_parallel_kernelI23Flash_bwd_kernel_traitsILi256ELi64ELi32ELi8ELi4ELi1ELi2ELb1ELb1EN7cutlass6half_tE19Flash_kernel_traitsILi256ELi64ELi32ELi8ES3_EELb0ELb0ELb1ELb1ELb0ELb0ELb0EEEvNS_16Flash_bwd_paramsE --------------------------
	.section	.nv.shared._ZN5flash44flash_bwd_dq_dk_dv_loop_seqk_parallel_kernelI23Flash_bwd_kernel_traitsILi256ELi64ELi32ELi8ELi4ELi1ELi2ELb1ELb1EN7cutlass6half_tE19Flash_kernel_traitsILi256ELi64ELi32ELi8ES3_EELb0ELb0ELb1ELb1ELb0ELb0ELb0EEEvNS_16Flash_bwd_paramsE,"aw",@nobits
	.sectionflags	@""
	.align	16
	.zero		1024


//--------------------- .nv.shared._ZN5flash44flash_bwd_dq_dk_dv_loop_seqk_parallel_kernelI23Flash_bwd_kernel_traitsILi256ELi64ELi32ELi8ELi4ELi1ELi2ELb1ELb1EN7cutlass6half_tE19Flash_kernel_traitsILi256ELi64ELi32ELi8ES3_EELb0ELb0ELb1ELb1ELb0ELb0ELb1EEEvNS_16Flash_bwd_paramsE --------------------------
	.section	.nv.shared._ZN5flash44flash_bwd_dq_dk_dv_loop_seqk_parallel_kernelI23Flash_bwd_kernel_traitsILi256ELi64ELi32ELi8ELi4ELi1ELi2ELb1ELb1EN7cutlass6half_tE19Flash_kernel_traitsILi256ELi64ELi32ELi8ES3_EELb0ELb0ELb1ELb1ELb0ELb0ELb1EEEvNS_16Flash_bwd_paramsE,"aw",@nobits
	.sectionflags	@""
	.align	16
	.zero		1024


//--------------------- .nv.shared._ZN5flash25flash_bwd_dot_do_o_kernelILb0E23Flash_bwd_kernel_traitsILi256ELi64ELi32ELi8ELi4ELi1ELi2ELb1ELb1EN7cutlass6half_tE19Flash_kernel_traitsILi256ELi64ELi32ELi8ES3_EEEEvNS_16Flash_bwd_paramsE --------------------------
	.section	.nv.shared._ZN5flash25flash_bwd_dot_do_o_kernelILb0E23Flash_bwd_kernel_traitsILi256ELi64ELi32ELi8ELi4ELi1ELi2ELb1ELb1EN7cutlass6half_tE19Flash_kernel_traitsILi256ELi64ELi32ELi8ES3_EEEEvNS_16Flash_bwd_paramsE,"aw",@nobits
	.sectionflags	@""
	.align	16
	.zero		1024


//--------------------- .nv.shared._ZN5flash25flash_bwd_dot_do_o_kernelILb1E23Flash_bwd_kernel_traitsILi256ELi64ELi32ELi8ELi4ELi1ELi2ELb1ELb1EN7cutlass6half_tE19Flash_kernel_traitsILi256ELi64ELi32ELi8ES3_EEEEvNS_16Flash_bwd_paramsE --------------------------
	.section	.nv.shared._ZN5flash25flash_bwd_dot_do_o_kernelILb1E23Flash_bwd_kernel_traitsILi256ELi64ELi32ELi8ELi4ELi1ELi2ELb1ELb1EN7cutlass6half_tE19Flash_kernel_traitsILi256ELi64ELi32ELi8ES3_EEEEvNS_16Flash_bwd_paramsE,"aw",@nobits
	.sectionflags	@""
	.align	16
	.zero		1024


//--------------------- .nv.shared._ZN5flash44flash_bwd_dq_dk_dv_loop_seqk_parallel_kernelI23Flash_bwd_kernel_traitsILi256ELi64ELi64ELi8ELi4ELi2ELi2ELb0ELb1EN7cutlass6half_tE19Flash_kernel_traitsILi256ELi64ELi64ELi8ES3_EELb0ELb0ELb0ELb0ELb0ELb0ELb0EEEvNS_16Flash_bwd_paramsE --------------------------
	.section	.nv.shared._ZN5flash44flash_bwd_dq_dk_dv_loop_seqk_parallel_kernelI23Flash_bwd_kernel_traitsILi256ELi64ELi64ELi8ELi4ELi2ELi2ELb0ELb1EN7cutlass6half_tE19Flash_kernel_traitsILi256ELi64ELi64ELi8ES3_EELb0ELb0ELb0ELb0ELb0ELb0ELb0EEEvNS_16Flash_bwd_paramsE,"aw",@nobits
	.sectionflags	@""
	.align	16
	.zero		1024


//--------------------- .nv.shared._ZN5flash44flash_bwd_dq_dk_dv_loop_seqk_parallel_kernelI23Flash_bwd_kernel_traitsILi256ELi64ELi64ELi8ELi4ELi2ELi2ELb0ELb1EN7cutlass6half_tE19Flash_kernel_traitsILi256ELi64ELi64ELi8ES3_EELb0ELb0ELb1ELb0ELb0ELb0ELb0EEEvNS_16Flash_bwd_paramsE --------------------------
	.section	.nv.shared._ZN5flash44flash_bwd_dq_dk_dv_loop_seqk_parallel_kernelI23Flash_bwd_kernel_traitsILi256ELi64ELi64ELi8ELi4ELi2ELi2ELb0ELb1EN7cutlass6half_tE19Flash_kernel_traitsILi256ELi64ELi64ELi8ES3_EELb0ELb0ELb1ELb0ELb0ELb0ELb0EEEvNS_16Flash_bwd_paramsE,"aw",@nobits
	.sectionflags	@""
	.align	16
	.zero		1024


//--------------------- .nv.shared._ZN5flash44flash_bwd_dq_dk_dv_loop_seqk_parallel_kernelI23Flash_bwd_kernel_traitsILi256ELi64ELi64ELi8ELi4ELi2ELi2ELb0ELb1EN7cutlass6half_tE19Flash_kernel_traitsILi256ELi64ELi64ELi8ES3_EELb0ELb0ELb0ELb0ELb0ELb1ELb0EEEvNS_16Flash_bwd_paramsE --------------------------
	.section	.nv.shared._ZN5flash44flash_bwd_dq_dk_dv_loop_seqk_parallel_kernelI23Flash_bwd_kernel_traitsILi256ELi64ELi64ELi8ELi4ELi2ELi2ELb0ELb1EN7cutlass6half_tE19Flash_kernel_traitsILi256ELi64ELi64ELi8ES3_EELb0ELb0ELb0ELb0ELb0ELb1ELb0EEEvNS_16Flash_bwd_paramsE,"aw",@nobits
	.sectionflags	@""
	.align	16
	.zero		1024


//--------------------- .nv.shared._ZN5flash44flash_bwd_dq_dk_dv_loop_seqk_parallel_kernelI23Flash_bwd_kernel_traitsILi256ELi64ELi64ELi8ELi4ELi2ELi2ELb0ELb1EN7cutlass6half_tE19Flash_kernel_traitsILi256ELi64ELi64ELi8ES3_EELb0ELb0ELb0ELb1ELb0ELb0ELb0EEEvNS_16Flash_bwd_paramsE --------------------------
	.section	.nv.shared._ZN5flash44flash_bwd_dq_dk_dv_loop_seqk_parallel_kernelI23Flash_bwd_kernel_traitsILi256ELi64ELi64ELi8ELi4ELi2ELi2ELb0ELb1EN7cutlass6half_tE19Flash_kernel_traitsILi256ELi64ELi64ELi8ES3_EELb0ELb0ELb0ELb1ELb0ELb0ELb0EEEvNS_16Flash_bwd_paramsE,"aw",@nobits
	.sectionflags	@""
	.align	16
	.zero		1024


//--------------------- .nv.shared._ZN5flash44flash_bwd_dq_dk_dv_loop_seqk_parallel_kernelI23Flash_bwd_kernel_traitsILi256ELi64ELi64ELi8ELi4ELi2ELi2ELb0ELb1EN7cutlass6half_tE19Flash_kernel_traitsILi256ELi64ELi64ELi8ES3_EELb0ELb0ELb1ELb0ELb0ELb1ELb0EEEvNS_16Flash_bwd_paramsE --------------------------
	.section	.nv.shared._ZN5flash44flash_bwd_dq_dk_dv_loop_seqk_parallel_kernelI23Flash_bwd_kernel_traitsILi256ELi64ELi64ELi8ELi4ELi2ELi2ELb0ELb1EN7cutlass6half_tE19Flash_kernel_traitsILi256ELi64ELi64ELi8ES3_EELb0ELb0ELb1ELb0ELb0ELb1ELb0EEEvNS_16Flash_bwd_paramsE,"aw",@nobits
	.sectionflags	@""
	.align	16
	.zero		1024


//--------------------- .nv.shared._ZN5flash44flash_bwd_dq_dk_dv_loop_seqk_parallel_kernelI23Flash_bwd_kernel_traitsILi256ELi64ELi64ELi8ELi4ELi2ELi2ELb0ELb1EN7cutlass6half_tE19Flash_kernel_traitsILi256ELi64ELi64ELi8ES3_EELb0ELb0ELb1ELb1ELb0ELb0ELb0EEEvNS_16Flash_bwd_paramsE --------------------------
	.section	.nv.shared._ZN5flash44flash_bwd_dq_dk_dv_loop_seqk_parallel_kernelI23Flash_bwd_kernel_traitsILi256ELi64ELi64ELi8ELi4ELi2ELi2ELb0ELb1EN7cutlass6half_tE19Flash_kernel_traitsILi256ELi64ELi64ELi8ES3_EELb0ELb0ELb1ELb1ELb0ELb0ELb0EEEvNS_16Flash_bwd_paramsE,"aw",@nobits
	.sectionflags	@""
	.align	16
	.zero		1024


//--------------------- .nv.shared._ZN5flash44flash_bwd_dq_dk_dv_loop_seqk_parallel_kernelI23Flash_bwd_kernel_traitsILi256ELi64ELi64ELi8ELi4ELi2ELi2ELb0ELb0EN7cutlass6half_tE19Flash_kernel_traitsILi256ELi64ELi64ELi8ES3_EELb0ELb0ELb0ELb0ELb0ELb0ELb0EEEvNS_16Flash_bwd_paramsE --------------------------
	.section	.nv.shared._ZN5flash44flash_bwd_dq_dk_dv_loop_seqk_parallel_kernelI23Flash_bwd_kernel_traitsILi256ELi64ELi64ELi8ELi4ELi2ELi2ELb0ELb0EN7cutlass6half_tE19Flash_kernel_traitsILi256ELi64ELi64ELi8ES3_EELb0ELb0ELb0ELb0ELb0ELb0ELb0EEEvNS_16Flash_bwd_paramsE,"aw",@nobits
	.sectionflags	@""
	.align	16
	.zero		1024


//--------------------- .nv.shared._ZN5flash44flash_bwd_dq_dk_dv_loop_seqk_parallel_kernelI23Flash_bwd_kernel_traitsILi256ELi64ELi64ELi8ELi4ELi2ELi2ELb0ELb0EN7cutlass6half_tE19Flash_kernel_traitsILi256ELi64ELi64ELi8ES3_EELb0ELb0ELb1ELb0ELb0ELb0ELb0EEEvNS_16Flash_bwd_paramsE --------------------------
	.section	.nv.shared._ZN5flash44flash_bwd_dq_dk_dv_loop_seqk_parallel_kernelI23Flash_bwd_kernel_traitsILi256ELi64ELi64ELi8ELi4ELi2ELi2ELb0ELb0EN7cutlass6half_tE19Flash_kernel_traitsILi256ELi64ELi64ELi8ES3_EELb0ELb0ELb1ELb0ELb0ELb0ELb0EEEvNS_16Flash_bwd_paramsE,"aw",@nobits
	.sectionflags	@""
	.align	16
	.zero		1024


//--------------------- .nv.shared._ZN5flash44flash_bwd_dq_dk_dv_loop_seqk_parallel_kernelI23Flash_bwd_kernel_traitsILi256ELi64ELi64ELi8ELi4ELi2ELi2ELb0ELb0EN7cutlass6half_tE19Flash_kernel_traitsILi256ELi64ELi64ELi8ES3_EELb0ELb0ELb0ELb0ELb0ELb1ELb0EEEvNS_16Flash_bwd_paramsE --------------------------
	.section	.nv.shared._ZN5flash44flash_bwd_dq_dk_dv_loop_seqk_parallel_kernelI23Flash_bwd_kernel_traitsILi256ELi64ELi64ELi8ELi4ELi2ELi2ELb0ELb0EN7cutlass6half_tE19Flash_kernel_traitsILi256ELi64ELi64ELi8ES3_EELb0ELb0ELb0ELb0ELb0ELb1ELb0EEEvNS_16Flash_bwd_paramsE,"aw",@nobits
	.sectionflags	@""
	.align	16
	.zero		1024


//--------------------- .nv.shared._ZN5flash44flash_bwd_dq_dk_dv_loop_seqk_parallel_kernelI23Flash_bwd_kernel_traitsILi256ELi64ELi64ELi8ELi4ELi2ELi2ELb0ELb0EN7cutlass6half_tE19Flash_kernel_traitsILi256ELi64ELi64ELi8ES3_EELb0ELb0ELb0ELb1ELb0ELb0ELb0EEEvNS_16Flash_bwd_paramsE --------------------------
	.section	.nv.shared._ZN5flash44flash_bwd_dq_dk_dv_loop_seqk_parallel_kernelI23Flash_bwd_kernel_traitsILi256ELi64ELi64ELi8ELi4ELi2ELi2ELb0ELb0EN7cutlass6half_tE19Flash_kernel_traitsILi256ELi64ELi64ELi8ES3_EELb0ELb0ELb0ELb1ELb0ELb0ELb0EEEvNS_16Flash_bwd_paramsE,"aw",@nobits
	.sectionflags	@""
	.align	16
	.zero		1024


//--------------------- .nv.shared._ZN5flash44flash_bwd_dq_dk_dv_loop_seqk_parallel_kernelI23Flash_bwd_kernel_traitsILi256ELi64ELi64ELi8ELi4ELi2ELi2ELb0ELb0EN7cutlass6half_tE19Flash_kernel_traitsILi256ELi64ELi64ELi8ES3_EELb0ELb0ELb1ELb0ELb0ELb1ELb0EEEvNS_16Flash_bwd_paramsE --------------------------
	.section	.nv.shared._ZN5flash44flash_bwd_dq_dk_dv_loop_seqk_parallel_kernelI23Flash_bwd_kernel_traitsILi256ELi64ELi64ELi8ELi4ELi2ELi2ELb0ELb0EN7cutlass6half_tE19Flash_kernel_traitsILi256ELi64ELi64ELi8ES3_EELb0ELb0ELb1ELb0ELb0ELb1ELb0EEEvNS_16Flash_bwd_paramsE,"aw",@nobits
	.sectionflags	@""
	.align	16
	.zero		1024


//--------------------- .nv.shared._ZN5flash44flash_bwd_dq_dk_dv_loop_seqk_parallel_kernelI23Flash_bwd_kernel_traitsILi256ELi64ELi64ELi8ELi4ELi2ELi2ELb0ELb0EN7cutlass6half_tE19Flash_kernel_traitsILi256ELi64ELi64ELi8ES3_EELb0ELb0ELb1ELb1ELb0ELb0ELb0EEEvNS_16Flash_bwd_paramsE --------------------------
	.section	.nv.shared._ZN5flash44flash_bwd_dq_dk_dv_loop_seqk_parallel_kernelI23Flash_bwd_kernel_traitsILi256ELi64ELi64ELi8ELi4ELi2ELi2ELb0ELb0EN7cutlass6half_tE19Flash_kernel_traitsILi256ELi64ELi64ELi8ES3_EELb0ELb0ELb1ELb1ELb0ELb0ELb0EEEvNS_16Flash_bwd_paramsE,"aw",@nobits
	.sectionflags	@""
	.align	16
	.zero		1024


//--------------------- .nv.shared._ZN5flash27flash_bwd_convert_dq_kernelI23Flash_bwd_kernel_traitsILi256ELi64ELi64ELi8ELi4ELi2ELi2ELb0ELb1EN7cutlass6half_tE19Flash_kernel_traitsILi256ELi64ELi64ELi8ES3_EEEEvNS_16Flash_bwd_paramsEi --------------------------
	.section	.nv.shared._ZN5flash27flash_bwd_convert_dq_kernelI23Flash_bwd_kernel_traitsILi256ELi64ELi64ELi8ELi4ELi2ELi2ELb0ELb1EN7cutlass6half_tE19Flash_kernel_traitsILi256ELi64ELi64ELi8ES3_EEEEvNS_16Flash_bwd_paramsEi,"aw",@nobits
	.sectionflags	@""
	.align	16
	.zero		1024


//--------------------- .nv.shared._ZN5flash44flash_bwd_dq_dk_dv_loop_seqk_parallel_kernelI23Flash_bwd_kernel_traitsILi256ELi64ELi64ELi8ELi4ELi2ELi2ELb0ELb1EN7cutlass6half_tE19Flash_kernel_traitsILi256ELi64ELi64ELi8ES3_EELb1ELb0ELb0ELb0ELb0ELb0ELb0EEEvNS_16Flash_bwd_paramsE --------------------------
	.section	.nv.shared._ZN5flash44flash_bwd_dq_dk_dv_loop_seqk_parallel_kernelI23Flash_bwd_kernel_traitsILi256ELi64ELi64ELi8ELi4ELi2ELi2ELb0ELb1EN7cutlass6half_tE19Flash_kernel_traitsILi256ELi64ELi64ELi8ES3_EELb1ELb0ELb0ELb0ELb0ELb0ELb0EEEvNS_16Flash_bwd_paramsE,"aw",@nobits
	.sectionflags	@""
	.align	16
	.zero		1024


//--------------------- .nv.shared._ZN5flash44flash_bwd_dq_dk_dv_loop_seqk_parallel_kernelI23Flash_bwd_kernel_traitsILi256ELi64ELi64ELi8ELi4ELi2ELi2ELb0ELb1EN7cutlass6half_tE19Flash_kernel_traitsILi256ELi64ELi64ELi8ES3_EELb0ELb0ELb0ELb0ELb0ELb0ELb1EEEvNS_16Flash_bwd_paramsE --------------------------
	.section	.nv.shared._ZN5flash44flash_bwd_dq_dk_dv_loop_seqk_parallel_kernelI23Flash_bwd_kernel_traitsILi256ELi64ELi64ELi8ELi4ELi2ELi2ELb0ELb1EN7cutlass6half_tE19Flash_kernel_traitsILi256ELi64ELi64ELi8ES3_EELb0ELb0ELb0ELb0ELb0ELb0ELb1EEEvNS_16Flash_bwd_paramsE,"aw",@nobits
	.sectionflags	@""
	.align	16
	.zero		1024


//--------------------- .nv.shared._ZN5flash44flash_bwd_dq_dk_dv_loop_seqk_parallel_kernelI23Flash_bwd_kernel_traitsILi256ELi64ELi64ELi8ELi4ELi2ELi2ELb0ELb1EN7cutlass6half_tE19Flash_kernel_traitsILi256ELi64ELi64ELi8ES3_EELb1ELb0ELb1ELb0ELb0ELb0ELb0EEEvNS_16Flash_bwd_paramsE --------------------------
	.section	.nv.shared._ZN5flash44flash_bwd_dq_dk_dv_loop_seqk_parallel_kernelI23Flash_bwd_kernel_traitsILi256ELi64ELi64ELi8ELi4ELi2ELi2ELb0ELb1EN7cutlass6half_tE19Flash_kernel_traitsILi256ELi64ELi64ELi8ES3_EELb1ELb0ELb1ELb0ELb0ELb0ELb0EEEvNS_16Flash_bwd_paramsE,"aw",@nobits
	.sectionflags	@""
	.align	16
	.zero		1024


//--------------------- .nv.shared._ZN5flash44flash_bwd_dq_dk_dv_loop_seqk_parallel_kernelI23Flash_bwd_kernel_traitsILi256ELi64ELi64ELi8ELi4ELi2ELi2ELb0ELb1EN7cutlass6half_tE19Flash_kernel_traitsILi256ELi64ELi64ELi8ES3_EELb0ELb0ELb1ELb0ELb0ELb0ELb1EEEvNS_16Flash_bwd_paramsE --------------------------
	.section	.nv.shared._ZN5flash44flash_bwd_dq_dk_dv_loop_seqk_parallel_kernelI23Flash_bwd_kernel_traitsILi256ELi64ELi64ELi8ELi4ELi2ELi2ELb0ELb1EN7cutlass6half_tE19Flash_kernel_traitsILi256ELi64ELi64ELi8ES3_EELb0ELb0ELb1ELb0ELb0ELb0ELb1EEEvNS_16Flash_bwd_paramsE,"aw",@nobits
	.sectionflags	@""
	.align	16
	.zero		1024


//--------------------- .nv.shared._ZN5flash44flash_bwd_dq_dk_dv_loop_seqk_parallel_kernelI23Flash_bwd_kernel_traitsILi256ELi64ELi64ELi8ELi4ELi2ELi2ELb0ELb1EN7cutlass6half_tE19Flash_kernel_traitsILi256ELi64ELi64ELi8ES3_EELb1ELb0ELb0ELb0ELb0ELb1ELb0EEEvNS_16Flash_bwd_paramsE --------------------------
	.section	.nv.shared._ZN5flash44flash_bwd_dq_dk_dv_loop_seqk_parallel_kernelI23Flash_bwd_kernel_traitsILi256ELi64ELi64ELi8ELi4ELi2ELi2ELb0ELb1EN7cutlass6half_tE19Flash_kernel_traitsILi256ELi64ELi64ELi8ES3_EELb1ELb0ELb0ELb0ELb0ELb1ELb0EEEvNS_16Flash_bwd_paramsE,"aw",@nobits
	.sectionflags	@""
	.align	16
	.zero		1024


//--------------------- .nv.shared._ZN5flash44flash_bwd_dq_dk_dv_loop_seqk_parallel_kernelI23Flash_bwd_kernel_traitsILi256ELi64ELi64ELi8ELi4ELi2ELi2ELb0ELb1EN7cutlass6half_tE19Flash_kernel_traitsILi256ELi64ELi64ELi8ES3_EELb0ELb0ELb0ELb0ELb0ELb1ELb1EEEvNS_16Flash_bwd_paramsE --------------------------
	.section	.nv.shared._ZN5flash44flash_bwd_dq_dk_dv_loop_seqk_parallel_kernelI23Flash_bwd_kernel_traitsILi256ELi64ELi64ELi8ELi4ELi2ELi2ELb0ELb1EN7cutlass6half_tE19Flash_kernel_traitsILi256ELi64ELi64ELi8ES3_EELb0ELb0ELb0ELb0ELb0ELb1ELb1EEEvNS_16Flash_bwd_paramsE,"aw",@nobits
	.sectionflags	@""
	.align	16
	.zero		1024


//--------------------- .nv.shared._ZN5flash44flash_bwd_dq_dk_dv_loop_seqk_parallel_kernelI23Flash_bwd_kernel_traitsILi256ELi64ELi64ELi8ELi4ELi2ELi2ELb0ELb1EN7cutlass6half_tE19Flash_kernel_traitsILi256ELi64ELi64ELi8ES3_EELb1ELb0ELb0ELb1ELb0ELb0ELb0EEEvNS_16Flash_bwd_paramsE --------------------------
	.section	.nv.shared._ZN5flash44flash_bwd_dq_dk_dv_loop_seqk_parallel_kernelI23Flash_bwd_kernel_traitsILi256ELi64ELi64ELi8ELi4ELi2ELi2ELb0ELb1EN7cutlass6half_tE19Flash_kernel_traitsILi256ELi64ELi64ELi8ES3_EELb1ELb0ELb0ELb1ELb0ELb0ELb0EEEvNS_16Flash_bwd_paramsE,"aw",@nobits
	.sectionflags	@""
	.align	16
	.zero		1024


//--------------------- .nv.shared._ZN5flash44flash_bwd_dq_dk_dv_loop_seqk_parallel_kernelI23Flash_bwd_kernel_traitsILi256ELi64ELi64ELi8ELi4ELi2ELi2ELb0ELb1EN7cutlass6half_tE19Flash_kernel_traitsILi256ELi64ELi64ELi8ES3_EELb0ELb0ELb0ELb1ELb0ELb0ELb1EEEvNS_16Flash_bwd_paramsE --------------------------
	.section	.nv.shared._ZN5flash44flash_bwd_dq_dk_dv_loop_seqk_parallel_kernelI23Flash_bwd_kernel_traitsILi256ELi64ELi64ELi8ELi4ELi2ELi2ELb0ELb1EN7cutlass6half_tE19Flash_kernel_traitsILi256ELi64ELi64ELi8ES3_EELb0ELb0ELb0ELb1ELb0ELb0ELb1EEEvNS_16Flash_bwd_paramsE,"aw",@nobits
	.sectionflags	@""
	.align	16
	.zero		1024


//--------------------- .nv.shared._ZN5flash44flash_bwd_dq_dk_dv_loop_seqk_parallel_kernelI23Flash_bwd_kernel_traitsILi256ELi64ELi64ELi8ELi4ELi2ELi2ELb0ELb1EN7cutlass6half_tE19Flash_kernel_traitsILi256ELi64ELi64ELi8ES3_EELb1ELb0ELb1ELb0ELb0ELb1ELb0EEEvNS_16Flash_bwd_paramsE --------------------------
	.section	.nv.shared._ZN5flash44flash_bwd_dq_dk_dv_loop_seqk_parallel_kernelI23Flash_bwd_kernel_traitsILi256ELi64ELi64ELi8ELi4ELi2ELi2ELb0ELb1EN7cutlass6half_tE19Flash_kernel_traitsILi256ELi64ELi64ELi8ES3_EELb1ELb0ELb1ELb0ELb0ELb1ELb0EEEvNS_16Flash_bwd_paramsE,"aw",@nobits
	.sectionflags	@""
	.align	16
	.zero		1024


//--------------------- .nv.shared._ZN5flash44flash_bwd_dq_dk_dv_loop_seqk_parallel_kernelI23Flash_bwd_kernel_traitsILi256ELi64ELi64ELi8ELi4ELi2ELi2ELb0ELb1EN7cutlass6half_tE19Flash_kernel_traitsILi256ELi64ELi64ELi8ES3_EELb0ELb0ELb1ELb0ELb0ELb1ELb1EEEvNS_16Flash_bwd_paramsE --------------------------
	.section	.nv.shared._ZN5flash44flash_bwd_dq_dk_dv_loop_seqk_parallel_kernelI23Flash_bwd_kernel_traitsILi256ELi64ELi64ELi8ELi4ELi2ELi2ELb0ELb1EN7cutlass6half_tE19Flash_kernel_traitsILi256ELi64ELi64ELi8ES3_EELb0ELb0ELb1ELb0ELb0ELb1ELb1EEEvNS_16Flash_bwd_paramsE,"aw",@nobits
	.sectionflags	@""
	.align	16
	.zero		1024


//--------------------- .nv.shared._ZN5flash44flash_bwd_dq_dk_dv_loop_seqk_parallel_kernelI23Flash_bwd_kernel_traitsILi256ELi64ELi64ELi8ELi4ELi2ELi2ELb0ELb1EN7cutlass6half_tE19Flash_kernel_traitsILi256ELi64ELi64ELi8ES3_EELb1ELb0ELb1ELb1ELb0ELb0ELb0EEEvNS_16Flash_bwd_paramsE --------------------------
	.section	.nv.shared._ZN5flash44flash_bwd_dq_dk_dv_loop_seqk_parallel_kernelI23Flash_bwd_kernel_traitsILi256ELi64ELi64ELi8ELi4ELi2ELi2ELb0ELb1EN7cutlass6half_tE19Flash_kernel_traitsILi256ELi64ELi64ELi8ES3_EELb1ELb0ELb1ELb1ELb0ELb0ELb0EEEvNS_16Flash_bwd_paramsE,"aw",@nobits
	.sectionflags	@""
	.align	16
	.zero		1024


//--------------------- .nv.shared._ZN5flash44flash_bwd_dq_dk_dv_loop_seqk_parallel_kernelI23Flash_bwd_kernel_traitsILi256ELi64ELi64ELi8ELi4ELi2ELi2ELb0ELb1EN7cutlass6half_tE19Flash_kernel_traitsILi256ELi64ELi64ELi8ES3_EELb0ELb0ELb1ELb1ELb0ELb0ELb1EEEvNS_16Flash_bwd_paramsE --------------------------
	.section	.nv.shared._ZN5flash44flash_bwd_dq_dk_dv_loop_seqk_parallel_kernelI23Flash_bwd_kernel_traitsILi256ELi64ELi64ELi8ELi4ELi2ELi2ELb0ELb1EN7cutlass6half_tE19Flash_kernel_traitsILi256ELi64ELi64ELi8ES3_EELb0ELb0ELb1ELb1ELb0ELb0ELb1EEEvNS_16Flash_bwd_paramsE,"aw",@nobits
	.sectionflags	@""
	.align	16
	.zero		1024


//--------------------- .nv.shared._ZN5flash25flash_bwd_dot_do_o_kernelILb0E23Flash_bwd_kernel_traitsILi256ELi64ELi64ELi8ELi4ELi2ELi2ELb0ELb1EN7cutlass6half_tE19Flash_kernel_traitsILi256ELi64ELi64ELi8ES3_EEEEvNS_16Flash_bwd_paramsE --------------------------
	.section	.nv.shared._ZN5flash25flash_bwd_dot_do_o_kernelILb0E23Flash_bwd_kernel_traitsILi256ELi64ELi64ELi8ELi4ELi2ELi2ELb0ELb1EN7cutlass6half_tE19Flash_kernel_traitsILi256ELi64ELi64ELi8ES3_EEEEvNS_16Flash_bwd_paramsE,"aw",@nobits
	.sectionflags	@""
	.align	16
	.zero		1024


//--------------------- .nv.shared._ZN5flash25flash_bwd_dot_do_o_kernelILb1E23Flash_bwd_kernel_traitsILi256ELi64ELi64ELi8ELi4ELi2ELi2ELb0ELb1EN7cutlass6half_tE19Flash_kernel_traitsILi256ELi64ELi64ELi8ES3_EEEEvNS_16Flash_bwd_paramsE --------------------------
	.section	.nv.shared._ZN5flash25flash_bwd_dot_do_o_kernelILb1E23Flash_bwd_kernel_traitsILi256ELi64ELi64ELi8ELi4ELi2ELi2ELb0ELb1EN7cutlass6half_tE19Flash_kernel_traitsILi256ELi64ELi64ELi8ES3_EEEEvNS_16Flash_bwd_paramsE,"aw",@nobits
	.sectionflags	@""
	.align	16
	.zero		1024


//--------------------- .nv.shared._ZN5flash27flash_bwd_convert_dq_kernelI23Flash_bwd_kernel_traitsILi256ELi64ELi64ELi8ELi4ELi2ELi2ELb0ELb0EN7cutlass6half_tE19Flash_kernel_traitsILi256ELi64ELi64ELi8ES3_EEEEvNS_16Flash_bwd_paramsEi --------------------------
	.section	.nv.shared._ZN5flash27flash_bwd_convert_dq_kernelI23Flash_bwd_kernel_traitsILi256ELi64ELi64ELi8ELi4ELi2ELi2ELb0ELb0EN7cutlass6half_tE19Flash_kernel_traitsILi256ELi64ELi64ELi8ES3_EEEEvNS_16Flash_bwd_paramsEi,"aw",@nobits
	.sectionflags	@""
	.align	16
	.zero		1024


//--------------------- .nv.shared._ZN5flash44flash_bwd_dq_dk_dv_loop_seqk_parallel_kernelI23Flash_bwd_kernel_traitsILi256ELi64ELi64ELi8ELi4ELi2ELi2ELb0ELb0EN7cutlass6half_tE19Flash_kernel_traitsILi256ELi64ELi64ELi8ES3_EELb1ELb0ELb0ELb0ELb0ELb0ELb0EEEvNS_16Flash_bwd_paramsE --------------------------
	.section	.nv.shared._ZN5flash44flash_bwd_dq_dk_dv_loop_seqk_parallel_kernelI23Flash_bwd_kernel_traitsILi256ELi64ELi64ELi8ELi4ELi2ELi2ELb0ELb0EN7cutlass6half_tE19Flash_kernel_traitsILi256ELi64ELi64ELi8ES3_EELb1ELb0ELb0ELb0ELb0ELb0ELb0EEEvNS_16Flash_bwd_paramsE,"aw",@nobits
	.sectionflags	@""
	.align	16
	.zero		1024


//--------------------- .nv.shared._ZN5flash44flash_bwd_dq_dk_dv_loop_seqk_parallel_kernelI23Flash_bwd_kernel_traitsILi256ELi64ELi64ELi8ELi4ELi2ELi2ELb0ELb0EN7cutlass6half_tE19Flash_kernel_traitsILi256ELi64ELi64ELi8ES3_EELb0ELb0ELb0ELb0ELb0ELb0ELb1EEEvNS_16Flash_bwd_paramsE --------------------------
	.section	.nv.shared._ZN5flash44flash_bwd_dq_dk_dv_loop_seqk_parallel_kernelI23Flash_bwd_kernel_traitsILi256ELi64ELi64ELi8ELi4ELi2ELi2ELb0ELb0EN7cutlass6half_tE19Flash_kernel_traitsILi256ELi64ELi64ELi8ES3_EELb0ELb0ELb0ELb0ELb0ELb0ELb1EEEvNS_16Flash_bwd_paramsE,"aw",@nobits
	.sectionflags	@""
	.align	16
	.zero		1024


//--------------------- .nv.shared._ZN5flash44flash_bwd_dq_dk_dv_loop_seqk_parallel_kernelI23Flash_bwd_kernel_traitsILi256ELi64ELi64ELi8ELi4ELi2ELi2ELb0ELb0EN7cutlass6half_tE19Flash_kernel_traitsILi256ELi64ELi64ELi8ES3_EELb1ELb0ELb1ELb0ELb0ELb0ELb0EEEvNS_16Flash_bwd_paramsE --------------------------
	.section	.nv.shared._ZN5flash44flash_bwd_dq_dk_dv_loop_seqk_parallel_kernelI23Flash_bwd_kernel_traitsILi256ELi64ELi64ELi8ELi4ELi2ELi2ELb0ELb0EN7cutlass6half_tE19Flash_kernel_traitsILi256ELi64ELi64ELi8ES3_EELb1ELb0ELb1ELb0ELb0ELb0ELb0EEEvNS_16Flash_bwd_paramsE,"aw",@nobits
	.sectionflags	@""
	.align	16
	.zero		1024


//--------------------- .nv.shared._ZN5flash44flash_bwd_dq_dk_dv_loop_seqk_parallel_kernelI23Flash_bwd_kernel_traitsILi256ELi64ELi64ELi8ELi4ELi2ELi2ELb0ELb0EN7cutlass6half_tE19Flash_kernel_traitsILi256ELi64ELi64ELi8ES3_EELb0ELb0ELb1ELb0ELb0ELb0ELb1EEEvNS_16Flash_bwd_paramsE --------------------------
	.section	.nv.shared._ZN5flash44flash_bwd_dq_dk_dv_loop_seqk_parallel_kernelI23Flash_bwd_kernel_traitsILi256ELi64ELi64ELi8ELi4ELi2ELi2ELb0ELb0EN7cutlass6half_tE19Flash_kernel_traitsILi256ELi64ELi64ELi8ES3_EELb0ELb0ELb1ELb0ELb0ELb0ELb1EEEvNS_16Flash_bwd_paramsE,"aw",@nobits
	.sectionflags	@""
	.align	16
	.zero		1024


//--------------------- .nv.shared._ZN5flash44flash_bwd_dq_dk_dv_loop_seqk_parallel_kernelI23Flash_bwd_kernel_traitsILi256ELi64ELi64ELi8ELi4ELi2ELi2ELb0ELb0EN7cutlass6half_tE19Flash_kernel_traitsILi256ELi64ELi64ELi8ES3_EELb1ELb0ELb0ELb0ELb0ELb1ELb0EEEvNS_16Flash_bwd_paramsE --------------------------
	.section	.nv.shared._ZN5flash44flash_bwd_dq_dk_dv_loop_seqk_parallel_kernelI23Flash_bwd_kernel_traitsILi256ELi64ELi64ELi8ELi4ELi2ELi2ELb0ELb0EN7cutlass6half_tE19Flash_kernel_traitsILi256ELi64ELi64ELi8ES3_EELb1ELb0ELb0ELb0ELb0ELb1ELb0EEEvNS_16Flash_bwd_paramsE,"aw",@nobits
	.sectionflags	@""
	.align	16
	.zero		1024


//--------------------- .nv.shared._ZN5flash44flash_bwd_dq_dk_dv_loop_seqk_parallel_kernelI23Flash_bwd_kernel_traitsILi256ELi64ELi64ELi8ELi4ELi2ELi2ELb0ELb0EN7cutlass6half_tE19Flash_kernel_traitsILi256ELi64ELi64ELi8ES3_EELb0ELb0ELb0ELb0ELb0ELb1ELb1EEEvNS_16Flash_bwd_paramsE --------------------------
	.section	.nv.shared._ZN5flash44flash_bwd_dq_dk_dv_loop_seqk_parallel_kernelI23Flash_bwd_kernel_traitsILi256ELi64ELi64ELi8ELi4ELi2ELi2ELb0ELb0EN7cutlass6half_tE19Flash_kernel_traitsILi256ELi64ELi64ELi8ES3_EELb0ELb0ELb0ELb0ELb0ELb1ELb1EEEvNS_16Flash_bwd_paramsE,"aw",@nobits
	.sectionflags	@""
	.align	16
	.zero		1024


//--------------------- .nv.shared._ZN5flash44flash_bwd_dq_dk_dv_loop_seqk_parallel_kernelI23Flash_bwd_kernel_traitsILi256ELi64ELi64ELi8ELi4ELi2ELi2ELb0ELb0EN7cutlass6half_tE19Flash_kernel_traitsILi256ELi64ELi64ELi8ES3_EELb1ELb0ELb0ELb1ELb0ELb0ELb0EEEvNS_16Flash_bwd_paramsE --------------------------
	.section	.nv.shared._ZN5flash44flash_bwd_dq_dk_dv_loop_seqk_parallel_kernelI23Flash_bwd_kernel_traitsILi256ELi64ELi64ELi8ELi4ELi2ELi2ELb0ELb0EN7cutlass6half_tE19Flash_kernel_traitsILi256ELi64ELi64ELi8ES3_EELb1ELb0ELb0ELb1ELb0ELb0ELb0EEEvNS_16Flash_bwd_paramsE,"aw",@nobits
	.sectionflags	@""
	.align	16
	.zero		1024


//--------------------- .nv.shared._ZN5flash44flash_bwd_dq_dk_dv_loop_seqk_parallel_kernelI23Flash_bwd_kernel_traitsILi256ELi64ELi64ELi8ELi4ELi2ELi2ELb0ELb0EN7cutlass6half_tE19Flash_kernel_traitsILi256ELi64ELi64ELi8ES3_EELb0ELb0ELb0ELb1ELb0ELb0ELb1EEEvNS_16Flash_bwd_paramsE --------------------------
	.section	.nv.shared._ZN5flash44flash_bwd_dq_dk_dv_loop_seqk_parallel_kernelI23Flash_bwd_kernel_traitsILi256ELi64ELi64ELi8ELi4ELi2ELi2ELb0ELb0EN7cutlass6half_tE19Flash_kernel_traitsILi256ELi64ELi64ELi8ES3_EELb0ELb0ELb0ELb1ELb0ELb0ELb1EEEvNS_16Flash_bwd_paramsE,"aw",@nobits
	.sectionflags	@""
	.align	16
	.zero		1024


//--------------------- .nv.shared._ZN5flash44flash_bwd_dq_dk_dv_loop_seqk_parallel_kernelI23Flash_bwd_kernel_traitsILi256ELi64ELi64ELi8ELi4ELi2ELi2ELb0ELb0EN7cutlass6half_tE19Flash_kernel_traitsILi256ELi64ELi64ELi8ES3_EELb1ELb0ELb1ELb0ELb0ELb1ELb0EEEvNS_16Flash_bwd_paramsE --------------------------
	.section	.nv.shared._ZN5flash44flash_bwd_dq_dk_dv_loop_seqk_parallel_kernelI23Flash_bwd_kernel_traitsILi256ELi64ELi64ELi8ELi4ELi2ELi2ELb0ELb0EN7cutlass6half_tE19Flash_kernel_traitsILi256ELi64ELi64ELi8ES3_EELb1ELb0ELb1ELb0ELb0ELb1ELb0EEEvNS_16Flash_bwd_paramsE,"aw",@nobits
	.sectionflags	@""
	.align	16
	.zero		1024


//--------------------- .nv.shared._ZN5flash44flash_bwd_dq_dk_dv_loop_seqk_parallel_kernelI23Flash_bwd_kernel_traitsILi256ELi64ELi64ELi8ELi4ELi2ELi2ELb0ELb0EN7cutlass6half_tE19Flash_kernel_traitsILi256ELi64ELi64ELi8ES3_EELb0ELb0ELb1ELb0ELb0ELb1ELb1EEEvNS_16Flash_bwd_paramsE --------------------------
	.section	.nv.shared._ZN5flash44flash_bwd_dq_dk_dv_loop_seqk_parallel_kernelI23Flash_bwd_kernel_traitsILi256ELi64ELi64ELi8ELi4ELi2ELi2ELb0ELb0EN7cutlass6half_tE19Flash_kernel_traitsILi256ELi64ELi64ELi8ES3_EELb0ELb0ELb1ELb0ELb0ELb1ELb1EEEvNS_16Flash_bwd_paramsE,"aw",@nobits
	.sectionflags	@""
	.align	16
	.zero		1024


//--------------------- .nv.shared._ZN5flash44flash_bwd_dq_dk_dv_loop_seqk_parallel_kernelI23Flash_bwd_kernel_traitsILi256ELi64ELi64ELi8ELi4ELi2ELi2ELb0ELb0EN7cutlass6half_tE19Flash_kernel_traitsILi256ELi64ELi64ELi8ES3_EELb1ELb0ELb1ELb1ELb0ELb0ELb0EEEvNS_16Flash_bwd_paramsE --------------------------
	.section	.nv.shared._ZN5flash44flash_bwd_dq_dk_dv_loop_seqk_parallel_kernelI23Flash_bwd_kernel_traitsILi256ELi64ELi64ELi8ELi4ELi2ELi2ELb0ELb0EN7cutlass6half_tE19Flash_kernel_traitsILi256ELi64ELi64ELi8ES3_EELb1ELb0ELb1ELb1ELb0ELb0ELb0EEEvNS_16Flash_bwd_paramsE,"aw",@nobits
	.sectionflags	@""
	.align	16
	.zero		1024


//--------------------- .nv.shared._ZN5flash44flash_bwd_dq_dk_dv_loop_seqk_parallel_kernelI23Flash_bwd_kernel_traitsILi256ELi64ELi64ELi8ELi4ELi2ELi2ELb0ELb0EN7cutlass6half_tE19Flash_kernel_traitsILi256ELi64ELi64ELi8ES3_EELb0ELb0ELb1ELb1ELb0ELb0ELb1EEEvNS_16Flash_bwd_paramsE --------------------------
	.section	.nv.shared._ZN5flash44flash_bwd_dq_dk_dv_loop_seqk_parallel_kernelI23Flash_bwd_kernel_traitsILi256ELi64ELi64ELi8ELi4ELi2ELi2ELb0ELb0EN7cutlass6half_tE19Flash_kernel_traitsILi256ELi64ELi64ELi8ES3_EELb0ELb0ELb1ELb1ELb0ELb0ELb1EEEvNS_16Flash_bwd_paramsE,"aw",@nobits
	.sectionflags	@""
	.align	16
	.zero		1024


//--------------------- .nv.shared._ZN5flash25flash_bwd_dot_do_o_kernelILb0E23Flash_bwd_kernel_traitsILi256ELi64ELi64ELi8ELi4ELi2ELi2ELb0ELb0EN7cutlass6half_tE19Flash_kernel_traitsILi256ELi64ELi64ELi8ES3_EEEEvNS_16Flash_bwd_paramsE --------------------------
	.section	.nv.shared._ZN5flash25flash_bwd_dot_do_o_kernelILb0E23Flash_bwd_kernel_traitsILi256ELi64ELi64ELi8ELi4ELi2ELi2ELb0ELb0EN7cutlass6half_tE19Flash_kernel_traitsILi256ELi64ELi64ELi8ES3_EEEEvNS_16Flash_bwd_paramsE,"aw",@nobits
	.sectionflags	@""
	.align	16
	.zero		1024


//--------------------- .nv.shared._ZN5flash25flash_bwd_dot_do_o_kernelILb1E23Flash_bwd_kernel_traitsILi256ELi64ELi64ELi8ELi4ELi2ELi2ELb0ELb0EN7cutlass6half_tE19Flash_kernel_traitsILi256ELi64ELi64ELi8ES3_EEEEvNS_16Flash_bwd_paramsE --------------------------
	.section	.nv.shared._ZN5flash25flash_bwd_dot_do_o_kernelILb1E23Flash_bwd_kernel_traitsILi256ELi64ELi64ELi8ELi4ELi2ELi2ELb0ELb0EN7cutlass6half_tE19Flash_kernel_traitsILi256ELi64ELi64ELi8ES3_EEEEvNS_16Flash_bwd_paramsE,"aw",@nobits
	.sectionflags	@""
	.align	16
	.zero		1024


//--------------------- .nv.constant0._ZN5flash27flash_bwd_convert_dq_kernelI23Flash_bwd_kernel_traitsILi256ELi64ELi32ELi8ELi4ELi1ELi2ELb1ELb1EN7cutlass6half_tE19Flash_kernel_traitsILi256ELi64ELi32ELi8ES3_EEEEvNS_16Flash_bwd_paramsEi --------------------------
	.section	.nv.constant0._ZN5flash27flash_bwd_convert_dq_kernelI23Flash_bwd_kernel_traitsILi256ELi64ELi32ELi8ELi4ELi1ELi2ELb1ELb1EN7cutlass6half_tE19Flash_kernel_traitsILi256ELi64ELi32ELi8ES3_EEEEvNS_16Flash_bwd_paramsEi,"a",@progbits
	.sectionflags	@""
	.align	4
.nv.constant0._ZN5flash27flash_bwd_convert_dq_kernelI23Flash_bwd_kernel_traitsILi256ELi64ELi32ELi8ELi4ELi1ELi2ELb1ELb1EN7cutlass6half_tE19Flash_kernel_traitsILi256ELi64ELi32ELi8ES3_EEEEvNS_16Flash_bwd_paramsEi:
	.zero		1540


//--------------------- .nv.constant0._ZN5flash44flash_bwd_dq_dk_dv_loop_seqk_parallel_kernelI23Flash_bwd_kernel_traitsILi256ELi64ELi32ELi8ELi4ELi1ELi2ELb1ELb1EN7cutlass6half_tE19Flash_kernel_traitsILi256ELi64ELi32ELi8ES3_EELb0ELb0ELb0ELb0ELb0ELb0ELb0EEEvNS_16Flash_bwd_paramsE --------------------------
	.section	.nv.constant0._ZN5flash44flash_bwd_dq_dk_dv_loop_seqk_parallel_kernelI23Flash_bwd_kernel_traitsILi256ELi64ELi32ELi8ELi4ELi1ELi2ELb1ELb1EN7cutlass6half_tE19Flash_kernel_traitsILi256ELi64ELi32ELi8ES3_EELb0ELb0ELb0ELb0ELb0ELb0ELb0EEEvNS_16Flash_bwd_paramsE,"a",@progbits
	.sectionflags	@""
	.align	4
.nv.constant0._ZN5flash44flash_bwd_dq_dk_dv_loop_seqk_parallel_kernelI23Flash_bwd_kernel_traitsILi256ELi64ELi32ELi8ELi4ELi1ELi2ELb1ELb1EN7cutlass6half_tE19Flash_kernel_traitsILi256ELi64ELi32ELi8ES3_EELb0ELb0ELb0ELb0ELb0ELb0ELb0EEEvNS_16Flash_bwd_paramsE:
	.zero		1536


//--------------------- .nv.constant0._ZN5flash44flash_bwd_dq_dk_dv_loop_seqk_parallel_kernelI23Flash_bwd_kernel_traitsILi256ELi64ELi32ELi8ELi4ELi1ELi2ELb1ELb1EN7cutlass6half_tE19Flash_kernel_traitsILi256ELi64ELi32ELi8ES3_EELb0ELb0ELb0ELb0ELb0ELb0ELb1EEEvNS_16Flash_bwd_paramsE --------------------------
	.section	.nv.constant0._ZN5flash44flash_bwd_dq_dk_dv_loop_seqk_parallel_kernelI23Flash_bwd_kernel_traitsILi256ELi64ELi32ELi8ELi4ELi1ELi2ELb1ELb1EN7cutlass6half_tE19Flash_kernel_traitsILi256ELi64ELi32ELi8ES3_EELb0ELb0ELb0ELb0ELb0ELb0ELb1EEEvNS_16Flash_bwd_paramsE,"a",@progbits
	.sectionflags	@""
	.align	4
.nv.constant0._ZN5flash44flash_bwd_dq_dk_dv_loop_seqk_parallel_kernelI23Flash_bwd_kernel_traitsILi256ELi64ELi32ELi8ELi4ELi1ELi2ELb1ELb1EN7cutlass6half_tE19Flash_kernel_traitsILi256ELi64ELi32ELi8ES3_EELb0ELb0ELb0ELb0ELb0ELb0ELb1EEEvNS_16Flash_bwd_paramsE:
	.zero		1536


//--------------------- .nv.constant0._ZN5flash44flash_bwd_dq_dk_dv_loop_seqk_parallel_kernelI23Flash_bwd_kernel_traitsILi256ELi64ELi32ELi8ELi4ELi1ELi2ELb1ELb1EN7cutlass6half_tE19Flash_kernel_traitsILi256ELi64ELi32ELi8ES3_EELb0ELb0ELb1ELb0ELb0ELb0ELb0EEEvNS_16Flash_bwd_paramsE --------------------------
	.section	.nv.constant0._ZN5flash44flash_bwd_dq_dk_dv_loop_seqk_parallel_kernelI23Flash_bwd_kernel_traitsILi256ELi64ELi32ELi8ELi4ELi1ELi2ELb1ELb1EN7cutlass6half_tE19Flash_kernel_traitsILi256ELi64ELi32ELi8ES3_EELb0ELb0ELb1ELb0ELb0ELb0ELb0EEEvNS_16Flash_bwd_paramsE,"a",@progbits
	.sectionflags	@""
	.align	4
.nv.constant0._ZN5flash44flash_bwd_dq_dk_dv_loop_seqk_parallel_kernelI23Flash_bwd_kernel_traitsILi256ELi64ELi32ELi8ELi4ELi1ELi2ELb1ELb1EN7cutlass6half_tE19Flash_kernel_traitsILi256ELi64ELi32ELi8ES3_EELb0ELb0ELb1ELb0ELb0ELb0ELb0EEEvNS_16Flash_bwd_paramsE:
	.zero		1536


//--------------------- .nv.constant0._ZN5flash44flash_bwd_dq_dk_dv_loop_seqk_parallel_kernelI23Flash_bwd_kernel_traitsILi256ELi64ELi32ELi8ELi4ELi1ELi2ELb1ELb1EN7cutlass6half_tE19Flash_kernel_traitsILi256ELi64ELi32ELi8ES3_EELb0ELb0ELb1ELb0ELb0ELb0ELb1EEEvNS_16Flash_bwd_paramsE --------------------------
	.section	.nv.constant0._ZN5flash44flash_bwd_dq_dk_dv_loop_seqk_parallel_kernelI23Flash_bwd_kernel_traitsILi256ELi64ELi32ELi8ELi4ELi1ELi2ELb1ELb1EN7cutlass6half_tE19Flash_kernel_traitsILi256ELi64ELi32ELi8ES3_EELb0ELb0ELb1ELb0ELb0ELb0ELb1EEEvNS_16Flash_bwd_paramsE,"a",@progbits
	.sectionflags	@""
	.align	4
.nv.constant0._ZN5flash44flash_bwd_dq_dk_dv_loop_seqk_parallel_kernelI23Flash_bwd_kernel_traitsILi256ELi64ELi32ELi8ELi4ELi1ELi2ELb1ELb1EN7cutlass6half_tE19Flash_kernel_traitsILi256ELi64ELi32ELi8ES3_EELb0ELb0ELb1ELb0ELb0ELb0ELb1EEEvNS_16Flash_bwd_paramsE:
	.zero		1536


//--------------------- .nv.constant0._ZN5flash44flash_bwd_dq_dk_dv_loop_seqk_parallel_kernelI23Flash_bwd_kernel_traitsILi256ELi64ELi32ELi8ELi4ELi1ELi2ELb1ELb1EN7cutlass6half_tE19Flash_kernel_traitsILi256ELi64ELi32ELi8ES3_EELb0ELb0ELb0ELb0ELb0ELb1ELb0EEEvNS_16Flash_bwd_paramsE --------------------------
	.section	.nv.constant0._ZN5flash44flash_bwd_dq_dk_dv_loop_seqk_parallel_kernelI23Flash_bwd_kernel_traitsILi256ELi64ELi32ELi8ELi4ELi1ELi2ELb1ELb1EN7cutlass6half_tE19Flash_kernel_traitsILi256ELi64ELi32ELi8ES3_EELb0ELb0ELb0ELb0ELb0ELb1ELb0EEEvNS_16Flash_bwd_paramsE,"a",@progbits
	.sectionflags	@""
	.align	4
.nv.constant0._ZN5flash44flash_bwd_dq_dk_dv_loop_seqk_parallel_kernelI23Flash_bwd_kernel_traitsILi256ELi64ELi32ELi8ELi4ELi1ELi2ELb1ELb1EN7cutlass6half_tE19Flash_kernel_traitsILi256ELi64ELi32ELi8ES3_EELb0ELb0ELb0ELb0ELb0ELb1ELb0EEEvNS_16Flash_bwd_paramsE:
	.zero		1536


//--------------------- .nv.constant0._ZN5flash44flash_bwd_dq_dk_dv_loop_seqk_parallel_kernelI23Flash_bwd_kernel_traitsILi256ELi64ELi32ELi8ELi4ELi1ELi2ELb1ELb1EN7cutlass6half_tE19Flash_kernel_traitsILi256ELi64ELi32ELi8ES3_EELb0ELb0ELb0ELb0ELb0ELb1ELb1EEEvNS_16Flash_bwd_paramsE --------------------------
	.section	.nv.constant0._ZN5flash44flash_bwd_dq_dk_dv_loop_seqk_parallel_kernelI23Flash_bwd_kernel_traitsILi256ELi64ELi32ELi8ELi4ELi1ELi2ELb1ELb1EN7cutlass6half_tE19Flash_kernel_traitsILi256ELi64ELi32ELi8ES3_EELb0ELb0ELb0ELb0ELb0ELb1ELb1EEEvNS_16Flash_bwd_paramsE,"a",@progbits
	.sectionflags	@""
	.align	4
.nv.constant0._ZN5flash44flash_bwd_dq_dk_dv_loop_seqk_parallel_kernelI23Flash_bwd_kernel_traitsILi256ELi64ELi32ELi8ELi4ELi1ELi2ELb1ELb1EN7cutlass6half_tE19Flash_kernel_traitsILi256ELi64ELi32ELi8ES3_EELb0ELb0ELb0ELb0ELb0ELb1ELb1EEEvNS_16Flash_bwd_paramsE:
	.zero		1536


//--------------------- .nv.constant0._ZN5flash44flash_bwd_dq_dk_dv_loop_seqk_parallel_kernelI23Flash_bwd_kernel_traitsILi256ELi64ELi32ELi8ELi4ELi1ELi2ELb1ELb1EN7cutlass6half_tE19Flash_kernel_traitsILi256ELi64ELi32ELi8ES3_EELb0ELb0ELb0ELb1ELb0ELb0ELb0EEEvNS_16Flash_bwd_paramsE --------------------------
	.section	.nv.constant0._ZN5flash44flash_bwd_dq_dk_dv_loop_seqk_parallel_kernelI23Flash_bwd_kernel_traitsILi256ELi64ELi32ELi8ELi4ELi1ELi2ELb1ELb1EN7cutlass6half_tE19Flash_kernel_traitsILi256ELi64ELi32ELi8ES3_EELb0ELb0ELb0ELb1ELb0ELb0ELb0EEEvNS_16Flash_bwd_paramsE,"a",@progbits
	.sectionflags	@""
	.align	4
.nv.constant0._ZN5flash44flash_bwd_dq_dk_dv_loop_seqk_parallel_kernelI23Flash_bwd_kernel_traitsILi256ELi64ELi32ELi8ELi4ELi1ELi2ELb1ELb1EN7cutlass6half_tE19Flash_kernel_traitsILi256ELi64ELi32ELi8ES3_EELb0ELb0ELb0ELb1ELb0ELb0ELb0EEEvNS_16Flash_bwd_paramsE:
	.zero		1536


//--------------------- .nv.constant0._ZN5flash44flash_bwd_dq_dk_dv_loop_seqk_parallel_kernelI23Flash_bwd_kernel_traitsILi256ELi64ELi32ELi8ELi4ELi1ELi2ELb1ELb1EN7cutlass6half_tE19Flash_kernel_traitsILi256ELi64ELi32ELi8ES3_EELb0ELb0ELb0ELb1ELb0ELb0ELb1EEEvNS_16Flash_bwd_paramsE --------------------------
	.section	.nv.constant0._ZN5flash44flash_bwd_dq_dk_dv_loop_seqk_parallel_kernelI23Flash_bwd_kernel_traitsILi256ELi64ELi32ELi8ELi4ELi1ELi2ELb1ELb1EN7cutlass6half_tE19Flash_kernel_traitsILi256ELi64ELi32ELi8ES3_EELb0ELb0ELb0ELb1ELb0ELb0ELb1EEEvNS_16Flash_bwd_paramsE,"a",@progbits
	.sectionflags	@""
	.align	4
.nv.constant0._ZN5flash44flash_bwd_dq_dk_dv_loop_seqk_parallel_kernelI23Flash_bwd_kernel_traitsILi256ELi64ELi32ELi8ELi4ELi1ELi2ELb1ELb1EN7cutlass6half_tE19Flash_kernel_traitsILi256ELi64ELi32ELi8ES3_EELb0ELb0ELb0ELb1ELb0ELb0ELb1EEEvNS_16Flash_bwd_paramsE:
	.zero		1536


//--------------------- .nv.constant0._ZN5flash44flash_bwd_dq_dk_dv_loop_seqk_parallel_kernelI23Flash_bwd_kernel_traitsILi256ELi64ELi32ELi8ELi4ELi1ELi2ELb1ELb1EN7cutlass6half_tE19Flash_kernel_traitsILi256ELi64ELi32ELi8ES3_EELb0ELb0ELb1ELb0ELb0ELb1ELb0EEEvNS_16Flash_bwd_paramsE --------------------------
	.section	.nv.constant0._ZN5flash44flash_bwd_dq_dk_dv_loop_seqk_parallel_kernelI23Flash_bwd_kernel_traitsILi256ELi64ELi32ELi8ELi4ELi1ELi2ELb1ELb1EN7cutlass6half_tE19Flash_kernel_traitsILi256ELi64ELi32ELi8ES3_EELb0ELb0ELb1ELb0ELb0ELb1ELb0EEEvNS_16Flash_bwd_paramsE,"a",@progbits
	.sectionflags	@""
	.align	4
.nv.constant0._ZN5flash44flash_bwd_dq_dk_dv_loop_seqk_parallel_kernelI23Flash_bwd_kernel_traitsILi256ELi64ELi32ELi8ELi4ELi1ELi2ELb1ELb1EN7cutlass6half_tE19Flash_kernel_traitsILi256ELi64ELi32ELi8ES3_EELb0ELb0ELb1ELb0ELb0ELb1ELb0EEEvNS_16Flash_bwd_paramsE:
	.zero		1536


//--------------------- .nv.constant0._ZN5flash44flash_bwd_dq_dk_dv_loop_seqk_parallel_kernelI23Flash_bwd_kernel_traitsILi256ELi64ELi32ELi8ELi4ELi1ELi2ELb1ELb1EN7cutlass6half_tE19Flash_kernel_traitsILi256ELi64ELi32ELi8ES3_EELb0ELb0ELb1ELb0ELb0ELb1ELb1EEEvNS_16Flash_bwd_paramsE --------------------------
	.section	.nv.constant0._ZN5flash44flash_bwd_dq_dk_dv_loop_seqk_parallel_kernelI23Flash_bwd_kernel_traitsILi256ELi64ELi32ELi8ELi4ELi1ELi2ELb1ELb1EN7cutlass6half_tE19Flash_kernel_traitsILi256ELi64ELi32ELi8ES3_EELb0ELb0ELb1ELb0ELb0ELb1ELb1EEEvNS_16Flash_bwd_paramsE,"a",@progbits
	.sectionflags	@""
	.align	4
.nv.constant0._ZN5flash44flash_bwd_dq_dk_dv_loop_seqk_parallel_kernelI23Flash_bwd_kernel_traitsILi256ELi64ELi32ELi8ELi4ELi1ELi2ELb1ELb1EN7cutlass6half_tE19Flash_kernel_traitsILi256ELi64ELi32ELi8ES3_EELb0ELb0ELb1ELb0ELb0ELb1ELb1EEEvNS_16Flash_bwd_paramsE:
	.zero		1536


//--------------------- .nv.constant0._ZN5flash44flash_bwd_dq_dk_dv_loop_seqk_parallel_kernelI23Flash_bwd_kernel_traitsILi256ELi64ELi32ELi8ELi4ELi1ELi2ELb1ELb1EN7cutlass6half_tE19Flash_kernel_traitsILi256ELi64ELi32ELi8ES3_EELb0ELb0ELb1ELb1ELb0ELb0ELb0EEEvNS_16Flash_bwd_paramsE --------------------------
	.section	.nv.constant0._ZN5flash44flash_bwd_dq_dk_dv_loop_seqk_parallel_kernelI23Flash_bwd_kernel_traitsILi256ELi64ELi32ELi8ELi4ELi1ELi2ELb1ELb1EN7cutlass6half_tE19Flash_kernel_traitsILi256ELi64ELi32ELi8ES3_EELb0ELb0ELb1ELb1ELb0ELb0ELb0EEEvNS_16Flash_bwd_paramsE,"a",@progbits
	.sectionflags	@""
	.align	4
.nv.constant0._ZN5flash44flash_bwd_dq_dk_dv_loop_seqk_parallel_kernelI23Flash_bwd_kernel_traitsILi256ELi64ELi32ELi8ELi4ELi1ELi2ELb1ELb1EN7cutlass6half_tE19Flash_kernel_traitsILi256ELi64ELi32ELi8ES3_EELb0ELb0ELb1ELb1ELb0ELb0ELb0EEEvNS_16Flash_bwd_paramsE:
	.zero		1536


//--------------------- .nv.constant0._ZN5flash44flash_bwd_dq_dk_dv_loop_seqk_parallel_kernelI23Flash_bwd_kernel_traitsILi256ELi64ELi32ELi8ELi4ELi1ELi2ELb1ELb1EN7cutlass6half_tE19Flash_kernel_traitsILi256ELi64ELi32ELi8ES3_EELb0ELb0ELb1ELb1ELb0ELb0ELb1EEEvNS_16Flash_bwd_paramsE --------------------------
	.section	.nv.constant0._ZN5flash44flash_bwd_dq_dk_dv_loop_seqk_parallel_kernelI23Flash_bwd_kernel_traitsILi256ELi64ELi32ELi8ELi4ELi1ELi2ELb1ELb1EN7cutlass6half_tE19Flash_kernel_traitsILi256ELi64ELi32ELi8ES3_EELb0ELb0ELb1ELb1ELb0ELb0ELb1EEEvNS_16Flash_bwd_paramsE,"a",@progbits
	.sectionflags	@""
	.align	4
.nv.constant0._ZN5flash44flash_bwd_dq_dk_dv_loop_seqk_parallel_kernelI23Flash_bwd_kernel_traitsILi256ELi64ELi32ELi8ELi4ELi1ELi2ELb1ELb1EN7cutlass6half_tE19Flash_kernel_traitsILi256ELi64ELi32ELi8ES3_EELb0ELb0ELb1ELb1ELb0ELb0ELb1EEEvNS_16Flash_bwd_paramsE:
	.zero		1536


//--------------------- .nv.constant0._ZN5flash25flash_bwd_dot_do_o_kernelILb0E23Flash_bwd_kernel_traitsILi256ELi64ELi32ELi8ELi4ELi1ELi2ELb1ELb1EN7cutlass6half_tE19Flash_kernel_traitsILi256ELi64ELi32ELi8ES3_EEEEvNS_16Flash_bwd_paramsE --------------------------
	.section	.nv.constant0._ZN5flash25flash_bwd_dot_do_o_kernelILb0E23Flash_bwd_kernel_traitsILi256ELi64ELi32ELi8ELi4ELi1ELi2ELb1ELb1EN7cutlass6half_tE19Flash_kernel_traitsILi256ELi64ELi32ELi8ES3_EEEEvNS_16Flash_bwd_paramsE,"a",@progbits
	.sectionflags	@""
	.align	4
.nv.constant0._ZN5flash25flash_bwd_dot_do_o_kernelILb0E23Flash_bwd_kernel_traitsILi256ELi64ELi32ELi8ELi4ELi1ELi2ELb1ELb1EN7cutlass6half_tE19Flash_kernel_traitsILi256ELi64ELi32ELi8ES3_EEEEvNS_16Flash_bwd_paramsE:
	.zero		1536


//--------------------- .nv.constant0._ZN5flash25flash_bwd_dot_do_o_kernelILb1E23Flash_bwd_kernel_traitsILi256ELi64ELi32ELi8ELi4ELi1ELi2ELb1ELb1EN7cutlass6half_tE19Flash_kernel_traitsILi256ELi64ELi32ELi8ES3_EEEEvNS_16Flash_bwd_paramsE --------------------------
	.section	.nv.constant0._ZN5flash25flash_bwd_dot_do_o_kernelILb1E23Flash_bwd_kernel_traitsILi256ELi64ELi32ELi8ELi4ELi1ELi2ELb1ELb1EN7cutlass6half_tE19Flash_kernel_traitsILi256ELi64ELi32ELi8ES3_EEEEvNS_16Flash_bwd_paramsE,"a",@progbits
	.sectionflags	@""
	.align	4
.nv.constant0._ZN5flash25flash_bwd_dot_do_o_kernelILb1E23Flash_bwd_kernel_traitsILi256ELi64ELi32ELi8ELi4ELi1ELi2ELb1ELb1EN7cutlass6half_tE19Flash_kernel_traitsILi256ELi64ELi32ELi8ES3_EEEEvNS_16Flash_bwd_paramsE:
	.zero		1536


//--------------------- .nv.constant0._ZN5flash44flash_bwd_dq_dk_dv_loop_seqk_parallel_kernelI23Flash_bwd_kernel_traitsILi256ELi64ELi64ELi8ELi4ELi2ELi2ELb0ELb1EN7cutlass6half_tE19Flash_kernel_traitsILi256ELi64ELi64ELi8ES3_EELb0ELb0ELb0ELb0ELb0ELb0ELb0EEEvNS_16Flash_bwd_paramsE --------------------------
	.section	.nv.constant0._ZN5flash44flash_bwd_dq_dk_dv_loop_seqk_parallel_kernelI23Flash_bwd_kernel_traitsILi256ELi64ELi64ELi8ELi4ELi2ELi2ELb0ELb1EN7cutlass6half_tE19Flash_kernel_traitsILi256ELi64ELi64ELi8ES3_EELb0ELb0ELb0ELb0ELb0ELb0ELb0EEEvNS_16Flash_bwd_paramsE,"a",@progbits
	.sectionflags	@""
	.align	4
.nv.constant0._ZN5flash44flash_bwd_dq_dk_dv_loop_seqk_parallel_kernelI23Flash_bwd_kernel_traitsILi256ELi64ELi64ELi8ELi4ELi2ELi2ELb0ELb1EN7cutlass6half_tE19Flash_kernel_traitsILi256ELi64ELi64ELi8ES3_EELb0ELb0ELb0ELb0ELb0ELb0ELb0EEEvNS_16Flash_bwd_paramsE:
	.zero		1536


//--------------------- .nv.constant0._ZN5flash44flash_bwd_dq_dk_dv_loop_seqk_parallel_kernelI23Flash_bwd_kernel_traitsILi256ELi64ELi64ELi8ELi4ELi2ELi2ELb0ELb1EN7cutlass6half_tE19Flash_kernel_traitsILi256ELi64ELi64ELi8ES3_EELb0ELb0ELb1ELb0ELb0ELb0ELb0EEEvNS_16Flash_bwd_paramsE --------------------------
	.section	.nv.constant0._ZN5flash44flash_bwd_dq_dk_dv_loop_seqk_parallel_kernelI23Flash_bwd_kernel_traitsILi256ELi64ELi64ELi8ELi4ELi2ELi2ELb0ELb1EN7cutlass6half_tE19Flash_kernel_traitsILi256ELi64ELi64ELi8ES3_EELb0ELb0ELb1ELb0ELb0ELb0ELb0EEEvNS_16Flash_bwd_paramsE,"a",@progbits
	.sectionflags	@""
	.align	4
.nv.constant0._ZN5flash44flash_bwd_dq_dk_dv_loop_seqk_parallel_kernelI23Flash_bwd_kernel_traitsILi256ELi64ELi64ELi8ELi4ELi2ELi2ELb0ELb1EN7cutlass6half_tE19Flash_kernel_traitsILi256ELi64ELi64ELi8ES3_EELb0ELb0ELb1ELb0ELb0ELb0ELb0EEEvNS_16Flash_bwd_paramsE:
	.zero		1536


//--------------------- .nv.constant0._ZN5flash44flash_bwd_dq_dk_dv_loop_seqk_parallel_kernelI23Flash_bwd_kernel_traitsILi256ELi64ELi64ELi8ELi4ELi2ELi2ELb0ELb1EN7cutlass6half_tE19Flash_kernel_traitsILi256ELi64ELi64ELi8ES3_EELb0ELb0ELb0ELb0ELb0ELb1ELb0EEEvNS_16Flash_bwd_paramsE --------------------------
	.section	.nv.constant0._ZN5flash44flash_bwd_dq_dk_dv_loop_seqk_parallel_kernelI23Flash_bwd_kernel_traitsILi256ELi64ELi64ELi8ELi4ELi2ELi2ELb0ELb1EN7cutlass6half_tE19Flash_kernel_traitsILi256ELi64ELi64ELi8ES3_EELb0ELb0ELb0ELb0ELb0ELb1ELb0EEEvNS_16Flash_bwd_paramsE,"a",@progbits
	.sectionflags	@""
	.align	4
.nv.constant0._ZN5flash44flash_bwd_dq_dk_dv_loop_seqk_parallel_kernelI23Flash_bwd_kernel_traitsILi256ELi64ELi64ELi8ELi4ELi2ELi2ELb0ELb1EN7cutlass6half_tE19Flash_kernel_traitsILi256ELi64ELi64ELi8ES3_EELb0ELb0ELb0ELb0ELb0ELb1ELb0EEEvNS_16Flash_bwd_paramsE:
	.zero		1536


//--------------------- .nv.constant0._ZN5flash44flash_bwd_dq_dk_dv_loop_seqk_parallel_kernelI23Flash_bwd_kernel_traitsILi256ELi64ELi64ELi8ELi4ELi2ELi2ELb0ELb1EN7cutlass6half_tE19Flash_kernel_traitsILi256ELi64ELi64ELi8ES3_EELb0ELb0ELb0ELb1ELb0ELb0ELb0EEEvNS_16Flash_bwd_paramsE --------------------------
	.section	.nv.constant0._ZN5flash44flash_bwd_dq_dk_dv_loop_seqk_parallel_kernelI23Flash_bwd_kernel_traitsILi256ELi64ELi64ELi8ELi4ELi2ELi2ELb0ELb1EN7cutlass6half_tE19Flash_kernel_traitsILi256ELi64ELi64ELi8ES3_EELb0ELb0ELb0ELb1ELb0ELb0ELb0EEEvNS_16Flash_bwd_paramsE,"a",@progbits
	.sectionflags	@""
	.align	4
.nv.constant0._ZN5flash44flash_bwd_dq_dk_dv_loop_seqk_parallel_kernelI23Flash_bwd_kernel_traitsILi256ELi64ELi64ELi8ELi4ELi2ELi2ELb0ELb1EN7cutlass6half_tE19Flash_kernel_traitsILi256ELi64ELi64ELi8ES3_EELb0ELb0ELb0ELb1ELb0ELb0ELb0EEEvNS_16Flash_bwd_paramsE:
	.zero		1536


//--------------------- .nv.constant0._ZN5flash44flash_bwd_dq_dk_dv_loop_seqk_parallel_kernelI23Flash_bwd_kernel_traitsILi256ELi64ELi64ELi8ELi4ELi2ELi2ELb0ELb1EN7cutlass6half_tE19Flash_kernel_traitsILi256ELi64ELi64ELi8ES3_EELb0ELb0ELb1ELb0ELb0ELb1ELb0EEEvNS_16Flash_bwd_paramsE --------------------------
	.section	.nv.constant0._ZN5flash44flash_bwd_dq_dk_dv_loop_seqk_parallel_kernelI23Flash_bwd_kernel_traitsILi256ELi64ELi64ELi8ELi4ELi2ELi2ELb0ELb1EN7cutlass6half_tE19Flash_kernel_traitsILi256ELi64ELi64ELi8ES3_EELb0ELb0ELb1ELb0ELb0ELb1ELb0EEEvNS_16Flash_bwd_paramsE,"a",@progbits
	.sectionflags	@""
	.align	4
.nv.constant0._ZN5flash44flash_bwd_dq_dk_dv_loop_seqk_parallel_kernelI23Flash_bwd_kernel_traitsILi256ELi64ELi64ELi8ELi4ELi2ELi2ELb0ELb1EN7cutlass6half_tE19Flash_kernel_traitsILi256ELi64ELi64ELi8ES3_EELb0ELb0ELb1ELb0ELb0ELb1ELb0EEEvNS_16Flash_bwd_paramsE:
	.zero		1536


//--------------------- .nv.constant0._ZN5flash44flash_bwd_dq_dk_dv_loop_seqk_parallel_kernelI23Flash_bwd_kernel_traitsILi256ELi64ELi64ELi8ELi4ELi2ELi2ELb0ELb1EN7cutlass6half_tE19Flash_kernel_traitsILi256ELi64ELi64ELi8ES3_EELb0ELb0ELb1ELb1ELb0ELb0ELb0EEEvNS_16Flash_bwd_paramsE --------------------------
	.section	.nv.constant0._ZN5flash44flash_bwd_dq_dk_dv_loop_seqk_parallel_kernelI23Flash_bwd_kernel_traitsILi256ELi64ELi64ELi8ELi4ELi2ELi2ELb0ELb1EN7cutlass6half_tE19Flash_kernel_traitsILi256ELi64ELi64ELi8ES3_EELb0ELb0ELb1ELb1ELb0ELb0ELb0EEEvNS_16Flash_bwd_paramsE,"a",@progbits
	.sectionflags	@""
	.align	4
.nv.constant0._ZN5flash44flash_bwd_dq_dk_dv_loop_seqk_parallel_kernelI23Flash_bwd_kernel_traitsILi256ELi64ELi64ELi8ELi4ELi2ELi2ELb0ELb1EN7cutlass6half_tE19Flash_kernel_traitsILi256ELi64ELi64ELi8ES3_EELb0ELb0ELb1ELb1ELb0ELb0ELb0EEEvNS_16Flash_bwd_paramsE:
	.zero		1536


//--------------------- .nv.constant0._ZN5flash44flash_bwd_dq_dk_dv_loop_seqk_parallel_kernelI23Flash_bwd_kernel_traitsILi256ELi64ELi64ELi8ELi4ELi2ELi2ELb0ELb0EN7cutlass6half_tE19Flash_kernel_traitsILi256ELi64ELi64ELi8ES3_EELb0ELb0ELb0ELb0ELb0ELb0ELb0EEEvNS_16Flash_bwd_paramsE --------------------------
	.section	.nv.constant0._ZN5flash44flash_bwd_dq_dk_dv_loop_seqk_parallel_kernelI23Flash_bwd_kernel_traitsILi256ELi64ELi64ELi8ELi4ELi2ELi2ELb0ELb0EN7cutlass6half_tE19Flash_kernel_traitsILi256ELi64ELi64ELi8ES3_EELb0ELb0ELb0ELb0ELb0ELb0ELb0EEEvNS_16Flash_bwd_paramsE,"a",@progbits
	.sectionflags	@""
	.align	4
.nv.constant0._ZN5flash44flash_bwd_dq_dk_dv_loop_seqk_parallel_kernelI23Flash_bwd_kernel_traitsILi256ELi64ELi64ELi8ELi4ELi2ELi2ELb0ELb0EN7cutlass6half_tE19Flash_kernel_traitsILi256ELi64ELi64ELi8ES3_EELb0ELb0ELb0ELb0ELb0ELb0ELb0EEEvNS_16Flash_bwd_paramsE:
	.zero		1536


//--------------------- .nv.constant0._ZN5flash44flash_bwd_dq_dk_dv_loop_seqk_parallel_kernelI23Flash_bwd_kernel_traitsILi256ELi64ELi64ELi8ELi4ELi2ELi2ELb0ELb0EN7cutlass6half_tE19Flash_kernel_traitsILi256ELi64ELi64ELi8ES3_EELb0ELb0ELb1ELb0ELb0ELb0ELb0EEEvNS_16Flash_bwd_paramsE --------------------------
	.section	.nv.constant0._ZN5flash44flash_bwd_dq_dk_dv_loop_seqk_parallel_kernelI23Flash_bwd_kernel_traitsILi256ELi64ELi64ELi8ELi4ELi2ELi2ELb0ELb0EN7cutlass6half_tE19Flash_kernel_traitsILi256ELi64ELi64ELi8ES3_EELb0ELb0ELb1ELb0ELb0ELb0ELb0EEEvNS_16Flash_bwd_paramsE,"a",@progbits
	.sectionflags	@""
	.align	4
.nv.constant0._ZN5flash44flash_bwd_dq_dk_dv_loop_seqk_parallel_kernelI23Flash_bwd_kernel_traitsILi256ELi64ELi64ELi8ELi4ELi2ELi2ELb0ELb0EN7cutlass6half_tE19Flash_kernel_traitsILi256ELi64ELi64ELi8ES3_EELb0ELb0ELb1ELb0ELb0ELb0ELb0EEEvNS_16Flash_bwd_paramsE:
	.zero		1536


//--------------------- .nv.constant0._ZN5flash44flash_bwd_dq_dk_dv_loop_seqk_parallel_kernelI23Flash_bwd_kernel_traitsILi256ELi64ELi64ELi8ELi4ELi2ELi2ELb0ELb0EN7cutlass6half_tE19Flash_kernel_traitsILi256ELi64ELi64ELi8ES3_EELb0ELb0ELb0ELb0ELb0ELb1ELb0EEEvNS_16Flash_bwd_paramsE --------------------------
	.section	.nv.constant0._ZN5flash44flash_bwd_dq_dk_dv_loop_seqk_parallel_kernelI23Flash_bwd_kernel_traitsILi256ELi64ELi64ELi8ELi4ELi2ELi2ELb0ELb0EN7cutlass6half_tE19Flash_kernel_traitsILi256ELi64ELi64ELi8ES3_EELb0ELb0ELb0ELb0ELb0ELb1ELb0EEEvNS_16Flash_bwd_paramsE,"a",@progbits
	.sectionflags	@""
	.align	4
.nv.constant0._ZN5flash44flash_bwd_dq_dk_dv_loop_seqk_parallel_kernelI23Flash_bwd_kernel_traitsILi256ELi64ELi64ELi8ELi4ELi2ELi2ELb0ELb0EN7cutlass6half_tE19Flash_kernel_traitsILi256ELi64ELi64ELi8ES3_EELb0ELb0ELb0ELb0ELb0ELb1ELb0EEEvNS_16Flash_bwd_paramsE:
	.zero		1536


//--------------------- .nv.constant0._ZN5flash44flash_bwd_dq_dk_dv_loop_seqk_parallel_kernelI23Flash_bwd_kernel_traitsILi256ELi64ELi64ELi8ELi4ELi2ELi2ELb0ELb0EN7cutlass6half_tE19Flash_kernel_traitsILi256ELi64ELi64ELi8ES3_EELb0ELb0ELb0ELb1ELb0ELb0ELb0EEEvNS_16Flash_bwd_paramsE --------------------------
	.section	.nv.constant0._ZN5flash44flash_bwd_dq_dk_dv_loop_seqk_parallel_kernelI23Flash_bwd_kernel_traitsILi256ELi64ELi64ELi8ELi4ELi2ELi2ELb0ELb0EN7cutlass6half_tE19Flash_kernel_traitsILi256ELi64ELi64ELi8ES3_EELb0ELb0ELb0ELb1ELb0ELb0ELb0EEEvNS_16Flash_bwd_paramsE,"a",@progbits
	.sectionflags	@""
	.align	4
.nv.constant0._ZN5flash44flash_bwd_dq_dk_dv_loop_seqk_parallel_kernelI23Flash_bwd_kernel_traitsILi256ELi64ELi64ELi8ELi4ELi2ELi2ELb0ELb0EN7cutlass6half_tE19Flash_kernel_traitsILi256ELi64ELi64ELi8ES3_EELb0ELb0ELb0ELb1ELb0ELb0ELb0EEEvNS_16Flash_bwd_paramsE:
	.zero		1536


//--------------------- .nv.constant0._ZN5flash44flash_bwd_dq_dk_dv_loop_seqk_parallel_kernelI23Flash_bwd_kernel_traitsILi256ELi64ELi64ELi8ELi4ELi2ELi2ELb0ELb0EN7cutlass6half_tE19Flash_kernel_traitsILi256ELi64ELi64ELi8ES3_EELb0ELb0ELb1ELb0ELb0ELb1ELb0EEEvNS_16Flash_bwd_paramsE --------------------------
	.section	.nv.constant0._ZN5flash44flash_bwd_dq_dk_dv_loop_seqk_parallel_kernelI23Flash_bwd_kernel_traitsILi256ELi64ELi64ELi8ELi4ELi2ELi2ELb0ELb0EN7cutlass6half_tE19Flash_kernel_traitsILi256ELi64ELi64ELi8ES3_EELb0ELb0ELb1ELb0ELb0ELb1ELb0EEEvNS_16Flash_bwd_paramsE,"a",@progbits
	.sectionflags	@""
	.align	4
.nv.constant0._ZN5flash44flash_bwd_dq_dk_dv_loop_seqk_parallel_kernelI23Flash_bwd_kernel_traitsILi256ELi64ELi64ELi8ELi4ELi2ELi2ELb0ELb0EN7cutlass6half_tE19Flash_kernel_traitsILi256ELi64ELi64ELi8ES3_EELb0ELb0ELb1ELb0ELb0ELb1ELb0EEEvNS_16Flash_bwd_paramsE:
	.zero		1536


//--------------------- .nv.constant0._ZN5flash44flash_bwd_dq_dk_dv_loop_seqk_parallel_kernelI23Flash_bwd_kernel_traitsILi256ELi64ELi64ELi8ELi4ELi2ELi2ELb0ELb0EN7cutlass6half_tE19Flash_kernel_traitsILi256ELi64ELi64ELi8ES3_EELb0ELb0ELb1ELb1ELb0ELb0ELb0EEEvNS_16Flash_bwd_paramsE --------------------------
	.section	.nv.constant0._ZN5flash44flash_bwd_dq_dk_dv_loop_seqk_parallel_kernelI23Flash_bwd_kernel_traitsILi256ELi64ELi64ELi8ELi4ELi2ELi2ELb0ELb0EN7cutlass6half_tE19Flash_kernel_traitsILi256ELi64ELi64ELi8ES3_EELb0ELb0ELb1ELb1ELb0ELb0ELb0EEEvNS_16Flash_bwd_paramsE,"a",@progbits
	.sectionflags	@""
	.align	4
.nv.constant0._ZN5flash44flash_bwd_dq_dk_dv_loop_seqk_parallel_kernelI23Flash_bwd_kernel_traitsILi256ELi64ELi64ELi8ELi4ELi2ELi2ELb0ELb0EN7cutlass6half_tE19Flash_kernel_traitsILi256ELi64ELi64ELi8ES3_EELb0ELb0ELb1ELb1ELb0ELb0ELb0EEEvNS_16Flash_bwd_paramsE:
	.zero		1536


//--------------------- .nv.constant0._ZN5flash27flash_bwd_convert_dq_kernelI23Flash_bwd_kernel_traitsILi256ELi64ELi64ELi8ELi4ELi2ELi2ELb0ELb1EN7cutlass6half_tE19Flash_kernel_traitsILi256ELi64ELi64ELi8ES3_EEEEvNS_16Flash_bwd_paramsEi --------------------------
	.section	.nv.constant0._ZN5flash27flash_bwd_convert_dq_kernelI23Flash_bwd_kernel_traitsILi256ELi64ELi64ELi8ELi4ELi2ELi2ELb0ELb1EN7cutlass6half_tE19Flash_kernel_traitsILi256ELi64ELi64ELi8ES3_EEEEvNS_16Flash_bwd_paramsEi,"a",@progbits
	.sectionflags	@""
	.align	4
.nv.constant0._ZN5flash27flash_bwd_convert_dq_kernelI23Flash_bwd_kernel_traitsILi256ELi64ELi64ELi8ELi4ELi2ELi2ELb0ELb1EN7cutlass6half_tE19Flash_kernel_traitsILi256ELi64ELi64ELi8ES3_EEEEvNS_16Flash_bwd_paramsEi:
	.zero		1540


//--------------------- .nv.constant0._ZN5flash44flash_bwd_dq_dk_dv_loop_seqk_parallel_kernelI23Flash_bwd_kernel_traitsILi256ELi64ELi64ELi8ELi4ELi2ELi2ELb0ELb1EN7cutlass6half_tE19Flash_kernel_traitsILi256ELi64ELi64ELi8ES3_EELb1ELb0ELb0ELb0ELb0ELb0ELb0EEEvNS_16Flash_bwd_paramsE --------------------------
	.section	.nv.constant0._ZN5flash44flash_bwd_dq_dk_dv_loop_seqk_parallel_kernelI23Flash_bwd_kernel_traitsILi256ELi64ELi64ELi8ELi4ELi2ELi2ELb0ELb1EN7cutlass6half_tE19Flash_kernel_traitsILi256ELi64ELi64ELi8ES3_EELb1ELb0ELb0ELb0ELb0ELb0ELb0EEEvNS_16Flash_bwd_paramsE,"a",@progbits
	.sectionflags	@""
	.align	4
.nv.constant0._ZN5flash44flash_bwd_dq_dk_dv_loop_seqk_parallel_kernelI23Flash_bwd_kernel_traitsILi256ELi64ELi64ELi8ELi4ELi2ELi2ELb0ELb1EN7cutlass6half_tE19Flash_kernel_traitsILi256ELi64ELi64ELi8ES3_EELb1ELb0ELb0ELb0ELb0ELb0ELb0EEEvNS_16Flash_bwd_paramsE:
	.zero		1536


//--------------------- .nv.constant0._ZN5flash44flash_bwd_dq_dk_dv_loop_seqk_parallel_kernelI23Flash_bwd_kernel_traitsILi256ELi64ELi64ELi8ELi4ELi2ELi2ELb0ELb1EN7cutlass6half_tE19Flash_kernel_traitsILi256ELi64ELi64ELi8ES3_EELb0ELb0ELb0ELb0ELb0ELb0ELb1EEEvNS_16Flash_bwd_paramsE --------------------------
	.section	.nv.constant0._ZN5flash44flash_bwd_dq_dk_dv_loop_seqk_parallel_kernelI23Flash_bwd_kernel_traitsILi256ELi64ELi64ELi8ELi4ELi2ELi2ELb0ELb1EN7cutlass6half_tE19Flash_kernel_traitsILi256ELi64ELi64ELi8ES3_EELb0ELb0ELb0ELb0ELb0ELb0ELb1EEEvNS_16Flash_bwd_paramsE,"a",@progbits
	.sectionflags	@""
	.align	4
.nv.constant0._ZN5flash44flash_bwd_dq_dk_dv_loop_seqk_parallel_kernelI23Flash_bwd_kernel_traitsILi256ELi64ELi64ELi8ELi4ELi2ELi2ELb0ELb1EN7cutlass6half_tE19Flash_kernel_traitsILi256ELi64ELi64ELi8ES3_EELb0ELb0ELb0ELb0ELb0ELb0ELb1EEEvNS_16Flash_bwd_paramsE:
	.zero		1536


//--------------------- .nv.constant0._ZN5flash44flash_bwd_dq_dk_dv_loop_seqk_parallel_kernelI23Flash_bwd_kernel_traitsILi256ELi64ELi64ELi8ELi4ELi2ELi2ELb0ELb1EN7cutlass6half_tE19Flash_kernel_traitsILi256ELi64ELi64ELi8ES3_EELb1ELb0ELb1ELb0ELb0ELb0ELb0EEEvNS_16Flash_bwd_paramsE --------------------------
	.section	.nv.constant0._ZN5flash44flash_bwd_dq_dk_dv_loop_seqk_parallel_kernelI23Flash_bwd_kernel_traitsILi256ELi64ELi64ELi8ELi4ELi2ELi2ELb0ELb1EN7cutlass6half_tE19Flash_kernel_traitsILi256ELi64ELi64ELi8ES3_EELb1ELb0ELb1ELb0ELb0ELb0ELb0EEEvNS_16Flash_bwd_paramsE,"a",@progbits
	.sectionflags	@""
	.align	4
.nv.constant0._ZN5flash44flash_bwd_dq_dk_dv_loop_seqk_parallel_kernelI23Flash_bwd_kernel_traitsILi256ELi64ELi64ELi8ELi4ELi2ELi2ELb0ELb1EN7cutlass6half_tE19Flash_kernel_traitsILi256ELi64ELi64ELi8ES3_EELb1ELb0ELb1ELb0ELb0ELb0ELb0EEEvNS_16Flash_bwd_paramsE:
	.zero		1536


//--------------------- .nv.constant0._ZN5flash44flash_bwd_dq_dk_dv_loop_seqk_parallel_kernelI23Flash_bwd_kernel_traitsILi256ELi64ELi64ELi8ELi4ELi2ELi2ELb0ELb1EN7cutlass6half_tE19Flash_kernel_traitsILi256ELi64ELi64ELi8ES3_EELb0ELb0ELb1ELb0ELb0ELb0ELb1EEEvNS_16Flash_bwd_paramsE --------------------------
	.section	.nv.constant0._ZN5flash44flash_bwd_dq_dk_dv_loop_seqk_parallel_kernelI23Flash_bwd_kernel_traitsILi256ELi64ELi64ELi8ELi4ELi2ELi2ELb0ELb1EN7cutlass6half_tE19Flash_kernel_traitsILi256ELi64ELi64ELi8ES3_EELb0ELb0ELb1ELb0ELb0ELb0ELb1EEEvNS_16Flash_bwd_paramsE,"a",@progbits
	.sectionflags	@""
	.align	4
.nv.constant0._ZN5flash44flash_bwd_dq_dk_dv_loop_seqk_parallel_kernelI23Flash_bwd_kernel_traitsILi256ELi64ELi64ELi8ELi4ELi2ELi2ELb0ELb1EN7cutlass6half_tE19Flash_kernel_traitsILi256ELi64ELi64ELi8ES3_EELb0ELb0ELb1ELb0ELb0ELb0ELb1EEEvNS_16Flash_bwd_paramsE:
	.zero		1536


//--------------------- .nv.constant0._ZN5flash44flash_bwd_dq_dk_dv_loop_seqk_parallel_kernelI23Flash_bwd_kernel_traitsILi256ELi64ELi64ELi8ELi4ELi2ELi2ELb0ELb1EN7cutlass6half_tE19Flash_kernel_traitsILi256ELi64ELi64ELi8ES3_EELb1ELb0ELb0ELb0ELb0ELb1ELb0EEEvNS_16Flash_bwd_paramsE --------------------------
	.section	.nv.constant0._ZN5flash44flash_bwd_dq_dk_dv_loop_seqk_parallel_kernelI23Flash_bwd_kernel_traitsILi256ELi64ELi64ELi8ELi4ELi2ELi2ELb0ELb1EN7cutlass6half_tE19Flash_kernel_traitsILi256ELi64ELi64ELi8ES3_EELb1ELb0ELb0ELb0ELb0ELb1ELb0EEEvNS_16Flash_bwd_paramsE,"a",@progbits
	.sectionflags	@""
	.align	4
.nv.constant0._ZN5flash44flash_bwd_dq_dk_dv_loop_seqk_parallel_kernelI23Flash_bwd_kernel_traitsILi256ELi64ELi64ELi8ELi4ELi2ELi2ELb0ELb1EN7cutlass6half_tE19Flash_kernel_traitsILi256ELi64ELi64ELi8ES3_EELb1ELb0ELb0ELb0ELb0ELb1ELb0EEEvNS_16Flash_bwd_paramsE:
	.zero		1536


//--------------------- .nv.constant0._ZN5flash44flash_bwd_dq_dk_dv_loop_seqk_parallel_kernelI23Flash_bwd_kernel_traitsILi256ELi64ELi64ELi8ELi4ELi2ELi2ELb0ELb1EN7cutlass6half_tE19Flash_kernel_traitsILi256ELi64ELi64ELi8ES3_EELb0ELb0ELb0ELb0ELb0ELb1ELb1EEEvNS_16Flash_bwd_paramsE --------------------------
	.section	.nv.constant0._ZN5flash44flash_bwd_dq_dk_dv_loop_seqk_parallel_kernelI23Flash_bwd_kernel_traitsILi256ELi64ELi64ELi8ELi4ELi2ELi2ELb0ELb1EN7cutlass6half_tE19Flash_kernel_traitsILi256ELi64ELi64ELi8ES3_EELb0ELb0ELb0ELb0ELb0ELb1ELb1EEEvNS_16Flash_bwd_paramsE,"a",@progbits
	.sectionflags	@""
	.align	4
.nv.constant0._ZN5flash44flash_bwd_dq_dk_dv_loop_seqk_parallel_kernelI23Flash_bwd_kernel_traitsILi256ELi64ELi64ELi8ELi4ELi2ELi2ELb0ELb1EN7cutlass6half_tE19Flash_kernel_traitsILi256ELi64ELi64ELi8ES3_EELb0ELb0ELb0ELb0ELb0ELb1ELb1EEEvNS_16Flash_bwd_paramsE:
	.zero		1536


//--------------------- .nv.constant0._ZN5flash44flash_bwd_dq_dk_dv_loop_seqk_parallel_kernelI23Flash_bwd_kernel_traitsILi256ELi64ELi64ELi8ELi4ELi2ELi2ELb0ELb1EN7cutlass6half_tE19Flash_kernel_traitsILi256ELi64ELi64ELi8ES3_EELb1ELb0ELb0ELb1ELb0ELb0ELb0EEEvNS_16Flash_bwd_paramsE --------------------------
	.section	.nv.constant0._ZN5flash44flash_bwd_dq_dk_dv_loop_seqk_parallel_kernelI23Flash_bwd_kernel_traitsILi256ELi64ELi64ELi8ELi4ELi2ELi2ELb0ELb1EN7cutlass6half_tE19Flash_kernel_traitsILi256ELi64ELi64ELi8ES3_EELb1ELb0ELb0ELb1ELb0ELb0ELb0EEEvNS_16Flash_bwd_paramsE,"a",@progbits
	.sectionflags	@""
	.align	4
.nv.constant0._ZN5flash44flash_bwd_dq_dk_dv_loop_seqk_parallel_kernelI23Flash_bwd_kernel_traitsILi256ELi64ELi64ELi8ELi4ELi2ELi2ELb0ELb1EN7cutlass6half_tE19Flash_kernel_traitsILi256ELi64ELi64ELi8ES3_EELb1ELb0ELb0ELb1ELb0ELb0ELb0EEEvNS_16Flash_bwd_paramsE:
	.zero		1536


//--------------------- .nv.constant0._ZN5flash44flash_bwd_dq_dk_dv_loop_seqk_parallel_kernelI23Flash_bwd_kernel_traitsILi256ELi64ELi64ELi8ELi4ELi2ELi2ELb0ELb1EN7cutlass6half_tE19Flash_kernel_traitsILi256ELi64ELi64ELi8ES3_EELb0ELb0ELb0ELb1ELb0ELb0ELb1EEEvNS_16Flash_bwd_paramsE --------------------------
	.section	.nv.constant0._ZN5flash44flash_bwd_dq_dk_dv_loop_seqk_parallel_kernelI23Flash_bwd_kernel_traitsILi256ELi64ELi64ELi8ELi4ELi2ELi2ELb0ELb1EN7cutlass6half_tE19Flash_kernel_traitsILi256ELi64ELi64ELi8ES3_EELb0ELb0ELb0ELb1ELb0ELb0ELb1EEEvNS_16Flash_bwd_paramsE,"a",@progbits
	.sectionflags	@""
	.align	4
.nv.constant0._ZN5flash44flash_bwd_dq_dk_dv_loop_seqk_parallel_kernelI23Flash_bwd_kernel_traitsILi256ELi64ELi64ELi8ELi4ELi2ELi2ELb0ELb1EN7cutlass6half_tE19Flash_kernel_traitsILi256ELi64ELi64ELi8ES3_EELb0ELb0ELb0ELb1ELb0ELb0ELb1EEEvNS_16Flash_bwd_paramsE:
	.zero		1536


//--------------------- .nv.constant0._ZN5flash44flash_bwd_dq_dk_dv_loop_seqk_parallel_kernelI23Flash_bwd_kernel_traitsILi256ELi64ELi64ELi8ELi4ELi2ELi2ELb0ELb1EN7cutlass6half_tE19Flash_kernel_traitsILi256ELi64ELi64ELi8ES3_EELb1ELb0ELb1ELb0ELb0ELb1ELb0EEEvNS_16Flash_bwd_paramsE --------------------------
	.section	.nv.constant0._ZN5flash44flash_bwd_dq_dk_dv_loop_seqk_parallel_kernelI23Flash_bwd_kernel_traitsILi256ELi64ELi64ELi8ELi4ELi2ELi2ELb0ELb1EN7cutlass6half_tE19Flash_kernel_traitsILi256ELi64ELi64ELi8ES3_EELb1ELb0ELb1ELb0ELb0ELb1ELb0EEEvNS_16Flash_bwd_paramsE,"a",@progbits
	.sectionflags	@""
	.align	4
.nv.constant0._ZN5flash44flash_bwd_dq_dk_dv_loop_seqk_parallel_kernelI23Flash_bwd_kernel_traitsILi256ELi64ELi64ELi8ELi4ELi2ELi2ELb0ELb1EN7cutlass6half_tE19Flash_kernel_traitsILi256ELi64ELi64ELi8ES3_EELb1ELb0ELb1ELb0ELb0ELb1ELb0EEEvNS_16Flash_bwd_paramsE:
	.zero		1536


//--------------------- .nv.constant0._ZN5flash44flash_bwd_dq_dk_dv_loop_seqk_parallel_kernelI23Flash_bwd_kernel_traitsILi256ELi64ELi64ELi8ELi4ELi2ELi2ELb0ELb1EN7cutlass6half_tE19Flash_kernel_traitsILi256ELi64ELi64ELi8ES3_EELb0ELb0ELb1ELb0ELb0ELb1ELb1EEEvNS_16Flash_bwd_paramsE --------------------------
	.section	.nv.constant0._ZN5flash44flash_bwd_dq_dk_dv_loop_seqk_parallel_kernelI23Flash_bwd_kernel_traitsILi256ELi64ELi64ELi8ELi4ELi2ELi2ELb0ELb1EN7cutlass6half_tE19Flash_kernel_traitsILi256ELi64ELi64ELi8ES3_EELb0ELb0ELb1ELb0ELb0ELb1ELb1EEEvNS_16Flash_bwd_paramsE,"a",@progbits
	.sectionflags	@""
	.align	4
.nv.constant0._ZN5flash44flash_bwd_dq_dk_dv_loop_seqk_parallel_kernelI23Flash_bwd_kernel_traitsILi256ELi64ELi64ELi8ELi4ELi2ELi2ELb0ELb1EN7cutlass6half_tE19Flash_kernel_traitsILi256ELi64ELi64ELi8ES3_EELb0ELb0ELb1ELb0ELb0ELb1ELb1EEEvNS_16Flash_bwd_paramsE:
	.zero		1536


//--------------------- .nv.constant0._ZN5flash44flash_bwd_dq_dk_dv_loop_seqk_parallel_kernelI23Flash_bwd_kernel_traitsILi256ELi64ELi64ELi8ELi4ELi2ELi2ELb0ELb1EN7cutlass6half_tE19Flash_kernel_traitsILi256ELi64ELi64ELi8ES3_EELb1ELb0ELb1ELb1ELb0ELb0ELb0EEEvNS_16Flash_bwd_paramsE --------------------------
	.section	.nv.constant0._ZN5flash44flash_bwd_dq_dk_dv_loop_seqk_parallel_kernelI23Flash_bwd_kernel_traitsILi256ELi64ELi64ELi8ELi4ELi2ELi2ELb0ELb1EN7cutlass6half_tE19Flash_kernel_traitsILi256ELi64ELi64ELi8ES3_EELb1ELb0ELb1ELb1ELb0ELb0ELb0EEEvNS_16Flash_bwd_paramsE,"a",@progbits
	.sectionflags	@""
	.align	4
.nv.constant0._ZN5flash44flash_bwd_dq_dk_dv_loop_seqk_parallel_kernelI23Flash_bwd_kernel_traitsILi256ELi64ELi64ELi8ELi4ELi2ELi2ELb0ELb1EN7cutlass6half_tE19Flash_kernel_traitsILi256ELi64ELi64ELi8ES3_EELb1ELb0ELb1ELb1ELb0ELb0ELb0EEEvNS_16Flash_bwd_paramsE:
	.zero		1536


//--------------------- .nv.constant0._ZN5flash44flash_bwd_dq_dk_dv_loop_seqk_parallel_kernelI23Flash_bwd_kernel_traitsILi256ELi64ELi64ELi8ELi4ELi2ELi2ELb0ELb1EN7cutlass6half_tE19Flash_kernel_traitsILi256ELi64ELi64ELi8ES3_EELb0ELb0ELb1ELb1ELb0ELb0ELb1EEEvNS_16Flash_bwd_paramsE --------------------------
	.section	.nv.constant0._ZN5flash44flash_bwd_dq_dk_dv_loop_seqk_parallel_kernelI23Flash_bwd_kernel_traitsILi256ELi64ELi64ELi8ELi4ELi2ELi2ELb0ELb1EN7cutlass6half_tE19Flash_kernel_traitsILi256ELi64ELi64ELi8ES3_EELb0ELb0ELb1ELb1ELb0ELb0ELb1EEEvNS_16Flash_bwd_paramsE,"a",@progbits
	.sectionflags	@""
	.align	4
.nv.constant0._ZN5flash44flash_bwd_dq_dk_dv_loop_seqk_parallel_kernelI23Flash_bwd_kernel_traitsILi256ELi64ELi64ELi8ELi4ELi2ELi2ELb0ELb1EN7cutlass6half_tE19Flash_kernel_traitsILi256ELi64ELi64ELi8ES3_EELb0ELb0ELb1ELb1ELb0ELb0ELb1EEEvNS_16Flash_bwd_paramsE:
	.zero		1536


//--------------------- .nv.constant0._ZN5flash25flash_bwd_dot_do_o_kernelILb0E23Flash_bwd_kernel_traitsILi256ELi64ELi64ELi8ELi4ELi2ELi2ELb0ELb1EN7cutlass6half_tE19Flash_kernel_traitsILi256ELi64ELi64ELi8ES3_EEEEvNS_16Flash_bwd_paramsE --------------------------
	.section	.nv.constant0._ZN5flash25flash_bwd_dot_do_o_kernelILb0E23Flash_bwd_kernel_traitsILi256ELi64ELi64ELi8ELi4ELi2ELi2ELb0ELb1EN7cutlass6half_tE19Flash_kernel_traitsILi256ELi64ELi64ELi8ES3_EEEEvNS_16Flash_bwd_paramsE,"a",@progbits
	.sectionflags	@""
	.align	4
.nv.constant0._ZN5flash25flash_bwd_dot_do_o_kernelILb0E23Flash_bwd_kernel_traitsILi256ELi64ELi64ELi8ELi4ELi2ELi2ELb0ELb1EN7cutlass6half_tE19Flash_kernel_traitsILi256ELi64ELi64ELi8ES3_EEEEvNS_16Flash_bwd_paramsE:
	.zero		1536


//--------------------- .nv.constant0._ZN5flash25flash_bwd_dot_do_o_kernelILb1E23Flash_bwd_kernel_traitsILi256ELi64ELi64ELi8ELi4ELi2ELi2ELb0ELb1EN7cutlass6half_tE19Flash_kernel_traitsILi256ELi64ELi64ELi8ES3_EEEEvNS_16Flash_bwd_paramsE --------------------------
	.section	.nv.constant0._ZN5flash25flash_bwd_dot_do_o_kernelILb1E23Flash_bwd_kernel_traitsILi256ELi64ELi64ELi8ELi4ELi2ELi2ELb0ELb1EN7cutlass6half_tE19Flash_kernel_traitsILi256ELi64ELi64ELi8ES3_EEEEvNS_16Flash_bwd_paramsE,"a",@progbits
	.sectionflags	@""
	.align	4
.nv.constant0._ZN5flash25flash_bwd_dot_do_o_kernelILb1E23Flash_bwd_kernel_traitsILi256ELi64ELi64ELi8ELi4ELi2ELi2ELb0ELb1EN7cutlass6half_tE19Flash_kernel_traitsILi256ELi64ELi64ELi8ES3_EEEEvNS_16Flash_bwd_paramsE:
	.zero		1536


//--------------------- .nv.constant0._ZN5flash27flash_bwd_convert_dq_kernelI23Flash_bwd_kernel_traitsILi256ELi64ELi64ELi8ELi4ELi2ELi2ELb0ELb0EN7cutlass6half_tE19Flash_kernel_traitsILi256ELi64ELi64ELi8ES3_EEEEvNS_16Flash_bwd_paramsEi --------------------------
	.section	.nv.constant0._ZN5flash27flash_bwd_convert_dq_kernelI23Flash_bwd_kernel_traitsILi256ELi64ELi64ELi8ELi4ELi2ELi2ELb0ELb0EN7cutlass6half_tE19Flash_kernel_traitsILi256ELi64ELi64ELi8ES3_EEEEvNS_16Flash_bwd_paramsEi,"a",@progbits
	.sectionflags	@""
	.align	4
.nv.constant0._ZN5flash27flash_bwd_convert_dq_kernelI23Flash_bwd_kernel_traitsILi256ELi64ELi64ELi8ELi4ELi2ELi2ELb0ELb0EN7cutlass6half_tE19Flash_kernel_traitsILi256ELi64ELi64ELi8ES3_EEEEvNS_16Flash_bwd_paramsEi:
	.zero		1540


//--------------------- .nv.constant0._ZN5flash44flash_bwd_dq_dk_dv_loop_seqk_parallel_kernelI23Flash_bwd_kernel_traitsILi256ELi64ELi64ELi8ELi4ELi2ELi2ELb0ELb0EN7cutlass6half_tE19Flash_kernel_traitsILi256ELi64ELi64ELi8ES3_EELb1ELb0ELb0ELb0ELb0ELb0ELb0EEEvNS_16Flash_bwd_paramsE --------------------------
	.section	.nv.constant0._ZN5flash44flash_bwd_dq_dk_dv_loop_seqk_parallel_kernelI23Flash_bwd_kernel_traitsILi256ELi64ELi64ELi8ELi4ELi2ELi2ELb0ELb0EN7cutlass6half_tE19Flash_kernel_traitsILi256ELi64ELi64ELi8ES3_EELb1ELb0ELb0ELb0ELb0ELb0ELb0EEEvNS_16Flash_bwd_paramsE,"a",@progbits
	.sectionflags	@""
	.align	4
.nv.constant0._ZN5flash44flash_bwd_dq_dk_dv_loop_seqk_parallel_kernelI23Flash_bwd_kernel_traitsILi256ELi64ELi64ELi8ELi4ELi2ELi2ELb0ELb0EN7cutlass6half_tE19Flash_kernel_traitsILi256ELi64ELi64ELi8ES3_EELb1ELb0ELb0ELb0ELb0ELb0ELb0EEEvNS_16Flash_bwd_paramsE:
	.zero		1536


//--------------------- .nv.constant0._ZN5flash44flash_bwd_dq_dk_dv_loop_seqk_parallel_kernelI23Flash_bwd_kernel_traitsILi256ELi64ELi64ELi8ELi4ELi2ELi2ELb0ELb0EN7cutlass6half_tE19Flash_kernel_traitsILi256ELi64ELi64ELi8ES3_EELb0ELb0ELb0ELb0ELb0ELb0ELb1EEEvNS_16Flash_bwd_paramsE --------------------------
	.section	.nv.constant0._ZN5flash44flash_bwd_dq_dk_dv_loop_seqk_parallel_kernelI23Flash_bwd_kernel_traitsILi256ELi64ELi64ELi8ELi4ELi2ELi2ELb0ELb0EN7cutlass6half_tE19Flash_kernel_traitsILi256ELi64ELi64ELi8ES3_EELb0ELb0ELb0ELb0ELb0ELb0ELb1EEEvNS_16Flash_bwd_paramsE,"a",@progbits
	.sectionflags	@""
	.align	4
.nv.constant0._ZN5flash44flash_bwd_dq_dk_dv_loop_seqk_parallel_kernelI23Flash_bwd_kernel_traitsILi256ELi64ELi64ELi8ELi4ELi2ELi2ELb0ELb0EN7cutlass6half_tE19Flash_kernel_traitsILi256ELi64ELi64ELi8ES3_EELb0ELb0ELb0ELb0ELb0ELb0ELb1EEEvNS_16Flash_bwd_paramsE:
	.zero		1536


//--------------------- .nv.constant0._ZN5flash44flash_bwd_dq_dk_dv_loop_seqk_parallel_kernelI23Flash_bwd_kernel_traitsILi256ELi64ELi64ELi8ELi4ELi2ELi2ELb0ELb0EN7cutlass6half_tE19Flash_kernel_traitsILi256ELi64ELi64ELi8ES3_EELb1ELb0ELb1ELb0ELb0ELb0ELb0EEEvNS_16Flash_bwd_paramsE --------------------------
	.section	.nv.constant0._ZN5flash44flash_bwd_dq_dk_dv_loop_seqk_parallel_kernelI23Flash_bwd_kernel_traitsILi256ELi64ELi64ELi8ELi4ELi2ELi2ELb0ELb0EN7cutlass6half_tE19Flash_kernel_traitsILi256ELi64ELi64ELi8ES3_EELb1ELb0ELb1ELb0ELb0ELb0ELb0EEEvNS_16Flash_bwd_paramsE,"a",@progbits
	.sectionflags	@""
	.align	4
.nv.constant0._ZN5flash44flash_bwd_dq_dk_dv_loop_seqk_parallel_kernelI23Flash_bwd_kernel_traitsILi256ELi64ELi64ELi8ELi4ELi2ELi2ELb0ELb0EN7cutlass6half_tE19Flash_kernel_traitsILi256ELi64ELi64ELi8ES3_EELb1ELb0ELb1ELb0ELb0ELb0ELb0EEEvNS_16Flash_bwd_paramsE:
	.zero		1536


//--------------------- .nv.constant0._ZN5flash44flash_bwd_dq_dk_dv_loop_seqk_parallel_kernelI23Flash_bwd_kernel_traitsILi256ELi64ELi64ELi8ELi4ELi2ELi2ELb0ELb0EN7cutlass6half_tE19Flash_kernel_traitsILi256ELi64ELi64ELi8ES3_EELb0ELb0ELb1ELb0ELb0ELb0ELb1EEEvNS_16Flash_bwd_paramsE --------------------------
	.section	.nv.constant0._ZN5flash44flash_bwd_dq_dk_dv_loop_seqk_parallel_kernelI23Flash_bwd_kernel_traitsILi256ELi64ELi64ELi8ELi4ELi2ELi2ELb0ELb0EN7cutlass6half_tE19Flash_kernel_traitsILi256ELi64ELi64ELi8ES3_EELb0ELb0ELb1ELb0ELb0ELb0ELb1EEEvNS_16Flash_bwd_paramsE,"a",@progbits
	.sectionflags	@""
	.align	4
.nv.constant0._ZN5flash44flash_bwd_dq_dk_dv_loop_seqk_parallel_kernelI23Flash_bwd_kernel_traitsILi256ELi64ELi64ELi8ELi4ELi2ELi2ELb0ELb0EN7cutlass6half_tE19Flash_kernel_traitsILi256ELi64ELi64ELi8ES3_EELb0ELb0ELb1ELb0ELb0ELb0ELb1EEEvNS_16Flash_bwd_paramsE:
	.zero		1536


//--------------------- .nv.constant0._ZN5flash44flash_bwd_dq_dk_dv_loop_seqk_parallel_kernelI23Flash_bwd_kernel_traitsILi256ELi64ELi64ELi8ELi4ELi2ELi2ELb0ELb0EN7cutlass6half_tE19Flash_kernel_traitsILi256ELi64ELi64ELi8ES3_EELb1ELb0ELb0ELb0ELb0ELb1ELb0EEEvNS_16Flash_bwd_paramsE --------------------------
	.section	.nv.constant0._ZN5flash44flash_bwd_dq_dk_dv_loop_seqk_parallel_kernelI23Flash_bwd_kernel_traitsILi256ELi64ELi64ELi8ELi4ELi2ELi2ELb0ELb0EN7cutlass6half_tE19Flash_kernel_traitsILi256ELi64ELi64ELi8ES3_EELb1ELb0ELb0ELb0ELb0ELb1ELb0EEEvNS_16Flash_bwd_paramsE,"a",@progbits
	.sectionflags	@""
	.align	4
.nv.constant0._ZN5flash44flash_bwd_dq_dk_dv_loop_seqk_parallel_kernelI23Flash_bwd_kernel_traitsILi256ELi64ELi64ELi8ELi4ELi2ELi2ELb0ELb0EN7cutlass6half_tE19Flash_kernel_traitsILi256ELi64ELi64ELi8ES3_EELb1ELb0ELb0ELb0ELb0ELb1ELb0EEEvNS_16Flash_bwd_paramsE:
	.zero		1536


//--------------------- .nv.constant0._ZN5flash44flash_bwd_dq_dk_dv_loop_seqk_parallel_kernelI23Flash_bwd_kernel_traitsILi256ELi64ELi64ELi8ELi4ELi2ELi2ELb0ELb0EN7cutlass6half_tE19Flash_kernel_traitsILi256ELi64ELi64ELi8ES3_EELb0ELb0ELb0ELb0ELb0ELb1ELb1EEEvNS_16Flash_bwd_paramsE --------------------------
	.section	.nv.constant0._ZN5flash44flash_bwd_dq_dk_dv_loop_seqk_parallel_kernelI23Flash_bwd_kernel_traitsILi256ELi64ELi64ELi8ELi4ELi2ELi2ELb0ELb0EN7cutlass6half_tE19Flash_kernel_traitsILi256ELi64ELi64ELi8ES3_EELb0ELb0ELb0ELb0ELb0ELb1ELb1EEEvNS_16Flash_bwd_paramsE,"a",@progbits
	.sectionflags	@""
	.align	4
.nv.constant0._ZN5flash44flash_bwd_dq_dk_dv_loop_seqk_parallel_kernelI23Flash_bwd_kernel_traitsILi256ELi64ELi64ELi8ELi4ELi2ELi2ELb0ELb0EN7cutlass6half_tE19Flash_kernel_traitsILi256ELi64ELi64ELi8ES3_EELb0ELb0ELb0ELb0ELb0ELb1ELb1EEEvNS_16Flash_bwd_paramsE:
	.zero		1536


//--------------------- .nv.constant0._ZN5flash44flash_bwd_dq_dk_dv_loop_seqk_parallel_kernelI23Flash_bwd_kernel_traitsILi256ELi64ELi64ELi8ELi4ELi2ELi2ELb0ELb0EN7cutlass6half_tE19Flash_kernel_traitsILi256ELi64ELi64ELi8ES3_EELb1ELb0ELb0ELb1ELb0ELb0ELb0EEEvNS_16Flash_bwd_paramsE --------------------------
	.section	.nv.constant0._ZN5flash44flash_bwd_dq_dk_dv_loop_seqk_parallel_kernelI23Flash_bwd_kernel_traitsILi256ELi64ELi64ELi8ELi4ELi2ELi2ELb0ELb0EN7cutlass6half_tE19Flash_kernel_traitsILi256ELi64ELi64ELi8ES3_EELb1ELb0ELb0ELb1ELb0ELb0ELb0EEEvNS_16Flash_bwd_paramsE,"a",@progbits
	.sectionflags	@""
	.align	4
.nv.constant0._ZN5flash44flash_bwd_dq_dk_dv_loop_seqk_parallel_kernelI23Flash_bwd_kernel_traitsILi256ELi64ELi64ELi8ELi4ELi2ELi2ELb0ELb0EN7cutlass6half_tE19Flash_kernel_traitsILi256ELi64ELi64ELi8ES3_EELb1ELb0ELb0ELb1ELb0ELb0ELb0EEEvNS_16Flash_bwd_paramsE:
	.zero		1536


//--------------------- .nv.constant0._ZN5flash44flash_bwd_dq_dk_dv_loop_seqk_parallel_kernelI23Flash_bwd_kernel_traitsILi256ELi64ELi64ELi8ELi4ELi2ELi2ELb0ELb0EN7cutlass6half_tE19Flash_kernel_traitsILi256ELi64ELi64ELi8ES3_EELb0ELb0ELb0ELb1ELb0ELb0ELb1EEEvNS_16Flash_bwd_paramsE --------------------------
	.section	.nv.constant0._ZN5flash44flash_bwd_dq_dk_dv_loop_seqk_parallel_kernelI23Flash_bwd_kernel_traitsILi256ELi64ELi64ELi8ELi4ELi2ELi2ELb0ELb0EN7cutlass6half_tE19Flash_kernel_traitsILi256ELi64ELi64ELi8ES3_EELb0ELb0ELb0ELb1ELb0ELb0ELb1EEEvNS_16Flash_bwd_paramsE,"a",@progbits
	.sectionflags	@""
	.align	4
.nv.constant0._ZN5flash44flash_bwd_dq_dk_dv_loop_seqk_parallel_kernelI23Flash_bwd_kernel_traitsILi256ELi64ELi64ELi8ELi4ELi2ELi2ELb0ELb0EN7cutlass6half_tE19Flash_kernel_traitsILi256ELi64ELi64ELi8ES3_EELb0ELb0ELb0ELb1ELb0ELb0ELb1EEEvNS_16Flash_bwd_paramsE:
	.zero		1536


//--------------------- .nv.constant0._ZN5flash44flash_bwd_dq_dk_dv_loop_seqk_parallel_kernelI23Flash_bwd_kernel_traitsILi256ELi64ELi64ELi8ELi4ELi2ELi2ELb0ELb0EN7cutlass6half_tE19Flash_kernel_traitsILi256ELi64ELi64ELi8ES3_EELb1ELb0ELb1ELb0ELb0ELb1ELb0EEEvNS_16Flash_bwd_paramsE --------------------------
	.section	.nv.constant0._ZN5flash44flash_bwd_dq_dk_dv_loop_seqk_parallel_kernelI23Flash_bwd_kernel_traitsILi256ELi64ELi64ELi8ELi4ELi2ELi2ELb0ELb0EN7cutlass6half_tE19Flash_kernel_traitsILi256ELi64ELi64ELi8ES3_EELb1ELb0ELb1ELb0ELb0ELb1ELb0EEEvNS_16Flash_bwd_paramsE,"a",@progbits
	.sectionflags	@""
	.align	4
.nv.constant0._ZN5flash44flash_bwd_dq_dk_dv_loop_seqk_parallel_kernelI23Flash_bwd_kernel_traitsILi256ELi64ELi64ELi8ELi4ELi2ELi2ELb0ELb0EN7cutlass6half_tE19Flash_kernel_traitsILi256ELi64ELi64ELi8ES3_EELb1ELb0ELb1ELb0ELb0ELb1ELb0EEEvNS_16Flash_bwd_paramsE:
	.zero		1536


//--------------------- .nv.constant0._ZN5flash44flash_bwd_dq_dk_dv_loop_seqk_parallel_kernelI23Flash_bwd_kernel_traitsILi256ELi64ELi64ELi8ELi4ELi2ELi2ELb0ELb0EN7cutlass6half_tE19Flash_kernel_traitsILi256ELi64ELi64ELi8ES3_EELb0ELb0ELb1ELb0ELb0ELb1ELb1EEEvNS_16Flash_bwd_paramsE --------------------------
	.section	.nv.constant0._ZN5flash44flash_bwd_dq_dk_dv_loop_seqk_parallel_kernelI23Flash_bwd_kernel_traitsILi256ELi64ELi64ELi8ELi4ELi2ELi2ELb0ELb0EN7cutlass6half_tE19Flash_kernel_traitsILi256ELi64ELi64ELi8ES3_EELb0ELb0ELb1ELb0ELb0ELb1ELb1EEEvNS_16Flash_bwd_paramsE,"a",@progbits
	.sectionflags	@""
	.align	4
.nv.constant0._ZN5flash44flash_bwd_dq_dk_dv_loop_seqk_parallel_kernelI23Flash_bwd_kernel_traitsILi256ELi64ELi64ELi8ELi4ELi2ELi2ELb0ELb0EN7cutlass6half_tE19Flash_kernel_traitsILi256ELi64ELi64ELi8ES3_EELb0ELb0ELb1ELb0ELb0ELb1ELb1EEEvNS_16Flash_bwd_paramsE:
	.zero		1536


//--------------------- .nv.constant0._ZN5flash44flash_bwd_dq_dk_dv_loop_seqk_parallel_kernelI23Flash_bwd_kernel_traitsILi256ELi64ELi64ELi8ELi4ELi2ELi2ELb0ELb0EN7cutlass6half_tE19Flash_kernel_traitsILi256ELi64ELi64ELi8ES3_EELb1ELb0ELb1ELb1ELb0ELb0ELb0EEEvNS_16Flash_bwd_paramsE --------------------------
	.section	.nv.constant0._ZN5flash44flash_bwd_dq_dk_dv_loop_seqk_parallel_kernelI23Flash_bwd_kernel_traitsILi256ELi64ELi64ELi8ELi4ELi2ELi2ELb0ELb0EN7cutlass6half_tE19Flash_kernel_traitsILi256ELi64ELi64ELi8ES3_EELb1ELb0ELb1ELb1ELb0ELb0ELb0EEEvNS_16Flash_bwd_paramsE,"a",@progbits
	.sectionflags	@""
	.align	4
.nv.constant0._ZN5flash44flash_bwd_dq_dk_dv_loop_seqk_parallel_kernelI23Flash_bwd_kernel_traitsILi256ELi64ELi64ELi8ELi4ELi2ELi2ELb0ELb0EN7cutlass6half_tE19Flash_kernel_traitsILi256ELi64ELi64ELi8ES3_EELb1ELb0ELb1ELb1ELb0ELb0ELb0EEEvNS_16Flash_bwd_paramsE:
	.zero		1536


//--------------------- .nv.constant0._ZN5flash44flash_bwd_dq_dk_dv_loop_seqk_parallel_kernelI23Flash_bwd_kernel_traitsILi256ELi64ELi64ELi8ELi4ELi2ELi2ELb0ELb0EN7cutlass6half_tE19Flash_kernel_traitsILi256ELi64ELi64ELi8ES3_EELb0ELb0ELb1ELb1ELb0ELb0ELb1EEEvNS_16Flash_bwd_paramsE --------------------------
	.section	.nv.constant0._ZN5flash44flash_bwd_dq_dk_dv_loop_seqk_parallel_kernelI23Flash_bwd_kernel_traitsILi256ELi64ELi64ELi8ELi4ELi2ELi2ELb0ELb0EN7cutlass6half_tE19Flash_kernel_traitsILi256ELi64ELi64ELi8ES3_EELb0ELb0ELb1ELb1ELb0ELb0ELb1EEEvNS_16Flash_bwd_paramsE,"a",@progbits
	.sectionflags	@""
	.align	4
.nv.constant0._ZN5flash44flash_bwd_dq_dk_dv_loop_seqk_parallel_kernelI23Flash_bwd_kernel_traitsILi256ELi64ELi64ELi8ELi4ELi2ELi2ELb0ELb0EN7cutlass6half_tE19Flash_kernel_traitsILi256ELi64ELi64ELi8ES3_EELb0ELb0ELb1ELb1ELb0ELb0ELb1EEEvNS_16Flash_bwd_paramsE:
	.zero		1536


//--------------------- .nv.constant0._ZN5flash25flash_bwd_dot_do_o_kernelILb0E23Flash_bwd_kernel_traitsILi256ELi64ELi64ELi8ELi4ELi2ELi2ELb0ELb0EN7cutlass6half_tE19Flash_kernel_traitsILi256ELi64ELi64ELi8ES3_EEEEvNS_16Flash_bwd_paramsE --------------------------
	.section	.nv.constant0._ZN5flash25flash_bwd_dot_do_o_kernelILb0E23Flash_bwd_kernel_traitsILi256ELi64ELi64ELi8ELi4ELi2ELi2ELb0ELb0EN7cutlass6half_tE19Flash_kernel_traitsILi256ELi64ELi64ELi8ES3_EEEEvNS_16Flash_bwd_paramsE,"a",@progbits
	.sectionflags	@""
	.align	4
.nv.constant0._ZN5flash25flash_bwd_dot_do_o_kernelILb0E23Flash_bwd_kernel_traitsILi256ELi64ELi64ELi8ELi4ELi2ELi2ELb0ELb0EN7cutlass6half_tE19Flash_kernel_traitsILi256ELi64ELi64ELi8ES3_EEEEvNS_16Flash_bwd_paramsE:
	.zero		1536


//--------------------- .nv.constant0._ZN5flash25flash_bwd_dot_do_o_kernelILb1E23Flash_bwd_kernel_traitsILi256ELi64ELi64ELi8ELi4ELi2ELi2ELb0ELb0EN7cutlass6half_tE19Flash_kernel_traitsILi256ELi64ELi64ELi8ES3_EEEEvNS_16Flash_bwd_paramsE --------------------------
	.section	.nv.constant0._ZN5flash25flash_bwd_dot_do_o_kernelILb1E23Flash_bwd_kernel_traitsILi256ELi64ELi64ELi8ELi4ELi2ELi2ELb0ELb0EN7cutlass6half_tE19Flash_kernel_traitsILi256ELi64ELi64ELi8ES3_EEEEvNS_16Flash_bwd_paramsE,"a",@progbits
	.sectionflags	@""
	.align	4
.nv.constant0._ZN5flash25flash_bwd_dot_do_o_kernelILb1E23Flash_bwd_kernel_traitsILi256ELi64ELi64ELi8ELi4ELi2ELi2ELb0ELb0EN7cutlass6half_tE19Flash_kernel_traitsILi256ELi64ELi64ELi8ES3_EEEEvNS_16Flash_bwd_paramsE:
	.zero		1536


//--------------------- SYMBOLS --------------------------

	.type		.nv.reservedSmem.offset0,@object
	.size		.nv.reservedSmem.offset0,0x4
	.type		.nv.reservedSmem.cap,@object
	.size		.nv.reservedSmem.cap,0x4
